// Copyright (c) 2024, Jay Shah, Ganesh Bikshandi, Ying Zhang, Vijay Thakkar, Pradeep Ramani, Tri Dao.
// Splitting the different template instantiations to different files to speed up compilation.
// This file is auto-generated. See "generate_kernels.py"

#include "flash_fwd_launch_template.h"

#ifndef FLASHATTENTION_DISABLE_HDIM96
template void run_mha_fwd_<90, cutlass::half_t, 96, 96, false, true, true, true>(Flash_fwd_params &params, cudaStream_t stream);
#endif


// ===== COMPILED SASS (sm_90a) =====

	.target	sm_90a

	.elftype	@"ET_EXEC"


//--------------------- .note.nv.tkinfo           --------------------------
	.section	.note.nv.tkinfo,"",@"SHT_NOTE"
	.sectionflags	@"SHF_NOTE_NV_TKINFO"
	.tkinfo
        /*0018*/ 	.word	0x00000002
        /*0030*/ 	.string	""
        /*0030*/ 	.string	"ptxas"
        /*0030*/ 	.string	"Cuda compilation tools, release 13.0, V13.0.88"
        /*0030*/ 	.string	"Build cuda_13.0.r13.0/compiler.36424714_0"
        /*0030*/ 	.string	"-arch sm_90a -m 64 "



//--------------------- .note.nv.cuinfo           --------------------------
	.section	.note.nv.cuinfo,"",@"SHT_NOTE"
	.sectionflags	@"SHF_NOTE_NV_CUINFO"
        /*0018*/ 	.short	0x0002
        /*001a*/ 	.short	0x005a
        /*001c*/ 	.short	0x0082
	.zero		2


//--------------------- .nv.info                  --------------------------
	.section	.nv.info,"",@"SHT_CUDA_INFO"
	.align	4


	//----- nvinfo : EIATTR_REGCOUNT
	.align		4
        /*0000*/ 	.byte	0x04, 0x2f
        /*0002*/ 	.short	(.L_19 - .L_18)
	.align		4
.L_18:
        /*0004*/ 	.word	index@(_ZN7cutlass13device_kernelIN5flash11enable_sm90INS1_16FlashAttnFwdSm90INS1_25CollectiveMainloopFwdSm90ILi2EN4cute5tupleIJNS5_1CILi1EEES8_S8_EEENS6_IJNS7_ILi192EEENS7_ILi128EEENS7_ILi96EEEEEELi96ENS_6half_tEfNS_4arch4Sm90ELb1ELb0ELb1ELb1ELb1ELb1ELb0ELb0ELb1ELb1ELb0ELb0EEENS1_21CollectiveEpilogueFwdINS6_IJSA_SC_SB_EEES9_SE_SG_Li384ELb1ELb1ELb0ELb0EEENS1_36VarlenDynamicPersistentTileSchedulerILi192ELi128ELi384ELi128ELb0ELb1ELb1ELb1ELb1ELb1EEEEEEEEEvNT_6ParamsE)
        /*0008*/ 	.word	0x00000080


	//----- nvinfo : EIATTR_FRAME_SIZE
	.align		4
.L_19:
        /*000c*/ 	.byte	0x04, 0x11
        /*000e*/ 	.short	(.L_21 - .L_20)
	.align		4
.L_20:
        /*0010*/ 	.word	index@(_ZN7cutlass13device_kernelIN5flash11enable_sm90INS1_16FlashAttnFwdSm90INS1_25CollectiveMainloopFwdSm90ILi2EN4cute5tupleIJNS5_1CILi1EEES8_S8_EEENS6_IJNS7_ILi192EEENS7_ILi128EEENS7_ILi96EEEEEELi96ENS_6half_tEfNS_4arch4Sm90ELb1ELb0ELb1ELb1ELb1ELb1ELb0ELb0ELb1ELb1ELb0ELb0EEENS1_21CollectiveEpilogueFwdINS6_IJSA_SC_SB_EEES9_SE_SG_Li384ELb1ELb1ELb0ELb0EEENS1_36VarlenDynamicPersistentTileSchedulerILi192ELi128ELi384ELi128ELb0ELb1ELb1ELb1ELb1ELb1EEEEEEEEEvNT_6ParamsE)
        /*0014*/ 	.word	0x000000b8


	//----- nvinfo : EIATTR_REGCOUNT
	.align		4
.L_21:
        /*0018*/ 	.byte	0x04, 0x2f
        /*001a*/ 	.short	(.L_23 - .L_22)
	.align		4
.L_22:
        /*001c*/ 	.word	index@(_ZN7cutlass13device_kernelIN5flash11enable_sm90INS1_16FlashAttnFwdSm90INS1_25CollectiveMainloopFwdSm90ILi2EN4cute5tupleIJNS5_1CILi1EEES8_S8_EEENS6_IJNS7_ILi192EEENS7_ILi128EEENS7_ILi96EEEEEELi96ENS_6half_tEfNS_4arch4Sm90ELb1ELb0ELb1ELb1ELb1ELb0ELb0ELb0ELb1ELb1ELb0ELb0EEENS1_21CollectiveEpilogueFwdINS6_IJSA_SC_SB_EEES9_SE_SG_Li384ELb1ELb1ELb0ELb0EEENS1_36VarlenDynamicPersistentTileSchedulerILi192ELi128ELi384ELi128ELb0ELb1ELb1ELb1ELb1ELb1EEEEEEEEEvNT_6ParamsE)
        /*0020*/ 	.word	0x00000080


	//----- nvinfo : EIATTR_FRAME_SIZE
	.align		4
.L_23:
        /*0024*/ 	.byte	0x04, 0x11
        /*0026*/ 	.short	(.L_25 - .L_24)
	.align		4
.L_24:
        /*0028*/ 	.word	index@(_ZN7cutlass13device_kernelIN5flash11enable_sm90INS1_16FlashAttnFwdSm90INS1_25CollectiveMainloopFwdSm90ILi2EN4cute5tupleIJNS5_1CILi1EEES8_S8_EEENS6_IJNS7_ILi192EEENS7_ILi128EEENS7_ILi96EEEEEELi96ENS_6half_tEfNS_4arch4Sm90ELb1ELb0ELb1ELb1ELb1ELb0ELb0ELb0ELb1ELb1ELb0ELb0EEENS1_21CollectiveEpilogueFwdINS6_IJSA_SC_SB_EEES9_SE_SG_Li384ELb1ELb1ELb0ELb0EEENS1_36VarlenDynamicPersistentTileSchedulerILi192ELi128ELi384ELi128ELb0ELb1ELb1ELb1ELb1ELb1EEEEEEEEEvNT_6ParamsE)
        /*002c*/ 	.word	0x00000040


	//----- nvinfo : EIATTR_REGCOUNT
	.align		4
.L_25:
        /*0030*/ 	.byte	0x04, 0x2f
        /*0032*/ 	.short	(.L_27 - .L_26)
	.align		4
.L_26:
        /*0034*/ 	.word	index@(_ZN7cutlass13device_kernelIN5flash11enable_sm90INS1_16FlashAttnFwdSm90INS1_25CollectiveMainloopFwdSm90ILi2EN4cute5tupleIJNS5_1CILi1EEES8_S8_EEENS6_IJNS7_ILi192EEENS7_ILi128EEENS7_ILi96EEEEEELi96ENS_6half_tEfNS_4arch4Sm90ELb1ELb0ELb1ELb0ELb1ELb0ELb0ELb0ELb1ELb1ELb0ELb0EEENS1_21CollectiveEpilogueFwdINS6_IJSA_SC_SB_EEES9_SE_SG_Li384ELb0ELb1ELb0ELb0EEENS1_30DynamicPersistentTileSchedulerILi384ELi128ELb0ELb1ELb1EEEEEEEEEvNT_6ParamsE)
        /*0038*/ 	.word	0x00000080


	//----- nvinfo : EIATTR_FRAME_SIZE
	.align		4
.L_27:
        /*003c*/ 	.byte	0x04, 0x11
        /*003e*/ 	.short	(.L_29 - .L_28)
	.align		4
.L_28:
        /*0040*/ 	.word	index@(_ZN7cutlass13device_kernelIN5flash11enable_sm90INS1_16FlashAttnFwdSm90INS1_25CollectiveMainloopFwdSm90ILi2EN4cute5tupleIJNS5_1CILi1EEES8_S8_EEENS6_IJNS7_ILi192EEENS7_ILi128EEENS7_ILi96EEEEEELi96ENS_6half_tEfNS_4arch4Sm90ELb1ELb0ELb1ELb0ELb1ELb0ELb0ELb0ELb1ELb1ELb0ELb0EEENS1_21CollectiveEpilogueFwdINS6_IJSA_SC_SB_EEES9_SE_SG_Li384ELb0ELb1ELb0ELb0EEENS1_30DynamicPersistentTileSchedulerILi384ELi128ELb0ELb1ELb1EEEEEEEEEvNT_6ParamsE)
        /*0044*/ 	.word	0x00000018


	//----- nvinfo : EIATTR_REGCOUNT
	.align		4
.L_29:
        /*0048*/ 	.byte	0x04, 0x2f
        /*004a*/ 	.short	(.L_31 - .L_30)
	.align		4
.L_30:
        /*004c*/ 	.word	index@(_ZN7cutlass13device_kernelIN5flash11enable_sm90INS1_16FlashAttnFwdSm90INS1_25CollectiveMainloopFwdSm90ILi2EN4cute5tupleIJNS5_1CILi1EEES8_S8_EEENS6_IJNS7_ILi192EEENS7_ILi128EEENS7_ILi96EEEEEELi96ENS_6half_tEfNS_4arch4Sm90ELb0ELb1ELb1ELb1ELb1ELb1ELb0ELb0ELb1ELb1ELb0ELb0EEENS1_21CollectiveEpilogueFwdINS6_IJSA_SC_SB_EEES9_SE_SG_Li384ELb1ELb1ELb0ELb0EEENS1_36VarlenDynamicPersistentTileSchedulerILi192ELi128ELi384ELi128ELb0ELb1ELb1ELb1ELb0ELb1EEEEEEEEEvNT_6ParamsE)
        /*0050*/ 	.word	0x00000080


	//----- nvinfo : EIATTR_FRAME_SIZE
	.align		4
.L_31:
        /*0054*/ 	.byte	0x04, 0x11
        /*0056*/ 	.short	(.L_33 - .L_32)
	.align		4
.L_32:
        /*0058*/ 	.word	index@(_ZN7cutlass13device_kernelIN5flash11enable_sm90INS1_16FlashAttnFwdSm90INS1_25CollectiveMainloopFwdSm90ILi2EN4cute5tupleIJNS5_1CILi1EEES8_S8_EEENS6_IJNS7_ILi192EEENS7_ILi128EEENS7_ILi96EEEEEELi96ENS_6half_tEfNS_4arch4Sm90ELb0ELb1ELb1ELb1ELb1ELb1ELb0ELb0ELb1ELb1ELb0ELb0EEENS1_21CollectiveEpilogueFwdINS6_IJSA_SC_SB_EEES9_SE_SG_Li384ELb1ELb1ELb0ELb0EEENS1_36VarlenDynamicPersistentTileSchedulerILi192ELi128ELi384ELi128ELb0ELb1ELb1ELb1ELb0ELb1EEEEEEEEEvNT_6ParamsE)
        /*005c*/ 	.word	0x000000b0


	//----- nvinfo : EIATTR_REGCOUNT
	.align		4
.L_33:
        /*0060*/ 	.byte	0x04, 0x2f
        /*0062*/ 	.short	(.L_35 - .L_34)
	.align		4
.L_34:
        /*0064*/ 	.word	index@(_ZN7cutlass13device_kernelIN5flash11enable_sm90INS1_16FlashAttnFwdSm90INS1_25CollectiveMainloopFwdSm90ILi2EN4cute5tupleIJNS5_1CILi1EEES8_S8_EEENS6_IJNS7_ILi192EEENS7_ILi128EEENS7_ILi96EEEEEELi96ENS_6half_tEfNS_4arch4Sm90ELb0ELb1ELb1ELb1ELb1ELb0ELb0ELb0ELb1ELb1ELb0ELb0EEENS1_21CollectiveEpilogueFwdINS6_IJSA_SC_SB_EEES9_SE_SG_Li384ELb1ELb1ELb0ELb0EEENS1_36VarlenDynamicPersistentTileSchedulerILi192ELi128ELi384ELi128ELb0ELb1ELb1ELb1ELb0ELb1EEEEEEEEEvNT_6ParamsE)
        /*0068*/ 	.word	0x00000080


	//----- nvinfo : EIATTR_FRAME_SIZE
	.align		4
.L_35:
        /*006c*/ 	.byte	0x04, 0x11
        /*006e*/ 	.short	(.L_37 - .L_36)
	.align		4
.L_36:
        /*0070*/ 	.word	index@(_ZN7cutlass13device_kernelIN5flash11enable_sm90INS1_16FlashAttnFwdSm90INS1_25CollectiveMainloopFwdSm90ILi2EN4cute5tupleIJNS5_1CILi1EEES8_S8_EEENS6_IJNS7_ILi192EEENS7_ILi128EEENS7_ILi96EEEEEELi96ENS_6half_tEfNS_4arch4Sm90ELb0ELb1ELb1ELb1ELb1ELb0ELb0ELb0ELb1ELb1ELb0ELb0EEENS1_21CollectiveEpilogueFwdINS6_IJSA_SC_SB_EEES9_SE_SG_Li384ELb1ELb1ELb0ELb0EEENS1_36VarlenDynamicPersistentTileSchedulerILi192ELi128ELi384ELi128ELb0ELb1ELb1ELb1ELb0ELb1EEEEEEEEEvNT_6ParamsE)
        /*0074*/ 	.word	0x00000030


	//----- nvinfo : EIATTR_REGCOUNT
	.align		4
.L_37:
        /*0078*/ 	.byte	0x04, 0x2f
        /*007a*/ 	.short	(.L_39 - .L_38)
	.align		4
.L_38:
        /*007c*/ 	.word	index@(_ZN7cutlass13device_kernelIN5flash11enable_sm90INS1_16FlashAttnFwdSm90INS1_25CollectiveMainloopFwdSm90ILi2EN4cute5tupleIJNS5_1CILi1EEES8_S8_EEENS6_IJNS7_ILi192EEENS7_ILi128EEENS7_ILi96EEEEEELi96ENS_6half_tEfNS_4arch4Sm90ELb0ELb1ELb1ELb0ELb1ELb0ELb0ELb0ELb1ELb1ELb0ELb0EEENS1_21CollectiveEpilogueFwdINS6_IJSA_SC_SB_EEES9_SE_SG_Li384ELb0ELb1ELb0ELb0EEENS1_30DynamicPersistentTileSchedulerILi384ELi128ELb0ELb1ELb1EEEEEEEEEvNT_6ParamsE)
        /*0080*/ 	.word	0x00000080


	//----- nvinfo : EIATTR_FRAME_SIZE
	.align		4
.L_39:
        /*0084*/ 	.byte	0x04, 0x11
        /*0086*/ 	.short	(.L_41 - .L_40)
	.align		4
.L_40:
        /*0088*/ 	.word	index@(_ZN7cutlass13device_kernelIN5flash11enable_sm90INS1_16FlashAttnFwdSm90INS1_25CollectiveMainloopFwdSm90ILi2EN4cute5tupleIJNS5_1CILi1EEES8_S8_EEENS6_IJNS7_ILi192EEENS7_ILi128EEENS7_ILi96EEEEEELi96ENS_6half_tEfNS_4arch4Sm90ELb0ELb1ELb1ELb0ELb1ELb0ELb0ELb0ELb1ELb1ELb0ELb0EEENS1_21CollectiveEpilogueFwdINS6_IJSA_SC_SB_EEES9_SE_SG_Li384ELb0ELb1ELb0ELb0EEENS1_30DynamicPersistentTileSchedulerILi384ELi128ELb0ELb1ELb1EEEEEEEEEvNT_6ParamsE)
        /*008c*/ 	.word	0x00000018


	//----- nvinfo : EIATTR_REGCOUNT
	.align		4
.L_41:
        /*0090*/ 	.byte	0x04, 0x2f
        /*0092*/ 	.short	(.L_43 - .L_42)
	.align		4
.L_42:
        /*0094*/ 	.word	index@(_ZN7cutlass13device_kernelIN5flash11enable_sm90INS1_16FlashAttnFwdSm90INS1_25CollectiveMainloopFwdSm90ILi2EN4cute5tupleIJNS5_1CILi1EEES8_S8_EEENS6_IJNS7_ILi192EEENS7_ILi128EEENS7_ILi96EEEEEELi96ENS_6half_tEfNS_4arch4Sm90ELb0ELb0ELb1ELb1ELb1ELb1ELb0ELb0ELb1ELb1ELb0ELb0EEENS1_21CollectiveEpilogueFwdINS6_IJSA_SC_SB_EEES9_SE_SG_Li384ELb1ELb1ELb0ELb0EEENS1_36VarlenDynamicPersistentTileSchedulerILi192ELi128ELi384ELi128ELb0ELb1ELb1ELb0ELb1ELb1EEEEEEEEEvNT_6ParamsE)
        /*0098*/ 	.word	0x00000080


	//----- nvinfo : EIATTR_FRAME_SIZE
	.align		4
.L_43:
        /*009c*/ 	.byte	0x04, 0x11
        /*009e*/ 	.short	(.L_45 - .L_44)
	.align		4
.L_44:
        /*00a0*/ 	.word	index@(_ZN7cutlass13device_kernelIN5flash11enable_sm90INS1_16FlashAttnFwdSm90INS1_25CollectiveMainloopFwdSm90ILi2EN4cute5tupleIJNS5_1CILi1EEES8_S8_EEENS6_IJNS7_ILi192EEENS7_ILi128EEENS7_ILi96EEEEEELi96ENS_6half_tEfNS_4arch4Sm90ELb0ELb0ELb1ELb1ELb1ELb1ELb0ELb0ELb1ELb1ELb0ELb0EEENS1_21CollectiveEpilogueFwdINS6_IJSA_SC_SB_EEES9_SE_SG_Li384ELb1ELb1ELb0ELb0EEENS1_36VarlenDynamicPersistentTileSchedulerILi192ELi128ELi384ELi128ELb0ELb1ELb1ELb0ELb1ELb1EEEEEEEEEvNT_6ParamsE)
        /*00a4*/ 	.word	0x000000c8


	//----- nvinfo : EIATTR_REGCOUNT
	.align		4
.L_45:
        /*00a8*/ 	.byte	0x04, 0x2f
        /*00aa*/ 	.short	(.L_47 - .L_46)
	.align		4
.L_46:
        /*00ac*/ 	.word	index@(_ZN7cutlass13device_kernelIN5flash11enable_sm90INS1_16FlashAttnFwdSm90INS1_25CollectiveMainloopFwdSm90ILi2EN4cute5tupleIJNS5_1CILi1EEES8_S8_EEENS6_IJNS7_ILi192EEENS7_ILi128EEENS7_ILi96EEEEEELi96ENS_6half_tEfNS_4arch4Sm90ELb0ELb0ELb1ELb1ELb1ELb0ELb0ELb0ELb1ELb1ELb0ELb0EEENS1_21CollectiveEpilogueFwdINS6_IJSA_SC_SB_EEES9_SE_SG_Li384ELb1ELb1ELb0ELb0EEENS1_36VarlenDynamicPersistentTileSchedulerILi192ELi128ELi384ELi128ELb0ELb1ELb1ELb0ELb1ELb1EEEEEEEEEvNT_6ParamsE)
        /*00b0*/ 	.word	0x00000080


	//----- nvinfo : EIATTR_FRAME_SIZE
	.align		4
.L_47:
        /*00b4*/ 	.byte	0x04, 0x11
        /*00b6*/ 	.short	(.L_49 - .L_48)
	.align		4
.L_48:
        /*00b8*/ 	.word	index@(_ZN7cutlass13device_kernelIN5flash11enable_sm90INS1_16FlashAttnFwdSm90INS1_25CollectiveMainloopFwdSm90ILi2EN4cute5tupleIJNS5_1CILi1EEES8_S8_EEENS6_IJNS7_ILi192EEENS7_ILi128EEENS7_ILi96EEEEEELi96ENS_6half_tEfNS_4arch4Sm90ELb0ELb0ELb1ELb1ELb1ELb0ELb0ELb0ELb1ELb1ELb0ELb0EEENS1_21CollectiveEpilogueFwdINS6_IJSA_SC_SB_EEES9_SE_SG_Li384ELb1ELb1ELb0ELb0EEENS1_36VarlenDynamicPersistentTileSchedulerILi192ELi128ELi384ELi128ELb0ELb1ELb1ELb0ELb1ELb1EEEEEEEEEvNT_6ParamsE)
        /*00bc*/ 	.word	0x00000040


	//----- nvinfo : EIATTR_REGCOUNT
	.align		4
.L_49:
        /*00c0*/ 	.byte	0x04, 0x2f
        /*00c2*/ 	.short	(.L_51 - .L_50)
	.align		4
.L_50:
        /*00c4*/ 	.word	index@(_ZN7cutlass13device_kernelIN5flash11enable_sm90INS1_16FlashAttnFwdSm90INS1_25CollectiveMainloopFwdSm90ILi2EN4cute5tupleIJNS5_1CILi1EEES8_S8_EEENS6_IJNS7_ILi192EEENS7_ILi128EEENS7_ILi96EEEEEELi96ENS_6half_tEfNS_4arch4Sm90ELb0ELb0ELb1ELb0ELb1ELb0ELb0ELb0ELb1ELb1ELb0ELb0EEENS1_21CollectiveEpilogueFwdINS6_IJSA_SC_SB_EEES9_SE_SG_Li384ELb0ELb1ELb0ELb0EEENS1_29StaticPersistentTileSchedulerILb0EEEEEEEEEvNT_6ParamsE)
        /*00c8*/ 	.word	0x00000080


	//----- nvinfo : EIATTR_FRAME_SIZE
	.align		4
.L_51:
        /*00cc*/ 	.byte	0x04, 0x11
        /*00ce*/ 	.short	(.L_53 - .L_52)
	.align		4
.L_52:
        /*00d0*/ 	.word	index@(_ZN7cutlass13device_kernelIN5flash11enable_sm90INS1_16FlashAttnFwdSm90INS1_25CollectiveMainloopFwdSm90ILi2EN4cute5tupleIJNS5_1CILi1EEES8_S8_EEENS6_IJNS7_ILi192EEENS7_ILi128EEENS7_ILi96EEEEEELi96ENS_6half_tEfNS_4arch4Sm90ELb0ELb0ELb1ELb0ELb1ELb0ELb0ELb0ELb1ELb1ELb0ELb0EEENS1_21CollectiveEpilogueFwdINS6_IJSA_SC_SB_EEES9_SE_SG_Li384ELb0ELb1ELb0ELb0EEENS1_29StaticPersistentTileSchedulerILb0EEEEEEEEEvNT_6ParamsE)
        /*00d4*/ 	.word	0x00000018


	//----- nvinfo : EIATTR_MIN_STACK_SIZE
	.align		4
.L_53:
        /*00d8*/ 	.byte	0x04, 0x12
        /*00da*/ 	.short	(.L_55 - .L_54)
	.align		4
.L_54:
        /*00dc*/ 	.word	index@(_ZN7cutlass13device_kernelIN5flash11enable_sm90INS1_16FlashAttnFwdSm90INS1_25CollectiveMainloopFwdSm90ILi2EN4cute5tupleIJNS5_1CILi1EEES8_S8_EEENS6_IJNS7_ILi192EEENS7_ILi128EEENS7_ILi96EEEEEELi96ENS_6half_tEfNS_4arch4Sm90ELb0ELb0ELb1ELb0ELb1ELb0ELb0ELb0ELb1ELb1ELb0ELb0EEENS1_21CollectiveEpilogueFwdINS6_IJSA_SC_SB_EEES9_SE_SG_Li384ELb0ELb1ELb0ELb0EEENS1_29StaticPersistentTileSchedulerILb0EEEEEEEEEvNT_6ParamsE)
        /*00e0*/ 	.word	0x00000018


	//----- nvinfo : EIATTR_MIN_STACK_SIZE
	.align		4
.L_55:
        /*00e4*/ 	.byte	0x04, 0x12
        /*00e6*/ 	.short	(.L_57 - .L_56)
	.align		4
.L_56:
        /*00e8*/ 	.word	index@(_ZN7cutlass13device_kernelIN5flash11enable_sm90INS1_16FlashAttnFwdSm90INS1_25CollectiveMainloopFwdSm90ILi2EN4cute5tupleIJNS5_1CILi1EEES8_S8_EEENS6_IJNS7_ILi192EEENS7_ILi128EEENS7_ILi96EEEEEELi96ENS_6half_tEfNS_4arch4Sm90ELb0ELb0ELb1ELb1ELb1ELb0ELb0ELb0ELb1ELb1ELb0ELb0EEENS1_21CollectiveEpilogueFwdINS6_IJSA_SC_SB_EEES9_SE_SG_Li384ELb1ELb1ELb0ELb0EEENS1_36VarlenDynamicPersistentTileSchedulerILi192ELi128ELi384ELi128ELb0ELb1ELb1ELb0ELb1ELb1EEEEEEEEEvNT_6ParamsE)
        /*00ec*/ 	.word	0x00000040


	//----- nvinfo : EIATTR_MIN_STACK_SIZE
	.align		4
.L_57:
        /*00f0*/ 	.byte	0x04, 0x12
        /*00f2*/ 	.short	(.L_59 - .L_58)
	.align		4
.L_58:
        /*00f4*/ 	.word	index@(_ZN7cutlass13device_kernelIN5flash11enable_sm90INS1_16FlashAttnFwdSm90INS1_25CollectiveMainloopFwdSm90ILi2EN4cute5tupleIJNS5_1CILi1EEES8_S8_EEENS6_IJNS7_ILi192EEENS7_ILi128EEENS7_ILi96EEEEEELi96ENS_6half_tEfNS_4arch4Sm90ELb0ELb0ELb1ELb1ELb1ELb1ELb0ELb0ELb1ELb1ELb0ELb0EEENS1_21CollectiveEpilogueFwdINS6_IJSA_SC_SB_EEES9_SE_SG_Li384ELb1ELb1ELb0ELb0EEENS1_36VarlenDynamicPersistentTileSchedulerILi192ELi128ELi384ELi128ELb0ELb1ELb1ELb0ELb1ELb1EEEEEEEEEvNT_6ParamsE)
        /*00f8*/ 	.word	0x000000c8


	//----- nvinfo : EIATTR_MIN_STACK_SIZE
	.align		4
.L_59:
        /*00fc*/ 	.byte	0x04, 0x12
        /*00fe*/ 	.short	(.L_61 - .L_60)
	.align		4
.L_60:
        /*0100*/ 	.word	index@(_ZN7cutlass13device_kernelIN5flash11enable_sm90INS1_16FlashAttnFwdSm90INS1_25CollectiveMainloopFwdSm90ILi2EN4cute5tupleIJNS5_1CILi1EEES8_S8_EEENS6_IJNS7_ILi192EEENS7_ILi128EEENS7_ILi96EEEEEELi96ENS_6half_tEfNS_4arch4Sm90ELb0ELb1ELb1ELb0ELb1ELb0ELb0ELb0ELb1ELb1ELb0ELb0EEENS1_21CollectiveEpilogueFwdINS6_IJSA_SC_SB_EEES9_SE_SG_Li384ELb0ELb1ELb0ELb0EEENS1_30DynamicPersistentTileSchedulerILi384ELi128ELb0ELb1ELb1EEEEEEEEEvNT_6ParamsE)
        /*0104*/ 	.word	0x00000018


	//----- nvinfo : EIATTR_MIN_STACK_SIZE
	.align		4
.L_61:
        /*0108*/ 	.byte	0x04, 0x12
        /*010a*/ 	.short	(.L_63 - .L_62)
	.align		4
.L_62:
        /*010c*/ 	.word	index@(_ZN7cutlass13device_kernelIN5flash11enable_sm90INS1_16FlashAttnFwdSm90INS1_25CollectiveMainloopFwdSm90ILi2EN4cute5tupleIJNS5_1CILi1EEES8_S8_EEENS6_IJNS7_ILi192EEENS7_ILi128EEENS7_ILi96EEEEEELi96ENS_6half_tEfNS_4arch4Sm90ELb0ELb1ELb1ELb1ELb1ELb0ELb0ELb0ELb1ELb1ELb0ELb0EEENS1_21CollectiveEpilogueFwdINS6_IJSA_SC_SB_EEES9_SE_SG_Li384ELb1ELb1ELb0ELb0EEENS1_36VarlenDynamicPersistentTileSchedulerILi192ELi128ELi384ELi128ELb0ELb1ELb1ELb1ELb0ELb1EEEEEEEEEvNT_6ParamsE)
        /*0110*/ 	.word	0x00000030


	//----- nvinfo : EIATTR_MIN_STACK_SIZE
	.align		4
.L_63:
        /*0114*/ 	.byte	0x04, 0x12
        /*0116*/ 	.short	(.L_65 - .L_64)
	.align		4
.L_64:
        /*0118*/ 	.word	index@(_ZN7cutlass13device_kernelIN5flash11enable_sm90INS1_16FlashAttnFwdSm90INS1_25CollectiveMainloopFwdSm90ILi2EN4cute5tupleIJNS5_1CILi1EEES8_S8_EEENS6_IJNS7_ILi192EEENS7_ILi128EEENS7_ILi96EEEEEELi96ENS_6half_tEfNS_4arch4Sm90ELb0ELb1ELb1ELb1ELb1ELb1ELb0ELb0ELb1ELb1ELb0ELb0EEENS1_21CollectiveEpilogueFwdINS6_IJSA_SC_SB_EEES9_SE_SG_Li384ELb1ELb1ELb0ELb0EEENS1_36VarlenDynamicPersistentTileSchedulerILi192ELi128ELi384ELi128ELb0ELb1ELb1ELb1ELb0ELb1EEEEEEEEEvNT_6ParamsE)
        /*011c*/ 	.word	0x000000b0


	//----- nvinfo : EIATTR_MIN_STACK_SIZE
	.align		4
.L_65:
        /*0120*/ 	.byte	0x04, 0x12
        /*0122*/ 	.short	(.L_67 - .L_66)
	.align		4
.L_66:
        /*0124*/ 	.word	index@(_ZN7cutlass13device_kernelIN5flash11enable_sm90INS1_16FlashAttnFwdSm90INS1_25CollectiveMainloopFwdSm90ILi2EN4cute5tupleIJNS5_1CILi1EEES8_S8_EEENS6_IJNS7_ILi192EEENS7_ILi128EEENS7_ILi96EEEEEELi96ENS_6half_tEfNS_4arch4Sm90ELb1ELb0ELb1ELb0ELb1ELb0ELb0ELb0ELb1ELb1ELb0ELb0EEENS1_21CollectiveEpilogueFwdINS6_IJSA_SC_SB_EEES9_SE_SG_Li384ELb0ELb1ELb0ELb0EEENS1_30DynamicPersistentTileSchedulerILi384ELi128ELb0ELb1ELb1EEEEEEEEEvNT_6ParamsE)
        /*0128*/ 	.word	0x00000018


	//----- nvinfo : EIATTR_MIN_STACK_SIZE
	.align		4
.L_67:
        /*012c*/ 	.byte	0x04, 0x12
        /*012e*/ 	.short	(.L_69 - .L_68)
	.align		4
.L_68:
        /*0130*/ 	.word	index@(_ZN7cutlass13device_kernelIN5flash11enable_sm90INS1_16FlashAttnFwdSm90INS1_25CollectiveMainloopFwdSm90ILi2EN4cute5tupleIJNS5_1CILi1EEES8_S8_EEENS6_IJNS7_ILi192EEENS7_ILi128EEENS7_ILi96EEEEEELi96ENS_6half_tEfNS_4arch4Sm90ELb1ELb0ELb1ELb1ELb1ELb0ELb0ELb0ELb1ELb1ELb0ELb0EEENS1_21CollectiveEpilogueFwdINS6_IJSA_SC_SB_EEES9_SE_SG_Li384ELb1ELb1ELb0ELb0EEENS1_36VarlenDynamicPersistentTileSchedulerILi192ELi128ELi384ELi128ELb0ELb1ELb1ELb1ELb1ELb1EEEEEEEEEvNT_6ParamsE)
        /*0134*/ 	.word	0x00000040


	//----- nvinfo : EIATTR_MIN_STACK_SIZE
	.align		4
.L_69:
        /*0138*/ 	.byte	0x04, 0x12
        /*013a*/ 	.short	(.L_71 - .L_70)
	.align		4
.L_70:
        /*013c*/ 	.word	index@(_ZN7cutlass13device_kernelIN5flash11enable_sm90INS1_16FlashAttnFwdSm90INS1_25CollectiveMainloopFwdSm90ILi2EN4cute5tupleIJNS5_1CILi1EEES8_S8_EEENS6_IJNS7_ILi192EEENS7_ILi128EEENS7_ILi96EEEEEELi96ENS_6half_tEfNS_4arch4Sm90ELb1ELb0ELb1ELb1ELb1ELb1ELb0ELb0ELb1ELb1ELb0ELb0EEENS1_21CollectiveEpilogueFwdINS6_IJSA_SC_SB_EEES9_SE_SG_Li384ELb1ELb1ELb0ELb0EEENS1_36VarlenDynamicPersistentTileSchedulerILi192ELi128ELi384ELi128ELb0ELb1ELb1ELb1ELb1ELb1EEEEEEEEEvNT_6ParamsE)
        /*0140*/ 	.word	0x000000b8
.L_71:


//--------------------- .nv.compat                --------------------------
	.section	.nv.compat,"",@"SHT_CUDA_COMPAT_INFO"
	.align	4
        /*0000*/ 	.byte	0x02, 0x09, 0x01, 0x00, 0x02, 0x02, 0x04, 0x00, 0x02, 0x05, 0x05, 0x00, 0x03, 0x07, 0x01, 0x01
        /*0010*/ 	.byte	0x02, 0x03, 0x01, 0x00, 0x02, 0x06, 0x01, 0x00, 0x04, 0x0b, 0x08, 0x00, 0x00, 0x00, 0x00, 0x00
        /*0020*/ 	.byte	0x00, 0x00, 0x00, 0x00


//--------------------- .nv.info._ZN7cutlass13device_kernelIN5flash11enable_sm90INS1_16FlashAttnFwdSm90INS1_25CollectiveMainloopFwdSm90ILi2EN4cute5tupleIJNS5_1CILi1EEES8_S8_EEENS6_IJNS7_ILi192EEENS7_ILi128EEENS7_ILi96EEEEEELi96ENS_6half_tEfNS_4arch4Sm90ELb0ELb0ELb1ELb0ELb1ELb0ELb0ELb0ELb1ELb1ELb0ELb0EEENS1_21CollectiveEpilogueFwdINS6_IJSA_SC_SB_EEES9_SE_SG_Li384ELb0ELb1ELb0ELb0EEENS1_29StaticPersistentTileSchedulerILb0EEEEEEEEEvNT_6ParamsE --------------------------
	.section	.nv.info._ZN7cutlass13device_kernelIN5flash11enable_sm90INS1_16FlashAttnFwdSm90INS1_25CollectiveMainloopFwdSm90ILi2EN4cute5tupleIJNS5_1CILi1EEES8_S8_EEENS6_IJNS7_ILi192EEENS7_ILi128EEENS7_ILi96EEEEEELi96ENS_6half_tEfNS_4arch4Sm90ELb0ELb0ELb1ELb0ELb1ELb0ELb0ELb0ELb1ELb1ELb0ELb0EEENS1_21CollectiveEpilogueFwdINS6_IJSA_SC_SB_EEES9_SE_SG_Li384ELb0ELb1ELb0ELb0EEENS1_29StaticPersistentTileSchedulerILb0EEEEEEEEEvNT_6ParamsE,"",@"SHT_CUDA_INFO"
	.sectionflags	@""
	.align	4


	//----- nvinfo : EIATTR_CUDA_API_VERSION
	.align		4
        /*0000*/ 	.byte	0x04, 0x37
        /*0002*/ 	.short	(.L_73 - .L_72)
.L_72:
        /*0004*/ 	.word	0x00000082


	//----- nvinfo : EIATTR_KPARAM_INFO
	.align		4
.L_73:
        /*0008*/ 	.byte	0x04, 0x17
        /*000a*/ 	.short	(.L_75 - .L_74)
.L_74:
        /*000c*/ 	.word	0x00000000
        /*0010*/ 	.short	0x0000
        /*0012*/ 	.short	0x0070
        /*0014*/ 	.byte	0x00, 0xf0, 0x01, 0x28


	//----- nvinfo : EIATTR_SPARSE_MMA_MASK
	.align		4
.L_75:
        /*0018*/ 	.byte	0x03, 0x50
        /*001a*/ 	.short	0x0000


	//----- nvinfo : EIATTR_MAXREG_COUNT
	.align		4
        /*001c*/ 	.byte	0x03, 0x1b
        /*001e*/ 	.short	0x0080


	//----- nvinfo : EIATTR_NUM_BARRIERS
	.align		4
        /*0020*/ 	.byte	0x02, 0x4c
        /*0022*/ 	.byte	0x10
	.zero		1


	//----- nvinfo : EIATTR_EXTERNS
	.align		4
        /*0024*/ 	.byte	0x04, 0x0f
        /*0026*/ 	.short	(.L_77 - .L_76)


	//   ....[0]....
	.align		4
.L_76:
        /*0028*/ 	.word	index@(__assertfail)


	//----- nvinfo : EIATTR_ANNOTATIONS
	.align		4
.L_77:
        /*002c*/ 	.byte	0x04, 0x55
        /*002e*/ 	.short	(.L_79 - .L_78)


	//   ....[0]....
.L_78:
        /*0030*/ 	.word	0x00000001
        /*0034*/ 	.byte	0x60, 0x82, 0x00, 0x00, 0x01, 0x00, 0x00, 0x00, 0x90, 0x82, 0x00, 0x00, 0x01, 0x00, 0x00, 0x00
        /*0044*/ 	.byte	0x80, 0x84, 0x00, 0x00, 0x01, 0x00, 0x00, 0x00, 0x10, 0x86, 0x00, 0x00, 0x01, 0x00, 0x00, 0x00
        /*0054*/ 	.byte	0x20, 0x8a, 0x00, 0x00, 0x01, 0x00, 0x00, 0x00, 0x90, 0x8a, 0x00, 0x00, 0x01, 0x00, 0x00, 0x00
        /*0064*/ 	.byte	0xa0, 0x95, 0x00, 0x00, 0x01, 0x00, 0x00, 0x00, 0x30, 0x9e, 0x00, 0x00, 0x01, 0x00, 0x00, 0x00
        /*0074*/ 	.byte	0x20, 0xa0, 0x00, 0x00, 0x01, 0x00, 0x00, 0x00, 0x50, 0xa0, 0x00, 0x00, 0x01, 0x00, 0x00, 0x00
        /*0084*/ 	.byte	0x60, 0xa0, 0x00, 0x00, 0x01, 0x00, 0x00, 0x00, 0x80, 0xb3, 0x00, 0x00, 0x01, 0x00, 0x00, 0x00
        /*0094*/ 	.byte	0xc0, 0xb3, 0x00, 0x00, 0x01, 0x00, 0x00, 0x00, 0x30, 0xb4, 0x00, 0x00, 0x01, 0x00, 0x00, 0x00
        /*00a4*/ 	.byte	0x50, 0xb4, 0x00, 0x00


	//----- nvinfo : EIATTR_MERCURY_ISA_VERSION
	.align		4
.L_79:
        /*00a8*/ 	.byte	0x03, 0x5f
        /*00aa*/ 	.short	0x0101


	//----- nvinfo : EIATTR_INT_WARP_WIDE_INSTR_OFFSETS
	.align		4
        /*00ac*/ 	.byte	0x04, 0x31
        /*00ae*/ 	.short	(.L_81 - .L_80)


	//   ....[0]....
.L_80:
        /*00b0*/ 	.word	0x000000c0


	//   ....[1]....
        /*00b4*/ 	.word	0x000000d0


	//   ....[2]....
        /*00b8*/ 	.word	0x00000170


	//----- nvinfo : EIATTR_COOP_GROUP_MASK_REGIDS
	.align		4
.L_81:
        /*00bc*/ 	.byte	0x04, 0x29
        /*00be*/ 	.short	(.L_83 - .L_82)


	//   ....[0]....
.L_82:
        /*00c0*/ 	.word	0xffffffff


	//   ....[1]....
        /*00c4*/ 	.word	0xffffffff


	//   ....[2]....
        /*00c8*/ 	.word	0xffffffff


	//   ....[3]....
        /*00cc*/ 	.word	0xffffffff


	//   ....[4]....
        /*00d0*/ 	.word	0xffffffff


	//   ....[5]....
        /*00d4*/ 	.word	0xffffffff


	//   ....[6]....
        /*00d8*/ 	.word	0xffffffff


	//   ....[7]....
        /*00dc*/ 	.word	0xffffffff


	//   ....[8]....
        /*00e0*/ 	.word	0xffffffff


	//   ....[9]....
        /*00e4*/ 	.word	0xffffffff


	//   ....[10]....
        /*00e8*/ 	.word	0xffffffff


	//   ....[11]....
        /*00ec*/ 	.word	0xffffffff


	//   ....[12]....
        /*00f0*/ 	.word	0xffffffff


	//   ....[13]....
        /*00f4*/ 	.word	0xffffffff


	//   ....[14]....
        /*00f8*/ 	.word	0xffffffff


	//   ....[15]....
        /*00fc*/ 	.word	0xffffffff


	//   ....[16]....
        /*0100*/ 	.word	0xffffffff


	//   ....[17]....
        /*0104*/ 	.word	0xffffffff


	//   ....[18]....
        /*0108*/ 	.word	0xffffffff


	//   ....[19]....
        /*010c*/ 	.word	0xffffffff


	//   ....[20]....
        /*0110*/ 	.word	0xffffffff


	//   ....[21]....
        /*0114*/ 	.word	0xffffffff


	//   ....[22]....
        /*0118*/ 	.word	0xffffffff


	//   ....[23]....
        /*011c*/ 	.word	0xffffffff


	//   ....[24]....
        /*0120*/ 	.word	0xffffffff


	//   ....[25]....
        /*0124*/ 	.word	0xffffffff


	//   ....[26]....
        /*0128*/ 	.word	0xffffffff


	//   ....[27]....
        /*012c*/ 	.word	0xffffffff


	//   ....[28]....
        /*0130*/ 	.word	0xffffffff


	//   ....[29]....
        /*0134*/ 	.word	0xffffffff


	//   ....[30]....
        /*0138*/ 	.word	0xffffffff


	//   ....[31]....
        /*013c*/ 	.word	0xffffffff


	//   ....[32]....
        /*0140*/ 	.word	0xffffffff


	//   ....[33]....
        /*0144*/ 	.word	0xffffffff


	//   ....[34]....
        /*0148*/ 	.word	0xffffffff


	//   ....[35]....
        /*014c*/ 	.word	0xffffffff


	//   ....[36]....
        /*0150*/ 	.word	0xffffffff


	//   ....[37]....
        /*0154*/ 	.word	0xffffffff


	//   ....[38]....
        /*0158*/ 	.word	0xffffffff


	//   ....[39]....
        /*015c*/ 	.word	0xffffffff


	//   ....[40]....
        /*0160*/ 	.word	0xffffffff


	//   ....[41]....
        /*0164*/ 	.word	0xffffffff


	//   ....[42]....
        /*0168*/ 	.word	0xffffffff


	//   ....[43]....
        /*016c*/ 	.word	0xffffffff


	//   ....[44]....
        /*0170*/ 	.word	0xffffffff


	//   ....[45]....
        /*0174*/ 	.word	0xffffffff


	//   ....[46]....
        /*0178*/ 	.word	0xffffffff


	//   ....[47]....
        /*017c*/ 	.word	0xffffffff


	//   ....[48]....
        /*0180*/ 	.word	0xffffffff


	//   ....[49]....
        /*0184*/ 	.word	0xffffffff


	//   ....[50]....
        /*0188*/ 	.word	0xffffffff


	//   ....[51]....
        /*018c*/ 	.word	0xffffffff


	//   ....[52]....
        /*0190*/ 	.word	0xffffffff


	//   ....[53]....
        /*0194*/ 	.word	0xffffffff


	//   ....[54]....
        /*0198*/ 	.word	0xffffffff


	//   ....[55]....
        /*019c*/ 	.word	0xffffffff


	//   ....[56]....
        /*01a0*/ 	.word	0xffffffff


	//   ....[57]....
        /*01a4*/ 	.word	0xffffffff


	//   ....[58]....
        /*01a8*/ 	.word	0xffffffff


	//   ....[59]....
        /*01ac*/ 	.word	0xffffffff


	//   ....[60]....
        /*01b0*/ 	.word	0xffffffff


	//   ....[61]....
        /*01b4*/ 	.word	0xffffffff


	//   ....[62]....
        /*01b8*/ 	.word	0xffffffff


	//   ....[63]....
        /*01bc*/ 	.word	0xffffffff


	//   ....[64]....
        /*01c0*/ 	.word	0xffffffff


	//   ....[65]....
        /*01c4*/ 	.word	0xffffffff


	//   ....[66]....
        /*01c8*/ 	.word	0xffffffff


	//   ....[67]....
        /*01cc*/ 	.word	0xffffffff


	//   ....[68]....
        /*01d0*/ 	.word	0xffffffff


	//   ....[69]....
        /*01d4*/ 	.word	0xffffffff


	//   ....[70]....
        /*01d8*/ 	.word	0xffffffff


	//   ....[71]....
        /*01dc*/ 	.word	0xffffffff


	//   ....[72]....
        /*01e0*/ 	.word	0xffffffff


	//   ....[73]....
        /*01e4*/ 	.word	0xffffffff


	//   ....[74]....
        /*01e8*/ 	.word	0x0500000f


	//   ....[75]....
        /*01ec*/ 	.word	0x0500000f


	//   ....[76]....
        /*01f0*/ 	.word	0x0500000f


	//   ....[77]....
        /*01f4*/ 	.word	0x0500000f


	//   ....[78]....
        /*01f8*/ 	.word	0x0500000f


	//   ....[79]....
        /*01fc*/ 	.word	0x0500000f


	//   ....[80]....
        /*0200*/ 	.word	0x0500000f


	//   ....[81]....
        /*0204*/ 	.word	0x0500000f


	//   ....[82]....
        /*0208*/ 	.word	0x0500000f


	//   ....[83]....
        /*020c*/ 	.word	0x0500000f


	//   ....[84]....
        /*0210*/ 	.word	0x0500000f


	//   ....[85]....
        /*0214*/ 	.word	0x0500000f


	//   ....[86]....
        /*0218*/ 	.word	0x0500000f


	//   ....[87]....
        /*021c*/ 	.word	0x0500000f


	//   ....[88]....
        /*0220*/ 	.word	0x0500000f


	//   ....[89]....
        /*0224*/ 	.word	0x0500000f


	//   ....[90]....
        /*0228*/ 	.word	0x0500000f


	//   ....[91]....
        /*022c*/ 	.word	0x0500000f


	//   ....[92]....
        /*0230*/ 	.word	0x0500000f


	//   ....[93]....
        /*0234*/ 	.word	0x0500000f


	//   ....[94]....
        /*0238*/ 	.word	0x0500000f


	//   ....[95]....
        /*023c*/ 	.word	0x0500000f


	//   ....[96]....
        /*0240*/ 	.word	0x0500000f


	//   ....[97]....
        /*0244*/ 	.word	0x0500000f


	//   ....[98]....
        /*0248*/ 	.word	0x0500000f


	//   ....[99]....
        /*024c*/ 	.word	0x0500000f


	//   ....[100]....
        /*0250*/ 	.word	0x0500000f


	//   ....[101]....
        /*0254*/ 	.word	0x0500000f


	//   ....[102]....
        /*0258*/ 	.word	0x0500000f


	//   ....[103]....
        /*025c*/ 	.word	0x0500000f


	//   ....[104]....
        /*0260*/ 	.word	0x0500000f


	//   ....[105]....
        /*0264*/ 	.word	0x0500000f


	//   ....[106]....
        /*0268*/ 	.word	0x0500000f


	//   ....[107]....
        /*026c*/ 	.word	0x0500000f


	//   ....[108]....
        /*0270*/ 	.word	0x0500000f


	//   ....[109]....
        /*0274*/ 	.word	0x0500000f


	//   ....[110]....
        /*0278*/ 	.word	0x0500000f


	//   ....[111]....
        /*027c*/ 	.word	0x0500000f


	//   ....[112]....
        /*0280*/ 	.word	0x0500000f


	//   ....[113]....
        /*0284*/ 	.word	0x0500000f


	//   ....[114]....
        /*0288*/ 	.word	0x0500000f


	//   ....[115]....
        /*028c*/ 	.word	0x0500000f


	//   ....[116]....
        /*0290*/ 	.word	0x0500000f


	//   ....[117]....
        /*0294*/ 	.word	0x0500000f


	//   ....[118]....
        /*0298*/ 	.word	0x0500000f


	//   ....[119]....
        /*029c*/ 	.word	0x0500000f


	//----- nvinfo : EIATTR_COOP_GROUP_INSTR_OFFSETS
	.align		4
.L_83:
        /*02a0*/ 	.byte	0x04, 0x28
        /*02a2*/ 	.short	(.L_85 - .L_84)


	//   ....[0]....
.L_84:
        /*02a4*/ 	.word	0x00000080


	//   ....[1]....
        /*02a8*/ 	.word	0x00000090


	//   ....[2]....
        /*02ac*/ 	.word	0x000002d0


	//   ....[3]....
        /*02b0*/ 	.word	0x00000430


	//   ....[4]....
        /*02b4*/ 	.word	0x00000550


	//   ....[5]....
        /*02b8*/ 	.word	0x000006b0


	//   ....[6]....
        /*02bc*/ 	.word	0x00000e60


	//   ....[7]....
        /*02c0*/ 	.word	0x00002910


	//   ....[8]....
        /*02c4*/ 	.word	0x00002990


	//   ....[9]....
        /*02c8*/ 	.word	0x00002ea0


	//   ....[10]....
        /*02cc*/ 	.word	0x00002f30


	//   ....[11]....
        /*02d0*/ 	.word	0x00003b30


	//   ....[12]....
        /*02d4*/ 	.word	0x00005200


	//   ....[13]....
        /*02d8*/ 	.word	0x00005230


	//   ....[14]....
        /*02dc*/ 	.word	0x00005260


	//   ....[15]....
        /*02e0*/ 	.word	0x00005270


	//   ....[16]....
        /*02e4*/ 	.word	0x000065d0


	//   ....[17]....
        /*02e8*/ 	.word	0x000066e0


	//   ....[18]....
        /*02ec*/ 	.word	0x00006740


	//   ....[19]....
        /*02f0*/ 	.word	0x00006820


	//   ....[20]....
        /*02f4*/ 	.word	0x00006840


	//   ....[21]....
        /*02f8*/ 	.word	0x00007690


	//   ....[22]....
        /*02fc*/ 	.word	0x000076f0


	//   ....[23]....
        /*0300*/ 	.word	0x00007720


	//   ....[24]....
        /*0304*/ 	.word	0x00007750


	//   ....[25]....
        /*0308*/ 	.word	0x00007cc0


	//   ....[26]....
        /*030c*/ 	.word	0x00007d00


	//   ....[27]....
        /*0310*/ 	.word	0x00007e10


	//   ....[28]....
        /*0314*/ 	.word	0x00007e50


	//   ....[29]....
        /*0318*/ 	.word	0x00009060


	//   ....[30]....
        /*031c*/ 	.word	0x00009080


	//   ....[31]....
        /*0320*/ 	.word	0x00009090


	//   ....[32]....
        /*0324*/ 	.word	0x00009140


	//   ....[33]....
        /*0328*/ 	.word	0x00009160


	//   ....[34]....
        /*032c*/ 	.word	0x00009200


	//   ....[35]....
        /*0330*/ 	.word	0x00009220


	//   ....[36]....
        /*0334*/ 	.word	0x00009230


	//   ....[37]....
        /*0338*/ 	.word	0x00009a70


	//   ....[38]....
        /*033c*/ 	.word	0x00009a90


	//   ....[39]....
        /*0340*/ 	.word	0x00009ac0


	//   ....[40]....
        /*0344*/ 	.word	0x00009b70


	//   ....[41]....
        /*0348*/ 	.word	0x00009b80


	//   ....[42]....
        /*034c*/ 	.word	0x00009c30


	//   ....[43]....
        /*0350*/ 	.word	0x00009c40


	//   ....[44]....
        /*0354*/ 	.word	0x00009c50


	//   ....[45]....
        /*0358*/ 	.word	0x00009c60


	//   ....[46]....
        /*035c*/ 	.word	0x00009c70


	//   ....[47]....
        /*0360*/ 	.word	0x00009d40


	//   ....[48]....
        /*0364*/ 	.word	0x00009de0


	//   ....[49]....
        /*0368*/ 	.word	0x0000a4d0


	//   ....[50]....
        /*036c*/ 	.word	0x0000a4e0


	//   ....[51]....
        /*0370*/ 	.word	0x0000a500


	//   ....[52]....
        /*0374*/ 	.word	0x0000a580


	//   ....[53]....
        /*0378*/ 	.word	0x0000a590


	//   ....[54]....
        /*037c*/ 	.word	0x0000a5f0


	//   ....[55]....
        /*0380*/ 	.word	0x0000a620


	//   ....[56]....
        /*0384*/ 	.word	0x0000a660


	//   ....[57]....
        /*0388*/ 	.word	0x0000a910


	//   ....[58]....
        /*038c*/ 	.word	0x0000a930


	//   ....[59]....
        /*0390*/ 	.word	0x0000a9d0


	//   ....[60]....
        /*0394*/ 	.word	0x0000a9e0


	//   ....[61]....
        /*0398*/ 	.word	0x0000aa70


	//   ....[62]....
        /*039c*/ 	.word	0x0000aa80


	//   ....[63]....
        /*03a0*/ 	.word	0x0000aa90


	//   ....[64]....
        /*03a4*/ 	.word	0x0000ab20


	//   ....[65]....
        /*03a8*/ 	.word	0x0000afc0


	//   ....[66]....
        /*03ac*/ 	.word	0x0000afd0


	//   ....[67]....
        /*03b0*/ 	.word	0x0000b020


	//   ....[68]....
        /*03b4*/ 	.word	0x0000b060


	//   ....[69]....
        /*03b8*/ 	.word	0x0000b0c0


	//   ....[70]....
        /*03bc*/ 	.word	0x0000b0e0


	//   ....[71]....
        /*03c0*/ 	.word	0x0000b160


	//   ....[72]....
        /*03c4*/ 	.word	0x0000b180


	//   ....[73]....
        /*03c8*/ 	.word	0x0000b550


	//   ....[74]....
        /*03cc*/ 	.word	0x0000ba30


	//   ....[75]....
        /*03d0*/ 	.word	0x0000bb20


	//   ....[76]....
        /*03d4*/ 	.word	0x0000bbc0


	//   ....[77]....
        /*03d8*/ 	.word	0x0000bc30


	//   ....[78]....
        /*03dc*/ 	.word	0x0000bd40


	//   ....[79]....
        /*03e0*/ 	.word	0x0000bdb0


	//   ....[80]....
        /*03e4*/ 	.word	0x0000bec0


	//   ....[81]....
        /*03e8*/ 	.word	0x0000bf30


	//   ....[82]....
        /*03ec*/ 	.word	0x0000c030


	//   ....[83]....
        /*03f0*/ 	.word	0x0000c0c0


	//   ....[84]....
        /*03f4*/ 	.word	0x0000c130


	//   ....[85]....
        /*03f8*/ 	.word	0x0000c190


	//   ....[86]....
        /*03fc*/ 	.word	0x0000c2b0


	//   ....[87]....
        /*0400*/ 	.word	0x0000c310


	//   ....[88]....
        /*0404*/ 	.word	0x0000c420


	//   ....[89]....
        /*0408*/ 	.word	0x0000c480


	//   ....[90]....
        /*040c*/ 	.word	0x0000c570


	//   ....[91]....
        /*0410*/ 	.word	0x0000c650


	//   ....[92]....
        /*0414*/ 	.word	0x0000c730


	//   ....[93]....
        /*0418*/ 	.word	0x0000c7a0


	//   ....[94]....
        /*041c*/ 	.word	0x0000c870


	//   ....[95]....
        /*0420*/ 	.word	0x0000c9b0


	//   ....[96]....
        /*0424*/ 	.word	0x0000ca60


	//   ....[97]....
        /*0428*/ 	.word	0x0000cad0


	//   ....[98]....
        /*042c*/ 	.word	0x0000cbc0


	//   ....[99]....
        /*0430*/ 	.word	0x0000cc20


	//   ....[100]....
        /*0434*/ 	.word	0x0000ccf0


	//   ....[101]....
        /*0438*/ 	.word	0x0000cd50


	//   ....[102]....
        /*043c*/ 	.word	0x0000ce20


	//   ....[103]....
        /*0440*/ 	.word	0x0000cf10


	//   ....[104]....
        /*0444*/ 	.word	0x0000cfb0


	//   ....[105]....
        /*0448*/ 	.word	0x0000d010


	//   ....[106]....
        /*044c*/ 	.word	0x0000d110


	//   ....[107]....
        /*0450*/ 	.word	0x0000d170


	//   ....[108]....
        /*0454*/ 	.word	0x0000d270


	//   ....[109]....
        /*0458*/ 	.word	0x0000d2d0


	//   ....[110]....
        /*045c*/ 	.word	0x0000d3a0


	//   ....[111]....
        /*0460*/ 	.word	0x0000d4f0


	//   ....[112]....
        /*0464*/ 	.word	0x0000d590


	//   ....[113]....
        /*0468*/ 	.word	0x0000d620


	//   ....[114]....
        /*046c*/ 	.word	0x0000d720


	//   ....[115]....
        /*0470*/ 	.word	0x0000d780


	//   ....[116]....
        /*0474*/ 	.word	0x0000d870


	//   ....[117]....
        /*0478*/ 	.word	0x0000d8d0


	//   ....[118]....
        /*047c*/ 	.word	0x0000d990


	//   ....[119]....
        /*0480*/ 	.word	0x0000db00


	//----- nvinfo : EIATTR_REG_RECONFIG
	.align		4
.L_85:
        /*0484*/ 	.byte	0x01, 0x54
	.zero		2


	//----- nvinfo : EIATTR_SYSCALL_OFFSETS
	.align		4
        /*0488*/ 	.byte	0x04, 0x46
        /*048a*/ 	.short	(.L_87 - .L_86)


	//   ....[0]....
.L_86:
        /*048c*/ 	.word	0x00001190


	//   ....[1]....
        /*0490*/ 	.word	0x00008720


	//   ....[2]....
        /*0494*/ 	.word	0x00008860


	//   ....[3]....
        /*0498*/ 	.word	0x00008950


	//   ....[4]....
        /*049c*/ 	.word	0x00009590


	//----- nvinfo : EIATTR_MBARRIER_INSTR_OFFSETS
	.align		4
.L_87:
        /*04a0*/ 	.byte	0x04, 0x39
        /*04a2*/ 	.short	(.L_89 - .L_88)


	//   ....[0]....
.L_88:
        /*04a4*/ 	.word	0x00000180
        /*04a8*/ 	.word	0x000000ff
        /*04ac*/ 	.word	0x0002d800
        /*04b0*/ 	.short	0x0100
        /*04b2*/ 	.byte	0x08
	.zero		1


	//   ....[1]....
        /*04b4*/ 	.word	0x00000190
        /*04b8*/ 	.word	0x000000ff
        /*04bc*/ 	.word	0x0002d820
        /*04c0*/ 	.short	0x0100
        /*04c2*/ 	.byte	0x08
	.zero		1


	//   ....[2]....
        /*04c4*/ 	.word	0x00000280
        /*04c8*/ 	.word	0x000000ff
        /*04cc*/ 	.word	0x0002d830
        /*04d0*/ 	.short	0x0100
        /*04d2*/ 	.byte	0x08
	.zero		1


	//   ....[3]....
        /*04d4*/ 	.word	0x00000290
        /*04d8*/ 	.word	0x000000ff
        /*04dc*/ 	.word	0x0002d840
        /*04e0*/ 	.short	0x0100
        /*04e2*/ 	.byte	0x08
	.zero		1


	//   ....[4]....
        /*04e4*/ 	.word	0x000002a0
        /*04e8*/ 	.word	0x000000ff
        /*04ec*/ 	.word	0x0002d838
        /*04f0*/ 	.short	0x0100
        /*04f2*/ 	.byte	0x08
	.zero		1


	//   ....[5]....
        /*04f4*/ 	.word	0x000002b0
        /*04f8*/ 	.word	0x000000ff
        /*04fc*/ 	.word	0x0002d848
        /*0500*/ 	.short	0x0100
        /*0502*/ 	.byte	0x08
	.zero		1


	//   ....[6]....
        /*0504*/ 	.word	0x000003e0
        /*0508*/ 	.word	0x000000ff
        /*050c*/ 	.word	0x0002d850
        /*0510*/ 	.short	0x0100
        /*0512*/ 	.byte	0x08
	.zero		1


	//   ....[7]....
        /*0514*/ 	.word	0x000003f0
        /*0518*/ 	.word	0x000000ff
        /*051c*/ 	.word	0x0002d860
        /*0520*/ 	.short	0x0100
        /*0522*/ 	.byte	0x08
	.zero		1


	//   ....[8]....
        /*0524*/ 	.word	0x00000400
        /*0528*/ 	.word	0x000000ff
        /*052c*/ 	.word	0x0002d858
        /*0530*/ 	.short	0x0100
        /*0532*/ 	.byte	0x08
	.zero		1


	//   ....[9]....
        /*0534*/ 	.word	0x00000410
        /*0538*/ 	.word	0x000000ff
        /*053c*/ 	.word	0x0002d868
        /*0540*/ 	.short	0x0100
        /*0542*/ 	.byte	0x08
	.zero		1


	//   ....[10]....
        /*0544*/ 	.word	0x00000500
        /*0548*/ 	.word	0x000000ff
        /*054c*/ 	.word	0x0002d870
        /*0550*/ 	.short	0x0100
        /*0552*/ 	.byte	0x06
	.zero		1


	//   ....[11]....
        /*0554*/ 	.word	0x00000510
        /*0558*/ 	.word	0x000000ff
        /*055c*/ 	.word	0x0002d880
        /*0560*/ 	.short	0x0100
        /*0562*/ 	.byte	0x06
	.zero		1


	//   ....[12]....
        /*0564*/ 	.word	0x00000520
        /*0568*/ 	.word	0x000000ff
        /*056c*/ 	.word	0x0002d878
        /*0570*/ 	.short	0x0100
        /*0572*/ 	.byte	0x06
	.zero		1


	//   ....[13]....
        /*0574*/ 	.word	0x00000530
        /*0578*/ 	.word	0x000000ff
        /*057c*/ 	.word	0x0002d888
        /*0580*/ 	.short	0x0100
        /*0582*/ 	.byte	0x06
	.zero		1


	//   ....[14]....
        /*0584*/ 	.word	0x00000660
        /*0588*/ 	.word	0x000000ff
        /*058c*/ 	.word	0x0002d890
        /*0590*/ 	.short	0x0100
        /*0592*/ 	.byte	0x08
	.zero		1


	//   ....[15]....
        /*0594*/ 	.word	0x00000670
        /*0598*/ 	.word	0x000000ff
        /*059c*/ 	.word	0x0002d8a0
        /*05a0*/ 	.short	0x0100
        /*05a2*/ 	.byte	0x08
	.zero		1


	//   ....[16]....
        /*05a4*/ 	.word	0x00000680
        /*05a8*/ 	.word	0x000000ff
        /*05ac*/ 	.word	0x0002d898
        /*05b0*/ 	.short	0x0100
        /*05b2*/ 	.byte	0x08
	.zero		1


	//   ....[17]....
        /*05b4*/ 	.word	0x00000690
        /*05b8*/ 	.word	0x000000ff
        /*05bc*/ 	.word	0x0002d8a8
        /*05c0*/ 	.short	0x0100
        /*05c2*/ 	.byte	0x08
	.zero		1


	//   ....[18]....
        /*05c4*/ 	.word	0x000007d0
        /*05c8*/ 	.word	0x000000ff
        /*05cc*/ 	.word	0x0002d8b0
        /*05d0*/ 	.short	0x0100
        /*05d2*/ 	.byte	0x08
	.zero		1


	//   ....[19]....
        /*05d4*/ 	.word	0x000007e0
        /*05d8*/ 	.word	0x000000ff
        /*05dc*/ 	.word	0x0002d8c0
        /*05e0*/ 	.short	0x0100
        /*05e2*/ 	.byte	0x08
	.zero		1


	//   ....[20]....
        /*05e4*/ 	.word	0x000007f0
        /*05e8*/ 	.word	0x000000ff
        /*05ec*/ 	.word	0x0002d8b8
        /*05f0*/ 	.short	0x0100
        /*05f2*/ 	.byte	0x08
	.zero		1


	//   ....[21]....
        /*05f4*/ 	.word	0x00000800
        /*05f8*/ 	.word	0x000000ff
        /*05fc*/ 	.word	0x0002d8c8
        /*0600*/ 	.short	0x0100
        /*0602*/ 	.byte	0x08
	.zero		1


	//   ....[22]....
        /*0604*/ 	.word	0x000011f0
        /*0608*/ 	.word	0x000000ff
        /*060c*/ 	.word	0x0002d800
        /*0610*/ 	.short	0x010a
        /*0612*/ 	.byte	0x28
	.zero		1


	//   ....[23]....
        /*0614*/ 	.word	0x00001270
        /*0618*/ 	.word	0x00000000
        /*061c*/ 	.word	0x0002d830
        /*0620*/ 	.short	0x010a
        /*0622*/ 	.byte	0x3f
	.zero		1


	//   ....[24]....
        /*0624*/ 	.word	0x000012c0
        /*0628*/ 	.word	0x00000000
        /*062c*/ 	.word	0x0002d830
        /*0630*/ 	.short	0x010a
        /*0632*/ 	.byte	0x3f
	.zero		1


	//   ....[25]....
        /*0634*/ 	.word	0x00001ea0
        /*0638*/ 	.word	0x000000ff
        /*063c*/ 	.word	0x00000000
        /*0640*/ 	.short	0x0101
        /*0642*/ 	.byte	0x06
	.zero		1


	//   ....[26]....
        /*0644*/ 	.word	0x00003e10
        /*0648*/ 	.word	0x000000ff
        /*064c*/ 	.word	0x0002d830
        /*0650*/ 	.short	0x010a
        /*0652*/ 	.byte	0x06
	.zero		1


	//   ....[27]....
        /*0654*/ 	.word	0x00003e50
        /*0658*/ 	.word	0x000000ff
        /*065c*/ 	.word	0x0002d830
        /*0660*/ 	.short	0x010a
        /*0662*/ 	.byte	0x06
	.zero		1


	//   ....[28]....
        /*0664*/ 	.word	0x00004120
        /*0668*/ 	.word	0x000000ff
        /*066c*/ 	.word	0x0002d850
        /*0670*/ 	.short	0x010a
        /*0672*/ 	.byte	0x06
	.zero		1


	//   ....[29]....
        /*0674*/ 	.word	0x00004160
        /*0678*/ 	.word	0x000000ff
        /*067c*/ 	.word	0x0002d850
        /*0680*/ 	.short	0x010a
        /*0682*/ 	.byte	0x06
	.zero		1


	//   ....[30]....
        /*0684*/ 	.word	0x00004aa0
        /*0688*/ 	.word	0x000000ff
        /*068c*/ 	.word	0x00000000
        /*0690*/ 	.short	0x0101
        /*0692*/ 	.byte	0x06
	.zero		1


	//   ....[31]....
        /*0694*/ 	.word	0x00006060
        /*0698*/ 	.word	0x000000ff
        /*069c*/ 	.word	0x00000000
        /*06a0*/ 	.short	0x0101
        /*06a2*/ 	.byte	0x06
	.zero		1


	//   ....[32]....
        /*06a4*/ 	.word	0x00006650
        /*06a8*/ 	.word	0x000000ff
        /*06ac*/ 	.word	0x0002d850
        /*06b0*/ 	.short	0x010a
        /*06b2*/ 	.byte	0x08
	.zero		1


	//   ....[33]....
        /*06b4*/ 	.word	0x00006690
        /*06b8*/ 	.word	0x000000ff
        /*06bc*/ 	.word	0x0002d850
        /*06c0*/ 	.short	0x010a
        /*06c2*/ 	.byte	0x08
	.zero		1


	//   ....[34]....
        /*06c4*/ 	.word	0x00006df0
        /*06c8*/ 	.word	0x000000ff
        /*06cc*/ 	.word	0x00000000
        /*06d0*/ 	.short	0x0101
        /*06d2*/ 	.byte	0x08
	.zero		1


	//   ....[35]....
        /*06d4*/ 	.word	0x00007ce0
        /*06d8*/ 	.word	0x000000ff
        /*06dc*/ 	.word	0x00000000
        /*06e0*/ 	.short	0x0101
        /*06e2*/ 	.byte	0x04
	.zero		1


	//   ....[36]....
        /*06e4*/ 	.word	0x00008e30
        /*06e8*/ 	.word	0x00000000
        /*06ec*/ 	.word	0x0002d840
        /*06f0*/ 	.short	0x010a
        /*06f2*/ 	.byte	0x3f
	.zero		1


	//   ....[37]....
        /*06f4*/ 	.word	0x00009370
        /*06f8*/ 	.word	0x00000000
        /*06fc*/ 	.word	0x0002d830
        /*0700*/ 	.short	0x0107
        /*0702*/ 	.byte	0x3f
	.zero		1


	//   ....[38]....
        /*0704*/ 	.word	0x00009430
        /*0708*/ 	.word	0x00000000
        /*070c*/ 	.word	0x0002d830
        /*0710*/ 	.short	0x0101
        /*0712*/ 	.byte	0x3f
	.zero		1


	//   ....[39]....
        /*0714*/ 	.word	0x00009ee0
        /*0718*/ 	.word	0x000000ff
        /*071c*/ 	.word	0x0002d800
        /*0720*/ 	.short	0x0107
        /*0722*/ 	.byte	0x25
	.zero		1


	//   ....[40]....
        /*0724*/ 	.word	0x00009f40
        /*0728*/ 	.word	0x000000ff
        /*072c*/ 	.word	0x0002d800
        /*0730*/ 	.short	0x0101
        /*0732*/ 	.byte	0x25
	.zero		1


	//   ....[41]....
        /*0734*/ 	.word	0x00009f60
        /*0738*/ 	.word	0x000000ff
        /*073c*/ 	.word	0x0002d820
        /*0740*/ 	.short	0x010a
        /*0742*/ 	.byte	0x25
	.zero		1


	//   ....[42]....
        /*0744*/ 	.word	0x0000a2f0
        /*0748*/ 	.word	0x00000006
        /*074c*/ 	.word	0x0002d840
        /*0750*/ 	.short	0x010a
        /*0752*/ 	.byte	0x3f
	.zero		1


	//   ....[43]....
        /*0754*/ 	.word	0x0000a700
        /*0758*/ 	.word	0x00000006
        /*075c*/ 	.word	0x0002d830
        /*0760*/ 	.short	0x0107
        /*0762*/ 	.byte	0x3f
	.zero		1


	//   ....[44]....
        /*0764*/ 	.word	0x0000a7c0
        /*0768*/ 	.word	0x00000006
        /*076c*/ 	.word	0x0002d830
        /*0770*/ 	.short	0x0101
        /*0772*/ 	.byte	0x3f
	.zero		1


	//   ....[45]....
        /*0774*/ 	.word	0x0000a820
        /*0778*/ 	.word	0x00000006
        /*077c*/ 	.word	0x0002d860
        /*0780*/ 	.short	0x010a
        /*0782*/ 	.byte	0x3f
	.zero		1


	//   ....[46]....
        /*0784*/ 	.word	0x0000ac10
        /*0788*/ 	.word	0x00000006
        /*078c*/ 	.word	0x0002d850
        /*0790*/ 	.short	0x0107
        /*0792*/ 	.byte	0x3f
	.zero		1


	//   ....[47]....
        /*0794*/ 	.word	0x0000ade0
        /*0798*/ 	.word	0x00000006
        /*079c*/ 	.word	0x0002d850
        /*07a0*/ 	.short	0x0101
        /*07a2*/ 	.byte	0x3f
	.zero		1


	//   ....[48]....
        /*07a4*/ 	.word	0x0000aed0
        /*07a8*/ 	.word	0x00000004
        /*07ac*/ 	.word	0x0002d860
        /*07b0*/ 	.short	0x010a
        /*07b2*/ 	.byte	0x3f
	.zero		1


	//   ....[49]....
        /*07b4*/ 	.word	0x0000b2c0
        /*07b8*/ 	.word	0x00000004
        /*07bc*/ 	.word	0x0002d850
        /*07c0*/ 	.short	0x0107
        /*07c2*/ 	.byte	0x3f
	.zero		1


	//   ....[50]....
        /*07c4*/ 	.word	0x0000b3b0
        /*07c8*/ 	.word	0x00000004
        /*07cc*/ 	.word	0x0002d850
        /*07d0*/ 	.short	0x0101
        /*07d2*/ 	.byte	0x3f
	.zero		1


	//   ....[51]....
        /*07d4*/ 	.word	0x0000b4d0
        /*07d8*/ 	.word	0x00000004
        /*07dc*/ 	.word	0x0002d820
        /*07e0*/ 	.short	0x010a
        /*07e2*/ 	.byte	0x3f
	.zero		1


	//   ....[52]....
        /*07e4*/ 	.word	0x0000b650
        /*07e8*/ 	.word	0x00000003
        /*07ec*/ 	.word	0x0002d840
        /*07f0*/ 	.short	0x010a
        /*07f2*/ 	.byte	0x3f
	.zero		1


	//   ....[53]....
        /*07f4*/ 	.word	0x0000b6f0
        /*07f8*/ 	.word	0x00000017
        /*07fc*/ 	.word	0x0002d840
        /*0800*/ 	.short	0x010a
        /*0802*/ 	.byte	0x3f
	.zero		1


	//   ....[54]....
        /*0804*/ 	.word	0x0000b730
        /*0808*/ 	.word	0x00000003
        /*080c*/ 	.word	0x0002d860
        /*0810*/ 	.short	0x010a
        /*0812*/ 	.byte	0x3f
	.zero		1


	//   ....[55]....
        /*0814*/ 	.word	0x0000b770
        /*0818*/ 	.word	0x00000017
        /*081c*/ 	.word	0x0002d860
        /*0820*/ 	.short	0x010a
        /*0822*/ 	.byte	0x3f
	.zero		1


	//   ....[56]....
        /*0824*/ 	.word	0x0000b7e0
        /*0828*/ 	.word	0x00000003
        /*082c*/ 	.word	0x0002d800
        /*0830*/ 	.short	0x010a
        /*0832*/ 	.byte	0x3f
	.zero		1


	//   ....[57]....
        /*0834*/ 	.word	0x0000b830
        /*0838*/ 	.word	0x00000000
        /*083c*/ 	.word	0x0002d830
        /*0840*/ 	.short	0x010a
        /*0842*/ 	.byte	0x3f
	.zero		1


	//   ....[58]....
        /*0844*/ 	.word	0x0000b890
        /*0848*/ 	.word	0x00000007
        /*084c*/ 	.word	0x0002d830
        /*0850*/ 	.short	0x010a
        /*0852*/ 	.byte	0x3f
	.zero		1


	//   ....[59]....
        /*0854*/ 	.word	0x0000b8f0
        /*0858*/ 	.word	0x00000007
        /*085c*/ 	.word	0x0002d850
        /*0860*/ 	.short	0x010a
        /*0862*/ 	.byte	0x3f
	.zero		1


	//   ....[60]....
        /*0864*/ 	.word	0x0000b950
        /*0868*/ 	.word	0x00000007
        /*086c*/ 	.word	0x0002d850
        /*0870*/ 	.short	0x010a
        /*0872*/ 	.byte	0x3f
	.zero		1


	//   ....[61]....
        /*0874*/ 	.word	0x0000ba70
        /*0878*/ 	.word	0x00000000
        /*087c*/ 	.word	0x0002d840
        /*0880*/ 	.short	0x010a
        /*0882*/ 	.byte	0x3f
	.zero		1


	//   ....[62]....
        /*0884*/ 	.word	0x0000c8b0
        /*0888*/ 	.word	0x00000003
        /*088c*/ 	.word	0x0002d820
        /*0890*/ 	.short	0x010a
        /*0892*/ 	.byte	0x3f
	.zero		1


	//   ....[63]....
        /*0894*/ 	.word	0x0000c900
        /*0898*/ 	.word	0x00000006
        /*089c*/ 	.word	0x0002d840
        /*08a0*/ 	.short	0x010a
        /*08a2*/ 	.byte	0x3f
	.zero		1


	//   ....[64]....
        /*08a4*/ 	.word	0x0000ce60
        /*08a8*/ 	.word	0x00000006
        /*08ac*/ 	.word	0x0002d860
        /*08b0*/ 	.short	0x010a
        /*08b2*/ 	.byte	0x3f
	.zero		1


	//   ....[65]....
        /*08b4*/ 	.word	0x0000d440
        /*08b8*/ 	.word	0x00000004
        /*08bc*/ 	.word	0x0002d860
        /*08c0*/ 	.short	0x010a
        /*08c2*/ 	.byte	0x3f
	.zero		1


	//   ....[66]....
        /*08c4*/ 	.word	0x0000da20
        /*08c8*/ 	.word	0x00000004
        /*08cc*/ 	.word	0x0002d820
        /*08d0*/ 	.short	0x010a
        /*08d2*/ 	.byte	0x3f
	.zero		1


	//   ....[67]....
        /*08d4*/ 	.word	0x0000dbc0
        /*08d8*/ 	.word	0x00000003
        /*08dc*/ 	.word	0x0002d840
        /*08e0*/ 	.short	0x010a
        /*08e2*/ 	.byte	0x3f
	.zero		1


	//   ....[68]....
        /*08e4*/ 	.word	0x0000dc10
        /*08e8*/ 	.word	0x00000017
        /*08ec*/ 	.word	0x0002d840
        /*08f0*/ 	.short	0x010a
        /*08f2*/ 	.byte	0x3f
	.zero		1


	//   ....[69]....
        /*08f4*/ 	.word	0x0000dc60
        /*08f8*/ 	.word	0x00000003
        /*08fc*/ 	.word	0x0002d860
        /*0900*/ 	.short	0x010a
        /*0902*/ 	.byte	0x3f
	.zero		1


	//----- nvinfo : EIATTR_NUM_MBARRIERS
	.align		4
.L_89:
        /*0904*/ 	.byte	0x03, 0x38
        /*0906*/ 	.short	0x0016


	//----- nvinfo : EIATTR_EXIT_INSTR_OFFSETS
	.align		4
        /*0908*/ 	.byte	0x04, 0x1c
        /*090a*/ 	.short	(.L_91 - .L_90)


	//   ....[0]....
.L_90:
        /*090c*/ 	.word	0x00000960


	//   ....[1]....
        /*0910*/ 	.word	0x00007f70


	//   ....[2]....
        /*0914*/ 	.word	0x0000b7c0


	//----- nvinfo : EIATTR_MAX_THREADS
	.align		4
.L_91:
        /*0918*/ 	.byte	0x04, 0x05
        /*091a*/ 	.short	(.L_93 - .L_92)
.L_92:
        /*091c*/ 	.word	0x00000200
        /*0920*/ 	.word	0x00000001
        /*0924*/ 	.word	0x00000001


	//----- nvinfo : EIATTR_CRS_STACK_SIZE
	.align		4
.L_93:
        /*0928*/ 	.byte	0x04, 0x1e
        /*092a*/ 	.short	(.L_95 - .L_94)
.L_94:
        /*092c*/ 	.word	0x00000000


	//----- nvinfo : EIATTR_CBANK_PARAM_SIZE
	.align		4
.L_95:
        /*0930*/ 	.byte	0x03, 0x19
        /*0932*/ 	.short	0x0a70


	//----- nvinfo : EIATTR_PARAM_CBANK
	.align		4
        /*0934*/ 	.byte	0x04, 0x0a
        /*0936*/ 	.short	(.L_97 - .L_96)
	.align		4
.L_96:
        /*0938*/ 	.word	index@(.nv.constant0._ZN7cutlass13device_kernelIN5flash11enable_sm90INS1_16FlashAttnFwdSm90INS1_25CollectiveMainloopFwdSm90ILi2EN4cute5tupleIJNS5_1CILi1EEES8_S8_EEENS6_IJNS7_ILi192EEENS7_ILi128EEENS7_ILi96EEEEEELi96ENS_6half_tEfNS_4arch4Sm90ELb0ELb0ELb1ELb0ELb1ELb0ELb0ELb0ELb1ELb1ELb0ELb0EEENS1_21CollectiveEpilogueFwdINS6_IJSA_SC_SB_EEES9_SE_SG_Li384ELb0ELb1ELb0ELb0EEENS1_29StaticPersistentTileSchedulerILb0EEEEEEEEEvNT_6ParamsE)
        /*093c*/ 	.short	0x0210
        /*093e*/ 	.short	0x0a70


	//----- nvinfo : EIATTR_SW_WAR
	.align		4
.L_97:
        /*0940*/ 	.byte	0x04, 0x36
        /*0942*/ 	.short	(.L_99 - .L_98)
.L_98:
        /*0944*/ 	.word	0x00000008
.L_99:


//--------------------- .nv.info._ZN7cutlass13device_kernelIN5flash11enable_sm90INS1_16FlashAttnFwdSm90INS1_25CollectiveMainloopFwdSm90ILi2EN4cute5tupleIJNS5_1CILi1EEES8_S8_EEENS6_IJNS7_ILi192EEENS7_ILi128EEENS7_ILi96EEEEEELi96ENS_6half_tEfNS_4arch4Sm90ELb0ELb0ELb1ELb1ELb1ELb0ELb0ELb0ELb1ELb1ELb0ELb0EEENS1_21CollectiveEpilogueFwdINS6_IJSA_SC_SB_EEES9_SE_SG_Li384ELb1ELb1ELb0ELb0EEENS1_36VarlenDynamicPersistentTileSchedulerILi192ELi128ELi384ELi128ELb0ELb1ELb1ELb0ELb1ELb1EEEEEEEEEvNT_6ParamsE --------------------------
	.section	.nv.info._ZN7cutlass13device_kernelIN5flash11enable_sm90INS1_16FlashAttnFwdSm90INS1_25CollectiveMainloopFwdSm90ILi2EN4cute5tupleIJNS5_1CILi1EEES8_S8_EEENS6_IJNS7_ILi192EEENS7_ILi128EEENS7_ILi96EEEEEELi96ENS_6half_tEfNS_4arch4Sm90ELb0ELb0ELb1ELb1ELb1ELb0ELb0ELb0ELb1ELb1ELb0ELb0EEENS1_21CollectiveEpilogueFwdINS6_IJSA_SC_SB_EEES9_SE_SG_Li384ELb1ELb1ELb0ELb0EEENS1_36VarlenDynamicPersistentTileSchedulerILi192ELi128ELi384ELi128ELb0ELb1ELb1ELb0ELb1ELb1EEEEEEEEEvNT_6ParamsE,"",@"SHT_CUDA_INFO"
	.sectionflags	@""
	.align	4


	//----- nvinfo : EIATTR_CUDA_API_VERSION
	.align		4
        /*0000*/ 	.byte	0x04, 0x37
        /*0002*/ 	.short	(.L_101 - .L_100)
.L_100:
        /*0004*/ 	.word	0x00000082


	//----- nvinfo : EIATTR_KPARAM_INFO
	.align		4
.L_101:
        /*0008*/ 	.byte	0x04, 0x17
        /*000a*/ 	.short	(.L_103 - .L_102)
.L_102:
        /*000c*/ 	.word	0x00000000
        /*0010*/ 	.short	0x0000
        /*0012*/ 	.short	0x0070
        /*0014*/ 	.byte	0x00, 0xf0, 0x01, 0x2a


	//----- nvinfo : EIATTR_SPARSE_MMA_MASK
	.align		4
.L_103:
        /*0018*/ 	.byte	0x03, 0x50
        /*001a*/ 	.short	0x0000


	//----- nvinfo : EIATTR_MAXREG_COUNT
	.align		4
        /*001c*/ 	.byte	0x03, 0x1b
        /*001e*/ 	.short	0x0080


	//----- nvinfo : EIATTR_NUM_BARRIERS
	.align		4
        /*0020*/ 	.byte	0x02, 0x4c
        /*0022*/ 	.byte	0x10
	.zero		1


	//----- nvinfo : EIATTR_EXTERNS
	.align		4
        /*0024*/ 	.byte	0x04, 0x0f
        /*0026*/ 	.short	(.L_105 - .L_104)


	//   ....[0]....
	.align		4
.L_104:
        /*0028*/ 	.word	index@(__assertfail)


	//----- nvinfo : EIATTR_ANNOTATIONS
	.align		4
.L_105:
        /*002c*/ 	.byte	0x04, 0x55
        /*002e*/ 	.short	(.L_107 - .L_106)


	//   ....[0]....
.L_106:
        /* <DEDUP_REMOVED lines=31> */
        /*0214*/ 	.byte	0xf0, 0xe8, 0x00, 0x00, 0x01, 0x00, 0x00, 0x00, 0x00, 0xe9, 0x00, 0x00


	//----- nvinfo : EIATTR_MERCURY_ISA_VERSION
	.align		4
.L_107:
        /*0220*/ 	.byte	0x03, 0x5f
        /*0222*/ 	.short	0x0101


	//----- nvinfo : EIATTR_UNUSED_LOAD_BYTE_OFFSET
	.align		4
        /*0224*/ 	.byte	0x04, 0x44
        /*0226*/ 	.short	(.L_109 - .L_108)


	//   ....[0]....
.L_108:
        /*0228*/ 	.word	0x00000970
        /*022c*/ 	.word	0x0000fff0


	//   ....[1]....
        /*0230*/ 	.word	0x00007320
        /*0234*/ 	.word	0x0000fff0


	//----- nvinfo : EIATTR_INT_WARP_WIDE_INSTR_OFFSETS
	.align		4
.L_109:
        /*0238*/ 	.byte	0x04, 0x31
        /*023a*/ 	.short	(.L_111 - .L_110)


	//   ....[0]....
.L_110:
        /*023c*/ 	.word	0x000000c0


	//   ....[1]....
        /*0240*/ 	.word	0x000000d0


	//   ....[2]....
        /*0244*/ 	.word	0x00000170


	//   ....[3]....
        /*0248*/ 	.word	0x00009d80


	//   ....[4]....
        /*024c*/ 	.word	0x00009e10


	//   ....[5]....
        /*0250*/ 	.word	0x0000cbb0


	//   ....[6]....
        /*0254*/ 	.word	0x0000cc40


	//----- nvinfo : EIATTR_COOP_GROUP_MASK_REGIDS
	.align		4
.L_111:
        /*0258*/ 	.byte	0x04, 0x29
        /*025a*/ 	.short	(.L_113 - .L_112)


	//   ....[0]....
.L_112:
        /*025c*/ 	.word	0xffffffff


	//   ....[1]....
        /*0260*/ 	.word	0xffffffff


	//   ....[2]....
        /*0264*/ 	.word	0xffffffff


	//   ....[3]....
        /*0268*/ 	.word	0xffffffff


	//   ....[4]....
        /*026c*/ 	.word	0xffffffff


	//   ....[5]....
        /*0270*/ 	.word	0xffffffff


	//   ....[6]....
        /*0274*/ 	.word	0xffffffff


	//   ....[7]....
        /*0278*/ 	.word	0xffffffff


	//   ....[8]....
        /*027c*/ 	.word	0xffffffff


	//   ....[9]....
        /*0280*/ 	.word	0xffffffff


	//   ....[10]....
        /*0284*/ 	.word	0xffffffff


	//   ....[11]....
        /*0288*/ 	.word	0xffffffff


	//   ....[12]....
        /*028c*/ 	.word	0xffffffff


	//   ....[13]....
        /*0290*/ 	.word	0xffffffff


	//   ....[14]....
        /*0294*/ 	.word	0xffffffff


	//   ....[15]....
        /*0298*/ 	.word	0xffffffff


	//   ....[16]....
        /*029c*/ 	.word	0xffffffff


	//   ....[17]....
        /*02a0*/ 	.word	0xffffffff


	//   ....[18]....
        /*02a4*/ 	.word	0xffffffff


	//   ....[19]....
        /*02a8*/ 	.word	0xffffffff


	//   ....[20]....
        /*02ac*/ 	.word	0xffffffff


	//   ....[21]....
        /*02b0*/ 	.word	0xffffffff


	//   ....[22]....
        /*02b4*/ 	.word	0xffffffff


	//   ....[23]....
        /*02b8*/ 	.word	0xffffffff


	//   ....[24]....
        /*02bc*/ 	.word	0xffffffff


	//   ....[25]....
        /*02c0*/ 	.word	0xffffffff


	//   ....[26]....
        /*02c4*/ 	.word	0xffffffff


	//   ....[27]....
        /*02c8*/ 	.word	0xffffffff


	//   ....[28]....
        /*02cc*/ 	.word	0xffffffff


	//   ....[29]....
        /*02d0*/ 	.word	0xffffffff


	//   ....[30]....
        /*02d4*/ 	.word	0xffffffff


	//   ....[31]....
        /*02d8*/ 	.word	0xffffffff


	//   ....[32]....
        /*02dc*/ 	.word	0xffffffff


	//   ....[33]....
        /*02e0*/ 	.word	0xffffffff


	//   ....[34]....
        /*02e4*/ 	.word	0xffffffff


	//   ....[35]....
        /*02e8*/ 	.word	0xffffffff


	//   ....[36]....
        /*02ec*/ 	.word	0xffffffff


	//   ....[37]....
        /*02f0*/ 	.word	0xffffffff


	//   ....[38]....
        /*02f4*/ 	.word	0xffffffff


	//   ....[39]....
        /*02f8*/ 	.word	0xffffffff


	//   ....[40]....
        /*02fc*/ 	.word	0xffffffff


	//   ....[41]....
        /*0300*/ 	.word	0xffffffff


	//   ....[42]....
        /*0304*/ 	.word	0xffffffff


	//   ....[43]....
        /*0308*/ 	.word	0xffffffff


	//   ....[44]....
        /*030c*/ 	.word	0xffffffff


	//   ....[45]....
        /*0310*/ 	.word	0xffffffff


	//   ....[46]....
        /*0314*/ 	.word	0xffffffff


	//   ....[47]....
        /*0318*/ 	.word	0xffffffff


	//   ....[48]....
        /*031c*/ 	.word	0xffffffff


	//   ....[49]....
        /*0320*/ 	.word	0xffffffff


	//   ....[50]....
        /*0324*/ 	.word	0xffffffff


	//   ....[51]....
        /*0328*/ 	.word	0xffffffff


	//   ....[52]....
        /*032c*/ 	.word	0xffffffff


	//   ....[53]....
        /*0330*/ 	.word	0xffffffff


	//   ....[54]....
        /*0334*/ 	.word	0xffffffff


	//   ....[55]....
        /*0338*/ 	.word	0xffffffff


	//   ....[56]....
        /*033c*/ 	.word	0xffffffff


	//   ....[57]....
        /*0340*/ 	.word	0xffffffff


	//   ....[58]....
        /*0344*/ 	.word	0xffffffff


	//   ....[59]....
        /*0348*/ 	.word	0xffffffff


	//   ....[60]....
        /*034c*/ 	.word	0xffffffff


	//   ....[61]....
        /*0350*/ 	.word	0xffffffff


	//   ....[62]....
        /*0354*/ 	.word	0xffffffff


	//   ....[63]....
        /*0358*/ 	.word	0xffffffff


	//   ....[64]....
        /*035c*/ 	.word	0xffffffff


	//   ....[65]....
        /*0360*/ 	.word	0xffffffff


	//   ....[66]....
        /*0364*/ 	.word	0xffffffff


	//   ....[67]....
        /*0368*/ 	.word	0xffffffff


	//   ....[68]....
        /*036c*/ 	.word	0xffffffff


	//   ....[69]....
        /*0370*/ 	.word	0xffffffff


	//   ....[70]....
        /*0374*/ 	.word	0xffffffff


	//   ....[71]....
        /*0378*/ 	.word	0xffffffff


	//   ....[72]....
        /*037c*/ 	.word	0xffffffff


	//   ....[73]....
        /*0380*/ 	.word	0xffffffff


	//   ....[74]....
        /*0384*/ 	.word	0xffffffff


	//   ....[75]....
        /*0388*/ 	.word	0xffffffff


	//   ....[76]....
        /*038c*/ 	.word	0xffffffff


	//   ....[77]....
        /*0390*/ 	.word	0xffffffff


	//   ....[78]....
        /*0394*/ 	.word	0xffffffff


	//   ....[79]....
        /*0398*/ 	.word	0xffffffff


	//   ....[80]....
        /*039c*/ 	.word	0xffffffff


	//   ....[81]....
        /*03a0*/ 	.word	0xffffffff


	//   ....[82]....
        /*03a4*/ 	.word	0xffffffff


	//   ....[83]....
        /*03a8*/ 	.word	0xffffffff


	//   ....[84]....
        /*03ac*/ 	.word	0xffffffff


	//   ....[85]....
        /*03b0*/ 	.word	0xffffffff


	//   ....[86]....
        /*03b4*/ 	.word	0xffffffff


	//   ....[87]....
        /*03b8*/ 	.word	0xffffffff


	//   ....[88]....
        /*03bc*/ 	.word	0xffffffff


	//   ....[89]....
        /*03c0*/ 	.word	0xffffffff


	//   ....[90]....
        /*03c4*/ 	.word	0xffffffff


	//   ....[91]....
        /*03c8*/ 	.word	0xffffffff


	//   ....[92]....
        /*03cc*/ 	.word	0xffffffff


	//   ....[93]....
        /*03d0*/ 	.word	0xffffffff


	//   ....[94]....
        /*03d4*/ 	.word	0xffffffff


	//   ....[95]....
        /*03d8*/ 	.word	0xffffffff


	//   ....[96]....
        /*03dc*/ 	.word	0xffffffff


	//   ....[97]....
        /*03e0*/ 	.word	0xffffffff


	//   ....[98]....
        /*03e4*/ 	.word	0xffffffff


	//   ....[99]....
        /*03e8*/ 	.word	0xffffffff


	//   ....[100]....
        /*03ec*/ 	.word	0xffffffff


	//   ....[101]....
        /*03f0*/ 	.word	0xffffffff


	//   ....[102]....
        /*03f4*/ 	.word	0xffffffff


	//   ....[103]....
        /*03f8*/ 	.word	0xffffffff


	//   ....[104]....
        /*03fc*/ 	.word	0xffffffff


	//   ....[105]....
        /*0400*/ 	.word	0xffffffff


	//   ....[106]....
        /*0404*/ 	.word	0xffffffff


	//   ....[107]....
        /*0408*/ 	.word	0xffffffff


	//   ....[108]....
        /*040c*/ 	.word	0xffffffff


	//   ....[109]....
        /*0410*/ 	.word	0xffffffff


	//   ....[110]....
        /*0414*/ 	.word	0xffffffff


	//   ....[111]....
        /*0418*/ 	.word	0x0500000f


	//   ....[112]....
        /*041c*/ 	.word	0x0500000f


	//   ....[113]....
        /*0420*/ 	.word	0x0500000f


	//   ....[114]....
        /*0424*/ 	.word	0x0500000f


	//   ....[115]....
        /*0428*/ 	.word	0x0500000f


	//   ....[116]....
        /*042c*/ 	.word	0x0500000f


	//   ....[117]....
        /*0430*/ 	.word	0x0500000f


	//   ....[118]....
        /*0434*/ 	.word	0x0500000f


	//   ....[119]....
        /*0438*/ 	.word	0x0500000f


	//   ....[120]....
        /*043c*/ 	.word	0x0500000f


	//   ....[121]....
        /*0440*/ 	.word	0x0500000f


	//   ....[122]....
        /*0444*/ 	.word	0x0500000f


	//   ....[123]....
        /*0448*/ 	.word	0x0500000f


	//   ....[124]....
        /*044c*/ 	.word	0x0500000f


	//   ....[125]....
        /*0450*/ 	.word	0x0500000f


	//   ....[126]....
        /*0454*/ 	.word	0x0500000f


	//   ....[127]....
        /*0458*/ 	.word	0x0500000f


	//   ....[128]....
        /*045c*/ 	.word	0x0500000f


	//   ....[129]....
        /*0460*/ 	.word	0x0500000f


	//   ....[130]....
        /*0464*/ 	.word	0x0500000f


	//   ....[131]....
        /*0468*/ 	.word	0x0500000f


	//   ....[132]....
        /*046c*/ 	.word	0x0500000f


	//   ....[133]....
        /*0470*/ 	.word	0x0500000f


	//   ....[134]....
        /*0474*/ 	.word	0x0500000f


	//   ....[135]....
        /*0478*/ 	.word	0x0500000f


	//   ....[136]....
        /*047c*/ 	.word	0x0500000f


	//   ....[137]....
        /*0480*/ 	.word	0x0500000f


	//   ....[138]....
        /*0484*/ 	.word	0x0500000f


	//   ....[139]....
        /*0488*/ 	.word	0x0500000f


	//   ....[140]....
        /*048c*/ 	.word	0x0500000f


	//   ....[141]....
        /*0490*/ 	.word	0x0500000f


	//   ....[142]....
        /*0494*/ 	.word	0x0500000f


	//   ....[143]....
        /*0498*/ 	.word	0x0500000f


	//   ....[144]....
        /*049c*/ 	.word	0x0500000f


	//   ....[145]....
        /*04a0*/ 	.word	0x0500000f


	//   ....[146]....
        /*04a4*/ 	.word	0x0500000f


	//   ....[147]....
        /*04a8*/ 	.word	0x0500000f


	//   ....[148]....
        /*04ac*/ 	.word	0x0500000f


	//   ....[149]....
        /*04b0*/ 	.word	0x0500000f


	//   ....[150]....
        /*04b4*/ 	.word	0x0500000f


	//   ....[151]....
        /*04b8*/ 	.word	0x0500000f


	//   ....[152]....
        /*04bc*/ 	.word	0x0500000f


	//   ....[153]....
        /*04c0*/ 	.word	0x0500000f


	//   ....[154]....
        /*04c4*/ 	.word	0x0500000f


	//   ....[155]....
        /*04c8*/ 	.word	0x0500000f


	//   ....[156]....
        /*04cc*/ 	.word	0x0500000f


	//   ....[157]....
        /*04d0*/ 	.word	0x0500000f


	//   ....[158]....
        /*04d4*/ 	.word	0x0500000f


	//   ....[159]....
        /*04d8*/ 	.word	0x0500000f


	//   ....[160]....
        /*04dc*/ 	.word	0x0500000f


	//   ....[161]....
        /*04e0*/ 	.word	0x0500000f


	//   ....[162]....
        /*04e4*/ 	.word	0x0500000f


	//   ....[163]....
        /*04e8*/ 	.word	0x0500000f


	//   ....[164]....
        /*04ec*/ 	.word	0x0500000f


	//   ....[165]....
        /*04f0*/ 	.word	0x0500000f


	//   ....[166]....
        /*04f4*/ 	.word	0x0500000f


	//   ....[167]....
        /*04f8*/ 	.word	0x0500000f


	//   ....[168]....
        /*04fc*/ 	.word	0x0500000f


	//   ....[169]....
        /*0500*/ 	.word	0x0500000f


	//   ....[170]....
        /*0504*/ 	.word	0x0500000f


	//   ....[171]....
        /*0508*/ 	.word	0x0500000f


	//   ....[172]....
        /*050c*/ 	.word	0x0500000f


	//   ....[173]....
        /*0510*/ 	.word	0x0500000f


	//----- nvinfo : EIATTR_COOP_GROUP_INSTR_OFFSETS
	.align		4
.L_113:
        /*0514*/ 	.byte	0x04, 0x28
        /*0516*/ 	.short	(.L_115 - .L_114)


	//   ....[0]....
.L_114:
        /*0518*/ 	.word	0x00000080


	//   ....[1]....
        /*051c*/ 	.word	0x000000b0


	//   ....[2]....
        /*0520*/ 	.word	0x000002d0


	//   ....[3]....
        /*0524*/ 	.word	0x00000430


	//   ....[4]....
        /*0528*/ 	.word	0x00000550


	//   ....[5]....
        /*052c*/ 	.word	0x000006b0


	//   ....[6]....
        /*0530*/ 	.word	0x00001310


	//   ....[7]....
        /*0534*/ 	.word	0x00002ad0


	//   ....[8]....
        /*0538*/ 	.word	0x00002b40


	//   ....[9]....
        /*053c*/ 	.word	0x000030d0


	//   ....[10]....
        /*0540*/ 	.word	0x00003150


	//   ....[11]....
        /*0544*/ 	.word	0x00003e50


	//   ....[12]....
        /*0548*/ 	.word	0x00005510


	//   ....[13]....
        /*054c*/ 	.word	0x00005540


	//   ....[14]....
        /*0550*/ 	.word	0x00005570


	//   ....[15]....
        /*0554*/ 	.word	0x00005590


	//   ....[16]....
        /*0558*/ 	.word	0x000068e0


	//   ....[17]....
        /*055c*/ 	.word	0x000069e0


	//   ....[18]....
        /*0560*/ 	.word	0x00006a40


	//   ....[19]....
        /*0564*/ 	.word	0x00006b20


	//   ....[20]....
        /*0568*/ 	.word	0x00006b30


	//   ....[21]....
        /*056c*/ 	.word	0x00007c60


	//   ....[22]....
        /*0570*/ 	.word	0x00007ca0


	//   ....[23]....
        /*0574*/ 	.word	0x00007cd0


	//   ....[24]....
        /*0578*/ 	.word	0x00007d00


	//   ....[25]....
        /*057c*/ 	.word	0x00008180


	//   ....[26]....
        /*0580*/ 	.word	0x000081a0


	//   ....[27]....
        /*0584*/ 	.word	0x000082b0


	//   ....[28]....
        /*0588*/ 	.word	0x000082d0


	//   ....[29]....
        /*058c*/ 	.word	0x00008ae0


	//   ....[30]....
        /*0590*/ 	.word	0x00008af0


	//   ....[31]....
        /*0594*/ 	.word	0x00008bf0


	//   ....[32]....
        /*0598*/ 	.word	0x00008c10


	//   ....[33]....
        /*059c*/ 	.word	0x00008d80


	//   ....[34]....
        /*05a0*/ 	.word	0x00008f50


	//   ....[35]....
        /*05a4*/ 	.word	0x00008f80


	//   ....[36]....
        /*05a8*/ 	.word	0x00008fb0


	//   ....[37]....
        /*05ac*/ 	.word	0x00008fe0


	//   ....[38]....
        /*05b0*/ 	.word	0x00009010


	//   ....[39]....
        /*05b4*/ 	.word	0x00009040


	//   ....[40]....
        /*05b8*/ 	.word	0x00009190


	//   ....[41]....
        /*05bc*/ 	.word	0x000091c0


	//   ....[42]....
        /*05c0*/ 	.word	0x000091f0


	//   ....[43]....
        /*05c4*/ 	.word	0x00009220


	//   ....[44]....
        /*05c8*/ 	.word	0x00009250


	//   ....[45]....
        /*05cc*/ 	.word	0x00009280


	//   ....[46]....
        /*05d0*/ 	.word	0x00009310


	//   ....[47]....
        /*05d4*/ 	.word	0x00009340


	//   ....[48]....
        /*05d8*/ 	.word	0x000093c0


	//   ....[49]....
        /*05dc*/ 	.word	0x0000aa50


	//   ....[50]....
        /*05e0*/ 	.word	0x0000aa70


	//   ....[51]....
        /*05e4*/ 	.word	0x0000ab20


	//   ....[52]....
        /*05e8*/ 	.word	0x0000ab40


	//   ....[53]....
        /*05ec*/ 	.word	0x0000abe0


	//   ....[54]....
        /*05f0*/ 	.word	0x0000ac00


	//   ....[55]....
        /*05f4*/ 	.word	0x0000ac10


	//   ....[56]....
        /*05f8*/ 	.word	0x0000ac20


	//   ....[57]....
        /*05fc*/ 	.word	0x0000b5e0


	//   ....[58]....
        /*0600*/ 	.word	0x0000b600


	//   ....[59]....
        /*0604*/ 	.word	0x0000b660


	//   ....[60]....
        /*0608*/ 	.word	0x0000b6a0


	//   ....[61]....
        /*060c*/ 	.word	0x0000b700


	//   ....[62]....
        /*0610*/ 	.word	0x0000b740


	//   ....[63]....
        /*0614*/ 	.word	0x0000b750


	//   ....[64]....
        /*0618*/ 	.word	0x0000b770


	//   ....[65]....
        /*061c*/ 	.word	0x0000b840


	//   ....[66]....
        /*0620*/ 	.word	0x0000b880


	//   ....[67]....
        /*0624*/ 	.word	0x0000b890


	//   ....[68]....
        /*0628*/ 	.word	0x0000b8b0


	//   ....[69]....
        /*062c*/ 	.word	0x0000c170


	//   ....[70]....
        /*0630*/ 	.word	0x0000c180


	//   ....[71]....
        /*0634*/ 	.word	0x0000c1a0


	//   ....[72]....
        /*0638*/ 	.word	0x0000c220


	//   ....[73]....
        /*063c*/ 	.word	0x0000c230


	//   ....[74]....
        /*0640*/ 	.word	0x0000c290


	//   ....[75]....
        /*0644*/ 	.word	0x0000c2c0


	//   ....[76]....
        /*0648*/ 	.word	0x0000c300


	//   ....[77]....
        /*064c*/ 	.word	0x0000c5f0


	//   ....[78]....
        /*0650*/ 	.word	0x0000c610


	//   ....[79]....
        /*0654*/ 	.word	0x0000c6b0


	//   ....[80]....
        /*0658*/ 	.word	0x0000c6c0


	//   ....[81]....
        /*065c*/ 	.word	0x0000c750


	//   ....[82]....
        /*0660*/ 	.word	0x0000c760


	//   ....[83]....
        /*0664*/ 	.word	0x0000c770


	//   ....[84]....
        /*0668*/ 	.word	0x0000c800


	//   ....[85]....
        /*066c*/ 	.word	0x0000ce30


	//   ....[86]....
        /*0670*/ 	.word	0x0000ce40


	//   ....[87]....
        /*0674*/ 	.word	0x0000ced0


	//   ....[88]....
        /*0678*/ 	.word	0x0000cf70


	//   ....[89]....
        /*067c*/ 	.word	0x0000cf90


	//   ....[90]....
        /*0680*/ 	.word	0x0000d010


	//   ....[91]....
        /*0684*/ 	.word	0x0000d030


	//   ....[92]....
        /*0688*/ 	.word	0x0000d040


	//   ....[93]....
        /*068c*/ 	.word	0x0000d420


	//   ....[94]....
        /*0690*/ 	.word	0x0000d450


	//   ....[95]....
        /*0694*/ 	.word	0x0000d490


	//   ....[96]....
        /*0698*/ 	.word	0x0000d4c0


	//   ....[97]....
        /*069c*/ 	.word	0x0000d4f0


	//   ....[98]....
        /*06a0*/ 	.word	0x0000d520


	//   ....[99]....
        /*06a4*/ 	.word	0x0000d550


	//   ....[100]....
        /*06a8*/ 	.word	0x0000d580


	//   ....[101]....
        /*06ac*/ 	.word	0x0000d700


	//   ....[102]....
        /*06b0*/ 	.word	0x0000d730


	//   ....[103]....
        /*06b4*/ 	.word	0x0000d760


	//   ....[104]....
        /*06b8*/ 	.word	0x0000d790


	//   ....[105]....
        /*06bc*/ 	.word	0x0000d7c0


	//   ....[106]....
        /*06c0*/ 	.word	0x0000d7f0


	//   ....[107]....
        /*06c4*/ 	.word	0x0000d8b0


	//   ....[108]....
        /*06c8*/ 	.word	0x0000d8d0


	//   ....[109]....
        /*06cc*/ 	.word	0x0000d940


	//   ....[110]....
        /*06d0*/ 	.word	0x0000ddb0


	//   ....[111]....
        /*06d4*/ 	.word	0x0000e290


	//   ....[112]....
        /*06d8*/ 	.word	0x0000e380


	//   ....[113]....
        /*06dc*/ 	.word	0x0000e420


	//   ....[114]....
        /*06e0*/ 	.word	0x0000e480


	//   ....[115]....
        /*06e4*/ 	.word	0x0000e5a0


	//   ....[116]....
        /*06e8*/ 	.word	0x0000e600


	//   ....[117]....
        /*06ec*/ 	.word	0x0000e710


	//   ....[118]....
        /*06f0*/ 	.word	0x0000e780


	//   ....[119]....
        /*06f4*/ 	.word	0x0000e860


	//   ....[120]....
        /*06f8*/ 	.word	0x0000e980


	//   ....[121]....
        /*06fc*/ 	.word	0x0000e9d0


	//   ....[122]....
        /*0700*/ 	.word	0x0000ea40


	//   ....[123]....
        /*0704*/ 	.word	0x0000eb30


	//   ....[124]....
        /*0708*/ 	.word	0x0000ebb0


	//   ....[125]....
        /*070c*/ 	.word	0x0000ec90


	//   ....[126]....
        /*0710*/ 	.word	0x0000ed10


	//   ....[127]....
        /*0714*/ 	.word	0x0000ed70


	//   ....[128]....
        /*0718*/ 	.word	0x0000ee70


	//   ....[129]....
        /*071c*/ 	.word	0x0000ef70


	//   ....[130]....
        /*0720*/ 	.word	0x0000efd0


	//   ....[131]....
        /*0724*/ 	.word	0x0000f0b0


	//   ....[132]....
        /*0728*/ 	.word	0x0000f1f0


	//   ....[133]....
        /*072c*/ 	.word	0x0000f2c0


	//   ....[134]....
        /*0730*/ 	.word	0x0000f340


	//   ....[135]....
        /*0734*/ 	.word	0x0000f430


	//   ....[136]....
        /*0738*/ 	.word	0x0000f490


	//   ....[137]....
        /*073c*/ 	.word	0x0000f560


	//   ....[138]....
        /*0740*/ 	.word	0x0000f5c0


	//   ....[139]....
        /*0744*/ 	.word	0x0000f6a0


	//   ....[140]....
        /*0748*/ 	.word	0x0000f790


	//   ....[141]....
        /*074c*/ 	.word	0x0000f830


	//   ....[142]....
        /*0750*/ 	.word	0x0000f890


	//   ....[143]....
        /*0754*/ 	.word	0x0000f990


	//   ....[144]....
        /*0758*/ 	.word	0x0000f9f0


	//   ....[145]....
        /*075c*/ 	.word	0x0000faf0


	//   ....[146]....
        /*0760*/ 	.word	0x0000fb50


	//   ....[147]....
        /*0764*/ 	.word	0x0000fc20


	//   ....[148]....
        /*0768*/ 	.word	0x0000fd70


	//   ....[149]....
        /*076c*/ 	.word	0x0000fe20


	//   ....[150]....
        /*0770*/ 	.word	0x0000ff30


	//   ....[151]....
        /*0774*/ 	.word	0x00010010


	//   ....[152]....
        /*0778*/ 	.word	0x00010070


	//   ....[153]....
        /*077c*/ 	.word	0x00010160


	//   ....[154]....
        /*0780*/ 	.word	0x000101c0


	//   ....[155]....
        /*0784*/ 	.word	0x000102a0


	//   ....[156]....
        /*0788*/ 	.word	0x00010330


	//   ....[157]....
        /*078c*/ 	.word	0x000103d0


	//   ....[158]....
        /*0790*/ 	.word	0x000104f0


	//   ....[159]....
        /*0794*/ 	.word	0x00010560


	//   ....[160]....
        /*0798*/ 	.word	0x000105d0


	//   ....[161]....
        /*079c*/ 	.word	0x00010640


	//   ....[162]....
        /*07a0*/ 	.word	0x000106b0


	//   ....[163]....
        /*07a4*/ 	.word	0x00010730


	//   ....[164]....
        /*07a8*/ 	.word	0x000107c0


	//   ....[165]....
        /*07ac*/ 	.word	0x00010850


	//   ....[166]....
        /*07b0*/ 	.word	0x000108c0


	//   ....[167]....
        /*07b4*/ 	.word	0x00010930


	//   ....[168]....
        /*07b8*/ 	.word	0x000109a0


	//   ....[169]....
        /*07bc*/ 	.word	0x00010a20


	//   ....[170]....
        /*07c0*/ 	.word	0x00010a90


	//   ....[171]....
        /*07c4*/ 	.word	0x00010b30


	//   ....[172]....
        /*07c8*/ 	.word	0x00010bc0


	//   ....[173]....
        /*07cc*/ 	.word	0x00010ce0


	//----- nvinfo : EIATTR_REG_RECONFIG
	.align		4
.L_115:
        /*07d0*/ 	.byte	0x01, 0x54
	.zero		2


	//----- nvinfo : EIATTR_SYSCALL_OFFSETS
	.align		4
        /*07d4*/ 	.byte	0x04, 0x46
        /*07d6*/ 	.short	(.L_117 - .L_116)


	//   ....[0]....
.L_116:
        /*07d8*/ 	.word	0x000014d0


	//   ....[1]....
        /*07dc*/ 	.word	0x00009f70


	//   ....[2]....
        /*07e0*/ 	.word	0x0000a0c0


	//   ....[3]....
        /*07e4*/ 	.word	0x0000a1b0


	//   ....[4]....
        /*07e8*/ 	.word	0x0000b060


	//----- nvinfo : EIATTR_MBARRIER_INSTR_OFFSETS
	.align		4
.L_117:
        /*07ec*/ 	.byte	0x04, 0x39
        /*07ee*/ 	.short	(.L_119 - .L_118)


	//   ....[0]....
.L_118:
        /*07f0*/ 	.word	0x00000180
        /*07f4*/ 	.word	0x000000ff
        /*07f8*/ 	.word	0x0002d800
        /*07fc*/ 	.short	0x0100
        /*07fe*/ 	.byte	0x08
	.zero		1


	//   ....[1]....
        /*0800*/ 	.word	0x00000190
        /*0804*/ 	.word	0x000000ff
        /*0808*/ 	.word	0x0002d820
        /*080c*/ 	.short	0x0100
        /*080e*/ 	.byte	0x08
	.zero		1


	//   ....[2]....
        /*0810*/ 	.word	0x00000280
        /*0814*/ 	.word	0x000000ff
        /*0818*/ 	.word	0x0002d830
        /*081c*/ 	.short	0x0100
        /*081e*/ 	.byte	0x08
	.zero		1


	//   ....[3]....
        /*0820*/ 	.word	0x00000290
        /*0824*/ 	.word	0x000000ff
        /*0828*/ 	.word	0x0002d840
        /*082c*/ 	.short	0x0100
        /*082e*/ 	.byte	0x08
	.zero		1


	//   ....[4]....
        /*0830*/ 	.word	0x000002a0
        /*0834*/ 	.word	0x000000ff
        /*0838*/ 	.word	0x0002d838
        /*083c*/ 	.short	0x0100
        /*083e*/ 	.byte	0x08
	.zero		1


	//   ....[5]....
        /*0840*/ 	.word	0x000002b0
        /*0844*/ 	.word	0x000000ff
        /*0848*/ 	.word	0x0002d848
        /*084c*/ 	.short	0x0100
        /*084e*/ 	.byte	0x08
	.zero		1


	//   ....[6]....
        /*0850*/ 	.word	0x000003e0
        /*0854*/ 	.word	0x000000ff
        /*0858*/ 	.word	0x0002d850
        /*085c*/ 	.short	0x0100
        /*085e*/ 	.byte	0x08
	.zero		1


	//   ....[7]....
        /*0860*/ 	.word	0x000003f0
        /*0864*/ 	.word	0x000000ff
        /*0868*/ 	.word	0x0002d860
        /*086c*/ 	.short	0x0100
        /*086e*/ 	.byte	0x08
	.zero		1


	//   ....[8]....
        /*0870*/ 	.word	0x00000400
        /*0874*/ 	.word	0x000000ff
        /*0878*/ 	.word	0x0002d858
        /*087c*/ 	.short	0x0100
        /*087e*/ 	.byte	0x08
	.zero		1


	//   ....[9]....
        /*0880*/ 	.word	0x00000410
        /*0884*/ 	.word	0x000000ff
        /*0888*/ 	.word	0x0002d868
        /*088c*/ 	.short	0x0100
        /*088e*/ 	.byte	0x08
	.zero		1


	//   ....[10]....
        /*0890*/ 	.word	0x00000500
        /*0894*/ 	.word	0x000000ff
        /*0898*/ 	.word	0x0002d870
        /*089c*/ 	.short	0x0100
        /*089e*/ 	.byte	0x06
	.zero		1


	//   ....[11]....
        /*08a0*/ 	.word	0x00000510
        /*08a4*/ 	.word	0x000000ff
        /*08a8*/ 	.word	0x0002d880
        /*08ac*/ 	.short	0x0100
        /*08ae*/ 	.byte	0x06
	.zero		1


	//   ....[12]....
        /*08b0*/ 	.word	0x00000520
        /*08b4*/ 	.word	0x000000ff
        /*08b8*/ 	.word	0x0002d878
        /*08bc*/ 	.short	0x0100
        /*08be*/ 	.byte	0x06
	.zero		1


	//   ....[13]....
        /*08c0*/ 	.word	0x00000530
        /*08c4*/ 	.word	0x000000ff
        /*08c8*/ 	.word	0x0002d888
        /*08cc*/ 	.short	0x0100
        /*08ce*/ 	.byte	0x06
	.zero		1


	//   ....[14]....
        /*08d0*/ 	.word	0x00000660
        /*08d4*/ 	.word	0x000000ff
        /*08d8*/ 	.word	0x0002d890
        /*08dc*/ 	.short	0x0100
        /*08de*/ 	.byte	0x08
	.zero		1


	//   ....[15]....
        /*08e0*/ 	.word	0x00000670
        /*08e4*/ 	.word	0x000000ff
        /*08e8*/ 	.word	0x0002d8a0
        /*08ec*/ 	.short	0x0100
        /*08ee*/ 	.byte	0x08
	.zero		1


	//   ....[16]....
        /*08f0*/ 	.word	0x00000680
        /*08f4*/ 	.word	0x000000ff
        /*08f8*/ 	.word	0x0002d898
        /*08fc*/ 	.short	0x0100
        /*08fe*/ 	.byte	0x08
	.zero		1


	//   ....[17]....
        /*0900*/ 	.word	0x00000690
        /*0904*/ 	.word	0x000000ff
        /*0908*/ 	.word	0x0002d8a8
        /*090c*/ 	.short	0x0100
        /*090e*/ 	.byte	0x08
	.zero		1


	//   ....[18]....
        /*0910*/ 	.word	0x000007c0
        /*0914*/ 	.word	0x000000ff
        /*0918*/ 	.word	0x0002d8b0
        /*091c*/ 	.short	0x0100
        /*091e*/ 	.byte	0x08
	.zero		1


	//   ....[19]....
        /*0920*/ 	.word	0x000007d0
        /*0924*/ 	.word	0x000000ff
        /*0928*/ 	.word	0x0002d8c0
        /*092c*/ 	.short	0x0100
        /*092e*/ 	.byte	0x08
	.zero		1


	//   ....[20]....
        /*0930*/ 	.word	0x000007e0
        /*0934*/ 	.word	0x000000ff
        /*0938*/ 	.word	0x0002d8b8
        /*093c*/ 	.short	0x0100
        /*093e*/ 	.byte	0x08
	.zero		1


	//   ....[21]....
        /*0940*/ 	.word	0x000007f0
        /*0944*/ 	.word	0x000000ff
        /*0948*/ 	.word	0x0002d8c8
        /*094c*/ 	.short	0x0100
        /*094e*/ 	.byte	0x08
	.zero		1


	//   ....[22]....
        /*0950*/ 	.word	0x00001530
        /*0954*/ 	.word	0x000000ff
        /*0958*/ 	.word	0x0002d800
        /*095c*/ 	.short	0x010a
        /*095e*/ 	.byte	0x29
	.zero		1


	//   ....[23]....
        /*0960*/ 	.word	0x000015a0
        /*0964*/ 	.word	0x00000000
        /*0968*/ 	.word	0x0002d830
        /*096c*/ 	.short	0x010a
        /*096e*/ 	.byte	0x3f
	.zero		1


	//   ....[24]....
        /*0970*/ 	.word	0x000015f0
        /*0974*/ 	.word	0x00000000
        /*0978*/ 	.word	0x0002d830
        /*097c*/ 	.short	0x010a
        /*097e*/ 	.byte	0x3f
	.zero		1


	//   ....[25]....
        /*0980*/ 	.word	0x00002760
        /*0984*/ 	.word	0x000000ff
        /*0988*/ 	.word	0x00000000
        /*098c*/ 	.short	0x0101
        /*098e*/ 	.byte	0x06
	.zero		1


	//   ....[26]....
        /*0990*/ 	.word	0x00004110
        /*0994*/ 	.word	0x000000ff
        /*0998*/ 	.word	0x0002d830
        /*099c*/ 	.short	0x010a
        /*099e*/ 	.byte	0x06
	.zero		1


	//   ....[27]....
        /*09a0*/ 	.word	0x00004150
        /*09a4*/ 	.word	0x000000ff
        /*09a8*/ 	.word	0x0002d830
        /*09ac*/ 	.short	0x010a
        /*09ae*/ 	.byte	0x06
	.zero		1


	//   ....[28]....
        /*09b0*/ 	.word	0x00004430
        /*09b4*/ 	.word	0x000000ff
        /*09b8*/ 	.word	0x0002d850
        /*09bc*/ 	.short	0x010a
        /*09be*/ 	.byte	0x06
	.zero		1


	//   ....[29]....
        /*09c0*/ 	.word	0x00004470
        /*09c4*/ 	.word	0x000000ff
        /*09c8*/ 	.word	0x0002d850
        /*09cc*/ 	.short	0x010a
        /*09ce*/ 	.byte	0x06
	.zero		1


	//   ....[30]....
        /*09d0*/ 	.word	0x00004db0
        /*09d4*/ 	.word	0x000000ff
        /*09d8*/ 	.word	0x00000000
        /*09dc*/ 	.short	0x0101
        /*09de*/ 	.byte	0x06
	.zero		1


	//   ....[31]....
        /*09e0*/ 	.word	0x00006380
        /*09e4*/ 	.word	0x000000ff
        /*09e8*/ 	.word	0x00000000
        /*09ec*/ 	.short	0x0101
        /*09ee*/ 	.byte	0x06
	.zero		1


	//   ....[32]....
        /*09f0*/ 	.word	0x00006950
        /*09f4*/ 	.word	0x000000ff
        /*09f8*/ 	.word	0x0002d850
        /*09fc*/ 	.short	0x010a
        /*09fe*/ 	.byte	0x04
	.zero		1


	//   ....[33]....
        /*0a00*/ 	.word	0x00006990
        /*0a04*/ 	.word	0x000000ff
        /*0a08*/ 	.word	0x0002d850
        /*0a0c*/ 	.short	0x010a
        /*0a0e*/ 	.byte	0x04
	.zero		1


	//   ....[34]....
        /*0a10*/ 	.word	0x00007000
        /*0a14*/ 	.word	0x000000ff
        /*0a18*/ 	.word	0x00000000
        /*0a1c*/ 	.short	0x0101
        /*0a1e*/ 	.byte	0x04
	.zero		1


	//   ....[35]....
        /*0a20*/ 	.word	0x000081b0
        /*0a24*/ 	.word	0x000000ff
        /*0a28*/ 	.word	0x00000000
        /*0a2c*/ 	.short	0x0101
        /*0a2e*/ 	.byte	0x04
	.zero		1


	//   ....[36]....
        /*0a30*/ 	.word	0x0000a7b0
        /*0a34*/ 	.word	0x00000002
        /*0a38*/ 	.word	0x0002d840
        /*0a3c*/ 	.short	0x010a
        /*0a3e*/ 	.byte	0x3f
	.zero		1


	//   ....[37]....
        /*0a40*/ 	.word	0x0000ad60
        /*0a44*/ 	.word	0x00000002
        /*0a48*/ 	.word	0x0002d830
        /*0a4c*/ 	.short	0x0107
        /*0a4e*/ 	.byte	0x3f
	.zero		1


	//   ....[38]....
        /*0a50*/ 	.word	0x0000ae30
        /*0a54*/ 	.word	0x00000002
        /*0a58*/ 	.word	0x0002d830
        /*0a5c*/ 	.short	0x0101
        /*0a5e*/ 	.byte	0x3f
	.zero		1


	//   ....[39]....
        /*0a60*/ 	.word	0x0000b9f0
        /*0a64*/ 	.word	0x00000017
        /*0a68*/ 	.word	0x0002d800
        /*0a6c*/ 	.short	0x0107
        /*0a6e*/ 	.byte	0x3f
	.zero		1


	//   ....[40]....
        /*0a70*/ 	.word	0x0000bae0
        /*0a74*/ 	.word	0x00000017
        /*0a78*/ 	.word	0x0002d800
        /*0a7c*/ 	.short	0x0101
        /*0a7e*/ 	.byte	0x3f
	.zero		1


	//   ....[41]....
        /*0a80*/ 	.word	0x0000bb00
        /*0a84*/ 	.word	0x00000017
        /*0a88*/ 	.word	0x0002d820
        /*0a8c*/ 	.short	0x010a
        /*0a8e*/ 	.byte	0x3f
	.zero		1


	//   ....[42]....
        /*0a90*/ 	.word	0x0000bf20
        /*0a94*/ 	.word	0x00000005
        /*0a98*/ 	.word	0x0002d840
        /*0a9c*/ 	.short	0x010a
        /*0a9e*/ 	.byte	0x3f
	.zero		1


	//   ....[43]....
        /*0aa0*/ 	.word	0x0000c3b0
        /*0aa4*/ 	.word	0x00000005
        /*0aa8*/ 	.word	0x0002d830
        /*0aac*/ 	.short	0x0107
        /*0aae*/ 	.byte	0x3f
	.zero		1


	//   ....[44]....
        /*0ab0*/ 	.word	0x0000c470
        /*0ab4*/ 	.word	0x00000005
        /*0ab8*/ 	.word	0x0002d830
        /*0abc*/ 	.short	0x0101
        /*0abe*/ 	.byte	0x3f
	.zero		1


	//   ....[45]....
        /*0ac0*/ 	.word	0x0000c4d0
        /*0ac4*/ 	.word	0x00000005
        /*0ac8*/ 	.word	0x0002d860
        /*0acc*/ 	.short	0x010a
        /*0ace*/ 	.byte	0x3f
	.zero		1


	//   ....[46]....
        /*0ad0*/ 	.word	0x0000c9f0
        /*0ad4*/ 	.word	0x00000005
        /*0ad8*/ 	.word	0x0002d850
        /*0adc*/ 	.short	0x0107
        /*0ade*/ 	.byte	0x3f
	.zero		1


	//   ....[47]....
        /*0ae0*/ 	.word	0x0000caf0
        /*0ae4*/ 	.word	0x00000005
        /*0ae8*/ 	.word	0x0002d850
        /*0aec*/ 	.short	0x0101
        /*0aee*/ 	.byte	0x3f
	.zero		1


	//   ....[48]....
        /*0af0*/ 	.word	0x0000ccf0
        /*0af4*/ 	.word	0x00000000
        /*0af8*/ 	.word	0x0002d860
        /*0afc*/ 	.short	0x010a
        /*0afe*/ 	.byte	0x3f
	.zero		1


	//   ....[49]....
        /*0b00*/ 	.word	0x0000d170
        /*0b04*/ 	.word	0x00000000
        /*0b08*/ 	.word	0x0002d850
        /*0b0c*/ 	.short	0x0107
        /*0b0e*/ 	.byte	0x3f
	.zero		1


	//   ....[50]....
        /*0b10*/ 	.word	0x0000d240
        /*0b14*/ 	.word	0x00000000
        /*0b18*/ 	.word	0x0002d850
        /*0b1c*/ 	.short	0x0101
        /*0b1e*/ 	.byte	0x3f
	.zero		1


	//   ....[51]....
        /*0b20*/ 	.word	0x0000dd30
        /*0b24*/ 	.word	0x00000005
        /*0b28*/ 	.word	0x0002d820
        /*0b2c*/ 	.short	0x010a
        /*0b2e*/ 	.byte	0x3f
	.zero		1


	//   ....[52]....
        /*0b30*/ 	.word	0x0000deb0
        /*0b34*/ 	.word	0x00000003
        /*0b38*/ 	.word	0x0002d840
        /*0b3c*/ 	.short	0x010a
        /*0b3e*/ 	.byte	0x3f
	.zero		1


	//   ....[53]....
        /*0b40*/ 	.word	0x0000df50
        /*0b44*/ 	.word	0x00000005
        /*0b48*/ 	.word	0x0002d840
        /*0b4c*/ 	.short	0x010a
        /*0b4e*/ 	.byte	0x3f
	.zero		1


	//   ....[54]....
        /*0b50*/ 	.word	0x0000df90
        /*0b54*/ 	.word	0x00000003
        /*0b58*/ 	.word	0x0002d860
        /*0b5c*/ 	.short	0x010a
        /*0b5e*/ 	.byte	0x3f
	.zero		1


	//   ....[55]....
        /*0b60*/ 	.word	0x0000dfd0
        /*0b64*/ 	.word	0x00000005
        /*0b68*/ 	.word	0x0002d860
        /*0b6c*/ 	.short	0x010a
        /*0b6e*/ 	.byte	0x3f
	.zero		1


	//   ....[56]....
        /*0b70*/ 	.word	0x0000e040
        /*0b74*/ 	.word	0x00000003
        /*0b78*/ 	.word	0x0002d800
        /*0b7c*/ 	.short	0x010a
        /*0b7e*/ 	.byte	0x3f
	.zero		1


	//   ....[57]....
        /*0b80*/ 	.word	0x0000e090
        /*0b84*/ 	.word	0x00000000
        /*0b88*/ 	.word	0x0002d830
        /*0b8c*/ 	.short	0x010a
        /*0b8e*/ 	.byte	0x3f
	.zero		1


	//   ....[58]....
        /*0b90*/ 	.word	0x0000e0f0
        /*0b94*/ 	.word	0x00000009
        /*0b98*/ 	.word	0x0002d830
        /*0b9c*/ 	.short	0x010a
        /*0b9e*/ 	.byte	0x3f
	.zero		1


	//   ....[59]....
        /*0ba0*/ 	.word	0x0000e150
        /*0ba4*/ 	.word	0x00000008
        /*0ba8*/ 	.word	0x0002d850
        /*0bac*/ 	.short	0x010a
        /*0bae*/ 	.byte	0x3f
	.zero		1


	//   ....[60]....
        /*0bb0*/ 	.word	0x0000e1b0
        /*0bb4*/ 	.word	0x00000005
        /*0bb8*/ 	.word	0x0002d850
        /*0bbc*/ 	.short	0x010a
        /*0bbe*/ 	.byte	0x3f
	.zero		1


	//   ....[61]....
        /*0bc0*/ 	.word	0x0000e2d0
        /*0bc4*/ 	.word	0x00000002
        /*0bc8*/ 	.word	0x0002d840
        /*0bcc*/ 	.short	0x010a
        /*0bce*/ 	.byte	0x3f
	.zero		1


	//   ....[62]....
        /*0bd0*/ 	.word	0x0000f0f0
        /*0bd4*/ 	.word	0x00000017
        /*0bd8*/ 	.word	0x0002d820
        /*0bdc*/ 	.short	0x010a
        /*0bde*/ 	.byte	0x3f
	.zero		1


	//   ....[63]....
        /*0be0*/ 	.word	0x0000f140
        /*0be4*/ 	.word	0x00000005
        /*0be8*/ 	.word	0x0002d840
        /*0bec*/ 	.short	0x010a
        /*0bee*/ 	.byte	0x3f
	.zero		1


	//   ....[64]....
        /*0bf0*/ 	.word	0x0000f6e0
        /*0bf4*/ 	.word	0x00000005
        /*0bf8*/ 	.word	0x0002d860
        /*0bfc*/ 	.short	0x010a
        /*0bfe*/ 	.byte	0x3f
	.zero		1


	//   ....[65]....
        /*0c00*/ 	.word	0x0000fcc0
        /*0c04*/ 	.word	0x00000000
        /*0c08*/ 	.word	0x0002d860
        /*0c0c*/ 	.short	0x010a
        /*0c0e*/ 	.byte	0x3f
	.zero		1


	//   ....[66]....
        /*0c10*/ 	.word	0x00010c00
        /*0c14*/ 	.word	0x00000005
        /*0c18*/ 	.word	0x0002d820
        /*0c1c*/ 	.short	0x010a
        /*0c1e*/ 	.byte	0x3f
	.zero		1


	//   ....[67]....
        /*0c20*/ 	.word	0x00010da0
        /*0c24*/ 	.word	0x00000003
        /*0c28*/ 	.word	0x0002d840
        /*0c2c*/ 	.short	0x010a
        /*0c2e*/ 	.byte	0x3f
	.zero		1


	//   ....[68]....
        /*0c30*/ 	.word	0x00010df0
        /*0c34*/ 	.word	0x00000005
        /*0c38*/ 	.word	0x0002d840
        /*0c3c*/ 	.short	0x010a
        /*0c3e*/ 	.byte	0x3f
	.zero		1


	//   ....[69]....
        /*0c40*/ 	.word	0x00010e40
        /*0c44*/ 	.word	0x00000003
        /*0c48*/ 	.word	0x0002d860
        /*0c4c*/ 	.short	0x010a
        /*0c4e*/ 	.byte	0x3f
	.zero		1


	//----- nvinfo : EIATTR_NUM_MBARRIERS
	.align		4
.L_119:
        /*0c50*/ 	.byte	0x03, 0x38
        /*0c52*/ 	.short	0x0016


	//----- nvinfo : EIATTR_EXIT_INSTR_OFFSETS
	.align		4
        /*0c54*/ 	.byte	0x04, 0x1c
        /*0c56*/ 	.short	(.L_121 - .L_120)


	//   ....[0]....
.L_120:
        /*0c58*/ 	.word	0x000009a0


	//   ....[1]....
        /*0c5c*/ 	.word	0x00008d30


	//   ....[2]....
        /*0c60*/ 	.word	0x0000e020


	//----- nvinfo : EIATTR_MAX_THREADS
	.align		4
.L_121:
        /*0c64*/ 	.byte	0x04, 0x05
        /*0c66*/ 	.short	(.L_123 - .L_122)
.L_122:
        /*0c68*/ 	.word	0x00000200
        /*0c6c*/ 	.word	0x00000001
        /*0c70*/ 	.word	0x00000001


	//----- nvinfo : EIATTR_CRS_STACK_SIZE
	.align		4
.L_123:
        /*0c74*/ 	.byte	0x04, 0x1e
        /*0c76*/ 	.short	(.L_125 - .L_124)
.L_124:
        /*0c78*/ 	.word	0x00000000


	//----- nvinfo : EIATTR_CBANK_PARAM_SIZE
	.align		4
.L_125:
        /*0c7c*/ 	.byte	0x03, 0x19
        /*0c7e*/ 	.short	0x0af0


	//----- nvinfo : EIATTR_PARAM_CBANK
	.align		4
        /*0c80*/ 	.byte	0x04, 0x0a
        /*0c82*/ 	.short	(.L_127 - .L_126)
	.align		4
.L_126:
        /*0c84*/ 	.word	index@(.nv.constant0._ZN7cutlass13device_kernelIN5flash11enable_sm90INS1_16FlashAttnFwdSm90INS1_25CollectiveMainloopFwdSm90ILi2EN4cute5tupleIJNS5_1CILi1EEES8_S8_EEENS6_IJNS7_ILi192EEENS7_ILi128EEENS7_ILi96EEEEEELi96ENS_6half_tEfNS_4arch4Sm90ELb0ELb0ELb1ELb1ELb1ELb0ELb0ELb0ELb1ELb1ELb0ELb0EEENS1_21CollectiveEpilogueFwdINS6_IJSA_SC_SB_EEES9_SE_SG_Li384ELb1ELb1ELb0ELb0EEENS1_36VarlenDynamicPersistentTileSchedulerILi192ELi128ELi384ELi128ELb0ELb1ELb1ELb0ELb1ELb1EEEEEEEEEvNT_6ParamsE)
        /*0c88*/ 	.short	0x0210
        /*0c8a*/ 	.short	0x0af0


	//----- nvinfo : EIATTR_SW_WAR
	.align		4
.L_127:
        /*0c8c*/ 	.byte	0x04, 0x36
        /*0c8e*/ 	.short	(.L_129 - .L_128)
.L_128:
        /*0c90*/ 	.word	0x00000008
.L_129:


//--------------------- .nv.info._ZN7cutlass13device_kernelIN5flash11enable_sm90INS1_16FlashAttnFwdSm90INS1_25CollectiveMainloopFwdSm90ILi2EN4cute5tupleIJNS5_1CILi1EEES8_S8_EEENS6_IJNS7_ILi192EEENS7_ILi128EEENS7_ILi96EEEEEELi96ENS_6half_tEfNS_4arch4Sm90ELb0ELb0ELb1ELb1ELb1ELb1ELb0ELb0ELb1ELb1ELb0ELb0EEENS1_21CollectiveEpilogueFwdINS6_IJSA_SC_SB_EEES9_SE_SG_Li384ELb1ELb1ELb0ELb0EEENS1_36VarlenDynamicPersistentTileSchedulerILi192ELi128ELi384ELi128ELb0ELb1ELb1ELb0ELb1ELb1EEEEEEEEEvNT_6ParamsE --------------------------
	.section	.nv.info._ZN7cutlass13device_kernelIN5flash11enable_sm90INS1_16FlashAttnFwdSm90INS1_25CollectiveMainloopFwdSm90ILi2EN4cute5tupleIJNS5_1CILi1EEES8_S8_EEENS6_IJNS7_ILi192EEENS7_ILi128EEENS7_ILi96EEEEEELi96ENS_6half_tEfNS_4arch4Sm90ELb0ELb0ELb1ELb1ELb1ELb1ELb0ELb0ELb1ELb1ELb0ELb0EEENS1_21CollectiveEpilogueFwdINS6_IJSA_SC_SB_EEES9_SE_SG_Li384ELb1ELb1ELb0ELb0EEENS1_36VarlenDynamicPersistentTileSchedulerILi192ELi128ELi384ELi128ELb0ELb1ELb1ELb0ELb1ELb1EEEEEEEEEvNT_6ParamsE,"",@"SHT_CUDA_INFO"
	.sectionflags	@""
	.align	4


	//----- nvinfo : EIATTR_CUDA_API_VERSION
	.align		4
        /*0000*/ 	.byte	0x04, 0x37
        /*0002*/ 	.short	(.L_131 - .L_130)
.L_130:
        /*0004*/ 	.word	0x00000082


	//----- nvinfo : EIATTR_KPARAM_INFO
	.align		4
.L_131:
        /*0008*/ 	.byte	0x04, 0x17
        /*000a*/ 	.short	(.L_133 - .L_132)
.L_132:
        /*000c*/ 	.word	0x00000000
        /*0010*/ 	.short	0x0000
        /*0012*/ 	.short	0x0070
        /*0014*/ 	.byte	0x00, 0xf0, 0x01, 0x2a


	//----- nvinfo : EIATTR_SPARSE_MMA_MASK
	.align		4
.L_133:
        /*0018*/ 	.byte	0x03, 0x50
        /*001a*/ 	.short	0x0000


	//----- nvinfo : EIATTR_MAXREG_COUNT
	.align		4
        /*001c*/ 	.byte	0x03, 0x1b
        /*001e*/ 	.short	0x0080


	//----- nvinfo : EIATTR_NUM_BARRIERS
	.align		4
        /*0020*/ 	.byte	0x02, 0x4c
        /*0022*/ 	.byte	0x10
	.zero		1


	//----- nvinfo : EIATTR_EXTERNS
	.align		4
        /*0024*/ 	.byte	0x04, 0x0f
        /*0026*/ 	.short	(.L_135 - .L_134)


	//   ....[0]....
	.align		4
.L_134:
        /*0028*/ 	.word	index@(__assertfail)


	//----- nvinfo : EIATTR_ANNOTATIONS
	.align		4
.L_135:
        /*002c*/ 	.byte	0x04, 0x55
        /*002e*/ 	.short	(.L_137 - .L_136)


	//   ....[0]....
.L_136:
        /* <DEDUP_REMOVED lines=96> */


	//----- nvinfo : EIATTR_MERCURY_ISA_VERSION
	.align		4
.L_137:
        /*0620*/ 	.byte	0x03, 0x5f
        /*0622*/ 	.short	0x0101


	//----- nvinfo : EIATTR_UNUSED_LOAD_BYTE_OFFSET
	.align		4
        /*0624*/ 	.byte	0x04, 0x44
        /*0626*/ 	.short	(.L_139 - .L_138)


	//   ....[0]....
.L_138:
        /*0628*/ 	.word	0x00000a90
        /*062c*/ 	.word	0x0000fff0


	//   ....[1]....
        /*0630*/ 	.word	0x000114d0
        /*0634*/ 	.word	0x0000fff0


	//----- nvinfo : EIATTR_INT_WARP_WIDE_INSTR_OFFSETS
	.align		4
.L_139:
        /*0638*/ 	.byte	0x04, 0x31
        /*063a*/ 	.short	(.L_141 - .L_140)


	//   ....[0]....
.L_140:
        /*063c*/ 	.word	0x00000130


	//   ....[1]....
        /*0640*/ 	.word	0x00000170


	//   ....[2]....
        /*0644*/ 	.word	0x000001e0


	//   ....[3]....
        /*0648*/ 	.word	0x000158e0


	//   ....[4]....
        /*064c*/ 	.word	0x00015970


	//   ....[5]....
        /*0650*/ 	.word	0x000186d0


	//   ....[6]....
        /*0654*/ 	.word	0x00018760


	//----- nvinfo : EIATTR_COOP_GROUP_MASK_REGIDS
	.align		4
.L_141:
        /*0658*/ 	.byte	0x04, 0x29
        /*065a*/ 	.short	(.L_143 - .L_142)


	//   ....[0]....
.L_142:
        /*065c*/ 	.word	0xffffffff


	//   ....[1]....
        /*0660*/ 	.word	0xffffffff


	//   ....[2]....
        /*0664*/ 	.word	0xffffffff


	//   ....[3]....
        /*0668*/ 	.word	0xffffffff


	//   ....[4]....
        /*066c*/ 	.word	0xffffffff


	//   ....[5]....
        /*0670*/ 	.word	0xffffffff


	//   ....[6]....
        /*0674*/ 	.word	0xffffffff


	//   ....[7]....
        /*0678*/ 	.word	0xffffffff


	//   ....[8]....
        /*067c*/ 	.word	0xffffffff


	//   ....[9]....
        /*0680*/ 	.word	0xffffffff


	//   ....[10]....
        /*0684*/ 	.word	0xffffffff


	//   ....[11]....
        /*0688*/ 	.word	0xffffffff


	//   ....[12]....
        /*068c*/ 	.word	0xffffffff


	//   ....[13]....
        /*0690*/ 	.word	0xffffffff


	//   ....[14]....
        /*0694*/ 	.word	0xffffffff


	//   ....[15]....
        /*0698*/ 	.word	0xffffffff


	//   ....[16]....
        /*069c*/ 	.word	0xffffffff


	//   ....[17]....
        /*06a0*/ 	.word	0xffffffff


	//   ....[18]....
        /*06a4*/ 	.word	0xffffffff


	//   ....[19]....
        /*06a8*/ 	.word	0xffffffff


	//   ....[20]....
        /*06ac*/ 	.word	0xffffffff


	//   ....[21]....
        /*06b0*/ 	.word	0xffffffff


	//   ....[22]....
        /*06b4*/ 	.word	0xffffffff


	//   ....[23]....
        /*06b8*/ 	.word	0xffffffff


	//   ....[24]....
        /*06bc*/ 	.word	0xffffffff


	//   ....[25]....
        /*06c0*/ 	.word	0xffffffff


	//   ....[26]....
        /*06c4*/ 	.word	0xffffffff


	//   ....[27]....
        /*06c8*/ 	.word	0xffffffff


	//   ....[28]....
        /*06cc*/ 	.word	0xffffffff


	//   ....[29]....
        /*06d0*/ 	.word	0xffffffff


	//   ....[30]....
        /*06d4*/ 	.word	0xffffffff


	//   ....[31]....
        /*06d8*/ 	.word	0xffffffff


	//   ....[32]....
        /*06dc*/ 	.word	0xffffffff


	//   ....[33]....
        /*06e0*/ 	.word	0xffffffff


	//   ....[34]....
        /*06e4*/ 	.word	0xffffffff


	//   ....[35]....
        /*06e8*/ 	.word	0xffffffff


	//   ....[36]....
        /*06ec*/ 	.word	0xffffffff


	//   ....[37]....
        /*06f0*/ 	.word	0xffffffff


	//   ....[38]....
        /*06f4*/ 	.word	0xffffffff


	//   ....[39]....
        /*06f8*/ 	.word	0xffffffff


	//   ....[40]....
        /*06fc*/ 	.word	0xffffffff


	//   ....[41]....
        /*0700*/ 	.word	0xffffffff


	//   ....[42]....
        /*0704*/ 	.word	0xffffffff


	//   ....[43]....
        /*0708*/ 	.word	0xffffffff


	//   ....[44]....
        /*070c*/ 	.word	0xffffffff


	//   ....[45]....
        /*0710*/ 	.word	0xffffffff


	//   ....[46]....
        /*0714*/ 	.word	0xffffffff


	//   ....[47]....
        /*0718*/ 	.word	0xffffffff


	//   ....[48]....
        /*071c*/ 	.word	0xffffffff


	//   ....[49]....
        /*0720*/ 	.word	0xffffffff


	//   ....[50]....
        /*0724*/ 	.word	0xffffffff


	//   ....[51]....
        /*0728*/ 	.word	0xffffffff


	//   ....[52]....
        /*072c*/ 	.word	0xffffffff


	//   ....[53]....
        /*0730*/ 	.word	0xffffffff


	//   ....[54]....
        /*0734*/ 	.word	0xffffffff


	//   ....[55]....
        /*0738*/ 	.word	0xffffffff


	//   ....[56]....
        /*073c*/ 	.word	0xffffffff


	//   ....[57]....
        /*0740*/ 	.word	0xffffffff


	//   ....[58]....
        /*0744*/ 	.word	0xffffffff


	//   ....[59]....
        /*0748*/ 	.word	0xffffffff


	//   ....[60]....
        /*074c*/ 	.word	0xffffffff


	//   ....[61]....
        /*0750*/ 	.word	0xffffffff


	//   ....[62]....
        /*0754*/ 	.word	0xffffffff


	//   ....[63]....
        /*0758*/ 	.word	0xffffffff


	//   ....[64]....
        /*075c*/ 	.word	0xffffffff


	//   ....[65]....
        /*0760*/ 	.word	0xffffffff


	//   ....[66]....
        /*0764*/ 	.word	0xffffffff


	//   ....[67]....
        /*0768*/ 	.word	0xffffffff


	//   ....[68]....
        /*076c*/ 	.word	0xffffffff


	//   ....[69]....
        /*0770*/ 	.word	0xffffffff


	//   ....[70]....
        /*0774*/ 	.word	0xffffffff


	//   ....[71]....
        /*0778*/ 	.word	0xffffffff


	//   ....[72]....
        /*077c*/ 	.word	0xffffffff


	//   ....[73]....
        /*0780*/ 	.word	0xffffffff


	//   ....[74]....
        /*0784*/ 	.word	0xffffffff


	//   ....[75]....
        /*0788*/ 	.word	0xffffffff


	//   ....[76]....
        /*078c*/ 	.word	0xffffffff


	//   ....[77]....
        /*0790*/ 	.word	0xffffffff


	//   ....[78]....
        /*0794*/ 	.word	0xffffffff


	//   ....[79]....
        /*0798*/ 	.word	0xffffffff


	//   ....[80]....
        /*079c*/ 	.word	0xffffffff


	//   ....[81]....
        /*07a0*/ 	.word	0xffffffff


	//   ....[82]....
        /*07a4*/ 	.word	0xffffffff


	//   ....[83]....
        /*07a8*/ 	.word	0xffffffff


	//   ....[84]....
        /*07ac*/ 	.word	0xffffffff


	//   ....[85]....
        /*07b0*/ 	.word	0xffffffff


	//   ....[86]....
        /*07b4*/ 	.word	0xffffffff


	//   ....[87]....
        /*07b8*/ 	.word	0xffffffff


	//   ....[88]....
        /*07bc*/ 	.word	0xffffffff


	//   ....[89]....
        /*07c0*/ 	.word	0xffffffff


	//   ....[90]....
        /*07c4*/ 	.word	0xffffffff


	//   ....[91]....
        /*07c8*/ 	.word	0xffffffff


	//   ....[92]....
        /*07cc*/ 	.word	0xffffffff


	//   ....[93]....
        /*07d0*/ 	.word	0xffffffff


	//   ....[94]....
        /*07d4*/ 	.word	0xffffffff


	//   ....[95]....
        /*07d8*/ 	.word	0xffffffff


	//   ....[96]....
        /*07dc*/ 	.word	0xffffffff


	//   ....[97]....
        /*07e0*/ 	.word	0xffffffff


	//   ....[98]....
        /*07e4*/ 	.word	0xffffffff


	//   ....[99]....
        /*07e8*/ 	.word	0xffffffff


	//   ....[100]....
        /*07ec*/ 	.word	0xffffffff


	//   ....[101]....
        /*07f0*/ 	.word	0xffffffff


	//   ....[102]....
        /*07f4*/ 	.word	0xffffffff


	//   ....[103]....
        /*07f8*/ 	.word	0xffffffff


	//   ....[104]....
        /*07fc*/ 	.word	0xffffffff


	//   ....[105]....
        /*0800*/ 	.word	0xffffffff


	//   ....[106]....
        /*0804*/ 	.word	0xffffffff


	//   ....[107]....
        /*0808*/ 	.word	0xffffffff


	//   ....[108]....
        /*080c*/ 	.word	0xffffffff


	//   ....[109]....
        /*0810*/ 	.word	0xffffffff


	//   ....[110]....
        /*0814*/ 	.word	0xffffffff


	//   ....[111]....
        /*0818*/ 	.word	0xffffffff


	//   ....[112]....
        /*081c*/ 	.word	0xffffffff


	//   ....[113]....
        /*0820*/ 	.word	0xffffffff


	//   ....[114]....
        /*0824*/ 	.word	0xffffffff


	//   ....[115]....
        /*0828*/ 	.word	0xffffffff


	//   ....[116]....
        /*082c*/ 	.word	0xffffffff


	//   ....[117]....
        /*0830*/ 	.word	0xffffffff


	//   ....[118]....
        /*0834*/ 	.word	0xffffffff


	//   ....[119]....
        /*0838*/ 	.word	0xffffffff


	//   ....[120]....
        /*083c*/ 	.word	0xffffffff


	//   ....[121]....
        /*0840*/ 	.word	0xffffffff


	//   ....[122]....
        /*0844*/ 	.word	0xffffffff


	//   ....[123]....
        /*0848*/ 	.word	0xffffffff


	//   ....[124]....
        /*084c*/ 	.word	0xffffffff


	//   ....[125]....
        /*0850*/ 	.word	0xffffffff


	//   ....[126]....
        /*0854*/ 	.word	0xffffffff


	//   ....[127]....
        /*0858*/ 	.word	0xffffffff


	//   ....[128]....
        /*085c*/ 	.word	0xffffffff


	//   ....[129]....
        /*0860*/ 	.word	0x0500000f


	//   ....[130]....
        /*0864*/ 	.word	0x0500000f


	//   ....[131]....
        /*0868*/ 	.word	0x0500000f


	//   ....[132]....
        /*086c*/ 	.word	0x0500000f


	//   ....[133]....
        /*0870*/ 	.word	0x0500000f


	//   ....[134]....
        /*0874*/ 	.word	0x0500000f


	//   ....[135]....
        /*0878*/ 	.word	0x0500000f


	//   ....[136]....
        /*087c*/ 	.word	0x0500000f


	//   ....[137]....
        /*0880*/ 	.word	0x0500000f


	//   ....[138]....
        /*0884*/ 	.word	0x0500000f


	//   ....[139]....
        /*0888*/ 	.word	0x0500000f


	//   ....[140]....
        /*088c*/ 	.word	0x0500000f


	//   ....[141]....
        /*0890*/ 	.word	0x0500000f


	//   ....[142]....
        /*0894*/ 	.word	0x0500000f


	//   ....[143]....
        /*0898*/ 	.word	0x0500000f


	//   ....[144]....
        /*089c*/ 	.word	0x0500000f


	//   ....[145]....
        /*08a0*/ 	.word	0x0500000f


	//   ....[146]....
        /*08a4*/ 	.word	0x0500000f


	//   ....[147]....
        /*08a8*/ 	.word	0x0500000f


	//   ....[148]....
        /*08ac*/ 	.word	0x0500000f


	//   ....[149]....
        /*08b0*/ 	.word	0x0500000f


	//   ....[150]....
        /*08b4*/ 	.word	0x0500000f


	//   ....[151]....
        /*08b8*/ 	.word	0x0500000f


	//   ....[152]....
        /*08bc*/ 	.word	0x0500000f


	//   ....[153]....
        /*08c0*/ 	.word	0x0500000f


	//   ....[154]....
        /*08c4*/ 	.word	0x0500000f


	//   ....[155]....
        /*08c8*/ 	.word	0x0500000f


	//   ....[156]....
        /*08cc*/ 	.word	0x0500000f


	//   ....[157]....
        /*08d0*/ 	.word	0x0500000f


	//   ....[158]....
        /*08d4*/ 	.word	0x0500000f


	//   ....[159]....
        /*08d8*/ 	.word	0x0500000f


	//   ....[160]....
        /*08dc*/ 	.word	0x0500000f


	//   ....[161]....
        /*08e0*/ 	.word	0x0500000f


	//   ....[162]....
        /*08e4*/ 	.word	0x0500000f


	//   ....[163]....
        /*08e8*/ 	.word	0x0500000f


	//   ....[164]....
        /*08ec*/ 	.word	0x0500000f


	//   ....[165]....
        /*08f0*/ 	.word	0x0500000f


	//   ....[166]....
        /*08f4*/ 	.word	0x0500000f


	//   ....[167]....
        /*08f8*/ 	.word	0x0500000f


	//   ....[168]....
        /*08fc*/ 	.word	0x0500000f


	//   ....[169]....
        /*0900*/ 	.word	0x0500000f


	//   ....[170]....
        /*0904*/ 	.word	0x0500000f


	//   ....[171]....
        /*0908*/ 	.word	0x0500000f


	//   ....[172]....
        /*090c*/ 	.word	0x0500000f


	//   ....[173]....
        /*0910*/ 	.word	0x0500000f


	//   ....[174]....
        /*0914*/ 	.word	0x0500000f


	//   ....[175]....
        /*0918*/ 	.word	0x0500000f


	//   ....[176]....
        /*091c*/ 	.word	0x0500000f


	//   ....[177]....
        /*0920*/ 	.word	0x0500000f


	//   ....[178]....
        /*0924*/ 	.word	0x0500000f


	//   ....[179]....
        /*0928*/ 	.word	0x0500000f


	//   ....[180]....
        /*092c*/ 	.word	0x0500000f


	//   ....[181]....
        /*0930*/ 	.word	0x0500000f


	//   ....[182]....
        /*0934*/ 	.word	0x0500000f


	//   ....[183]....
        /*0938*/ 	.word	0x0500000f


	//   ....[184]....
        /*093c*/ 	.word	0x0500000f


	//   ....[185]....
        /*0940*/ 	.word	0x0500000f


	//   ....[186]....
        /*0944*/ 	.word	0x0500000f


	//   ....[187]....
        /*0948*/ 	.word	0x0500000f


	//   ....[188]....
        /*094c*/ 	.word	0x0500000f


	//   ....[189]....
        /*0950*/ 	.word	0x0500000f


	//   ....[190]....
        /*0954*/ 	.word	0x0500000f


	//   ....[191]....
        /*0958*/ 	.word	0x0500000f


	//   ....[192]....
        /*095c*/ 	.word	0x0500000f


	//   ....[193]....
        /*0960*/ 	.word	0x0500000f


	//   ....[194]....
        /*0964*/ 	.word	0x0500000f


	//   ....[195]....
        /*0968*/ 	.word	0x0500000f


	//   ....[196]....
        /*096c*/ 	.word	0x0500000f


	//   ....[197]....
        /*0970*/ 	.word	0x0500000f


	//   ....[198]....
        /*0974*/ 	.word	0x0500000f


	//   ....[199]....
        /*0978*/ 	.word	0x0500000f


	//   ....[200]....
        /*097c*/ 	.word	0x0500000f


	//   ....[201]....
        /*0980*/ 	.word	0x0500000f


	//   ....[202]....
        /*0984*/ 	.word	0x0500000f


	//   ....[203]....
        /*0988*/ 	.word	0x0500000f


	//   ....[204]....
        /*098c*/ 	.word	0x0500000f


	//   ....[205]....
        /*0990*/ 	.word	0x0500000f


	//   ....[206]....
        /*0994*/ 	.word	0x0500000f


	//   ....[207]....
        /*0998*/ 	.word	0x0500000f


	//   ....[208]....
        /*099c*/ 	.word	0x0500000f


	//   ....[209]....
        /*09a0*/ 	.word	0x0500000f


	//   ....[210]....
        /*09a4*/ 	.word	0x0500000f


	//   ....[211]....
        /*09a8*/ 	.word	0x0500000f


	//----- nvinfo : EIATTR_COOP_GROUP_INSTR_OFFSETS
	.align		4
.L_143:
        /*09ac*/ 	.byte	0x04, 0x28
        /*09ae*/ 	.short	(.L_145 - .L_144)


	//   ....[0]....
.L_144:
        /*09b0*/ 	.word	0x00000070


	//   ....[1]....
        /*09b4*/ 	.word	0x00000140


	//   ....[2]....
        /*09b8*/ 	.word	0x00000190


	//   ....[3]....
        /*09bc*/ 	.word	0x000003c0


	//   ....[4]....
        /*09c0*/ 	.word	0x00000520


	//   ....[5]....
        /*09c4*/ 	.word	0x00000640


	//   ....[6]....
        /*09c8*/ 	.word	0x000007a0


	//   ....[7]....
        /*09cc*/ 	.word	0x000031a0


	//   ....[8]....
        /*09d0*/ 	.word	0x000031b0


	//   ....[9]....
        /*09d4*/ 	.word	0x00004d30


	//   ....[10]....
        /*09d8*/ 	.word	0x00004d40


	//   ....[11]....
        /*09dc*/ 	.word	0x00006660


	//   ....[12]....
        /*09e0*/ 	.word	0x00006670


	//   ....[13]....
        /*09e4*/ 	.word	0x00006b80


	//   ....[14]....
        /*09e8*/ 	.word	0x00006ba0


	//   ....[15]....
        /*09ec*/ 	.word	0x00007210


	//   ....[16]....
        /*09f0*/ 	.word	0x000077e0


	//   ....[17]....
        /*09f4*/ 	.word	0x000077f0


	//   ....[18]....
        /*09f8*/ 	.word	0x00007800


	//   ....[19]....
        /*09fc*/ 	.word	0x00007810


	//   ....[20]....
        /*0a00*/ 	.word	0x00009340


	//   ....[21]....
        /*0a04*/ 	.word	0x00009350


	//   ....[22]....
        /*0a08*/ 	.word	0x00009360


	//   ....[23]....
        /*0a0c*/ 	.word	0x00009370


	//   ....[24]....
        /*0a10*/ 	.word	0x0000c3b0


	//   ....[25]....
        /*0a14*/ 	.word	0x0000c3d0


	//   ....[26]....
        /*0a18*/ 	.word	0x0000c710


	//   ....[27]....
        /*0a1c*/ 	.word	0x0000c730


	//   ....[28]....
        /*0a20*/ 	.word	0x0000d920


	//   ....[29]....
        /*0a24*/ 	.word	0x0000f000


	//   ....[30]....
        /*0a28*/ 	.word	0x0000f080


	//   ....[31]....
        /*0a2c*/ 	.word	0x0000f690


	//   ....[32]....
        /*0a30*/ 	.word	0x0000f6f0


	//   ....[33]....
        /*0a34*/ 	.word	0x00010830


	//   ....[34]....
        /*0a38*/ 	.word	0x00010a50


	//   ....[35]....
        /*0a3c*/ 	.word	0x00010a90


	//   ....[36]....
        /*0a40*/ 	.word	0x00010b60


	//   ....[37]....
        /*0a44*/ 	.word	0x00010f20


	//   ....[38]....
        /*0a48*/ 	.word	0x00011f40


	//   ....[39]....
        /*0a4c*/ 	.word	0x00011f80


	//   ....[40]....
        /*0a50*/ 	.word	0x00011fb0


	//   ....[41]....
        /*0a54*/ 	.word	0x00011fc0


	//   ....[42]....
        /*0a58*/ 	.word	0x000124a0


	//   ....[43]....
        /*0a5c*/ 	.word	0x000124c0


	//   ....[44]....
        /*0a60*/ 	.word	0x000125e0


	//   ....[45]....
        /*0a64*/ 	.word	0x00012600


	//   ....[46]....
        /*0a68*/ 	.word	0x00012f20


	//   ....[47]....
        /*0a6c*/ 	.word	0x00012f30


	//   ....[48]....
        /*0a70*/ 	.word	0x00013090


	//   ....[49]....
        /*0a74*/ 	.word	0x000130a0


	//   ....[50]....
        /*0a78*/ 	.word	0x00013240


	//   ....[51]....
        /*0a7c*/ 	.word	0x00013410


	//   ....[52]....
        /*0a80*/ 	.word	0x00013440


	//   ....[53]....
        /*0a84*/ 	.word	0x00013470


	//   ....[54]....
        /*0a88*/ 	.word	0x000134a0


	//   ....[55]....
        /*0a8c*/ 	.word	0x000134d0


	//   ....[56]....
        /*0a90*/ 	.word	0x00013500


	//   ....[57]....
        /*0a94*/ 	.word	0x00013670


	//   ....[58]....
        /*0a98*/ 	.word	0x000136a0


	//   ....[59]....
        /*0a9c*/ 	.word	0x000136d0


	//   ....[60]....
        /*0aa0*/ 	.word	0x00013700


	//   ....[61]....
        /*0aa4*/ 	.word	0x00013730


	//   ....[62]....
        /*0aa8*/ 	.word	0x00013760


	//   ....[63]....
        /*0aac*/ 	.word	0x000137f0


	//   ....[64]....
        /*0ab0*/ 	.word	0x00013820


	//   ....[65]....
        /*0ab4*/ 	.word	0x000138a0


	//   ....[66]....
        /*0ab8*/ 	.word	0x00014420


	//   ....[67]....
        /*0abc*/ 	.word	0x00016570


	//   ....[68]....
        /*0ac0*/ 	.word	0x00016580


	//   ....[69]....
        /*0ac4*/ 	.word	0x00016640


	//   ....[70]....
        /*0ac8*/ 	.word	0x00016650


	//   ....[71]....
        /*0acc*/ 	.word	0x00016700


	//   ....[72]....
        /*0ad0*/ 	.word	0x00016710


	//   ....[73]....
        /*0ad4*/ 	.word	0x00016720


	//   ....[74]....
        /*0ad8*/ 	.word	0x00016730


	//   ....[75]....
        /*0adc*/ 	.word	0x00017130


	//   ....[76]....
        /*0ae0*/ 	.word	0x00017140


	//   ....[77]....
        /*0ae4*/ 	.word	0x00017200


	//   ....[78]....
        /*0ae8*/ 	.word	0x00017220


	//   ....[79]....
        /*0aec*/ 	.word	0x000172c0


	//   ....[80]....
        /*0af0*/ 	.word	0x000172e0


	//   ....[81]....
        /*0af4*/ 	.word	0x000172f0


	//   ....[82]....
        /*0af8*/ 	.word	0x00017300


	//   ....[83]....
        /*0afc*/ 	.word	0x00017420


	//   ....[84]....
        /*0b00*/ 	.word	0x00017430


	//   ....[85]....
        /*0b04*/ 	.word	0x00017440


	//   ....[86]....
        /*0b08*/ 	.word	0x000174d0


	//   ....[87]....
        /*0b0c*/ 	.word	0x00017cd0


	//   ....[88]....
        /*0b10*/ 	.word	0x00017ce0


	//   ....[89]....
        /*0b14*/ 	.word	0x00017d00


	//   ....[90]....
        /*0b18*/ 	.word	0x00017d80


	//   ....[91]....
        /*0b1c*/ 	.word	0x00017d90


	//   ....[92]....
        /*0b20*/ 	.word	0x00017df0


	//   ....[93]....
        /*0b24*/ 	.word	0x00017e20


	//   ....[94]....
        /*0b28*/ 	.word	0x00017e60


	//   ....[95]....
        /*0b2c*/ 	.word	0x00018110


	//   ....[96]....
        /*0b30*/ 	.word	0x00018130


	//   ....[97]....
        /*0b34*/ 	.word	0x000181d0


	//   ....[98]....
        /*0b38*/ 	.word	0x000181e0


	//   ....[99]....
        /*0b3c*/ 	.word	0x00018270


	//   ....[100]....
        /*0b40*/ 	.word	0x00018280


	//   ....[101]....
        /*0b44*/ 	.word	0x00018290


	//   ....[102]....
        /*0b48*/ 	.word	0x00018320


	//   ....[103]....
        /*0b4c*/ 	.word	0x00018910


	//   ....[104]....
        /*0b50*/ 	.word	0x00018920


	//   ....[105]....
        /*0b54*/ 	.word	0x000189a0


	//   ....[106]....
        /*0b58*/ 	.word	0x00018a50


	//   ....[107]....
        /*0b5c*/ 	.word	0x00018a70


	//   ....[108]....
        /*0b60*/ 	.word	0x00018af0


	//   ....[109]....
        /*0b64*/ 	.word	0x00018b10


	//   ....[110]....
        /*0b68*/ 	.word	0x00018b20


	//   ....[111]....
        /*0b6c*/ 	.word	0x00018f20


	//   ....[112]....
        /*0b70*/ 	.word	0x00018f50


	//   ....[113]....
        /*0b74*/ 	.word	0x00018f90


	//   ....[114]....
        /*0b78*/ 	.word	0x00018fc0


	//   ....[115]....
        /*0b7c*/ 	.word	0x00018ff0


	//   ....[116]....
        /*0b80*/ 	.word	0x00019020


	//   ....[117]....
        /*0b84*/ 	.word	0x00019050


	//   ....[118]....
        /*0b88*/ 	.word	0x00019080


	//   ....[119]....
        /*0b8c*/ 	.word	0x00019200


	//   ....[120]....
        /*0b90*/ 	.word	0x00019230


	//   ....[121]....
        /*0b94*/ 	.word	0x00019260


	//   ....[122]....
        /*0b98*/ 	.word	0x00019290


	//   ....[123]....
        /*0b9c*/ 	.word	0x000192c0


	//   ....[124]....
        /*0ba0*/ 	.word	0x000192f0


	//   ....[125]....
        /*0ba4*/ 	.word	0x000193b0


	//   ....[126]....
        /*0ba8*/ 	.word	0x000193d0


	//   ....[127]....
        /*0bac*/ 	.word	0x00019440


	//   ....[128]....
        /*0bb0*/ 	.word	0x000198b0


	//   ....[129]....
        /*0bb4*/ 	.word	0x00019bf0


	//   ....[130]....
        /*0bb8*/ 	.word	0x00019c80


	//   ....[131]....
        /*0bbc*/ 	.word	0x00019d70


	//   ....[132]....
        /*0bc0*/ 	.word	0x00019e00


	//   ....[133]....
        /*0bc4*/ 	.word	0x00019ee0


	//   ....[134]....
        /*0bc8*/ 	.word	0x00019f70


	//   ....[135]....
        /*0bcc*/ 	.word	0x0001a0b0


	//   ....[136]....
        /*0bd0*/ 	.word	0x0001a160


	//   ....[137]....
        /*0bd4*/ 	.word	0x0001a1f0


	//   ....[138]....
        /*0bd8*/ 	.word	0x0001a240


	//   ....[139]....
        /*0bdc*/ 	.word	0x0001a290


	//   ....[140]....
        /*0be0*/ 	.word	0x0001a380


	//   ....[141]....
        /*0be4*/ 	.word	0x0001a410


	//   ....[142]....
        /*0be8*/ 	.word	0x0001a460


	//   ....[143]....
        /*0bec*/ 	.word	0x0001a4b0


	//   ....[144]....
        /*0bf0*/ 	.word	0x0001a6d0


	//   ....[145]....
        /*0bf4*/ 	.word	0x0001a720


	//   ....[146]....
        /*0bf8*/ 	.word	0x0001a7b0


	//   ....[147]....
        /*0bfc*/ 	.word	0x0001a840


	//   ....[148]....
        /*0c00*/ 	.word	0x0001a900


	//   ....[149]....
        /*0c04*/ 	.word	0x0001abe0


	//   ....[150]....
        /*0c08*/ 	.word	0x0001acd0


	//   ....[151]....
        /*0c0c*/ 	.word	0x0001ad60


	//   ....[152]....
        /*0c10*/ 	.word	0x0001adc0


	//   ....[153]....
        /*0c14*/ 	.word	0x0001aee0


	//   ....[154]....
        /*0c18*/ 	.word	0x0001af40


	//   ....[155]....
        /*0c1c*/ 	.word	0x0001b060


	//   ....[156]....
        /*0c20*/ 	.word	0x0001b0c0


	//   ....[157]....
        /*0c24*/ 	.word	0x0001b1b0


	//   ....[158]....
        /*0c28*/ 	.word	0x0001b2c0


	//   ....[159]....
        /*0c2c*/ 	.word	0x0001b330


	//   ....[160]....
        /*0c30*/ 	.word	0x0001b390


	//   ....[161]....
        /*0c34*/ 	.word	0x0001b4a0


	//   ....[162]....
        /*0c38*/ 	.word	0x0001b500


	//   ....[163]....
        /*0c3c*/ 	.word	0x0001b620


	//   ....[164]....
        /*0c40*/ 	.word	0x0001b680


	//   ....[165]....
        /*0c44*/ 	.word	0x0001b760


	//   ....[166]....
        /*0c48*/ 	.word	0x0001b830


	//   ....[167]....
        /*0c4c*/ 	.word	0x0001b920


	//   ....[168]....
        /*0c50*/ 	.word	0x0001b980


	//   ....[169]....
        /*0c54*/ 	.word	0x0001ba20


	//   ....[170]....
        /*0c58*/ 	.word	0x0001bbc0


	//   ....[171]....
        /*0c5c*/ 	.word	0x0001bc90


	//   ....[172]....
        /*0c60*/ 	.word	0x0001bd20


	//   ....[173]....
        /*0c64*/ 	.word	0x0001be00


	//   ....[174]....
        /*0c68*/ 	.word	0x0001be60


	//   ....[175]....
        /*0c6c*/ 	.word	0x0001bf30


	//   ....[176]....
        /*0c70*/ 	.word	0x0001bf90


	//   ....[177]....
        /*0c74*/ 	.word	0x0001c070


	//   ....[178]....
        /*0c78*/ 	.word	0x0001c160


	//   ....[179]....
        /*0c7c*/ 	.word	0x0001c200


	//   ....[180]....
        /*0c80*/ 	.word	0x0001c260


	//   ....[181]....
        /*0c84*/ 	.word	0x0001c360


	//   ....[182]....
        /*0c88*/ 	.word	0x0001c3c0


	//   ....[183]....
        /*0c8c*/ 	.word	0x0001c4c0


	//   ....[184]....
        /*0c90*/ 	.word	0x0001c520


	//   ....[185]....
        /*0c94*/ 	.word	0x0001c5f0


	//   ....[186]....
        /*0c98*/ 	.word	0x0001c740


	//   ....[187]....
        /*0c9c*/ 	.word	0x0001c7f0


	//   ....[188]....
        /*0ca0*/ 	.word	0x0001c900


	//   ....[189]....
        /*0ca4*/ 	.word	0x0001c9e0


	//   ....[190]....
        /*0ca8*/ 	.word	0x0001ca40


	//   ....[191]....
        /*0cac*/ 	.word	0x0001cb30


	//   ....[192]....
        /*0cb0*/ 	.word	0x0001cb90


	//   ....[193]....
        /*0cb4*/ 	.word	0x0001cc70


	//   ....[194]....
        /*0cb8*/ 	.word	0x0001cd00


	//   ....[195]....
        /*0cbc*/ 	.word	0x0001cda0


	//   ....[196]....
        /*0cc0*/ 	.word	0x0001cec0


	//   ....[197]....
        /*0cc4*/ 	.word	0x0001cf30


	//   ....[198]....
        /*0cc8*/ 	.word	0x0001cfa0


	//   ....[199]....
        /*0ccc*/ 	.word	0x0001d010


	//   ....[200]....
        /*0cd0*/ 	.word	0x0001d080


	//   ....[201]....
        /*0cd4*/ 	.word	0x0001d100


	//   ....[202]....
        /*0cd8*/ 	.word	0x0001d190


	//   ....[203]....
        /*0cdc*/ 	.word	0x0001d220


	//   ....[204]....
        /*0ce0*/ 	.word	0x0001d290


	//   ....[205]....
        /*0ce4*/ 	.word	0x0001d300


	//   ....[206]....
        /*0ce8*/ 	.word	0x0001d370


	//   ....[207]....
        /*0cec*/ 	.word	0x0001d3f0


	//   ....[208]....
        /*0cf0*/ 	.word	0x0001d460


	//   ....[209]....
        /*0cf4*/ 	.word	0x0001d500


	//   ....[210]....
        /*0cf8*/ 	.word	0x0001d590


	//   ....[211]....
        /*0cfc*/ 	.word	0x0001d6b0


	//----- nvinfo : EIATTR_REG_RECONFIG
	.align		4
.L_145:
        /*0d00*/ 	.byte	0x01, 0x54
	.zero		2


	//----- nvinfo : EIATTR_SYSCALL_OFFSETS
	.align		4
        /*0d04*/ 	.byte	0x04, 0x46
        /*0d06*/ 	.short	(.L_147 - .L_146)


	//   ....[0]....
.L_146:
        /*0d08*/ 	.word	0x00001ca0


	//   ....[1]....
        /*0d0c*/ 	.word	0x00001df0


	//   ....[2]....
        /*0d10*/ 	.word	0x000073e0


	//   ....[3]....
        /*0d14*/ 	.word	0x00007760


	//   ....[4]....
        /*0d18*/ 	.word	0x00015ad0


	//   ....[5]....
        /*0d1c*/ 	.word	0x00015c20


	//   ....[6]....
        /*0d20*/ 	.word	0x00015d10


	//   ....[7]....
        /*0d24*/ 	.word	0x00016ba0


	//----- nvinfo : EIATTR_MBARRIER_INSTR_OFFSETS
	.align		4
.L_147:
        /*0d28*/ 	.byte	0x04, 0x39
        /*0d2a*/ 	.short	(.L_149 - .L_148)


	//   ....[0]....
.L_148:
        /*0d2c*/ 	.word	0x00000270
        /*0d30*/ 	.word	0x000000ff
        /*0d34*/ 	.word	0x0002d800
        /*0d38*/ 	.short	0x0100
        /*0d3a*/ 	.byte	0x08
	.zero		1


	//   ....[1]....
        /*0d3c*/ 	.word	0x00000280
        /*0d40*/ 	.word	0x000000ff
        /*0d44*/ 	.word	0x0002d820
        /*0d48*/ 	.short	0x0100
        /*0d4a*/ 	.byte	0x08
	.zero		1


	//   ....[2]....
        /*0d4c*/ 	.word	0x00000370
        /*0d50*/ 	.word	0x000000ff
        /*0d54*/ 	.word	0x0002d830
        /*0d58*/ 	.short	0x0100
        /*0d5a*/ 	.byte	0x08
	.zero		1


	//   ....[3]....
        /*0d5c*/ 	.word	0x00000380
        /*0d60*/ 	.word	0x000000ff
        /*0d64*/ 	.word	0x0002d840
        /*0d68*/ 	.short	0x0100
        /*0d6a*/ 	.byte	0x08
	.zero		1


	//   ....[4]....
        /*0d6c*/ 	.word	0x00000390
        /*0d70*/ 	.word	0x000000ff
        /*0d74*/ 	.word	0x0002d838
        /*0d78*/ 	.short	0x0100
        /*0d7a*/ 	.byte	0x08
	.zero		1


	//   ....[5]....
        /*0d7c*/ 	.word	0x000003a0
        /*0d80*/ 	.word	0x000000ff
        /*0d84*/ 	.word	0x0002d848
        /*0d88*/ 	.short	0x0100
        /*0d8a*/ 	.byte	0x08
	.zero		1


	//   ....[6]....
        /*0d8c*/ 	.word	0x000004d0
        /*0d90*/ 	.word	0x000000ff
        /*0d94*/ 	.word	0x0002d850
        /*0d98*/ 	.short	0x0100
        /*0d9a*/ 	.byte	0x08
	.zero		1


	//   ....[7]....
        /*0d9c*/ 	.word	0x000004e0
        /*0da0*/ 	.word	0x000000ff
        /*0da4*/ 	.word	0x0002d860
        /*0da8*/ 	.short	0x0100
        /*0daa*/ 	.byte	0x08
	.zero		1


	//   ....[8]....
        /*0dac*/ 	.word	0x000004f0
        /*0db0*/ 	.word	0x000000ff
        /*0db4*/ 	.word	0x0002d858
        /*0db8*/ 	.short	0x0100
        /*0dba*/ 	.byte	0x08
	.zero		1


	//   ....[9]....
        /*0dbc*/ 	.word	0x00000500
        /*0dc0*/ 	.word	0x000000ff
        /*0dc4*/ 	.word	0x0002d868
        /*0dc8*/ 	.short	0x0100
        /*0dca*/ 	.byte	0x08
	.zero		1


	//   ....[10]....
        /*0dcc*/ 	.word	0x000005f0
        /*0dd0*/ 	.word	0x000000ff
        /*0dd4*/ 	.word	0x0002d870
        /*0dd8*/ 	.short	0x0100
        /*0dda*/ 	.byte	0x06
	.zero		1


	//   ....[11]....
        /*0ddc*/ 	.word	0x00000600
        /*0de0*/ 	.word	0x000000ff
        /*0de4*/ 	.word	0x0002d880
        /*0de8*/ 	.short	0x0100
        /*0dea*/ 	.byte	0x06
	.zero		1


	//   ....[12]....
        /*0dec*/ 	.word	0x00000610
        /*0df0*/ 	.word	0x000000ff
        /*0df4*/ 	.word	0x0002d878
        /*0df8*/ 	.short	0x0100
        /*0dfa*/ 	.byte	0x06
	.zero		1


	//   ....[13]....
        /*0dfc*/ 	.word	0x00000620
        /*0e00*/ 	.word	0x000000ff
        /*0e04*/ 	.word	0x0002d888
        /*0e08*/ 	.short	0x0100
        /*0e0a*/ 	.byte	0x06
	.zero		1


	//   ....[14]....
        /*0e0c*/ 	.word	0x00000750
        /*0e10*/ 	.word	0x000000ff
        /*0e14*/ 	.word	0x0002d890
        /*0e18*/ 	.short	0x0100
        /*0e1a*/ 	.byte	0x08
	.zero		1


	//   ....[15]....
        /*0e1c*/ 	.word	0x00000760
        /*0e20*/ 	.word	0x000000ff
        /*0e24*/ 	.word	0x0002d8a0
        /*0e28*/ 	.short	0x0100
        /*0e2a*/ 	.byte	0x08
	.zero		1


	//   ....[16]....
        /*0e2c*/ 	.word	0x00000770
        /*0e30*/ 	.word	0x000000ff
        /*0e34*/ 	.word	0x0002d898
        /*0e38*/ 	.short	0x0100
        /*0e3a*/ 	.byte	0x08
	.zero		1


	//   ....[17]....
        /*0e3c*/ 	.word	0x00000780
        /*0e40*/ 	.word	0x000000ff
        /*0e44*/ 	.word	0x0002d8a8
        /*0e48*/ 	.short	0x0100
        /*0e4a*/ 	.byte	0x08
	.zero		1


	//   ....[18]....
        /*0e4c*/ 	.word	0x000008b0
        /*0e50*/ 	.word	0x000000ff
        /*0e54*/ 	.word	0x0002d8b0
        /*0e58*/ 	.short	0x0100
        /*0e5a*/ 	.byte	0x08
	.zero		1


	//   ....[19]....
        /*0e5c*/ 	.word	0x000008c0
        /*0e60*/ 	.word	0x000000ff
        /*0e64*/ 	.word	0x0002d8c0
        /*0e68*/ 	.short	0x0100
        /*0e6a*/ 	.byte	0x08
	.zero		1


	//   ....[20]....
        /*0e6c*/ 	.word	0x000008d0
        /*0e70*/ 	.word	0x000000ff
        /*0e74*/ 	.word	0x0002d8b8
        /*0e78*/ 	.short	0x0100
        /*0e7a*/ 	.byte	0x08
	.zero		1


	//   ....[21]....
        /*0e7c*/ 	.word	0x000008e0
        /*0e80*/ 	.word	0x000000ff
        /*0e84*/ 	.word	0x0002d8c8
        /*0e88*/ 	.short	0x0100
        /*0e8a*/ 	.byte	0x08
	.zero		1


	//   ....[22]....
        /*0e8c*/ 	.word	0x00003150
        /*0e90*/ 	.word	0x0000003c
        /*0e94*/ 	.word	0x0002d890
        /*0e98*/ 	.short	0x010a
        /*0e9a*/ 	.byte	0x3f
	.zero		1


	//   ....[23]....
        /*0e9c*/ 	.word	0x00004ce0
        /*0ea0*/ 	.word	0x0000003c
        /*0ea4*/ 	.word	0x0002d890
        /*0ea8*/ 	.short	0x010a
        /*0eaa*/ 	.byte	0x3f
	.zero		1


	//   ....[24]....
        /*0eac*/ 	.word	0x000064b0
        /*0eb0*/ 	.word	0x0000003c
        /*0eb4*/ 	.word	0x0002d890
        /*0eb8*/ 	.short	0x010a
        /*0eba*/ 	.byte	0x3f
	.zero		1


	//   ....[25]....
        /*0ebc*/ 	.word	0x000069d0
        /*0ec0*/ 	.word	0x0000000b
        /*0ec4*/ 	.word	0x00000000
        /*0ec8*/ 	.short	0x0101
        /*0eca*/ 	.byte	0x3f
	.zero		1


	//   ....[26]....
        /*0ecc*/ 	.word	0x00006a10
        /*0ed0*/ 	.word	0x0000003c
        /*0ed4*/ 	.word	0x0002d8b0
        /*0ed8*/ 	.short	0x010a
        /*0eda*/ 	.byte	0x3f
	.zero		1


	//   ....[27]....
        /*0edc*/ 	.word	0x00006ef0
        /*0ee0*/ 	.word	0x0000003c
        /*0ee4*/ 	.word	0x00000000
        /*0ee8*/ 	.short	0x0101
        /*0eea*/ 	.byte	0x3f
	.zero		1


	//   ....[28]....
        /*0eec*/ 	.word	0x00007480
        /*0ef0*/ 	.word	0x00000002
        /*0ef4*/ 	.word	0x0002d800
        /*0ef8*/ 	.short	0x010a
        /*0efa*/ 	.byte	0x3f
	.zero		1


	//   ....[29]....
        /*0efc*/ 	.word	0x000074d0
        /*0f00*/ 	.word	0x00000002
        /*0f04*/ 	.word	0x0002d800
        /*0f08*/ 	.short	0x010a
        /*0f0a*/ 	.byte	0x3f
	.zero		1


	//   ....[30]....
        /*0f0c*/ 	.word	0x00007f50
        /*0f10*/ 	.word	0x00000002
        /*0f14*/ 	.word	0x0002d800
        /*0f18*/ 	.short	0x010a
        /*0f1a*/ 	.byte	0x3f
	.zero		1


	//   ....[31]....
        /*0f1c*/ 	.word	0x00009880
        /*0f20*/ 	.word	0x00000002
        /*0f24*/ 	.word	0x0002d800
        /*0f28*/ 	.short	0x010a
        /*0f2a*/ 	.byte	0x3f
	.zero		1


	//   ....[32]....
        /*0f2c*/ 	.word	0x0000ae20
        /*0f30*/ 	.word	0x00000000
        /*0f34*/ 	.word	0x0002d830
        /*0f38*/ 	.short	0x010a
        /*0f3a*/ 	.byte	0x3f
	.zero		1


	//   ....[33]....
        /*0f3c*/ 	.word	0x0000aef0
        /*0f40*/ 	.word	0x00000000
        /*0f44*/ 	.word	0x0002d830
        /*0f48*/ 	.short	0x010a
        /*0f4a*/ 	.byte	0x3f
	.zero		1


	//   ....[34]....
        /*0f4c*/ 	.word	0x0000cc80
        /*0f50*/ 	.word	0x0000000c
        /*0f54*/ 	.word	0x00000000
        /*0f58*/ 	.short	0x0101
        /*0f5a*/ 	.byte	0x3f
	.zero		1


	//   ....[35]....
        /*0f5c*/ 	.word	0x0000dbf0
        /*0f60*/ 	.word	0x00000009
        /*0f64*/ 	.word	0x0002d830
        /*0f68*/ 	.short	0x010a
        /*0f6a*/ 	.byte	0x3f
	.zero		1


	//   ....[36]....
        /*0f6c*/ 	.word	0x0000dc40
        /*0f70*/ 	.word	0x00000009
        /*0f74*/ 	.word	0x0002d830
        /*0f78*/ 	.short	0x010a
        /*0f7a*/ 	.byte	0x3f
	.zero		1


	//   ....[37]....
        /*0f7c*/ 	.word	0x0000e0f0
        /*0f80*/ 	.word	0x00000009
        /*0f84*/ 	.word	0x0002d850
        /*0f88*/ 	.short	0x010a
        /*0f8a*/ 	.byte	0x3f
	.zero		1


	//   ....[38]....
        /*0f8c*/ 	.word	0x0000e130
        /*0f90*/ 	.word	0x00000009
        /*0f94*/ 	.word	0x0002d850
        /*0f98*/ 	.short	0x010a
        /*0f9a*/ 	.byte	0x3f
	.zero		1


	//   ....[39]....
        /*0f9c*/ 	.word	0x0000e850
        /*0fa0*/ 	.word	0x00000006
        /*0fa4*/ 	.word	0x00000000
        /*0fa8*/ 	.short	0x0101
        /*0faa*/ 	.byte	0x3f
	.zero		1


	//   ....[40]....
        /*0fac*/ 	.word	0x00010220
        /*0fb0*/ 	.word	0x00000005
        /*0fb4*/ 	.word	0x00000000
        /*0fb8*/ 	.short	0x0101
        /*0fba*/ 	.byte	0x3f
	.zero		1


	//   ....[41]....
        /*0fbc*/ 	.word	0x000108b0
        /*0fc0*/ 	.word	0x00000005
        /*0fc4*/ 	.word	0x0002d850
        /*0fc8*/ 	.short	0x010a
        /*0fca*/ 	.byte	0x3f
	.zero		1


	//   ....[42]....
        /*0fcc*/ 	.word	0x00010960
        /*0fd0*/ 	.word	0x00000005
        /*0fd4*/ 	.word	0x0002d850
        /*0fd8*/ 	.short	0x010a
        /*0fda*/ 	.byte	0x3f
	.zero		1


	//   ....[43]....
        /*0fdc*/ 	.word	0x00011160
        /*0fe0*/ 	.word	0x00000005
        /*0fe4*/ 	.word	0x00000000
        /*0fe8*/ 	.short	0x0101
        /*0fea*/ 	.byte	0x3f
	.zero		1


	//   ....[44]....
        /*0fec*/ 	.word	0x000124b0
        /*0ff0*/ 	.word	0x00000000
        /*0ff4*/ 	.word	0x00000000
        /*0ff8*/ 	.short	0x0101
        /*0ffa*/ 	.byte	0x3f
	.zero		1


	//   ....[45]....
        /*0ffc*/ 	.word	0x00014500
        /*1000*/ 	.word	0x00000016
        /*1004*/ 	.word	0x0002d820
        /*1008*/ 	.short	0x010a
        /*100a*/ 	.byte	0x3f
	.zero		1


	//   ....[46]....
        /*100c*/ 	.word	0x000145c0
        /*1010*/ 	.word	0x00000008
        /*1014*/ 	.word	0x0002d8a0
        /*1018*/ 	.short	0x010a
        /*101a*/ 	.byte	0x3f
	.zero		1


	//   ....[47]....
        /*101c*/ 	.word	0x000149f0
        /*1020*/ 	.word	0x00000008
        /*1024*/ 	.word	0x0002d8c0
        /*1028*/ 	.short	0x010a
        /*102a*/ 	.byte	0x3f
	.zero		1


	//   ....[48]....
        /*102c*/ 	.word	0x00014f50
        /*1030*/ 	.word	0x00000008
        /*1034*/ 	.word	0x0002d8a0
        /*1038*/ 	.short	0x010a
        /*103a*/ 	.byte	0x3f
	.zero		1


	//   ....[49]....
        /*103c*/ 	.word	0x00015370
        /*1040*/ 	.word	0x00000008
        /*1044*/ 	.word	0x0002d8c0
        /*1048*/ 	.short	0x010a
        /*104a*/ 	.byte	0x3f
	.zero		1


	//   ....[50]....
        /*104c*/ 	.word	0x00016300
        /*1050*/ 	.word	0x00000000
        /*1054*/ 	.word	0x0002d840
        /*1058*/ 	.short	0x010a
        /*105a*/ 	.byte	0x3f
	.zero		1


	//   ....[51]....
        /*105c*/ 	.word	0x00016880
        /*1060*/ 	.word	0x00000000
        /*1064*/ 	.word	0x0002d830
        /*1068*/ 	.short	0x0107
        /*106a*/ 	.byte	0x3f
	.zero		1


	//   ....[52]....
        /*106c*/ 	.word	0x00016950
        /*1070*/ 	.word	0x00000000
        /*1074*/ 	.word	0x0002d830
        /*1078*/ 	.short	0x0101
        /*107a*/ 	.byte	0x3f
	.zero		1


	//   ....[53]....
        /*107c*/ 	.word	0x000175a0
        /*1080*/ 	.word	0x00000016
        /*1084*/ 	.word	0x0002d800
        /*1088*/ 	.short	0x0107
        /*108a*/ 	.byte	0x3f
	.zero		1


	//   ....[54]....
        /*108c*/ 	.word	0x00017690
        /*1090*/ 	.word	0x00000016
        /*1094*/ 	.word	0x0002d800
        /*1098*/ 	.short	0x0101
        /*109a*/ 	.byte	0x3f
	.zero		1


	//   ....[55]....
        /*109c*/ 	.word	0x000176b0
        /*10a0*/ 	.word	0x00000016
        /*10a4*/ 	.word	0x0002d820
        /*10a8*/ 	.short	0x010a
        /*10aa*/ 	.byte	0x3f
	.zero		1


	//   ....[56]....
        /*10ac*/ 	.word	0x00017ad0
        /*10b0*/ 	.word	0x00000005
        /*10b4*/ 	.word	0x0002d840
        /*10b8*/ 	.short	0x010a
        /*10ba*/ 	.byte	0x3f
	.zero		1


	//   ....[57]....
        /*10bc*/ 	.word	0x00017f10
        /*10c0*/ 	.word	0x00000005
        /*10c4*/ 	.word	0x0002d830
        /*10c8*/ 	.short	0x0107
        /*10ca*/ 	.byte	0x3f
	.zero		1


	//   ....[58]....
        /*10cc*/ 	.word	0x00017fd0
        /*10d0*/ 	.word	0x00000005
        /*10d4*/ 	.word	0x0002d830
        /*10d8*/ 	.short	0x0101
        /*10da*/ 	.byte	0x3f
	.zero		1


	//   ....[59]....
        /*10dc*/ 	.word	0x00018030
        /*10e0*/ 	.word	0x00000005
        /*10e4*/ 	.word	0x0002d860
        /*10e8*/ 	.short	0x010a
        /*10ea*/ 	.byte	0x3f
	.zero		1


	//   ....[60]....
        /*10ec*/ 	.word	0x00018510
        /*10f0*/ 	.word	0x00000005
        /*10f4*/ 	.word	0x0002d850
        /*10f8*/ 	.short	0x0107
        /*10fa*/ 	.byte	0x3f
	.zero		1


	//   ....[61]....
        /*10fc*/ 	.word	0x00018600
        /*1100*/ 	.word	0x00000005
        /*1104*/ 	.word	0x0002d850
        /*1108*/ 	.short	0x0101
        /*110a*/ 	.byte	0x3f
	.zero		1


	//   ....[62]....
        /*110c*/ 	.word	0x00018820
        /*1110*/ 	.word	0x00000000
        /*1114*/ 	.word	0x0002d860
        /*1118*/ 	.short	0x010a
        /*111a*/ 	.byte	0x3f
	.zero		1


	//   ....[63]....
        /*111c*/ 	.word	0x00018c50
        /*1120*/ 	.word	0x00000000
        /*1124*/ 	.word	0x0002d850
        /*1128*/ 	.short	0x0107
        /*112a*/ 	.byte	0x3f
	.zero		1


	//   ....[64]....
        /*112c*/ 	.word	0x00018d30
        /*1130*/ 	.word	0x00000000
        /*1134*/ 	.word	0x0002d850
        /*1138*/ 	.short	0x0101
        /*113a*/ 	.byte	0x3f
	.zero		1


	//   ....[65]....
        /*113c*/ 	.word	0x00019830
        /*1140*/ 	.word	0x00000005
        /*1144*/ 	.word	0x0002d820
        /*1148*/ 	.short	0x010a
        /*114a*/ 	.byte	0x3f
	.zero		1


	//   ....[66]....
        /*114c*/ 	.word	0x000199d0
        /*1150*/ 	.word	0x00000003
        /*1154*/ 	.word	0x0002d840
        /*1158*/ 	.short	0x010a
        /*115a*/ 	.byte	0x3f
	.zero		1


	//   ....[67]....
        /*115c*/ 	.word	0x00019a60
        /*1160*/ 	.word	0x00000005
        /*1164*/ 	.word	0x0002d840
        /*1168*/ 	.short	0x010a
        /*116a*/ 	.byte	0x3f
	.zero		1


	//   ....[68]....
        /*116c*/ 	.word	0x00019aa0
        /*1170*/ 	.word	0x00000003
        /*1174*/ 	.word	0x0002d860
        /*1178*/ 	.short	0x010a
        /*117a*/ 	.byte	0x3f
	.zero		1


	//   ....[69]....
        /*117c*/ 	.word	0x00019ae0
        /*1180*/ 	.word	0x00000005
        /*1184*/ 	.word	0x0002d860
        /*1188*/ 	.short	0x010a
        /*118a*/ 	.byte	0x3f
	.zero		1


	//   ....[70]....
        /*118c*/ 	.word	0x00019b40
        /*1190*/ 	.word	0x0000003c
        /*1194*/ 	.word	0x0002d890
        /*1198*/ 	.short	0x010a
        /*119a*/ 	.byte	0x3f
	.zero		1


	//   ....[71]....
        /*119c*/ 	.word	0x00019cc0
        /*11a0*/ 	.word	0x0000003c
        /*11a4*/ 	.word	0x0002d890
        /*11a8*/ 	.short	0x010a
        /*11aa*/ 	.byte	0x3f
	.zero		1


	//   ....[72]....
        /*11ac*/ 	.word	0x00019e40
        /*11b0*/ 	.word	0x0000003c
        /*11b4*/ 	.word	0x0002d890
        /*11b8*/ 	.short	0x010a
        /*11ba*/ 	.byte	0x3f
	.zero		1


	//   ....[73]....
        /*11bc*/ 	.word	0x00019fb0
        /*11c0*/ 	.word	0x0000003c
        /*11c4*/ 	.word	0x0002d8b0
        /*11c8*/ 	.short	0x010a
        /*11ca*/ 	.byte	0x3f
	.zero		1


	//   ....[74]....
        /*11cc*/ 	.word	0x0001a2d0
        /*11d0*/ 	.word	0x00000002
        /*11d4*/ 	.word	0x0002d800
        /*11d8*/ 	.short	0x010a
        /*11da*/ 	.byte	0x3f
	.zero		1


	//   ....[75]....
        /*11dc*/ 	.word	0x0001a4f0
        /*11e0*/ 	.word	0x00000002
        /*11e4*/ 	.word	0x0002d800
        /*11e8*/ 	.short	0x010a
        /*11ea*/ 	.byte	0x3f
	.zero		1


	//   ....[76]....
        /*11ec*/ 	.word	0x0001a540
        /*11f0*/ 	.word	0x00000000
        /*11f4*/ 	.word	0x0002d830
        /*11f8*/ 	.short	0x010a
        /*11fa*/ 	.byte	0x3f
	.zero		1


	//   ....[77]....
        /*11fc*/ 	.word	0x0001a590
        /*1200*/ 	.word	0x00000009
        /*1204*/ 	.word	0x0002d830
        /*1208*/ 	.short	0x010a
        /*120a*/ 	.byte	0x3f
	.zero		1


	//   ....[78]....
        /*120c*/ 	.word	0x0001a5e0
        /*1210*/ 	.word	0x00000009
        /*1214*/ 	.word	0x0002d850
        /*1218*/ 	.short	0x010a
        /*121a*/ 	.byte	0x3f
	.zero		1


	//   ....[79]....
        /*121c*/ 	.word	0x0001a630
        /*1220*/ 	.word	0x00000005
        /*1224*/ 	.word	0x0002d850
        /*1228*/ 	.short	0x010a
        /*122a*/ 	.byte	0x3f
	.zero		1


	//   ....[80]....
        /*122c*/ 	.word	0x0001a9c0
        /*1230*/ 	.word	0x00000016
        /*1234*/ 	.word	0x0002d820
        /*1238*/ 	.short	0x010a
        /*123a*/ 	.byte	0x3f
	.zero		1


	//   ....[81]....
        /*123c*/ 	.word	0x0001aa10
        /*1240*/ 	.word	0x00000008
        /*1244*/ 	.word	0x0002d8a0
        /*1248*/ 	.short	0x010a
        /*124a*/ 	.byte	0x3f
	.zero		1


	//   ....[82]....
        /*124c*/ 	.word	0x0001aa60
        /*1250*/ 	.word	0x00000008
        /*1254*/ 	.word	0x0002d8c0
        /*1258*/ 	.short	0x010a
        /*125a*/ 	.byte	0x3f
	.zero		1


	//   ....[83]....
        /*125c*/ 	.word	0x0001aab0
        /*1260*/ 	.word	0x00000008
        /*1264*/ 	.word	0x0002d8a0
        /*1268*/ 	.short	0x010a
        /*126a*/ 	.byte	0x3f
	.zero		1


	//   ....[84]....
        /*126c*/ 	.word	0x0001ab00
        /*1270*/ 	.word	0x00000008
        /*1274*/ 	.word	0x0002d8c0
        /*1278*/ 	.short	0x010a
        /*127a*/ 	.byte	0x3f
	.zero		1


	//   ....[85]....
        /*127c*/ 	.word	0x0001ac20
        /*1280*/ 	.word	0x00000000
        /*1284*/ 	.word	0x0002d840
        /*1288*/ 	.short	0x010a
        /*128a*/ 	.byte	0x3f
	.zero		1


	//   ....[86]....
        /*128c*/ 	.word	0x0001bac0
        /*1290*/ 	.word	0x00000016
        /*1294*/ 	.word	0x0002d820
        /*1298*/ 	.short	0x010a
        /*129a*/ 	.byte	0x3f
	.zero		1


	//   ....[87]....
        /*129c*/ 	.word	0x0001bb10
        /*12a0*/ 	.word	0x00000005
        /*12a4*/ 	.word	0x0002d840
        /*12a8*/ 	.short	0x010a
        /*12aa*/ 	.byte	0x3f
	.zero		1


	//   ....[88]....
        /*12ac*/ 	.word	0x0001c0b0
        /*12b0*/ 	.word	0x00000005
        /*12b4*/ 	.word	0x0002d860
        /*12b8*/ 	.short	0x010a
        /*12ba*/ 	.byte	0x3f
	.zero		1


	//   ....[89]....
        /*12bc*/ 	.word	0x0001c690
        /*12c0*/ 	.word	0x00000000
        /*12c4*/ 	.word	0x0002d860
        /*12c8*/ 	.short	0x010a
        /*12ca*/ 	.byte	0x3f
	.zero		1


	//   ....[90]....
        /*12cc*/ 	.word	0x0001d5d0
        /*12d0*/ 	.word	0x00000005
        /*12d4*/ 	.word	0x0002d820
        /*12d8*/ 	.short	0x010a
        /*12da*/ 	.byte	0x3f
	.zero		1


	//   ....[91]....
        /*12dc*/ 	.word	0x0001d770
        /*12e0*/ 	.word	0x00000003
        /*12e4*/ 	.word	0x0002d840
        /*12e8*/ 	.short	0x010a
        /*12ea*/ 	.byte	0x3f
	.zero		1


	//   ....[92]....
        /*12ec*/ 	.word	0x0001d7c0
        /*12f0*/ 	.word	0x00000005
        /*12f4*/ 	.word	0x0002d840
        /*12f8*/ 	.short	0x010a
        /*12fa*/ 	.byte	0x3f
	.zero		1


	//   ....[93]....
        /*12fc*/ 	.word	0x0001d810
        /*1300*/ 	.word	0x00000003
        /*1304*/ 	.word	0x0002d860
        /*1308*/ 	.short	0x010a
        /*130a*/ 	.byte	0x3f
	.zero		1


	//----- nvinfo : EIATTR_NUM_MBARRIERS
	.align		4
.L_149:
        /*130c*/ 	.byte	0x03, 0x38
        /*130e*/ 	.short	0x0016


	//----- nvinfo : EIATTR_EXIT_INSTR_OFFSETS
	.align		4
        /*1310*/ 	.byte	0x04, 0x1c
        /*1312*/ 	.short	(.L_151 - .L_150)


	//   ....[0]....
.L_150:
        /*1314*/ 	.word	0x00019b30


	//----- nvinfo : EIATTR_MAX_THREADS
	.align		4
.L_151:
        /*1318*/ 	.byte	0x04, 0x05
        /*131a*/ 	.short	(.L_153 - .L_152)
.L_152:
        /*131c*/ 	.word	0x00000200
        /*1320*/ 	.word	0x00000001
        /*1324*/ 	.word	0x00000001


	//----- nvinfo : EIATTR_CRS_STACK_SIZE
	.align		4
.L_153:
        /*1328*/ 	.byte	0x04, 0x1e
        /*132a*/ 	.short	(.L_155 - .L_154)
.L_154:
        /*132c*/ 	.word	0x00000000


	//----- nvinfo : EIATTR_CBANK_PARAM_SIZE
	.align		4
.L_155:
        /*1330*/ 	.byte	0x03, 0x19
        /*1332*/ 	.short	0x0af0


	//----- nvinfo : EIATTR_PARAM_CBANK
	.align		4
        /*1334*/ 	.byte	0x04, 0x0a
        /*1336*/ 	.short	(.L_157 - .L_156)
	.align		4
.L_156:
        /*1338*/ 	.word	index@(.nv.constant0._ZN7cutlass13device_kernelIN5flash11enable_sm90INS1_16FlashAttnFwdSm90INS1_25CollectiveMainloopFwdSm90ILi2EN4cute5tupleIJNS5_1CILi1EEES8_S8_EEENS6_IJNS7_ILi192EEENS7_ILi128EEENS7_ILi96EEEEEELi96ENS_6half_tEfNS_4arch4Sm90ELb0ELb0ELb1ELb1ELb1ELb1ELb0ELb0ELb1ELb1ELb0ELb0EEENS1_21CollectiveEpilogueFwdINS6_IJSA_SC_SB_EEES9_SE_SG_Li384ELb1ELb1ELb0ELb0EEENS1_36VarlenDynamicPersistentTileSchedulerILi192ELi128ELi384ELi128ELb0ELb1ELb1ELb0ELb1ELb1EEEEEEEEEvNT_6ParamsE)
        /*133c*/ 	.short	0x0210
        /*133e*/ 	.short	0x0af0


	//----- nvinfo : EIATTR_SW_WAR
	.align		4
.L_157:
        /*1340*/ 	.byte	0x04, 0x36
        /*1342*/ 	.short	(.L_159 - .L_158)
.L_158:
        /*1344*/ 	.word	0x00000008
.L_159:


//--------------------- .nv.info._ZN7cutlass13device_kernelIN5flash11enable_sm90INS1_16FlashAttnFwdSm90INS1_25CollectiveMainloopFwdSm90ILi2EN4cute5tupleIJNS5_1CILi1EEES8_S8_EEENS6_IJNS7_ILi192EEENS7_ILi128EEENS7_ILi96EEEEEELi96ENS_6half_tEfNS_4arch4Sm90ELb0ELb1ELb1ELb0ELb1ELb0ELb0ELb0ELb1ELb1ELb0ELb0EEENS1_21CollectiveEpilogueFwdINS6_IJSA_SC_SB_EEES9_SE_SG_Li384ELb0ELb1ELb0ELb0EEENS1_30DynamicPersistentTileSchedulerILi384ELi128ELb0ELb1ELb1EEEEEEEEEvNT_6ParamsE --------------------------
	.section	.nv.info._ZN7cutlass13device_kernelIN5flash11enable_sm90INS1_16FlashAttnFwdSm90INS1_25CollectiveMainloopFwdSm90ILi2EN4cute5tupleIJNS5_1CILi1EEES8_S8_EEENS6_IJNS7_ILi192EEENS7_ILi128EEENS7_ILi96EEEEEELi96ENS_6half_tEfNS_4arch4Sm90ELb0ELb1ELb1ELb0ELb1ELb0ELb0ELb0ELb1ELb1ELb0ELb0EEENS1_21CollectiveEpilogueFwdINS6_IJSA_SC_SB_EEES9_SE_SG_Li384ELb0ELb1ELb0ELb0EEENS1_30DynamicPersistentTileSchedulerILi384ELi128ELb0ELb1ELb1EEEEEEEEEvNT_6ParamsE,"",@"SHT_CUDA_INFO"
	.sectionflags	@""
	.align	4


	//----- nvinfo : EIATTR_CUDA_API_VERSION
	.align		4
        /*0000*/ 	.byte	0x04, 0x37
        /*0002*/ 	.short	(.L_161 - .L_160)
.L_160:
        /*0004*/ 	.word	0x00000082


	//----- nvinfo : EIATTR_KPARAM_INFO
	.align		4
.L_161:
        /*0008*/ 	.byte	0x04, 0x17
        /*000a*/ 	.short	(.L_163 - .L_162)
.L_162:
        /*000c*/ 	.word	0x00000000
        /*0010*/ 	.short	0x0000
        /*0012*/ 	.short	0x0070
        /*0014*/ 	.byte	0x00, 0xf0, 0x01, 0x2a


	//----- nvinfo : EIATTR_SPARSE_MMA_MASK
	.align		4
.L_163:
        /*0018*/ 	.byte	0x03, 0x50
        /*001a*/ 	.short	0x0000


	//----- nvinfo : EIATTR_MAXREG_COUNT
	.align		4
        /*001c*/ 	.byte	0x03, 0x1b
        /*001e*/ 	.short	0x0080


	//----- nvinfo : EIATTR_NUM_BARRIERS
	.align		4
        /*0020*/ 	.byte	0x02, 0x4c
        /*0022*/ 	.byte	0x10
	.zero		1


	//----- nvinfo : EIATTR_EXTERNS
	.align		4
        /*0024*/ 	.byte	0x04, 0x0f
        /*0026*/ 	.short	(.L_165 - .L_164)


	//   ....[0]....
	.align		4
.L_164:
        /*0028*/ 	.word	index@(__assertfail)


	//----- nvinfo : EIATTR_ANNOTATIONS
	.align		4
.L_165:
        /*002c*/ 	.byte	0x04, 0x55
        /*002e*/ 	.short	(.L_167 - .L_166)


	//   ....[0]....
.L_166:
        /* <DEDUP_REMOVED lines=12> */


	//----- nvinfo : EIATTR_MERCURY_ISA_VERSION
	.align		4
.L_167:
        /*00d8*/ 	.byte	0x03, 0x5f
        /*00da*/ 	.short	0x0101


	//----- nvinfo : EIATTR_INT_WARP_WIDE_INSTR_OFFSETS
	.align		4
        /*00dc*/ 	.byte	0x04, 0x31
        /*00de*/ 	.short	(.L_169 - .L_168)


	//   ....[0]....
.L_168:
        /*00e0*/ 	.word	0x000000c0


	//   ....[1]....
        /*00e4*/ 	.word	0x000000d0


	//   ....[2]....
        /*00e8*/ 	.word	0x00000170


	//   ....[3]....
        /*00ec*/ 	.word	0x000126e0


	//   ....[4]....
        /*00f0*/ 	.word	0x00012770


	//   ....[5]....
        /*00f4*/ 	.word	0x000152f0


	//   ....[6]....
        /*00f8*/ 	.word	0x00015380


	//----- nvinfo : EIATTR_COOP_GROUP_MASK_REGIDS
	.align		4
.L_169:
        /*00fc*/ 	.byte	0x04, 0x29
        /*00fe*/ 	.short	(.L_171 - .L_170)


	//   ....[0]....
.L_170:
        /*0100*/ 	.word	0xffffffff


	//   ....[1]....
        /*0104*/ 	.word	0xffffffff


	//   ....[2]....
        /*0108*/ 	.word	0xffffffff


	//   ....[3]....
        /*010c*/ 	.word	0xffffffff


	//   ....[4]....
        /*0110*/ 	.word	0xffffffff


	//   ....[5]....
        /*0114*/ 	.word	0xffffffff


	//   ....[6]....
        /*0118*/ 	.word	0xffffffff


	//   ....[7]....
        /*011c*/ 	.word	0xffffffff


	//   ....[8]....
        /*0120*/ 	.word	0xffffffff


	//   ....[9]....
        /*0124*/ 	.word	0xffffffff


	//   ....[10]....
        /*0128*/ 	.word	0xffffffff


	//   ....[11]....
        /*012c*/ 	.word	0xffffffff


	//   ....[12]....
        /*0130*/ 	.word	0xffffffff


	//   ....[13]....
        /*0134*/ 	.word	0xffffffff


	//   ....[14]....
        /*0138*/ 	.word	0xffffffff


	//   ....[15]....
        /*013c*/ 	.word	0xffffffff


	//   ....[16]....
        /*0140*/ 	.word	0xffffffff


	//   ....[17]....
        /*0144*/ 	.word	0xffffffff


	//   ....[18]....
        /*0148*/ 	.word	0xffffffff


	//   ....[19]....
        /*014c*/ 	.word	0xffffffff


	//   ....[20]....
        /*0150*/ 	.word	0xffffffff


	//   ....[21]....
        /*0154*/ 	.word	0xffffffff


	//   ....[22]....
        /*0158*/ 	.word	0xffffffff


	//   ....[23]....
        /*015c*/ 	.word	0xffffffff


	//   ....[24]....
        /*0160*/ 	.word	0xffffffff


	//   ....[25]....
        /*0164*/ 	.word	0xffffffff


	//   ....[26]....
        /*0168*/ 	.word	0xffffffff


	//   ....[27]....
        /*016c*/ 	.word	0xffffffff


	//   ....[28]....
        /*0170*/ 	.word	0xffffffff


	//   ....[29]....
        /*0174*/ 	.word	0xffffffff


	//   ....[30]....
        /*0178*/ 	.word	0xffffffff


	//   ....[31]....
        /*017c*/ 	.word	0xffffffff


	//   ....[32]....
        /*0180*/ 	.word	0xffffffff


	//   ....[33]....
        /*0184*/ 	.word	0xffffffff


	//   ....[34]....
        /*0188*/ 	.word	0xffffffff


	//   ....[35]....
        /*018c*/ 	.word	0xffffffff


	//   ....[36]....
        /*0190*/ 	.word	0xffffffff


	//   ....[37]....
        /*0194*/ 	.word	0xffffffff


	//   ....[38]....
        /*0198*/ 	.word	0xffffffff


	//   ....[39]....
        /*019c*/ 	.word	0xffffffff


	//   ....[40]....
        /*01a0*/ 	.word	0xffffffff


	//   ....[41]....
        /*01a4*/ 	.word	0xffffffff


	//   ....[42]....
        /*01a8*/ 	.word	0xffffffff


	//   ....[43]....
        /*01ac*/ 	.word	0xffffffff


	//   ....[44]....
        /*01b0*/ 	.word	0xffffffff


	//   ....[45]....
        /*01b4*/ 	.word	0xffffffff


	//   ....[46]....
        /*01b8*/ 	.word	0xffffffff


	//   ....[47]....
        /*01bc*/ 	.word	0xffffffff


	//   ....[48]....
        /*01c0*/ 	.word	0xffffffff


	//   ....[49]....
        /*01c4*/ 	.word	0xffffffff


	//   ....[50]....
        /*01c8*/ 	.word	0xffffffff


	//   ....[51]....
        /*01cc*/ 	.word	0xffffffff


	//   ....[52]....
        /*01d0*/ 	.word	0xffffffff


	//   ....[53]....
        /*01d4*/ 	.word	0xffffffff


	//   ....[54]....
        /*01d8*/ 	.word	0xffffffff


	//   ....[55]....
        /*01dc*/ 	.word	0xffffffff


	//   ....[56]....
        /*01e0*/ 	.word	0xffffffff


	//   ....[57]....
        /*01e4*/ 	.word	0xffffffff


	//   ....[58]....
        /*01e8*/ 	.word	0xffffffff


	//   ....[59]....
        /*01ec*/ 	.word	0xffffffff


	//   ....[60]....
        /*01f0*/ 	.word	0xffffffff


	//   ....[61]....
        /*01f4*/ 	.word	0xffffffff


	//   ....[62]....
        /*01f8*/ 	.word	0xffffffff


	//   ....[63]....
        /*01fc*/ 	.word	0xffffffff


	//   ....[64]....
        /*0200*/ 	.word	0xffffffff


	//   ....[65]....
        /*0204*/ 	.word	0xffffffff


	//   ....[66]....
        /*0208*/ 	.word	0xffffffff


	//   ....[67]....
        /*020c*/ 	.word	0xffffffff


	//   ....[68]....
        /*0210*/ 	.word	0xffffffff


	//   ....[69]....
        /*0214*/ 	.word	0xffffffff


	//   ....[70]....
        /*0218*/ 	.word	0xffffffff


	//   ....[71]....
        /*021c*/ 	.word	0xffffffff


	//   ....[72]....
        /*0220*/ 	.word	0xffffffff


	//   ....[73]....
        /*0224*/ 	.word	0xffffffff


	//   ....[74]....
        /*0228*/ 	.word	0xffffffff


	//   ....[75]....
        /*022c*/ 	.word	0xffffffff


	//   ....[76]....
        /*0230*/ 	.word	0xffffffff


	//   ....[77]....
        /*0234*/ 	.word	0xffffffff


	//   ....[78]....
        /*0238*/ 	.word	0xffffffff


	//   ....[79]....
        /*023c*/ 	.word	0xffffffff


	//   ....[80]....
        /*0240*/ 	.word	0xffffffff


	//   ....[81]....
        /*0244*/ 	.word	0xffffffff


	//   ....[82]....
        /*0248*/ 	.word	0xffffffff


	//   ....[83]....
        /*024c*/ 	.word	0xffffffff


	//   ....[84]....
        /*0250*/ 	.word	0xffffffff


	//   ....[85]....
        /*0254*/ 	.word	0xffffffff


	//   ....[86]....
        /*0258*/ 	.word	0xffffffff


	//   ....[87]....
        /*025c*/ 	.word	0xffffffff


	//   ....[88]....
        /*0260*/ 	.word	0xffffffff


	//   ....[89]....
        /*0264*/ 	.word	0xffffffff


	//   ....[90]....
        /*0268*/ 	.word	0xffffffff


	//   ....[91]....
        /*026c*/ 	.word	0xffffffff


	//   ....[92]....
        /*0270*/ 	.word	0xffffffff


	//   ....[93]....
        /*0274*/ 	.word	0xffffffff


	//   ....[94]....
        /*0278*/ 	.word	0xffffffff


	//   ....[95]....
        /*027c*/ 	.word	0xffffffff


	//   ....[96]....
        /*0280*/ 	.word	0x0500000f


	//   ....[97]....
        /*0284*/ 	.word	0x0500000f


	//   ....[98]....
        /*0288*/ 	.word	0x0500000f


	//   ....[99]....
        /*028c*/ 	.word	0x0500000f


	//   ....[100]....
        /*0290*/ 	.word	0x0500000f


	//   ....[101]....
        /*0294*/ 	.word	0x0500000f


	//   ....[102]....
        /*0298*/ 	.word	0x0500000f


	//   ....[103]....
        /*029c*/ 	.word	0x0500000f


	//   ....[104]....
        /*02a0*/ 	.word	0x0500000f


	//   ....[105]....
        /*02a4*/ 	.word	0x0500000f


	//   ....[106]....
        /*02a8*/ 	.word	0x0500000f


	//   ....[107]....
        /*02ac*/ 	.word	0x0500000f


	//   ....[108]....
        /*02b0*/ 	.word	0x0500000f


	//   ....[109]....
        /*02b4*/ 	.word	0x0500000f


	//   ....[110]....
        /*02b8*/ 	.word	0x0500000f


	//   ....[111]....
        /*02bc*/ 	.word	0x0500000f


	//   ....[112]....
        /*02c0*/ 	.word	0x0500000f


	//   ....[113]....
        /*02c4*/ 	.word	0x0500000f


	//   ....[114]....
        /*02c8*/ 	.word	0x0500000f


	//   ....[115]....
        /*02cc*/ 	.word	0x0500000f


	//   ....[116]....
        /*02d0*/ 	.word	0x0500000f


	//   ....[117]....
        /*02d4*/ 	.word	0x0500000f


	//   ....[118]....
        /*02d8*/ 	.word	0x0500000f


	//   ....[119]....
        /*02dc*/ 	.word	0x0500000f


	//   ....[120]....
        /*02e0*/ 	.word	0x0500000f


	//   ....[121]....
        /*02e4*/ 	.word	0x0500000f


	//   ....[122]....
        /*02e8*/ 	.word	0x0500000f


	//   ....[123]....
        /*02ec*/ 	.word	0x0500000f


	//   ....[124]....
        /*02f0*/ 	.word	0x0500000f


	//   ....[125]....
        /*02f4*/ 	.word	0x0500000f


	//   ....[126]....
        /*02f8*/ 	.word	0x0500000f


	//   ....[127]....
        /*02fc*/ 	.word	0x0500000f


	//   ....[128]....
        /*0300*/ 	.word	0x0500000f


	//   ....[129]....
        /*0304*/ 	.word	0x0500000f


	//   ....[130]....
        /*0308*/ 	.word	0x0500000f


	//   ....[131]....
        /*030c*/ 	.word	0x0500000f


	//   ....[132]....
        /*0310*/ 	.word	0x0500000f


	//   ....[133]....
        /*0314*/ 	.word	0x0500000f


	//   ....[134]....
        /*0318*/ 	.word	0x0500000f


	//   ....[135]....
        /*031c*/ 	.word	0x0500000f


	//   ....[136]....
        /*0320*/ 	.word	0x0500000f


	//   ....[137]....
        /*0324*/ 	.word	0x0500000f


	//   ....[138]....
        /*0328*/ 	.word	0x0500000f


	//   ....[139]....
        /*032c*/ 	.word	0x0500000f


	//   ....[140]....
        /*0330*/ 	.word	0x0500000f


	//   ....[141]....
        /*0334*/ 	.word	0x0500000f


	//   ....[142]....
        /*0338*/ 	.word	0x0500000f


	//----- nvinfo : EIATTR_COOP_GROUP_INSTR_OFFSETS
	.align		4
.L_171:
        /*033c*/ 	.byte	0x04, 0x28
        /*033e*/ 	.short	(.L_173 - .L_172)


	//   ....[0]....
.L_172:
        /*0340*/ 	.word	0x00000080


	//   ....[1]....
        /*0344*/ 	.word	0x00000090


	//   ....[2]....
        /*0348*/ 	.word	0x000002d0


	//   ....[3]....
        /*034c*/ 	.word	0x00000430


	//   ....[4]....
        /*0350*/ 	.word	0x00000550


	//   ....[5]....
        /*0354*/ 	.word	0x000006b0


	//   ....[6]....
        /*0358*/ 	.word	0x00001870


	//   ....[7]....
        /*035c*/ 	.word	0x000020a0


	//   ....[8]....
        /*0360*/ 	.word	0x00002aa0


	//   ....[9]....
        /*0364*/ 	.word	0x00003e10


	//   ....[10]....
        /*0368*/ 	.word	0x00003f20


	//   ....[11]....
        /*036c*/ 	.word	0x00004760


	//   ....[12]....
        /*0370*/ 	.word	0x000047c0


	//   ....[13]....
        /*0374*/ 	.word	0x00005390


	//   ....[14]....
        /*0378*/ 	.word	0x00006280


	//   ....[15]....
        /*037c*/ 	.word	0x00006ba0


	//   ....[16]....
        /*0380*/ 	.word	0x00007780


	//   ....[17]....
        /*0384*/ 	.word	0x00007880


	//   ....[18]....
        /*0388*/ 	.word	0x00008060


	//   ....[19]....
        /*038c*/ 	.word	0x00008110


	//   ....[20]....
        /*0390*/ 	.word	0x00009170


	//   ....[21]....
        /*0394*/ 	.word	0x0000a930


	//   ....[22]....
        /*0398*/ 	.word	0x0000a950


	//   ....[23]....
        /*039c*/ 	.word	0x0000a980


	//   ....[24]....
        /*03a0*/ 	.word	0x0000a990


	//   ....[25]....
        /*03a4*/ 	.word	0x0000bce0


	//   ....[26]....
        /*03a8*/ 	.word	0x0000c8b0


	//   ....[27]....
        /*03ac*/ 	.word	0x0000d1b0


	//   ....[28]....
        /*03b0*/ 	.word	0x0000dd90


	//   ....[29]....
        /*03b4*/ 	.word	0x0000de90


	//   ....[30]....
        /*03b8*/ 	.word	0x0000e690


	//   ....[31]....
        /*03bc*/ 	.word	0x0000e730


	//   ....[32]....
        /*03c0*/ 	.word	0x0000f780


	//   ....[33]....
        /*03c4*/ 	.word	0x0000f890


	//   ....[34]....
        /*03c8*/ 	.word	0x0000f8f0


	//   ....[35]....
        /*03cc*/ 	.word	0x0000f9c0


	//   ....[36]....
        /*03d0*/ 	.word	0x0000f9f0


	//   ....[37]....
        /*03d4*/ 	.word	0x00010930


	//   ....[38]....
        /*03d8*/ 	.word	0x00010960


	//   ....[39]....
        /*03dc*/ 	.word	0x00010990


	//   ....[40]....
        /*03e0*/ 	.word	0x000109c0


	//   ....[41]....
        /*03e4*/ 	.word	0x00010ed0


	//   ....[42]....
        /*03e8*/ 	.word	0x00010ef0


	//   ....[43]....
        /*03ec*/ 	.word	0x00011000


	//   ....[44]....
        /*03f0*/ 	.word	0x00011020


	//   ....[45]....
        /*03f4*/ 	.word	0x000116c0


	//   ....[46]....
        /*03f8*/ 	.word	0x000116d0


	//   ....[47]....
        /*03fc*/ 	.word	0x000117d0


	//   ....[48]....
        /*0400*/ 	.word	0x000117f0


	//   ....[49]....
        /*0404*/ 	.word	0x000119b0


	//   ....[50]....
        /*0408*/ 	.word	0x00013310


	//   ....[51]....
        /*040c*/ 	.word	0x00013330


	//   ....[52]....
        /*0410*/ 	.word	0x00013340


	//   ....[53]....
        /*0414*/ 	.word	0x000133e0


	//   ....[54]....
        /*0418*/ 	.word	0x00013400


	//   ....[55]....
        /*041c*/ 	.word	0x000134a0


	//   ....[56]....
        /*0420*/ 	.word	0x000134c0


	//   ....[57]....
        /*0424*/ 	.word	0x000134d0


	//   ....[58]....
        /*0428*/ 	.word	0x00013d60


	//   ....[59]....
        /*042c*/ 	.word	0x00013d80


	//   ....[60]....
        /*0430*/ 	.word	0x00013db0


	//   ....[61]....
        /*0434*/ 	.word	0x00013e60


	//   ....[62]....
        /*0438*/ 	.word	0x00013e70


	//   ....[63]....
        /*043c*/ 	.word	0x00013f10


	//   ....[64]....
        /*0440*/ 	.word	0x00013f20


	//   ....[65]....
        /*0444*/ 	.word	0x00013f30


	//   ....[66]....
        /*0448*/ 	.word	0x00013f40


	//   ....[67]....
        /*044c*/ 	.word	0x00014000


	//   ....[68]....
        /*0450*/ 	.word	0x00014020


	//   ....[69]....
        /*0454*/ 	.word	0x00014080


	//   ....[70]....
        /*0458*/ 	.word	0x000148c0


	//   ....[71]....
        /*045c*/ 	.word	0x000148d0


	//   ....[72]....
        /*0460*/ 	.word	0x000148f0


	//   ....[73]....
        /*0464*/ 	.word	0x00014970


	//   ....[74]....
        /*0468*/ 	.word	0x00014980


	//   ....[75]....
        /*046c*/ 	.word	0x000149e0


	//   ....[76]....
        /*0470*/ 	.word	0x00014a10


	//   ....[77]....
        /*0474*/ 	.word	0x00014a50


	//   ....[78]....
        /*0478*/ 	.word	0x00014d50


	//   ....[79]....
        /*047c*/ 	.word	0x00014d70


	//   ....[80]....
        /*0480*/ 	.word	0x00014e10


	//   ....[81]....
        /*0484*/ 	.word	0x00014e20


	//   ....[82]....
        /*0488*/ 	.word	0x00014eb0


	//   ....[83]....
        /*048c*/ 	.word	0x00014ec0


	//   ....[84]....
        /*0490*/ 	.word	0x00014ed0


	//   ....[85]....
        /*0494*/ 	.word	0x00014f60


	//   ....[86]....
        /*0498*/ 	.word	0x00015580


	//   ....[87]....
        /*049c*/ 	.word	0x00015590


	//   ....[88]....
        /*04a0*/ 	.word	0x000155e0


	//   ....[89]....
        /*04a4*/ 	.word	0x00015620


	//   ....[90]....
        /*04a8*/ 	.word	0x00015680


	//   ....[91]....
        /*04ac*/ 	.word	0x000156a0


	//   ....[92]....
        /*04b0*/ 	.word	0x00015720


	//   ....[93]....
        /*04b4*/ 	.word	0x00015740


	//   ....[94]....
        /*04b8*/ 	.word	0x00015aa0


	//   ....[95]....
        /*04bc*/ 	.word	0x00015c90


	//   ....[96]....
        /*04c0*/ 	.word	0x000162e0


	//   ....[97]....
        /*04c4*/ 	.word	0x000163c0


	//   ....[98]....
        /*04c8*/ 	.word	0x00016460


	//   ....[99]....
        /*04cc*/ 	.word	0x000164c0


	//   ....[100]....
        /*04d0*/ 	.word	0x000165d0


	//   ....[101]....
        /*04d4*/ 	.word	0x00016640


	//   ....[102]....
        /*04d8*/ 	.word	0x00016750


	//   ....[103]....
        /*04dc*/ 	.word	0x000167c0


	//   ....[104]....
        /*04e0*/ 	.word	0x000168c0


	//   ....[105]....
        /*04e4*/ 	.word	0x00016950


	//   ....[106]....
        /*04e8*/ 	.word	0x000169c0


	//   ....[107]....
        /*04ec*/ 	.word	0x00016a20


	//   ....[108]....
        /*04f0*/ 	.word	0x00016b30


	//   ....[109]....
        /*04f4*/ 	.word	0x00016b90


	//   ....[110]....
        /*04f8*/ 	.word	0x00016cb0


	//   ....[111]....
        /*04fc*/ 	.word	0x00016d10


	//   ....[112]....
        /*0500*/ 	.word	0x00016db0


	//   ....[113]....
        /*0504*/ 	.word	0x00016e80


	//   ....[114]....
        /*0508*/ 	.word	0x00016fa0


	//   ....[115]....
        /*050c*/ 	.word	0x00017000


	//   ....[116]....
        /*0510*/ 	.word	0x000170f0


	//   ....[117]....
        /*0514*/ 	.word	0x00017220


	//   ....[118]....
        /*0518*/ 	.word	0x000172d0


	//   ....[119]....
        /*051c*/ 	.word	0x00017350


	//   ....[120]....
        /*0520*/ 	.word	0x00017430


	//   ....[121]....
        /*0524*/ 	.word	0x00017490


	//   ....[122]....
        /*0528*/ 	.word	0x00017560


	//   ....[123]....
        /*052c*/ 	.word	0x000175c0


	//   ....[124]....
        /*0530*/ 	.word	0x00017690


	//   ....[125]....
        /*0534*/ 	.word	0x00017780


	//   ....[126]....
        /*0538*/ 	.word	0x00017820


	//   ....[127]....
        /*053c*/ 	.word	0x00017880


	//   ....[128]....
        /*0540*/ 	.word	0x00017980


	//   ....[129]....
        /*0544*/ 	.word	0x000179e0


	//   ....[130]....
        /*0548*/ 	.word	0x00017ae0


	//   ....[131]....
        /*054c*/ 	.word	0x00017b40


	//   ....[132]....
        /*0550*/ 	.word	0x00017c10


	//   ....[133]....
        /*0554*/ 	.word	0x00017d60


	//   ....[134]....
        /*0558*/ 	.word	0x00017e00


	//   ....[135]....
        /*055c*/ 	.word	0x00017e90


	//   ....[136]....
        /*0560*/ 	.word	0x00017f90


	//   ....[137]....
        /*0564*/ 	.word	0x00017ff0


	//   ....[138]....
        /*0568*/ 	.word	0x000180e0


	//   ....[139]....
        /*056c*/ 	.word	0x00018140


	//   ....[140]....
        /*0570*/ 	.word	0x00018200


	//   ....[141]....
        /*0574*/ 	.word	0x000182f0


	//   ....[142]....
        /*0578*/ 	.word	0x00018410


	//----- nvinfo : EIATTR_REG_RECONFIG
	.align		4
.L_173:
        /*057c*/ 	.byte	0x01, 0x54
	.zero		2


	//----- nvinfo : EIATTR_SYSCALL_OFFSETS
	.align		4
        /*0580*/ 	.byte	0x04, 0x46
        /*0582*/ 	.short	(.L_175 - .L_174)


	//   ....[0]....
.L_174:
        /*0584*/ 	.word	0x00001a60


	//   ....[1]....
        /*0588*/ 	.word	0x000128e0


	//   ....[2]....
        /*058c*/ 	.word	0x00012a30


	//   ....[3]....
        /*0590*/ 	.word	0x00012b20


	//   ....[4]....
        /*0594*/ 	.word	0x00013830


	//----- nvinfo : EIATTR_MBARRIER_INSTR_OFFSETS
	.align		4
.L_175:
        /*0598*/ 	.byte	0x04, 0x39
        /*059a*/ 	.short	(.L_177 - .L_176)


	//   ....[0]....
.L_176:
        /*059c*/ 	.word	0x00000180
        /*05a0*/ 	.word	0x000000ff
        /*05a4*/ 	.word	0x0002d800
        /*05a8*/ 	.short	0x0100
        /*05aa*/ 	.byte	0x08
	.zero		1


	//   ....[1]....
        /*05ac*/ 	.word	0x00000190
        /*05b0*/ 	.word	0x000000ff
        /*05b4*/ 	.word	0x0002d820
        /*05b8*/ 	.short	0x0100
        /*05ba*/ 	.byte	0x08
	.zero		1


	//   ....[2]....
        /*05bc*/ 	.word	0x00000280
        /*05c0*/ 	.word	0x000000ff
        /*05c4*/ 	.word	0x0002d830
        /*05c8*/ 	.short	0x0100
        /*05ca*/ 	.byte	0x08
	.zero		1


	//   ....[3]....
        /*05cc*/ 	.word	0x00000290
        /*05d0*/ 	.word	0x000000ff
        /*05d4*/ 	.word	0x0002d840
        /*05d8*/ 	.short	0x0100
        /*05da*/ 	.byte	0x08
	.zero		1


	//   ....[4]....
        /*05dc*/ 	.word	0x000002a0
        /*05e0*/ 	.word	0x000000ff
        /*05e4*/ 	.word	0x0002d838
        /*05e8*/ 	.short	0x0100
        /*05ea*/ 	.byte	0x08
	.zero		1


	//   ....[5]....
        /*05ec*/ 	.word	0x000002b0
        /*05f0*/ 	.word	0x000000ff
        /*05f4*/ 	.word	0x0002d848
        /*05f8*/ 	.short	0x0100
        /*05fa*/ 	.byte	0x08
	.zero		1


	//   ....[6]....
        /*05fc*/ 	.word	0x000003e0
        /*0600*/ 	.word	0x000000ff
        /*0604*/ 	.word	0x0002d850
        /*0608*/ 	.short	0x0100
        /*060a*/ 	.byte	0x08
	.zero		1


	//   ....[7]....
        /*060c*/ 	.word	0x000003f0
        /*0610*/ 	.word	0x000000ff
        /*0614*/ 	.word	0x0002d860
        /*0618*/ 	.short	0x0100
        /*061a*/ 	.byte	0x08
	.zero		1


	//   ....[8]....
        /*061c*/ 	.word	0x00000400
        /*0620*/ 	.word	0x000000ff
        /*0624*/ 	.word	0x0002d858
        /*0628*/ 	.short	0x0100
        /*062a*/ 	.byte	0x08
	.zero		1


	//   ....[9]....
        /*062c*/ 	.word	0x00000410
        /*0630*/ 	.word	0x000000ff
        /*0634*/ 	.word	0x0002d868
        /*0638*/ 	.short	0x0100
        /*063a*/ 	.byte	0x08
	.zero		1


	//   ....[10]....
        /*063c*/ 	.word	0x00000500
        /*0640*/ 	.word	0x000000ff
        /*0644*/ 	.word	0x0002d870
        /*0648*/ 	.short	0x0100
        /*064a*/ 	.byte	0x06
	.zero		1


	//   ....[11]....
        /*064c*/ 	.word	0x00000510
        /*0650*/ 	.word	0x000000ff
        /*0654*/ 	.word	0x0002d880
        /*0658*/ 	.short	0x0100
        /*065a*/ 	.byte	0x06
	.zero		1


	//   ....[12]....
        /*065c*/ 	.word	0x00000520
        /*0660*/ 	.word	0x000000ff
        /*0664*/ 	.word	0x0002d878
        /*0668*/ 	.short	0x0100
        /*066a*/ 	.byte	0x06
	.zero		1


	//   ....[13]....
        /*066c*/ 	.word	0x00000530
        /*0670*/ 	.word	0x000000ff
        /*0674*/ 	.word	0x0002d888
        /*0678*/ 	.short	0x0100
        /*067a*/ 	.byte	0x06
	.zero		1


	//   ....[14]....
        /*067c*/ 	.word	0x00000660
        /*0680*/ 	.word	0x000000ff
        /*0684*/ 	.word	0x0002d890
        /*0688*/ 	.short	0x0100
        /*068a*/ 	.byte	0x08
	.zero		1


	//   ....[15]....
        /*068c*/ 	.word	0x00000670
        /*0690*/ 	.word	0x000000ff
        /*0694*/ 	.word	0x0002d8a0
        /*0698*/ 	.short	0x0100
        /*069a*/ 	.byte	0x08
	.zero		1


	//   ....[16]....
        /*069c*/ 	.word	0x00000680
        /*06a0*/ 	.word	0x000000ff
        /*06a4*/ 	.word	0x0002d898
        /*06a8*/ 	.short	0x0100
        /*06aa*/ 	.byte	0x08
	.zero		1


	//   ....[17]....
        /*06ac*/ 	.word	0x00000690
        /*06b0*/ 	.word	0x000000ff
        /*06b4*/ 	.word	0x0002d8a8
        /*06b8*/ 	.short	0x0100
        /*06ba*/ 	.byte	0x08
	.zero		1


	//   ....[18]....
        /*06bc*/ 	.word	0x000007d0
        /*06c0*/ 	.word	0x000000ff
        /*06c4*/ 	.word	0x0002d8b0
        /*06c8*/ 	.short	0x0100
        /*06ca*/ 	.byte	0x08
	.zero		1


	//   ....[19]....
        /*06cc*/ 	.word	0x000007e0
        /*06d0*/ 	.word	0x000000ff
        /*06d4*/ 	.word	0x0002d8c0
        /*06d8*/ 	.short	0x0100
        /*06da*/ 	.byte	0x08
	.zero		1


	//   ....[20]....
        /*06dc*/ 	.word	0x000007f0
        /*06e0*/ 	.word	0x000000ff
        /*06e4*/ 	.word	0x0002d8b8
        /*06e8*/ 	.short	0x0100
        /*06ea*/ 	.byte	0x08
	.zero		1


	//   ....[21]....
        /*06ec*/ 	.word	0x00000800
        /*06f0*/ 	.word	0x000000ff
        /*06f4*/ 	.word	0x0002d8c8
        /*06f8*/ 	.short	0x0100
        /*06fa*/ 	.byte	0x08
	.zero		1


	//   ....[22]....
        /*06fc*/ 	.word	0x00001ae0
        /*0700*/ 	.word	0x000000ff
        /*0704*/ 	.word	0x0002d800
        /*0708*/ 	.short	0x010a
        /*070a*/ 	.byte	0x28
	.zero		1


	//   ....[23]....
        /*070c*/ 	.word	0x00001b60
        /*0710*/ 	.word	0x00000006
        /*0714*/ 	.word	0x0002d830
        /*0718*/ 	.short	0x010a
        /*071a*/ 	.byte	0x3f
	.zero		1


	//   ....[24]....
        /*071c*/ 	.word	0x00001ba0
        /*0720*/ 	.word	0x00000006
        /*0724*/ 	.word	0x0002d830
        /*0728*/ 	.short	0x010a
        /*072a*/ 	.byte	0x3f
	.zero		1


	//   ....[25]....
        /*072c*/ 	.word	0x00002450
        /*0730*/ 	.word	0x000000ff
        /*0734*/ 	.word	0x00000000
        /*0738*/ 	.short	0x0101
        /*073a*/ 	.byte	0x06
	.zero		1


	//   ....[26]....
        /*073c*/ 	.word	0x00005850
        /*0740*/ 	.word	0x000000ff
        /*0744*/ 	.word	0x0002d830
        /*0748*/ 	.short	0x010a
        /*074a*/ 	.byte	0x06
	.zero		1


	//   ....[27]....
        /*074c*/ 	.word	0x00005890
        /*0750*/ 	.word	0x000000ff
        /*0754*/ 	.word	0x0002d830
        /*0758*/ 	.short	0x010a
        /*075a*/ 	.byte	0x06
	.zero		1


	//   ....[28]....
        /*075c*/ 	.word	0x00005b60
        /*0760*/ 	.word	0x000000ff
        /*0764*/ 	.word	0x0002d850
        /*0768*/ 	.short	0x010a
        /*076a*/ 	.byte	0x06
	.zero		1


	//   ....[29]....
        /*076c*/ 	.word	0x00005ba0
        /*0770*/ 	.word	0x000000ff
        /*0774*/ 	.word	0x0002d850
        /*0778*/ 	.short	0x010a
        /*077a*/ 	.byte	0x06
	.zero		1


	//   ....[30]....
        /*077c*/ 	.word	0x000065a0
        /*0780*/ 	.word	0x000000ff
        /*0784*/ 	.word	0x00000000
        /*0788*/ 	.short	0x0101
        /*078a*/ 	.byte	0x06
	.zero		1


	//   ....[31]....
        /*078c*/ 	.word	0x00008c10
        /*0790*/ 	.word	0x000000ff
        /*0794*/ 	.word	0x00000000
        /*0798*/ 	.short	0x0101
        /*079a*/ 	.byte	0x06
	.zero		1


	//   ....[32]....
        /*079c*/ 	.word	0x00009530
        /*07a0*/ 	.word	0x000000ff
        /*07a4*/ 	.word	0x0002d830
        /*07a8*/ 	.short	0x010a
        /*07aa*/ 	.byte	0x06
	.zero		1


	//   ....[33]....
        /*07ac*/ 	.word	0x00009570
        /*07b0*/ 	.word	0x000000ff
        /*07b4*/ 	.word	0x0002d830
        /*07b8*/ 	.short	0x010a
        /*07ba*/ 	.byte	0x06
	.zero		1


	//   ....[34]....
        /*07bc*/ 	.word	0x00009840
        /*07c0*/ 	.word	0x000000ff
        /*07c4*/ 	.word	0x0002d850
        /*07c8*/ 	.short	0x010a
        /*07ca*/ 	.byte	0x06
	.zero		1


	//   ....[35]....
        /*07cc*/ 	.word	0x00009880
        /*07d0*/ 	.word	0x000000ff
        /*07d4*/ 	.word	0x0002d850
        /*07d8*/ 	.short	0x010a
        /*07da*/ 	.byte	0x06
	.zero		1


	//   ....[36]....
        /*07dc*/ 	.word	0x0000a1c0
        /*07e0*/ 	.word	0x000000ff
        /*07e4*/ 	.word	0x00000000
        /*07e8*/ 	.short	0x0101
        /*07ea*/ 	.byte	0x06
	.zero		1


	//   ....[37]....
        /*07ec*/ 	.word	0x0000b780
        /*07f0*/ 	.word	0x000000ff
        /*07f4*/ 	.word	0x00000000
        /*07f8*/ 	.short	0x0101
        /*07fa*/ 	.byte	0x06
	.zero		1


	//   ....[38]....
        /*07fc*/ 	.word	0x0000bea0
        /*0800*/ 	.word	0x000000ff
        /*0804*/ 	.word	0x0002d830
        /*0808*/ 	.short	0x010a
        /*080a*/ 	.byte	0x06
	.zero		1


	//   ....[39]....
        /*080c*/ 	.word	0x0000bee0
        /*0810*/ 	.word	0x000000ff
        /*0814*/ 	.word	0x0002d830
        /*0818*/ 	.short	0x010a
        /*081a*/ 	.byte	0x06
	.zero		1


	//   ....[40]....
        /*081c*/ 	.word	0x0000c1b0
        /*0820*/ 	.word	0x000000ff
        /*0824*/ 	.word	0x0002d850
        /*0828*/ 	.short	0x010a
        /*082a*/ 	.byte	0x06
	.zero		1


	//   ....[41]....
        /*082c*/ 	.word	0x0000c1f0
        /*0830*/ 	.word	0x000000ff
        /*0834*/ 	.word	0x0002d850
        /*0838*/ 	.short	0x010a
        /*083a*/ 	.byte	0x06
	.zero		1


	//   ....[42]....
        /*083c*/ 	.word	0x0000cbb0
        /*0840*/ 	.word	0x000000ff
        /*0844*/ 	.word	0x00000000
        /*0848*/ 	.short	0x0101
        /*084a*/ 	.byte	0x06
	.zero		1


	//   ....[43]....
        /*084c*/ 	.word	0x0000f220
        /*0850*/ 	.word	0x000000ff
        /*0854*/ 	.word	0x00000000
        /*0858*/ 	.short	0x0101
        /*085a*/ 	.byte	0x06
	.zero		1


	//   ....[44]....
        /*085c*/ 	.word	0x0000f800
        /*0860*/ 	.word	0x000000ff
        /*0864*/ 	.word	0x0002d850
        /*0868*/ 	.short	0x010a
        /*086a*/ 	.byte	0x08
	.zero		1


	//   ....[45]....
        /*086c*/ 	.word	0x0000f840
        /*0870*/ 	.word	0x000000ff
        /*0874*/ 	.word	0x0002d850
        /*0878*/ 	.short	0x010a
        /*087a*/ 	.byte	0x08
	.zero		1


	//   ....[46]....
        /*087c*/ 	.word	0x0000fed0
        /*0880*/ 	.word	0x000000ff
        /*0884*/ 	.word	0x00000000
        /*0888*/ 	.short	0x0101
        /*088a*/ 	.byte	0x08
	.zero		1


	//   ....[47]....
        /*088c*/ 	.word	0x00010f00
        /*0890*/ 	.word	0x000000ff
        /*0894*/ 	.word	0x00000000
        /*0898*/ 	.short	0x0101
        /*089a*/ 	.byte	0x05
	.zero		1


	//   ....[48]....
        /*089c*/ 	.word	0x00013090
        /*08a0*/ 	.word	0x00000006
        /*08a4*/ 	.word	0x0002d840
        /*08a8*/ 	.short	0x010a
        /*08aa*/ 	.byte	0x3f
	.zero		1


	//   ....[49]....
        /*08ac*/ 	.word	0x00013610
        /*08b0*/ 	.word	0x00000006
        /*08b4*/ 	.word	0x0002d830
        /*08b8*/ 	.short	0x0107
        /*08ba*/ 	.byte	0x3f
	.zero		1


	//   ....[50]....
        /*08bc*/ 	.word	0x000136e0
        /*08c0*/ 	.word	0x00000006
        /*08c4*/ 	.word	0x0002d830
        /*08c8*/ 	.short	0x0101
        /*08ca*/ 	.byte	0x3f
	.zero		1


	//   ....[51]....
        /*08cc*/ 	.word	0x000141d0
        /*08d0*/ 	.word	0x00000010
        /*08d4*/ 	.word	0x0002d800
        /*08d8*/ 	.short	0x0107
        /*08da*/ 	.byte	0x3f
	.zero		1


	//   ....[52]....
        /*08dc*/ 	.word	0x000142c0
        /*08e0*/ 	.word	0x00000010
        /*08e4*/ 	.word	0x0002d800
        /*08e8*/ 	.short	0x0101
        /*08ea*/ 	.byte	0x3f
	.zero		1


	//   ....[53]....
        /*08ec*/ 	.word	0x000142e0
        /*08f0*/ 	.word	0x00000010
        /*08f4*/ 	.word	0x0002d820
        /*08f8*/ 	.short	0x010a
        /*08fa*/ 	.byte	0x3f
	.zero		1


	//   ....[54]....
        /*08fc*/ 	.word	0x00014680
        /*0900*/ 	.word	0x00000006
        /*0904*/ 	.word	0x0002d840
        /*0908*/ 	.short	0x010a
        /*090a*/ 	.byte	0x3f
	.zero		1


	//   ....[55]....
        /*090c*/ 	.word	0x00014af0
        /*0910*/ 	.word	0x00000006
        /*0914*/ 	.word	0x0002d830
        /*0918*/ 	.short	0x0107
        /*091a*/ 	.byte	0x3f
	.zero		1


	//   ....[56]....
        /*091c*/ 	.word	0x00014bb0
        /*0920*/ 	.word	0x00000006
        /*0924*/ 	.word	0x0002d830
        /*0928*/ 	.short	0x0101
        /*092a*/ 	.byte	0x3f
	.zero		1


	//   ....[57]....
        /*092c*/ 	.word	0x00014c10
        /*0930*/ 	.word	0x00000006
        /*0934*/ 	.word	0x0002d860
        /*0938*/ 	.short	0x010a
        /*093a*/ 	.byte	0x3f
	.zero		1


	//   ....[58]....
        /*093c*/ 	.word	0x00015050
        /*0940*/ 	.word	0x00000006
        /*0944*/ 	.word	0x0002d850
        /*0948*/ 	.short	0x0107
        /*094a*/ 	.byte	0x3f
	.zero		1


	//   ....[59]....
        /*094c*/ 	.word	0x00015220
        /*0950*/ 	.word	0x00000006
        /*0954*/ 	.word	0x0002d850
        /*0958*/ 	.short	0x0101
        /*095a*/ 	.byte	0x3f
	.zero		1


	//   ....[60]....
        /*095c*/ 	.word	0x00015430
        /*0960*/ 	.word	0x00000004
        /*0964*/ 	.word	0x0002d860
        /*0968*/ 	.short	0x010a
        /*096a*/ 	.byte	0x3f
	.zero		1


	//   ....[61]....
        /*096c*/ 	.word	0x00015880
        /*0970*/ 	.word	0x00000004
        /*0974*/ 	.word	0x0002d850
        /*0978*/ 	.short	0x0107
        /*097a*/ 	.byte	0x3f
	.zero		1


	//   ....[62]....
        /*097c*/ 	.word	0x00015940
        /*0980*/ 	.word	0x00000004
        /*0984*/ 	.word	0x0002d850
        /*0988*/ 	.short	0x0101
        /*098a*/ 	.byte	0x3f
	.zero		1


	//   ....[63]....
        /*098c*/ 	.word	0x00015c10
        /*0990*/ 	.word	0x00000004
        /*0994*/ 	.word	0x0002d820
        /*0998*/ 	.short	0x010a
        /*099a*/ 	.byte	0x3f
	.zero		1


	//   ....[64]....
        /*099c*/ 	.word	0x00015d90
        /*09a0*/ 	.word	0x00000005
        /*09a4*/ 	.word	0x0002d840
        /*09a8*/ 	.short	0x010a
        /*09aa*/ 	.byte	0x3f
	.zero		1


	//   ....[65]....
        /*09ac*/ 	.word	0x00015e30
        /*09b0*/ 	.word	0x00000017
        /*09b4*/ 	.word	0x0002d840
        /*09b8*/ 	.short	0x010a
        /*09ba*/ 	.byte	0x3f
	.zero		1


	//   ....[66]....
        /*09bc*/ 	.word	0x00015e70
        /*09c0*/ 	.word	0x00000005
        /*09c4*/ 	.word	0x0002d860
        /*09c8*/ 	.short	0x010a
        /*09ca*/ 	.byte	0x3f
	.zero		1


	//   ....[67]....
        /*09cc*/ 	.word	0x00015eb0
        /*09d0*/ 	.word	0x00000017
        /*09d4*/ 	.word	0x0002d860
        /*09d8*/ 	.short	0x010a
        /*09da*/ 	.byte	0x3f
	.zero		1


	//   ....[68]....
        /*09dc*/ 	.word	0x00015f20
        /*09e0*/ 	.word	0x00000003
        /*09e4*/ 	.word	0x0002d800
        /*09e8*/ 	.short	0x010a
        /*09ea*/ 	.byte	0x3f
	.zero		1


	//   ....[69]....
        /*09ec*/ 	.word	0x00015f70
        /*09f0*/ 	.word	0x00000006
        /*09f4*/ 	.word	0x0002d830
        /*09f8*/ 	.short	0x010a
        /*09fa*/ 	.byte	0x3f
	.zero		1


	//   ....[70]....
        /*09fc*/ 	.word	0x00015fd0
        /*0a00*/ 	.word	0x00000007
        /*0a04*/ 	.word	0x0002d830
        /*0a08*/ 	.short	0x010a
        /*0a0a*/ 	.byte	0x3f
	.zero		1


	//   ....[71]....
        /*0a0c*/ 	.word	0x00016030
        /*0a10*/ 	.word	0x00000007
        /*0a14*/ 	.word	0x0002d850
        /*0a18*/ 	.short	0x010a
        /*0a1a*/ 	.byte	0x3f
	.zero		1


	//   ....[72]....
        /*0a1c*/ 	.word	0x00016090
        /*0a20*/ 	.word	0x00000008
        /*0a24*/ 	.word	0x0002d830
        /*0a28*/ 	.short	0x010a
        /*0a2a*/ 	.byte	0x3f
	.zero		1


	//   ....[73]....
        /*0a2c*/ 	.word	0x000160f0
        /*0a30*/ 	.word	0x00000008
        /*0a34*/ 	.word	0x0002d850
        /*0a38*/ 	.short	0x010a
        /*0a3a*/ 	.byte	0x3f
	.zero		1


	//   ....[74]....
        /*0a3c*/ 	.word	0x00016150
        /*0a40*/ 	.word	0x00000006
        /*0a44*/ 	.word	0x0002d830
        /*0a48*/ 	.short	0x010a
        /*0a4a*/ 	.byte	0x3f
	.zero		1


	//   ....[75]....
        /*0a4c*/ 	.word	0x000161b0
        /*0a50*/ 	.word	0x00000006
        /*0a54*/ 	.word	0x0002d850
        /*0a58*/ 	.short	0x010a
        /*0a5a*/ 	.byte	0x3f
	.zero		1


	//   ....[76]....
        /*0a5c*/ 	.word	0x00016210
        /*0a60*/ 	.word	0x00000004
        /*0a64*/ 	.word	0x0002d850
        /*0a68*/ 	.short	0x010a
        /*0a6a*/ 	.byte	0x3f
	.zero		1


	//   ....[77]....
        /*0a6c*/ 	.word	0x00016310
        /*0a70*/ 	.word	0x00000006
        /*0a74*/ 	.word	0x0002d840
        /*0a78*/ 	.short	0x010a
        /*0a7a*/ 	.byte	0x3f
	.zero		1


	//   ....[78]....
        /*0a7c*/ 	.word	0x00017120
        /*0a80*/ 	.word	0x00000010
        /*0a84*/ 	.word	0x0002d820
        /*0a88*/ 	.short	0x010a
        /*0a8a*/ 	.byte	0x3f
	.zero		1


	//   ....[79]....
        /*0a8c*/ 	.word	0x00017170
        /*0a90*/ 	.word	0x00000006
        /*0a94*/ 	.word	0x0002d840
        /*0a98*/ 	.short	0x010a
        /*0a9a*/ 	.byte	0x3f
	.zero		1


	//   ....[80]....
        /*0a9c*/ 	.word	0x000176d0
        /*0aa0*/ 	.word	0x00000006
        /*0aa4*/ 	.word	0x0002d860
        /*0aa8*/ 	.short	0x010a
        /*0aaa*/ 	.byte	0x3f
	.zero		1


	//   ....[81]....
        /*0aac*/ 	.word	0x00017cb0
        /*0ab0*/ 	.word	0x00000004
        /*0ab4*/ 	.word	0x0002d860
        /*0ab8*/ 	.short	0x010a
        /*0aba*/ 	.byte	0x3f
	.zero		1


	//   ....[82]....
        /*0abc*/ 	.word	0x00018330
        /*0ac0*/ 	.word	0x00000004
        /*0ac4*/ 	.word	0x0002d820
        /*0ac8*/ 	.short	0x010a
        /*0aca*/ 	.byte	0x3f
	.zero		1


	//   ....[83]....
        /*0acc*/ 	.word	0x000184d0
        /*0ad0*/ 	.word	0x00000005
        /*0ad4*/ 	.word	0x0002d840
        /*0ad8*/ 	.short	0x010a
        /*0ada*/ 	.byte	0x3f
	.zero		1


	//   ....[84]....
        /*0adc*/ 	.word	0x00018520
        /*0ae0*/ 	.word	0x00000017
        /*0ae4*/ 	.word	0x0002d840
        /*0ae8*/ 	.short	0x010a
        /*0aea*/ 	.byte	0x3f
	.zero		1


	//   ....[85]....
        /*0aec*/ 	.word	0x00018570
        /*0af0*/ 	.word	0x00000005
        /*0af4*/ 	.word	0x0002d860
        /*0af8*/ 	.short	0x010a
        /*0afa*/ 	.byte	0x3f
	.zero		1


	//----- nvinfo : EIATTR_NUM_MBARRIERS
	.align		4
.L_177:
        /*0afc*/ 	.byte	0x03, 0x38
        /*0afe*/ 	.short	0x0016


	//----- nvinfo : EIATTR_EXIT_INSTR_OFFSETS
	.align		4
        /*0b00*/ 	.byte	0x04, 0x1c
        /*0b02*/ 	.short	(.L_179 - .L_178)


	//   ....[0]....
.L_178:
        /*0b04*/ 	.word	0x00000970


	//   ....[1]....
        /*0b08*/ 	.word	0x00011920


	//   ....[2]....
        /*0b0c*/ 	.word	0x00015f00


	//----- nvinfo : EIATTR_MAX_THREADS
	.align		4
.L_179:
        /*0b10*/ 	.byte	0x04, 0x05
        /*0b12*/ 	.short	(.L_181 - .L_180)
.L_180:
        /*0b14*/ 	.word	0x00000200
        /*0b18*/ 	.word	0x00000001
        /*0b1c*/ 	.word	0x00000001


	//----- nvinfo : EIATTR_CRS_STACK_SIZE
	.align		4
.L_181:
        /*0b20*/ 	.byte	0x04, 0x1e
        /*0b22*/ 	.short	(.L_183 - .L_182)
.L_182:
        /*0b24*/ 	.word	0x00000000


	//----- nvinfo : EIATTR_CBANK_PARAM_SIZE
	.align		4
.L_183:
        /*0b28*/ 	.byte	0x03, 0x19
        /*0b2a*/ 	.short	0x0af0


	//----- nvinfo : EIATTR_PARAM_CBANK
	.align		4
        /*0b2c*/ 	.byte	0x04, 0x0a
        /*0b2e*/ 	.short	(.L_185 - .L_184)
	.align		4
.L_184:
        /*0b30*/ 	.word	index@(.nv.constant0._ZN7cutlass13device_kernelIN5flash11enable_sm90INS1_16FlashAttnFwdSm90INS1_25CollectiveMainloopFwdSm90ILi2EN4cute5tupleIJNS5_1CILi1EEES8_S8_EEENS6_IJNS7_ILi192EEENS7_ILi128EEENS7_ILi96EEEEEELi96ENS_6half_tEfNS_4arch4Sm90ELb0ELb1ELb1ELb0ELb1ELb0ELb0ELb0ELb1ELb1ELb0ELb0EEENS1_21CollectiveEpilogueFwdINS6_IJSA_SC_SB_EEES9_SE_SG_Li384ELb0ELb1ELb0ELb0EEENS1_30DynamicPersistentTileSchedulerILi384ELi128ELb0ELb1ELb1EEEEEEEEEvNT_6ParamsE)
        /*0b34*/ 	.short	0x0210
        /*0b36*/ 	.short	0x0af0


	//----- nvinfo : EIATTR_SW_WAR
	.align		4
.L_185:
        /*0b38*/ 	.byte	0x04, 0x36
        /*0b3a*/ 	.short	(.L_187 - .L_186)
.L_186:
        /*0b3c*/ 	.word	0x00000008
.L_187:


//--------------------- .nv.info._ZN7cutlass13device_kernelIN5flash11enable_sm90INS1_16FlashAttnFwdSm90INS1_25CollectiveMainloopFwdSm90ILi2EN4cute5tupleIJNS5_1CILi1EEES8_S8_EEENS6_IJNS7_ILi192EEENS7_ILi128EEENS7_ILi96EEEEEELi96ENS_6half_tEfNS_4arch4Sm90ELb0ELb1ELb1ELb1ELb1ELb0ELb0ELb0ELb1ELb1ELb0ELb0EEENS1_21CollectiveEpilogueFwdINS6_IJSA_SC_SB_EEES9_SE_SG_Li384ELb1ELb1ELb0ELb0EEENS1_36VarlenDynamicPersistentTileSchedulerILi192ELi128ELi384ELi128ELb0ELb1ELb1ELb1ELb0ELb1EEEEEEEEEvNT_6ParamsE --------------------------
	.section	.nv.info._ZN7cutlass13device_kernelIN5flash11enable_sm90INS1_16FlashAttnFwdSm90INS1_25CollectiveMainloopFwdSm90ILi2EN4cute5tupleIJNS5_1CILi1EEES8_S8_EEENS6_IJNS7_ILi192EEENS7_ILi128EEENS7_ILi96EEEEEELi96ENS_6half_tEfNS_4arch4Sm90ELb0ELb1ELb1ELb1ELb1ELb0ELb0ELb0ELb1ELb1ELb0ELb0EEENS1_21CollectiveEpilogueFwdINS6_IJSA_SC_SB_EEES9_SE_SG_Li384ELb1ELb1ELb0ELb0EEENS1_36VarlenDynamicPersistentTileSchedulerILi192ELi128ELi384ELi128ELb0ELb1ELb1ELb1ELb0ELb1EEEEEEEEEvNT_6ParamsE,"",@"SHT_CUDA_INFO"
	.sectionflags	@""
	.align	4


	//----- nvinfo : EIATTR_CUDA_API_VERSION
	.align		4
        /*0000*/ 	.byte	0x04, 0x37
        /*0002*/ 	.short	(.L_189 - .L_188)
.L_188:
        /*0004*/ 	.word	0x00000082


	//----- nvinfo : EIATTR_KPARAM_INFO
	.align		4
.L_189:
        /*0008*/ 	.byte	0x04, 0x17
        /*000a*/ 	.short	(.L_191 - .L_190)
.L_190:
        /*000c*/ 	.word	0x00000000
        /*0010*/ 	.short	0x0000
        /*0012*/ 	.short	0x0070
        /*0014*/ 	.byte	0x00, 0xf0, 0x01, 0x2a


	//----- nvinfo : EIATTR_SPARSE_MMA_MASK
	.align		4
.L_191:
        /*0018*/ 	.byte	0x03, 0x50
        /*001a*/ 	.short	0x0000


	//----- nvinfo : EIATTR_MAXREG_COUNT
	.align		4
        /*001c*/ 	.byte	0x03, 0x1b
        /*001e*/ 	.short	0x0080


	//----- nvinfo : EIATTR_NUM_BARRIERS
	.align		4
        /*0020*/ 	.byte	0x02, 0x4c
        /*0022*/ 	.byte	0x10
	.zero		1


	//----- nvinfo : EIATTR_EXTERNS
	.align		4
        /*0024*/ 	.byte	0x04, 0x0f
        /*0026*/ 	.short	(.L_193 - .L_192)


	//   ....[0]....
	.align		4
.L_192:
        /*0028*/ 	.word	index@(__assertfail)


	//----- nvinfo : EIATTR_ANNOTATIONS
	.align		4
.L_193:
        /*002c*/ 	.byte	0x04, 0x55
        /*002e*/ 	.short	(.L_195 - .L_194)


	//   ....[0]....
.L_194:
        /* <DEDUP_REMOVED lines=21> */


	//----- nvinfo : EIATTR_MERCURY_ISA_VERSION
	.align		4
.L_195:
        /*0168*/ 	.byte	0x03, 0x5f
        /*016a*/ 	.short	0x0101


	//----- nvinfo : EIATTR_UNUSED_LOAD_BYTE_OFFSET
	.align		4
        /*016c*/ 	.byte	0x04, 0x44
        /*016e*/ 	.short	(.L_197 - .L_196)


	//   ....[0]....
.L_196:
        /*0170*/ 	.word	0x00000980
        /*0174*/ 	.word	0x0000fff0


	//   ....[1]....
        /*0178*/ 	.word	0x00010300
        /*017c*/ 	.word	0x0000fff0


	//----- nvinfo : EIATTR_INT_WARP_WIDE_INSTR_OFFSETS
	.align		4
.L_197:
        /*0180*/ 	.byte	0x04, 0x31
        /*0182*/ 	.short	(.L_199 - .L_198)


	//   ....[0]....
.L_198:
        /*0184*/ 	.word	0x000000c0


	//   ....[1]....
        /*0188*/ 	.word	0x000000d0


	//   ....[2]....
        /*018c*/ 	.word	0x00000170


	//   ....[3]....
        /*0190*/ 	.word	0x000134c0


	//   ....[4]....
        /*0194*/ 	.word	0x00013550


	//   ....[5]....
        /*0198*/ 	.word	0x000162b0


	//   ....[6]....
        /*019c*/ 	.word	0x00016340


	//----- nvinfo : EIATTR_COOP_GROUP_MASK_REGIDS
	.align		4
.L_199:
        /*01a0*/ 	.byte	0x04, 0x29
        /*01a2*/ 	.short	(.L_201 - .L_200)


	//   ....[0]....
.L_200:
        /*01a4*/ 	.word	0xffffffff


	//   ....[1]....
        /*01a8*/ 	.word	0xffffffff


	//   ....[2]....
        /*01ac*/ 	.word	0xffffffff


	//   ....[3]....
        /*01b0*/ 	.word	0xffffffff


	//   ....[4]....
        /*01b4*/ 	.word	0xffffffff


	//   ....[5]....
        /*01b8*/ 	.word	0xffffffff


	//   ....[6]....
        /*01bc*/ 	.word	0xffffffff


	//   ....[7]....
        /*01c0*/ 	.word	0xffffffff


	//   ....[8]....
        /*01c4*/ 	.word	0xffffffff


	//   ....[9]....
        /*01c8*/ 	.word	0xffffffff


	//   ....[10]....
        /*01cc*/ 	.word	0xffffffff


	//   ....[11]....
        /*01d0*/ 	.word	0xffffffff


	//   ....[12]....
        /*01d4*/ 	.word	0xffffffff


	//   ....[13]....
        /*01d8*/ 	.word	0xffffffff


	//   ....[14]....
        /*01dc*/ 	.word	0xffffffff


	//   ....[15]....
        /*01e0*/ 	.word	0xffffffff


	//   ....[16]....
        /*01e4*/ 	.word	0xffffffff


	//   ....[17]....
        /*01e8*/ 	.word	0xffffffff


	//   ....[18]....
        /*01ec*/ 	.word	0xffffffff


	//   ....[19]....
        /*01f0*/ 	.word	0xffffffff


	//   ....[20]....
        /*01f4*/ 	.word	0xffffffff


	//   ....[21]....
        /*01f8*/ 	.word	0xffffffff


	//   ....[22]....
        /*01fc*/ 	.word	0xffffffff


	//   ....[23]....
        /*0200*/ 	.word	0xffffffff


	//   ....[24]....
        /*0204*/ 	.word	0xffffffff


	//   ....[25]....
        /*0208*/ 	.word	0xffffffff


	//   ....[26]....
        /*020c*/ 	.word	0xffffffff


	//   ....[27]....
        /*0210*/ 	.word	0xffffffff


	//   ....[28]....
        /*0214*/ 	.word	0xffffffff


	//   ....[29]....
        /*0218*/ 	.word	0xffffffff


	//   ....[30]....
        /*021c*/ 	.word	0xffffffff


	//   ....[31]....
        /*0220*/ 	.word	0xffffffff


	//   ....[32]....
        /*0224*/ 	.word	0xffffffff


	//   ....[33]....
        /*0228*/ 	.word	0xffffffff


	//   ....[34]....
        /*022c*/ 	.word	0xffffffff


	//   ....[35]....
        /*0230*/ 	.word	0xffffffff


	//   ....[36]....
        /*0234*/ 	.word	0xffffffff


	//   ....[37]....
        /*0238*/ 	.word	0xffffffff


	//   ....[38]....
        /*023c*/ 	.word	0xffffffff


	//   ....[39]....
        /*0240*/ 	.word	0xffffffff


	//   ....[40]....
        /*0244*/ 	.word	0xffffffff


	//   ....[41]....
        /*0248*/ 	.word	0xffffffff


	//   ....[42]....
        /*024c*/ 	.word	0xffffffff


	//   ....[43]....
        /*0250*/ 	.word	0xffffffff


	//   ....[44]....
        /*0254*/ 	.word	0xffffffff


	//   ....[45]....
        /*0258*/ 	.word	0xffffffff


	//   ....[46]....
        /*025c*/ 	.word	0xffffffff


	//   ....[47]....
        /*0260*/ 	.word	0xffffffff


	//   ....[48]....
        /*0264*/ 	.word	0xffffffff


	//   ....[49]....
        /*0268*/ 	.word	0xffffffff


	//   ....[50]....
        /*026c*/ 	.word	0xffffffff


	//   ....[51]....
        /*0270*/ 	.word	0xffffffff


	//   ....[52]....
        /*0274*/ 	.word	0xffffffff


	//   ....[53]....
        /*0278*/ 	.word	0xffffffff


	//   ....[54]....
        /*027c*/ 	.word	0xffffffff


	//   ....[55]....
        /*0280*/ 	.word	0xffffffff


	//   ....[56]....
        /*0284*/ 	.word	0xffffffff


	//   ....[57]....
        /*0288*/ 	.word	0xffffffff


	//   ....[58]....
        /*028c*/ 	.word	0xffffffff


	//   ....[59]....
        /*0290*/ 	.word	0xffffffff


	//   ....[60]....
        /*0294*/ 	.word	0xffffffff


	//   ....[61]....
        /*0298*/ 	.word	0xffffffff


	//   ....[62]....
        /*029c*/ 	.word	0xffffffff


	//   ....[63]....
        /*02a0*/ 	.word	0xffffffff


	//   ....[64]....
        /*02a4*/ 	.word	0xffffffff


	//   ....[65]....
        /*02a8*/ 	.word	0xffffffff


	//   ....[66]....
        /*02ac*/ 	.word	0xffffffff


	//   ....[67]....
        /*02b0*/ 	.word	0xffffffff


	//   ....[68]....
        /*02b4*/ 	.word	0xffffffff


	//   ....[69]....
        /*02b8*/ 	.word	0xffffffff


	//   ....[70]....
        /*02bc*/ 	.word	0xffffffff


	//   ....[71]....
        /*02c0*/ 	.word	0xffffffff


	//   ....[72]....
        /*02c4*/ 	.word	0xffffffff


	//   ....[73]....
        /*02c8*/ 	.word	0xffffffff


	//   ....[74]....
        /*02cc*/ 	.word	0xffffffff


	//   ....[75]....
        /*02d0*/ 	.word	0xffffffff


	//   ....[76]....
        /*02d4*/ 	.word	0xffffffff


	//   ....[77]....
        /*02d8*/ 	.word	0xffffffff


	//   ....[78]....
        /*02dc*/ 	.word	0xffffffff


	//   ....[79]....
        /*02e0*/ 	.word	0xffffffff


	//   ....[80]....
        /*02e4*/ 	.word	0xffffffff


	//   ....[81]....
        /*02e8*/ 	.word	0xffffffff


	//   ....[82]....
        /*02ec*/ 	.word	0xffffffff


	//   ....[83]....
        /*02f0*/ 	.word	0xffffffff


	//   ....[84]....
        /*02f4*/ 	.word	0xffffffff


	//   ....[85]....
        /*02f8*/ 	.word	0xffffffff


	//   ....[86]....
        /*02fc*/ 	.word	0xffffffff


	//   ....[87]....
        /*0300*/ 	.word	0xffffffff


	//   ....[88]....
        /*0304*/ 	.word	0xffffffff


	//   ....[89]....
        /*0308*/ 	.word	0xffffffff


	//   ....[90]....
        /*030c*/ 	.word	0xffffffff


	//   ....[91]....
        /*0310*/ 	.word	0xffffffff


	//   ....[92]....
        /*0314*/ 	.word	0xffffffff


	//   ....[93]....
        /*0318*/ 	.word	0xffffffff


	//   ....[94]....
        /*031c*/ 	.word	0xffffffff


	//   ....[95]....
        /*0320*/ 	.word	0xffffffff


	//   ....[96]....
        /*0324*/ 	.word	0xffffffff


	//   ....[97]....
        /*0328*/ 	.word	0xffffffff


	//   ....[98]....
        /*032c*/ 	.word	0xffffffff


	//   ....[99]....
        /*0330*/ 	.word	0xffffffff


	//   ....[100]....
        /*0334*/ 	.word	0xffffffff


	//   ....[101]....
        /*0338*/ 	.word	0xffffffff


	//   ....[102]....
        /*033c*/ 	.word	0xffffffff


	//   ....[103]....
        /*0340*/ 	.word	0xffffffff


	//   ....[104]....
        /*0344*/ 	.word	0xffffffff


	//   ....[105]....
        /*0348*/ 	.word	0xffffffff


	//   ....[106]....
        /*034c*/ 	.word	0xffffffff


	//   ....[107]....
        /*0350*/ 	.word	0xffffffff


	//   ....[108]....
        /*0354*/ 	.word	0xffffffff


	//   ....[109]....
        /*0358*/ 	.word	0xffffffff


	//   ....[110]....
        /*035c*/ 	.word	0xffffffff


	//   ....[111]....
        /*0360*/ 	.word	0xffffffff


	//   ....[112]....
        /*0364*/ 	.word	0xffffffff


	//   ....[113]....
        /*0368*/ 	.word	0xffffffff


	//   ....[114]....
        /*036c*/ 	.word	0xffffffff


	//   ....[115]....
        /*0370*/ 	.word	0xffffffff


	//   ....[116]....
        /*0374*/ 	.word	0xffffffff


	//   ....[117]....
        /*0378*/ 	.word	0xffffffff


	//   ....[118]....
        /*037c*/ 	.word	0xffffffff


	//   ....[119]....
        /*0380*/ 	.word	0xffffffff


	//   ....[120]....
        /*0384*/ 	.word	0xffffffff


	//   ....[121]....
        /*0388*/ 	.word	0xffffffff


	//   ....[122]....
        /*038c*/ 	.word	0xffffffff


	//   ....[123]....
        /*0390*/ 	.word	0xffffffff


	//   ....[124]....
        /*0394*/ 	.word	0xffffffff


	//   ....[125]....
        /*0398*/ 	.word	0xffffffff


	//   ....[126]....
        /*039c*/ 	.word	0xffffffff


	//   ....[127]....
        /*03a0*/ 	.word	0x0500000f


	//   ....[128]....
        /*03a4*/ 	.word	0x0500000f


	//   ....[129]....
        /*03a8*/ 	.word	0x0500000f


	//   ....[130]....
        /*03ac*/ 	.word	0x0500000f


	//   ....[131]....
        /*03b0*/ 	.word	0x0500000f


	//   ....[132]....
        /*03b4*/ 	.word	0x0500000f


	//   ....[133]....
        /*03b8*/ 	.word	0x0500000f


	//   ....[134]....
        /*03bc*/ 	.word	0x0500000f


	//   ....[135]....
        /*03c0*/ 	.word	0x0500000f


	//   ....[136]....
        /*03c4*/ 	.word	0x0500000f


	//   ....[137]....
        /*03c8*/ 	.word	0x0500000f


	//   ....[138]....
        /*03cc*/ 	.word	0x0500000f


	//   ....[139]....
        /*03d0*/ 	.word	0x0500000f


	//   ....[140]....
        /*03d4*/ 	.word	0x0500000f


	//   ....[141]....
        /*03d8*/ 	.word	0x0500000f


	//   ....[142]....
        /*03dc*/ 	.word	0x0500000f


	//   ....[143]....
        /*03e0*/ 	.word	0x0500000f


	//   ....[144]....
        /*03e4*/ 	.word	0x0500000f


	//   ....[145]....
        /*03e8*/ 	.word	0x0500000f


	//   ....[146]....
        /*03ec*/ 	.word	0x0500000f


	//   ....[147]....
        /*03f0*/ 	.word	0x0500000f


	//   ....[148]....
        /*03f4*/ 	.word	0x0500000f


	//   ....[149]....
        /*03f8*/ 	.word	0x0500000f


	//   ....[150]....
        /*03fc*/ 	.word	0x0500000f


	//   ....[151]....
        /*0400*/ 	.word	0x0500000f


	//   ....[152]....
        /*0404*/ 	.word	0x0500000f


	//   ....[153]....
        /*0408*/ 	.word	0x0500000f


	//   ....[154]....
        /*040c*/ 	.word	0x0500000f


	//   ....[155]....
        /*0410*/ 	.word	0x0500000f


	//   ....[156]....
        /*0414*/ 	.word	0x0500000f


	//   ....[157]....
        /*0418*/ 	.word	0x0500000f


	//   ....[158]....
        /*041c*/ 	.word	0x0500000f


	//   ....[159]....
        /*0420*/ 	.word	0x0500000f


	//   ....[160]....
        /*0424*/ 	.word	0x0500000f


	//   ....[161]....
        /*0428*/ 	.word	0x0500000f


	//   ....[162]....
        /*042c*/ 	.word	0x0500000f


	//   ....[163]....
        /*0430*/ 	.word	0x0500000f


	//   ....[164]....
        /*0434*/ 	.word	0x0500000f


	//   ....[165]....
        /*0438*/ 	.word	0x0500000f


	//   ....[166]....
        /*043c*/ 	.word	0x0500000f


	//   ....[167]....
        /*0440*/ 	.word	0x0500000f


	//   ....[168]....
        /*0444*/ 	.word	0x0500000f


	//   ....[169]....
        /*0448*/ 	.word	0x0500000f


	//   ....[170]....
        /*044c*/ 	.word	0x0500000f


	//   ....[171]....
        /*0450*/ 	.word	0x0500000f


	//   ....[172]....
        /*0454*/ 	.word	0x0500000f


	//   ....[173]....
        /*0458*/ 	.word	0x0500000f


	//   ....[174]....
        /*045c*/ 	.word	0x0500000f


	//   ....[175]....
        /*0460*/ 	.word	0x0500000f


	//   ....[176]....
        /*0464*/ 	.word	0x0500000f


	//   ....[177]....
        /*0468*/ 	.word	0x0500000f


	//   ....[178]....
        /*046c*/ 	.word	0x0500000f


	//   ....[179]....
        /*0470*/ 	.word	0x0500000f


	//   ....[180]....
        /*0474*/ 	.word	0x0500000f


	//   ....[181]....
        /*0478*/ 	.word	0x0500000f


	//   ....[182]....
        /*047c*/ 	.word	0x0500000f


	//   ....[183]....
        /*0480*/ 	.word	0x0500000f


	//   ....[184]....
        /*0484*/ 	.word	0x0500000f


	//   ....[185]....
        /*0488*/ 	.word	0x0500000f


	//   ....[186]....
        /*048c*/ 	.word	0x0500000f


	//   ....[187]....
        /*0490*/ 	.word	0x0500000f


	//   ....[188]....
        /*0494*/ 	.word	0x0500000f


	//   ....[189]....
        /*0498*/ 	.word	0x0500000f


	//----- nvinfo : EIATTR_COOP_GROUP_INSTR_OFFSETS
	.align		4
.L_201:
        /*049c*/ 	.byte	0x04, 0x28
        /*049e*/ 	.short	(.L_203 - .L_202)


	//   ....[0]....
.L_202:
        /*04a0*/ 	.word	0x00000080


	//   ....[1]....
        /*04a4*/ 	.word	0x00000090


	//   ....[2]....
        /*04a8*/ 	.word	0x000002d0


	//   ....[3]....
        /*04ac*/ 	.word	0x00000430


	//   ....[4]....
        /*04b0*/ 	.word	0x00000550


	//   ....[5]....
        /*04b4*/ 	.word	0x000006b0


	//   ....[6]....
        /*04b8*/ 	.word	0x000019c0


	//   ....[7]....
        /*04bc*/ 	.word	0x00002200


	//   ....[8]....
        /*04c0*/ 	.word	0x00002bd0


	//   ....[9]....
        /*04c4*/ 	.word	0x000041a0


	//   ....[10]....
        /*04c8*/ 	.word	0x00004280


	//   ....[11]....
        /*04cc*/ 	.word	0x00004880


	//   ....[12]....
        /*04d0*/ 	.word	0x00004900


	//   ....[13]....
        /*04d4*/ 	.word	0x000054c0


	//   ....[14]....
        /*04d8*/ 	.word	0x00006370


	//   ....[15]....
        /*04dc*/ 	.word	0x00006cb0


	//   ....[16]....
        /*04e0*/ 	.word	0x00007890


	//   ....[17]....
        /*04e4*/ 	.word	0x00007990


	//   ....[18]....
        /*04e8*/ 	.word	0x00008160


	//   ....[19]....
        /*04ec*/ 	.word	0x000081f0


	//   ....[20]....
        /*04f0*/ 	.word	0x00009280


	//   ....[21]....
        /*04f4*/ 	.word	0x0000aa70


	//   ....[22]....
        /*04f8*/ 	.word	0x0000aa90


	//   ....[23]....
        /*04fc*/ 	.word	0x0000aac0


	//   ....[24]....
        /*0500*/ 	.word	0x0000aad0


	//   ....[25]....
        /*0504*/ 	.word	0x0000be20


	//   ....[26]....
        /*0508*/ 	.word	0x0000c980


	//   ....[27]....
        /*050c*/ 	.word	0x0000d2c0


	//   ....[28]....
        /*0510*/ 	.word	0x0000dea0


	//   ....[29]....
        /*0514*/ 	.word	0x0000dfa0


	//   ....[30]....
        /*0518*/ 	.word	0x0000e7b0


	//   ....[31]....
        /*051c*/ 	.word	0x0000e850


	//   ....[32]....
        /*0520*/ 	.word	0x0000f890


	//   ....[33]....
        /*0524*/ 	.word	0x0000f9a0


	//   ....[34]....
        /*0528*/ 	.word	0x0000fa00


	//   ....[35]....
        /*052c*/ 	.word	0x0000fad0


	//   ....[36]....
        /*0530*/ 	.word	0x0000fb00


	//   ....[37]....
        /*0534*/ 	.word	0x00010cd0


	//   ....[38]....
        /*0538*/ 	.word	0x00010d10


	//   ....[39]....
        /*053c*/ 	.word	0x00010d40


	//   ....[40]....
        /*0540*/ 	.word	0x00010d80


	//   ....[41]....
        /*0544*/ 	.word	0x00011230


	//   ....[42]....
        /*0548*/ 	.word	0x00011250


	//   ....[43]....
        /*054c*/ 	.word	0x00011360


	//   ....[44]....
        /*0550*/ 	.word	0x00011380


	//   ....[45]....
        /*0554*/ 	.word	0x00011c50


	//   ....[46]....
        /*0558*/ 	.word	0x00011c60


	//   ....[47]....
        /*055c*/ 	.word	0x00011d60


	//   ....[48]....
        /*0560*/ 	.word	0x00011d80


	//   ....[49]....
        /*0564*/ 	.word	0x00011f00


	//   ....[50]....
        /*0568*/ 	.word	0x000120d0


	//   ....[51]....
        /*056c*/ 	.word	0x00012100


	//   ....[52]....
        /*0570*/ 	.word	0x00012130


	//   ....[53]....
        /*0574*/ 	.word	0x00012160


	//   ....[54]....
        /*0578*/ 	.word	0x00012190


	//   ....[55]....
        /*057c*/ 	.word	0x000121c0


	//   ....[56]....
        /*0580*/ 	.word	0x00012310


	//   ....[57]....
        /*0584*/ 	.word	0x00012340


	//   ....[58]....
        /*0588*/ 	.word	0x00012370


	//   ....[59]....
        /*058c*/ 	.word	0x000123a0


	//   ....[60]....
        /*0590*/ 	.word	0x000123d0


	//   ....[61]....
        /*0594*/ 	.word	0x00012400


	//   ....[62]....
        /*0598*/ 	.word	0x00012490


	//   ....[63]....
        /*059c*/ 	.word	0x000124f0


	//   ....[64]....
        /*05a0*/ 	.word	0x00012580


	//   ....[65]....
        /*05a4*/ 	.word	0x00014170


	//   ....[66]....
        /*05a8*/ 	.word	0x00014190


	//   ....[67]....
        /*05ac*/ 	.word	0x00014240


	//   ....[68]....
        /*05b0*/ 	.word	0x00014260


	//   ....[69]....
        /*05b4*/ 	.word	0x00014300


	//   ....[70]....
        /*05b8*/ 	.word	0x00014320


	//   ....[71]....
        /*05bc*/ 	.word	0x00014330


	//   ....[72]....
        /*05c0*/ 	.word	0x00014340


	//   ....[73]....
        /*05c4*/ 	.word	0x00014ce0


	//   ....[74]....
        /*05c8*/ 	.word	0x00014cf0


	//   ....[75]....
        /*05cc*/ 	.word	0x00014d50


	//   ....[76]....
        /*05d0*/ 	.word	0x00014d90


	//   ....[77]....
        /*05d4*/ 	.word	0x00014df0


	//   ....[78]....
        /*05d8*/ 	.word	0x00014e30


	//   ....[79]....
        /*05dc*/ 	.word	0x00014e40


	//   ....[80]....
        /*05e0*/ 	.word	0x00014e60


	//   ....[81]....
        /*05e4*/ 	.word	0x00014f30


	//   ....[82]....
        /*05e8*/ 	.word	0x00014f70


	//   ....[83]....
        /*05ec*/ 	.word	0x00014f80


	//   ....[84]....
        /*05f0*/ 	.word	0x00014fa0


	//   ....[85]....
        /*05f4*/ 	.word	0x00015860


	//   ....[86]....
        /*05f8*/ 	.word	0x00015870


	//   ....[87]....
        /*05fc*/ 	.word	0x00015890


	//   ....[88]....
        /*0600*/ 	.word	0x00015910


	//   ....[89]....
        /*0604*/ 	.word	0x00015920


	//   ....[90]....
        /*0608*/ 	.word	0x00015980


	//   ....[91]....
        /*060c*/ 	.word	0x000159b0


	//   ....[92]....
        /*0610*/ 	.word	0x000159f0


	//   ....[93]....
        /*0614*/ 	.word	0x00015ce0


	//   ....[94]....
        /*0618*/ 	.word	0x00015d00


	//   ....[95]....
        /*061c*/ 	.word	0x00015da0


	//   ....[96]....
        /*0620*/ 	.word	0x00015db0


	//   ....[97]....
        /*0624*/ 	.word	0x00015e40


	//   ....[98]....
        /*0628*/ 	.word	0x00015e50


	//   ....[99]....
        /*062c*/ 	.word	0x00015e60


	//   ....[100]....
        /*0630*/ 	.word	0x00015ef0


	//   ....[101]....
        /*0634*/ 	.word	0x00016530


	//   ....[102]....
        /*0638*/ 	.word	0x00016540


	//   ....[103]....
        /*063c*/ 	.word	0x000165d0


	//   ....[104]....
        /*0640*/ 	.word	0x00016670


	//   ....[105]....
        /*0644*/ 	.word	0x00016690


	//   ....[106]....
        /*0648*/ 	.word	0x00016710


	//   ....[107]....
        /*064c*/ 	.word	0x00016730


	//   ....[108]....
        /*0650*/ 	.word	0x00016740


	//   ....[109]....
        /*0654*/ 	.word	0x00016b20


	//   ....[110]....
        /*0658*/ 	.word	0x00016b50


	//   ....[111]....
        /*065c*/ 	.word	0x00016b90


	//   ....[112]....
        /*0660*/ 	.word	0x00016bc0


	//   ....[113]....
        /*0664*/ 	.word	0x00016bf0


	//   ....[114]....
        /*0668*/ 	.word	0x00016c20


	//   ....[115]....
        /*066c*/ 	.word	0x00016c50


	//   ....[116]....
        /*0670*/ 	.word	0x00016c80


	//   ....[117]....
        /*0674*/ 	.word	0x00016e00


	//   ....[118]....
        /*0678*/ 	.word	0x00016e30


	//   ....[119]....
        /*067c*/ 	.word	0x00016e60


	//   ....[120]....
        /*0680*/ 	.word	0x00016e90


	//   ....[121]....
        /*0684*/ 	.word	0x00016ec0


	//   ....[122]....
        /*0688*/ 	.word	0x00016ef0


	//   ....[123]....
        /*068c*/ 	.word	0x00016fb0


	//   ....[124]....
        /*0690*/ 	.word	0x00016fd0


	//   ....[125]....
        /*0694*/ 	.word	0x00017040


	//   ....[126]....
        /*0698*/ 	.word	0x000176e0


	//   ....[127]....
        /*069c*/ 	.word	0x00017d40


	//   ....[128]....
        /*06a0*/ 	.word	0x00017e30


	//   ....[129]....
        /*06a4*/ 	.word	0x00017ed0


	//   ....[130]....
        /*06a8*/ 	.word	0x00017f30


	//   ....[131]....
        /*06ac*/ 	.word	0x00018040


	//   ....[132]....
        /*06b0*/ 	.word	0x000180b0


	//   ....[133]....
        /*06b4*/ 	.word	0x000181c0


	//   ....[134]....
        /*06b8*/ 	.word	0x00018230


	//   ....[135]....
        /*06bc*/ 	.word	0x000182d0


	//   ....[136]....
        /*06c0*/ 	.word	0x000183f0


	//   ....[137]....
        /*06c4*/ 	.word	0x00018440


	//   ....[138]....
        /*06c8*/ 	.word	0x000184b0


	//   ....[139]....
        /*06cc*/ 	.word	0x000185b0


	//   ....[140]....
        /*06d0*/ 	.word	0x00018620


	//   ....[141]....
        /*06d4*/ 	.word	0x00018700


	//   ....[142]....
        /*06d8*/ 	.word	0x00018780


	//   ....[143]....
        /*06dc*/ 	.word	0x000187e0


	//   ....[144]....
        /*06e0*/ 	.word	0x000188e0


	//   ....[145]....
        /*06e4*/ 	.word	0x000189e0


	//   ....[146]....
        /*06e8*/ 	.word	0x00018a40


	//   ....[147]....
        /*06ec*/ 	.word	0x00018b20


	//   ....[148]....
        /*06f0*/ 	.word	0x00018c60


	//   ....[149]....
        /*06f4*/ 	.word	0x00018d40


	//   ....[150]....
        /*06f8*/ 	.word	0x00018dc0


	//   ....[151]....
        /*06fc*/ 	.word	0x00018ea0


	//   ....[152]....
        /*0700*/ 	.word	0x00018f00


	//   ....[153]....
        /*0704*/ 	.word	0x00018fd0


	//   ....[154]....
        /*0708*/ 	.word	0x00019030


	//   ....[155]....
        /*070c*/ 	.word	0x00019110


	//   ....[156]....
        /*0710*/ 	.word	0x00019200


	//   ....[157]....
        /*0714*/ 	.word	0x000192a0


	//   ....[158]....
        /*0718*/ 	.word	0x00019300


	//   ....[159]....
        /*071c*/ 	.word	0x00019400


	//   ....[160]....
        /*0720*/ 	.word	0x00019460


	//   ....[161]....
        /*0724*/ 	.word	0x00019560


	//   ....[162]....
        /*0728*/ 	.word	0x000195c0


	//   ....[163]....
        /*072c*/ 	.word	0x00019690


	//   ....[164]....
        /*0730*/ 	.word	0x000197e0


	//   ....[165]....
        /*0734*/ 	.word	0x00019890


	//   ....[166]....
        /*0738*/ 	.word	0x000199a0


	//   ....[167]....
        /*073c*/ 	.word	0x00019a80


	//   ....[168]....
        /*0740*/ 	.word	0x00019ae0


	//   ....[169]....
        /*0744*/ 	.word	0x00019bd0


	//   ....[170]....
        /*0748*/ 	.word	0x00019c30


	//   ....[171]....
        /*074c*/ 	.word	0x00019d10


	//   ....[172]....
        /*0750*/ 	.word	0x00019da0


	//   ....[173]....
        /*0754*/ 	.word	0x00019e40


	//   ....[174]....
        /*0758*/ 	.word	0x00019f60


	//   ....[175]....
        /*075c*/ 	.word	0x00019fd0


	//   ....[176]....
        /*0760*/ 	.word	0x0001a040


	//   ....[177]....
        /*0764*/ 	.word	0x0001a0b0


	//   ....[178]....
        /*0768*/ 	.word	0x0001a120


	//   ....[179]....
        /*076c*/ 	.word	0x0001a1a0


	//   ....[180]....
        /*0770*/ 	.word	0x0001a230


	//   ....[181]....
        /*0774*/ 	.word	0x0001a2c0


	//   ....[182]....
        /*0778*/ 	.word	0x0001a330


	//   ....[183]....
        /*077c*/ 	.word	0x0001a3a0


	//   ....[184]....
        /*0780*/ 	.word	0x0001a410


	//   ....[185]....
        /*0784*/ 	.word	0x0001a490


	//   ....[186]....
        /*0788*/ 	.word	0x0001a500


	//   ....[187]....
        /*078c*/ 	.word	0x0001a5a0


	//   ....[188]....
        /*0790*/ 	.word	0x0001a630


	//   ....[189]....
        /*0794*/ 	.word	0x0001a760


	//----- nvinfo : EIATTR_REG_RECONFIG
	.align		4
.L_203:
        /*0798*/ 	.byte	0x01, 0x54
	.zero		2


	//----- nvinfo : EIATTR_SYSCALL_OFFSETS
	.align		4
        /*079c*/ 	.byte	0x04, 0x46
        /*079e*/ 	.short	(.L_205 - .L_204)


	//   ....[0]....
.L_204:
        /*07a0*/ 	.word	0x00001bb0


	//   ....[1]....
        /*07a4*/ 	.word	0x000136b0


	//   ....[2]....
        /*07a8*/ 	.word	0x00013800


	//   ....[3]....
        /*07ac*/ 	.word	0x000138f0


	//   ....[4]....
        /*07b0*/ 	.word	0x00014730


	//----- nvinfo : EIATTR_MBARRIER_INSTR_OFFSETS
	.align		4
.L_205:
        /*07b4*/ 	.byte	0x04, 0x39
        /*07b6*/ 	.short	(.L_207 - .L_206)


	//   ....[0]....
.L_206:
        /*07b8*/ 	.word	0x00000180
        /*07bc*/ 	.word	0x000000ff
        /*07c0*/ 	.word	0x0002d800
        /*07c4*/ 	.short	0x0100
        /*07c6*/ 	.byte	0x08
	.zero		1


	//   ....[1]....
        /*07c8*/ 	.word	0x00000190
        /*07cc*/ 	.word	0x000000ff
        /*07d0*/ 	.word	0x0002d820
        /*07d4*/ 	.short	0x0100
        /*07d6*/ 	.byte	0x08
	.zero		1


	//   ....[2]....
        /*07d8*/ 	.word	0x00000280
        /*07dc*/ 	.word	0x000000ff
        /*07e0*/ 	.word	0x0002d830
        /*07e4*/ 	.short	0x0100
        /*07e6*/ 	.byte	0x08
	.zero		1


	//   ....[3]....
        /*07e8*/ 	.word	0x00000290
        /*07ec*/ 	.word	0x000000ff
        /*07f0*/ 	.word	0x0002d840
        /*07f4*/ 	.short	0x0100
        /*07f6*/ 	.byte	0x08
	.zero		1


	//   ....[4]....
        /*07f8*/ 	.word	0x000002a0
        /*07fc*/ 	.word	0x000000ff
        /*0800*/ 	.word	0x0002d838
        /*0804*/ 	.short	0x0100
        /*0806*/ 	.byte	0x08
	.zero		1


	//   ....[5]....
        /*0808*/ 	.word	0x000002b0
        /*080c*/ 	.word	0x000000ff
        /*0810*/ 	.word	0x0002d848
        /*0814*/ 	.short	0x0100
        /*0816*/ 	.byte	0x08
	.zero		1


	//   ....[6]....
        /*0818*/ 	.word	0x000003e0
        /*081c*/ 	.word	0x000000ff
        /*0820*/ 	.word	0x0002d850
        /*0824*/ 	.short	0x0100
        /*0826*/ 	.byte	0x08
	.zero		1


	//   ....[7]....
        /*0828*/ 	.word	0x000003f0
        /*082c*/ 	.word	0x000000ff
        /*0830*/ 	.word	0x0002d860
        /*0834*/ 	.short	0x0100
        /*0836*/ 	.byte	0x08
	.zero		1


	//   ....[8]....
        /*0838*/ 	.word	0x00000400
        /*083c*/ 	.word	0x000000ff
        /*0840*/ 	.word	0x0002d858
        /*0844*/ 	.short	0x0100
        /*0846*/ 	.byte	0x08
	.zero		1


	//   ....[9]....
        /*0848*/ 	.word	0x00000410
        /*084c*/ 	.word	0x000000ff
        /*0850*/ 	.word	0x0002d868
        /*0854*/ 	.short	0x0100
        /*0856*/ 	.byte	0x08
	.zero		1


	//   ....[10]....
        /*0858*/ 	.word	0x00000500
        /*085c*/ 	.word	0x000000ff
        /*0860*/ 	.word	0x0002d870
        /*0864*/ 	.short	0x0100
        /*0866*/ 	.byte	0x06
	.zero		1


	//   ....[11]....
        /*0868*/ 	.word	0x00000510
        /*086c*/ 	.word	0x000000ff
        /*0870*/ 	.word	0x0002d880
        /*0874*/ 	.short	0x0100
        /*0876*/ 	.byte	0x06
	.zero		1


	//   ....[12]....
        /*0878*/ 	.word	0x00000520
        /*087c*/ 	.word	0x000000ff
        /*0880*/ 	.word	0x0002d878
        /*0884*/ 	.short	0x0100
        /*0886*/ 	.byte	0x06
	.zero		1


	//   ....[13]....
        /*0888*/ 	.word	0x00000530
        /*088c*/ 	.word	0x000000ff
        /*0890*/ 	.word	0x0002d888
        /*0894*/ 	.short	0x0100
        /*0896*/ 	.byte	0x06
	.zero		1


	//   ....[14]....
        /*0898*/ 	.word	0x00000660
        /*089c*/ 	.word	0x000000ff
        /*08a0*/ 	.word	0x0002d890
        /*08a4*/ 	.short	0x0100
        /*08a6*/ 	.byte	0x08
	.zero		1


	//   ....[15]....
        /*08a8*/ 	.word	0x00000670
        /*08ac*/ 	.word	0x000000ff
        /*08b0*/ 	.word	0x0002d8a0
        /*08b4*/ 	.short	0x0100
        /*08b6*/ 	.byte	0x08
	.zero		1


	//   ....[16]....
        /*08b8*/ 	.word	0x00000680
        /*08bc*/ 	.word	0x000000ff
        /*08c0*/ 	.word	0x0002d898
        /*08c4*/ 	.short	0x0100
        /*08c6*/ 	.byte	0x08
	.zero		1


	//   ....[17]....
        /*08c8*/ 	.word	0x00000690
        /*08cc*/ 	.word	0x000000ff
        /*08d0*/ 	.word	0x0002d8a8
        /*08d4*/ 	.short	0x0100
        /*08d6*/ 	.byte	0x08
	.zero		1


	//   ....[18]....
        /*08d8*/ 	.word	0x000007d0
        /*08dc*/ 	.word	0x000000ff
        /*08e0*/ 	.word	0x0002d8b0
        /*08e4*/ 	.short	0x0100
        /*08e6*/ 	.byte	0x08
	.zero		1


	//   ....[19]....
        /*08e8*/ 	.word	0x000007e0
        /*08ec*/ 	.word	0x000000ff
        /*08f0*/ 	.word	0x0002d8c0
        /*08f4*/ 	.short	0x0100
        /*08f6*/ 	.byte	0x08
	.zero		1


	//   ....[20]....
        /*08f8*/ 	.word	0x000007f0
        /*08fc*/ 	.word	0x000000ff
        /*0900*/ 	.word	0x0002d8b8
        /*0904*/ 	.short	0x0100
        /*0906*/ 	.byte	0x08
	.zero		1


	//   ....[21]....
        /*0908*/ 	.word	0x00000800
        /*090c*/ 	.word	0x000000ff
        /*0910*/ 	.word	0x0002d8c8
        /*0914*/ 	.short	0x0100
        /*0916*/ 	.byte	0x08
	.zero		1


	//   ....[22]....
        /*0918*/ 	.word	0x00001c30
        /*091c*/ 	.word	0x000000ff
        /*0920*/ 	.word	0x0002d800
        /*0924*/ 	.short	0x010a
        /*0926*/ 	.byte	0x29
	.zero		1


	//   ....[23]....
        /*0928*/ 	.word	0x00001cb0
        /*092c*/ 	.word	0x00000006
        /*0930*/ 	.word	0x0002d830
        /*0934*/ 	.short	0x010a
        /*0936*/ 	.byte	0x3f
	.zero		1


	//   ....[24]....
        /*0938*/ 	.word	0x00001cf0
        /*093c*/ 	.word	0x00000006
        /*0940*/ 	.word	0x0002d830
        /*0944*/ 	.short	0x010a
        /*0946*/ 	.byte	0x3f
	.zero		1


	//   ....[25]....
        /*0948*/ 	.word	0x00002580
        /*094c*/ 	.word	0x000000ff
        /*0950*/ 	.word	0x00000000
        /*0954*/ 	.short	0x0101
        /*0956*/ 	.byte	0x06
	.zero		1


	//   ....[26]....
        /*0958*/ 	.word	0x00005980
        /*095c*/ 	.word	0x000000ff
        /*0960*/ 	.word	0x0002d830
        /*0964*/ 	.short	0x010a
        /*0966*/ 	.byte	0x06
	.zero		1


	//   ....[27]....
        /*0968*/ 	.word	0x000059c0
        /*096c*/ 	.word	0x000000ff
        /*0970*/ 	.word	0x0002d830
        /*0974*/ 	.short	0x010a
        /*0976*/ 	.byte	0x06
	.zero		1


	//   ....[28]....
        /*0978*/ 	.word	0x00005c90
        /*097c*/ 	.word	0x000000ff
        /*0980*/ 	.word	0x0002d850
        /*0984*/ 	.short	0x010a
        /*0986*/ 	.byte	0x06
	.zero		1


	//   ....[29]....
        /*0988*/ 	.word	0x00005cd0
        /*098c*/ 	.word	0x000000ff
        /*0990*/ 	.word	0x0002d850
        /*0994*/ 	.short	0x010a
        /*0996*/ 	.byte	0x06
	.zero		1


	//   ....[30]....
        /*0998*/ 	.word	0x000066c0
        /*099c*/ 	.word	0x000000ff
        /*09a0*/ 	.word	0x00000000
        /*09a4*/ 	.short	0x0101
        /*09a6*/ 	.byte	0x06
	.zero		1


	//   ....[31]....
        /*09a8*/ 	.word	0x00008d20
        /*09ac*/ 	.word	0x000000ff
        /*09b0*/ 	.word	0x00000000
        /*09b4*/ 	.short	0x0101
        /*09b6*/ 	.byte	0x06
	.zero		1


	//   ....[32]....
        /*09b8*/ 	.word	0x00009670
        /*09bc*/ 	.word	0x000000ff
        /*09c0*/ 	.word	0x0002d830
        /*09c4*/ 	.short	0x010a
        /*09c6*/ 	.byte	0x06
	.zero		1


	//   ....[33]....
        /*09c8*/ 	.word	0x000096b0
        /*09cc*/ 	.word	0x000000ff
        /*09d0*/ 	.word	0x0002d830
        /*09d4*/ 	.short	0x010a
        /*09d6*/ 	.byte	0x06
	.zero		1


	//   ....[34]....
        /*09d8*/ 	.word	0x00009980
        /*09dc*/ 	.word	0x000000ff
        /*09e0*/ 	.word	0x0002d850
        /*09e4*/ 	.short	0x010a
        /*09e6*/ 	.byte	0x06
	.zero		1


	//   ....[35]....
        /*09e8*/ 	.word	0x000099c0
        /*09ec*/ 	.word	0x000000ff
        /*09f0*/ 	.word	0x0002d850
        /*09f4*/ 	.short	0x010a
        /*09f6*/ 	.byte	0x06
	.zero		1


	//   ....[36]....
        /*09f8*/ 	.word	0x0000a360
        /*09fc*/ 	.word	0x000000ff
        /*0a00*/ 	.word	0x00000000
        /*0a04*/ 	.short	0x0101
        /*0a06*/ 	.byte	0x06
	.zero		1


	//   ....[37]....
        /*0a08*/ 	.word	0x0000b8c0
        /*0a0c*/ 	.word	0x000000ff
        /*0a10*/ 	.word	0x00000000
        /*0a14*/ 	.short	0x0101
        /*0a16*/ 	.byte	0x06
	.zero		1


	//   ....[38]....
        /*0a18*/ 	.word	0x0000bfd0
        /*0a1c*/ 	.word	0x000000ff
        /*0a20*/ 	.word	0x0002d830
        /*0a24*/ 	.short	0x010a
        /*0a26*/ 	.byte	0x06
	.zero		1


	//   ....[39]....
        /*0a28*/ 	.word	0x0000c010
        /*0a2c*/ 	.word	0x000000ff
        /*0a30*/ 	.word	0x0002d830
        /*0a34*/ 	.short	0x010a
        /*0a36*/ 	.byte	0x06
	.zero		1


	//   ....[40]....
        /*0a38*/ 	.word	0x0000c2e0
        /*0a3c*/ 	.word	0x000000ff
        /*0a40*/ 	.word	0x0002d850
        /*0a44*/ 	.short	0x010a
        /*0a46*/ 	.byte	0x06
	.zero		1


	//   ....[41]....
        /*0a48*/ 	.word	0x0000c320
        /*0a4c*/ 	.word	0x000000ff
        /*0a50*/ 	.word	0x0002d850
        /*0a54*/ 	.short	0x010a
        /*0a56*/ 	.byte	0x06
	.zero		1


	//   ....[42]....
        /*0a58*/ 	.word	0x0000ccd0
        /*0a5c*/ 	.word	0x000000ff
        /*0a60*/ 	.word	0x00000000
        /*0a64*/ 	.short	0x0101
        /*0a66*/ 	.byte	0x06
	.zero		1


	//   ....[43]....
        /*0a68*/ 	.word	0x0000f330
        /*0a6c*/ 	.word	0x000000ff
        /*0a70*/ 	.word	0x00000000
        /*0a74*/ 	.short	0x0101
        /*0a76*/ 	.byte	0x06
	.zero		1


	//   ....[44]....
        /*0a78*/ 	.word	0x0000f910
        /*0a7c*/ 	.word	0x000000ff
        /*0a80*/ 	.word	0x0002d850
        /*0a84*/ 	.short	0x010a
        /*0a86*/ 	.byte	0x08
	.zero		1


	//   ....[45]....
        /*0a88*/ 	.word	0x0000f950
        /*0a8c*/ 	.word	0x000000ff
        /*0a90*/ 	.word	0x0002d850
        /*0a94*/ 	.short	0x010a
        /*0a96*/ 	.byte	0x08
	.zero		1


	//   ....[46]....
        /*0a98*/ 	.word	0x0000ffe0
        /*0a9c*/ 	.word	0x000000ff
        /*0aa0*/ 	.word	0x00000000
        /*0aa4*/ 	.short	0x0101
        /*0aa6*/ 	.byte	0x08
	.zero		1


	//   ....[47]....
        /*0aa8*/ 	.word	0x00011260
        /*0aac*/ 	.word	0x000000ff
        /*0ab0*/ 	.word	0x00000000
        /*0ab4*/ 	.short	0x0101
        /*0ab6*/ 	.byte	0x04
	.zero		1


	//   ....[48]....
        /*0ab8*/ 	.word	0x00013ed0
        /*0abc*/ 	.word	0x00000002
        /*0ac0*/ 	.word	0x0002d840
        /*0ac4*/ 	.short	0x010a
        /*0ac6*/ 	.byte	0x3f
	.zero		1


	//   ....[49]....
        /*0ac8*/ 	.word	0x00014480
        /*0acc*/ 	.word	0x00000002
        /*0ad0*/ 	.word	0x0002d830
        /*0ad4*/ 	.short	0x0107
        /*0ad6*/ 	.byte	0x3f
	.zero		1


	//   ....[50]....
        /*0ad8*/ 	.word	0x00014550
        /*0adc*/ 	.word	0x00000002
        /*0ae0*/ 	.word	0x0002d830
        /*0ae4*/ 	.short	0x0101
        /*0ae6*/ 	.byte	0x3f
	.zero		1


	//   ....[51]....
        /*0ae8*/ 	.word	0x000150e0
        /*0aec*/ 	.word	0x00000016
        /*0af0*/ 	.word	0x0002d800
        /*0af4*/ 	.short	0x0107
        /*0af6*/ 	.byte	0x3f
	.zero		1


	//   ....[52]....
        /*0af8*/ 	.word	0x000151d0
        /*0afc*/ 	.word	0x00000016
        /*0b00*/ 	.word	0x0002d800
        /*0b04*/ 	.short	0x0101
        /*0b06*/ 	.byte	0x3f
	.zero		1


	//   ....[53]....
        /*0b08*/ 	.word	0x000151f0
        /*0b0c*/ 	.word	0x00000016
        /*0b10*/ 	.word	0x0002d820
        /*0b14*/ 	.short	0x010a
        /*0b16*/ 	.byte	0x3f
	.zero		1


	//   ....[54]....
        /*0b18*/ 	.word	0x00015610
        /*0b1c*/ 	.word	0x00000005
        /*0b20*/ 	.word	0x0002d840
        /*0b24*/ 	.short	0x010a
        /*0b26*/ 	.byte	0x3f
	.zero		1


	//   ....[55]....
        /*0b28*/ 	.word	0x00015aa0
        /*0b2c*/ 	.word	0x00000005
        /*0b30*/ 	.word	0x0002d830
        /*0b34*/ 	.short	0x0107
        /*0b36*/ 	.byte	0x3f
	.zero		1


	//   ....[56]....
        /*0b38*/ 	.word	0x00015b60
        /*0b3c*/ 	.word	0x00000005
        /*0b40*/ 	.word	0x0002d830
        /*0b44*/ 	.short	0x0101
        /*0b46*/ 	.byte	0x3f
	.zero		1


	//   ....[57]....
        /*0b48*/ 	.word	0x00015bc0
        /*0b4c*/ 	.word	0x00000005
        /*0b50*/ 	.word	0x0002d860
        /*0b54*/ 	.short	0x010a
        /*0b56*/ 	.byte	0x3f
	.zero		1


	//   ....[58]....
        /*0b58*/ 	.word	0x000160e0
        /*0b5c*/ 	.word	0x00000005
        /*0b60*/ 	.word	0x0002d850
        /*0b64*/ 	.short	0x0107
        /*0b66*/ 	.byte	0x3f
	.zero		1


	//   ....[59]....
        /*0b68*/ 	.word	0x000161d0
        /*0b6c*/ 	.word	0x00000005
        /*0b70*/ 	.word	0x0002d850
        /*0b74*/ 	.short	0x0101
        /*0b76*/ 	.byte	0x3f
	.zero		1


	//   ....[60]....
        /*0b78*/ 	.word	0x000163f0
        /*0b7c*/ 	.word	0x00000000
        /*0b80*/ 	.word	0x0002d860
        /*0b84*/ 	.short	0x010a
        /*0b86*/ 	.byte	0x3f
	.zero		1


	//   ....[61]....
        /*0b88*/ 	.word	0x00016870
        /*0b8c*/ 	.word	0x00000000
        /*0b90*/ 	.word	0x0002d850
        /*0b94*/ 	.short	0x0107
        /*0b96*/ 	.byte	0x3f
	.zero		1


	//   ....[62]....
        /*0b98*/ 	.word	0x00016940
        /*0b9c*/ 	.word	0x00000000
        /*0ba0*/ 	.word	0x0002d850
        /*0ba4*/ 	.short	0x0101
        /*0ba6*/ 	.byte	0x3f
	.zero		1


	//   ....[63]....
        /*0ba8*/ 	.word	0x00017660
        /*0bac*/ 	.word	0x00000005
        /*0bb0*/ 	.word	0x0002d820
        /*0bb4*/ 	.short	0x010a
        /*0bb6*/ 	.byte	0x3f
	.zero		1


	//   ....[64]....
        /*0bb8*/ 	.word	0x000177e0
        /*0bbc*/ 	.word	0x00000003
        /*0bc0*/ 	.word	0x0002d840
        /*0bc4*/ 	.short	0x010a
        /*0bc6*/ 	.byte	0x3f
	.zero		1


	//   ....[65]....
        /*0bc8*/ 	.word	0x00017880
        /*0bcc*/ 	.word	0x00000019
        /*0bd0*/ 	.word	0x0002d840
        /*0bd4*/ 	.short	0x010a
        /*0bd6*/ 	.byte	0x3f
	.zero		1


	//   ....[66]....
        /*0bd8*/ 	.word	0x000178c0
        /*0bdc*/ 	.word	0x00000003
        /*0be0*/ 	.word	0x0002d860
        /*0be4*/ 	.short	0x010a
        /*0be6*/ 	.byte	0x3f
	.zero		1


	//   ....[67]....
        /*0be8*/ 	.word	0x00017900
        /*0bec*/ 	.word	0x00000019
        /*0bf0*/ 	.word	0x0002d860
        /*0bf4*/ 	.short	0x010a
        /*0bf6*/ 	.byte	0x3f
	.zero		1


	//   ....[68]....
        /*0bf8*/ 	.word	0x00017970
        /*0bfc*/ 	.word	0x00000003
        /*0c00*/ 	.word	0x0002d800
        /*0c04*/ 	.short	0x010a
        /*0c06*/ 	.byte	0x3f
	.zero		1


	//   ....[69]....
        /*0c08*/ 	.word	0x000179c0
        /*0c0c*/ 	.word	0x00000006
        /*0c10*/ 	.word	0x0002d830
        /*0c14*/ 	.short	0x010a
        /*0c16*/ 	.byte	0x3f
	.zero		1


	//   ....[70]....
        /*0c18*/ 	.word	0x00017a20
        /*0c1c*/ 	.word	0x00000007
        /*0c20*/ 	.word	0x0002d830
        /*0c24*/ 	.short	0x010a
        /*0c26*/ 	.byte	0x3f
	.zero		1


	//   ....[71]....
        /*0c28*/ 	.word	0x00017a80
        /*0c2c*/ 	.word	0x00000007
        /*0c30*/ 	.word	0x0002d850
        /*0c34*/ 	.short	0x010a
        /*0c36*/ 	.byte	0x3f
	.zero		1


	//   ....[72]....
        /*0c38*/ 	.word	0x00017ae0
        /*0c3c*/ 	.word	0x00000007
        /*0c40*/ 	.word	0x0002d830
        /*0c44*/ 	.short	0x010a
        /*0c46*/ 	.byte	0x3f
	.zero		1


	//   ....[73]....
        /*0c48*/ 	.word	0x00017b40
        /*0c4c*/ 	.word	0x00000007
        /*0c50*/ 	.word	0x0002d850
        /*0c54*/ 	.short	0x010a
        /*0c56*/ 	.byte	0x3f
	.zero		1


	//   ....[74]....
        /*0c58*/ 	.word	0x00017ba0
        /*0c5c*/ 	.word	0x00000008
        /*0c60*/ 	.word	0x0002d830
        /*0c64*/ 	.short	0x010a
        /*0c66*/ 	.byte	0x3f
	.zero		1


	//   ....[75]....
        /*0c68*/ 	.word	0x00017c00
        /*0c6c*/ 	.word	0x00000008
        /*0c70*/ 	.word	0x0002d850
        /*0c74*/ 	.short	0x010a
        /*0c76*/ 	.byte	0x3f
	.zero		1


	//   ....[76]....
        /*0c78*/ 	.word	0x00017c60
        /*0c7c*/ 	.word	0x00000004
        /*0c80*/ 	.word	0x0002d850
        /*0c84*/ 	.short	0x010a
        /*0c86*/ 	.byte	0x3f
	.zero		1


	//   ....[77]....
        /*0c88*/ 	.word	0x00017d80
        /*0c8c*/ 	.word	0x00000002
        /*0c90*/ 	.word	0x0002d840
        /*0c94*/ 	.short	0x010a
        /*0c96*/ 	.byte	0x3f
	.zero		1


	//   ....[78]....
        /*0c98*/ 	.word	0x00018b60
        /*0c9c*/ 	.word	0x00000016
        /*0ca0*/ 	.word	0x0002d820
        /*0ca4*/ 	.short	0x010a
        /*0ca6*/ 	.byte	0x3f
	.zero		1


	//   ....[79]....
        /*0ca8*/ 	.word	0x00018bb0
        /*0cac*/ 	.word	0x00000005
        /*0cb0*/ 	.word	0x0002d840
        /*0cb4*/ 	.short	0x010a
        /*0cb6*/ 	.byte	0x3f
	.zero		1


	//   ....[80]....
        /*0cb8*/ 	.word	0x00019150
        /*0cbc*/ 	.word	0x00000005
        /*0cc0*/ 	.word	0x0002d860
        /*0cc4*/ 	.short	0x010a
        /*0cc6*/ 	.byte	0x3f
	.zero		1


	//   ....[81]....
        /*0cc8*/ 	.word	0x00019730
        /*0ccc*/ 	.word	0x00000000
        /*0cd0*/ 	.word	0x0002d860
        /*0cd4*/ 	.short	0x010a
        /*0cd6*/ 	.byte	0x3f
	.zero		1


	//   ....[82]....
        /*0cd8*/ 	.word	0x0001a680
        /*0cdc*/ 	.word	0x00000005
        /*0ce0*/ 	.word	0x0002d820
        /*0ce4*/ 	.short	0x010a
        /*0ce6*/ 	.byte	0x3f
	.zero		1


	//   ....[83]....
        /*0ce8*/ 	.word	0x0001a820
        /*0cec*/ 	.word	0x00000003
        /*0cf0*/ 	.word	0x0002d840
        /*0cf4*/ 	.short	0x010a
        /*0cf6*/ 	.byte	0x3f
	.zero		1


	//   ....[84]....
        /*0cf8*/ 	.word	0x0001a870
        /*0cfc*/ 	.word	0x00000019
        /*0d00*/ 	.word	0x0002d840
        /*0d04*/ 	.short	0x010a
        /*0d06*/ 	.byte	0x3f
	.zero		1


	//   ....[85]....
        /*0d08*/ 	.word	0x0001a8c0
        /*0d0c*/ 	.word	0x00000003
        /*0d10*/ 	.word	0x0002d860
        /*0d14*/ 	.short	0x010a
        /*0d16*/ 	.byte	0x3f
	.zero		1


	//----- nvinfo : EIATTR_NUM_MBARRIERS
	.align		4
.L_207:
        /*0d18*/ 	.byte	0x03, 0x38
        /*0d1a*/ 	.short	0x0016


	//----- nvinfo : EIATTR_EXIT_INSTR_OFFSETS
	.align		4
        /*0d1c*/ 	.byte	0x04, 0x1c
        /*0d1e*/ 	.short	(.L_209 - .L_208)


	//   ....[0]....
.L_208:
        /*0d20*/ 	.word	0x000009b0


	//   ....[1]....
        /*0d24*/ 	.word	0x00011eb0


	//   ....[2]....
        /*0d28*/ 	.word	0x00017950


	//----- nvinfo : EIATTR_MAX_THREADS
	.align		4
.L_209:
        /*0d2c*/ 	.byte	0x04, 0x05
        /*0d2e*/ 	.short	(.L_211 - .L_210)
.L_210:
        /*0d30*/ 	.word	0x00000200
        /*0d34*/ 	.word	0x00000001
        /*0d38*/ 	.word	0x00000001


	//----- nvinfo : EIATTR_CRS_STACK_SIZE
	.align		4
.L_211:
        /*0d3c*/ 	.byte	0x04, 0x1e
        /*0d3e*/ 	.short	(.L_213 - .L_212)
.L_212:
        /*0d40*/ 	.word	0x00000000


	//----- nvinfo : EIATTR_CBANK_PARAM_SIZE
	.align		4
.L_213:
        /*0d44*/ 	.byte	0x03, 0x19
        /*0d46*/ 	.short	0x0af0


	//----- nvinfo : EIATTR_PARAM_CBANK
	.align		4
        /*0d48*/ 	.byte	0x04, 0x0a
        /*0d4a*/ 	.short	(.L_215 - .L_214)
	.align		4
.L_214:
        /*0d4c*/ 	.word	index@(.nv.constant0._ZN7cutlass13device_kernelIN5flash11enable_sm90INS1_16FlashAttnFwdSm90INS1_25CollectiveMainloopFwdSm90ILi2EN4cute5tupleIJNS5_1CILi1EEES8_S8_EEENS6_IJNS7_ILi192EEENS7_ILi128EEENS7_ILi96EEEEEELi96ENS_6half_tEfNS_4arch4Sm90ELb0ELb1ELb1ELb1ELb1ELb0ELb0ELb0ELb1ELb1ELb0ELb0EEENS1_21CollectiveEpilogueFwdINS6_IJSA_SC_SB_EEES9_SE_SG_Li384ELb1ELb1ELb0ELb0EEENS1_36VarlenDynamicPersistentTileSchedulerILi192ELi128ELi384ELi128ELb0ELb1ELb1ELb1ELb0ELb1EEEEEEEEEvNT_6ParamsE)
        /*0d50*/ 	.short	0x0210
        /*0d52*/ 	.short	0x0af0


	//----- nvinfo : EIATTR_SW_WAR
	.align		4
.L_215:
        /*0d54*/ 	.byte	0x04, 0x36
        /*0d56*/ 	.short	(.L_217 - .L_216)
.L_216:
        /*0d58*/ 	.word	0x00000008
.L_217:


//--------------------- .nv.info._ZN7cutlass13device_kernelIN5flash11enable_sm90INS1_16FlashAttnFwdSm90INS1_25CollectiveMainloopFwdSm90ILi2EN4cute5tupleIJNS5_1CILi1EEES8_S8_EEENS6_IJNS7_ILi192EEENS7_ILi128EEENS7_ILi96EEEEEELi96ENS_6half_tEfNS_4arch4Sm90ELb0ELb1ELb1ELb1ELb1ELb1ELb0ELb0ELb1ELb1ELb0ELb0EEENS1_21CollectiveEpilogueFwdINS6_IJSA_SC_SB_EEES9_SE_SG_Li384ELb1ELb1ELb0ELb0EEENS1_36VarlenDynamicPersistentTileSchedulerILi192ELi128ELi384ELi128ELb0ELb1ELb1ELb1ELb0ELb1EEEEEEEEEvNT_6ParamsE --------------------------
	.section	.nv.info._ZN7cutlass13device_kernelIN5flash11enable_sm90INS1_16FlashAttnFwdSm90INS1_25CollectiveMainloopFwdSm90ILi2EN4cute5tupleIJNS5_1CILi1EEES8_S8_EEENS6_IJNS7_ILi192EEENS7_ILi128EEENS7_ILi96EEEEEELi96ENS_6half_tEfNS_4arch4Sm90ELb0ELb1ELb1ELb1ELb1ELb1ELb0ELb0ELb1ELb1ELb0ELb0EEENS1_21CollectiveEpilogueFwdINS6_IJSA_SC_SB_EEES9_SE_SG_Li384ELb1ELb1ELb0ELb0EEENS1_36VarlenDynamicPersistentTileSchedulerILi192ELi128ELi384ELi128ELb0ELb1ELb1ELb1ELb0ELb1EEEEEEEEEvNT_6ParamsE,"",@"SHT_CUDA_INFO"
	.sectionflags	@""
	.align	4


	//----- nvinfo : EIATTR_CUDA_API_VERSION
	.align		4
        /*0000*/ 	.byte	0x04, 0x37
        /*0002*/ 	.short	(.L_219 - .L_218)
.L_218:
        /*0004*/ 	.word	0x00000082


	//----- nvinfo : EIATTR_KPARAM_INFO
	.align		4
.L_219:
        /*0008*/ 	.byte	0x04, 0x17
        /*000a*/ 	.short	(.L_221 - .L_220)
.L_220:
        /*000c*/ 	.word	0x00000000
        /*0010*/ 	.short	0x0000
        /*0012*/ 	.short	0x0070
        /*0014*/ 	.byte	0x00, 0xf0, 0x01, 0x2a


	//----- nvinfo : EIATTR_SPARSE_MMA_MASK
	.align		4
.L_221:
        /*0018*/ 	.byte	0x03, 0x50
        /*001a*/ 	.short	0x0000


	//----- nvinfo : EIATTR_MAXREG_COUNT
	.align		4
        /*001c*/ 	.byte	0x03, 0x1b
        /*001e*/ 	.short	0x0080


	//----- nvinfo : EIATTR_NUM_BARRIERS
	.align		4
        /*0020*/ 	.byte	0x02, 0x4c
        /*0022*/ 	.byte	0x10
	.zero		1


	//----- nvinfo : EIATTR_EXTERNS
	.align		4
        /*0024*/ 	.byte	0x04, 0x0f
        /*0026*/ 	.short	(.L_223 - .L_222)


	//   ....[0]....
	.align		4
.L_222:
        /*0028*/ 	.word	index@(__assertfail)


	//----- nvinfo : EIATTR_ANNOTATIONS
	.align		4
.L_223:
        /*002c*/ 	.byte	0x04, 0x55
        /*002e*/ 	.short	(.L_225 - .L_224)


	//   ....[0]....
.L_224:
        /* <DEDUP_REMOVED lines=124> */


	//----- nvinfo : EIATTR_MERCURY_ISA_VERSION
	.align		4
.L_225:
        /*07d8*/ 	.byte	0x03, 0x5f
        /*07da*/ 	.short	0x0101


	//----- nvinfo : EIATTR_UNUSED_LOAD_BYTE_OFFSET
	.align		4
        /*07dc*/ 	.byte	0x04, 0x44
        /*07de*/ 	.short	(.L_227 - .L_226)


	//   ....[0]....
.L_226:
        /*07e0*/ 	.word	0x00000a90
        /*07e4*/ 	.word	0x0000fff0


	//   ....[1]....
        /*07e8*/ 	.word	0x0001b4d0
        /*07ec*/ 	.word	0x0000fff0


	//----- nvinfo : EIATTR_INT_WARP_WIDE_INSTR_OFFSETS
	.align		4
.L_227:
        /*07f0*/ 	.byte	0x04, 0x31
        /*07f2*/ 	.short	(.L_229 - .L_228)


	//   ....[0]....
.L_228:
        /*07f4*/ 	.word	0x00000130


	//   ....[1]....
        /*07f8*/ 	.word	0x00000170


	//   ....[2]....
        /*07fc*/ 	.word	0x000001e0


	//   ....[3]....
        /*0800*/ 	.word	0x00020220


	//   ....[4]....
        /*0804*/ 	.word	0x000202b0


	//   ....[5]....
        /*0808*/ 	.word	0x00022fe0


	//   ....[6]....
        /*080c*/ 	.word	0x00023070


	//----- nvinfo : EIATTR_COOP_GROUP_MASK_REGIDS
	.align		4
.L_229:
        /*0810*/ 	.byte	0x04, 0x29
        /*0812*/ 	.short	(.L_231 - .L_230)


	//   ....[0]....
.L_230:
        /*0814*/ 	.word	0xffffffff


	//   ....[1]....
        /*0818*/ 	.word	0xffffffff


	//   ....[2]....
        /*081c*/ 	.word	0xffffffff


	//   ....[3]....
        /*0820*/ 	.word	0xffffffff


	//   ....[4]....
        /*0824*/ 	.word	0xffffffff


	//   ....[5]....
        /*0828*/ 	.word	0xffffffff


	//   ....[6]....
        /*082c*/ 	.word	0xffffffff


	//   ....[7]....
        /*0830*/ 	.word	0xffffffff


	//   ....[8]....
        /*0834*/ 	.word	0xffffffff


	//   ....[9]....
        /*0838*/ 	.word	0xffffffff


	//   ....[10]....
        /*083c*/ 	.word	0xffffffff


	//   ....[11]....
        /*0840*/ 	.word	0xffffffff


	//   ....[12]....
        /*0844*/ 	.word	0xffffffff


	//   ....[13]....
        /*0848*/ 	.word	0xffffffff


	//   ....[14]....
        /*084c*/ 	.word	0xffffffff


	//   ....[15]....
        /*0850*/ 	.word	0xffffffff


	//   ....[16]....
        /*0854*/ 	.word	0xffffffff


	//   ....[17]....
        /*0858*/ 	.word	0xffffffff


	//   ....[18]....
        /*085c*/ 	.word	0xffffffff


	//   ....[19]....
        /*0860*/ 	.word	0xffffffff


	//   ....[20]....
        /*0864*/ 	.word	0xffffffff


	//   ....[21]....
        /*0868*/ 	.word	0xffffffff


	//   ....[22]....
        /*086c*/ 	.word	0xffffffff


	//   ....[23]....
        /*0870*/ 	.word	0xffffffff


	//   ....[24]....
        /*0874*/ 	.word	0xffffffff


	//   ....[25]....
        /*0878*/ 	.word	0xffffffff


	//   ....[26]....
        /*087c*/ 	.word	0xffffffff


	//   ....[27]....
        /*0880*/ 	.word	0xffffffff


	//   ....[28]....
        /*0884*/ 	.word	0xffffffff


	//   ....[29]....
        /*0888*/ 	.word	0xffffffff


	//   ....[30]....
        /*088c*/ 	.word	0xffffffff


	//   ....[31]....
        /*0890*/ 	.word	0xffffffff


	//   ....[32]....
        /*0894*/ 	.word	0xffffffff


	//   ....[33]....
        /*0898*/ 	.word	0xffffffff


	//   ....[34]....
        /*089c*/ 	.word	0xffffffff


	//   ....[35]....
        /*08a0*/ 	.word	0xffffffff


	//   ....[36]....
        /*08a4*/ 	.word	0xffffffff


	//   ....[37]....
        /*08a8*/ 	.word	0xffffffff


	//   ....[38]....
        /*08ac*/ 	.word	0xffffffff


	//   ....[39]....
        /*08b0*/ 	.word	0xffffffff


	//   ....[40]....
        /*08b4*/ 	.word	0xffffffff


	//   ....[41]....
        /*08b8*/ 	.word	0xffffffff


	//   ....[42]....
        /*08bc*/ 	.word	0xffffffff


	//   ....[43]....
        /*08c0*/ 	.word	0xffffffff


	//   ....[44]....
        /*08c4*/ 	.word	0xffffffff


	//   ....[45]....
        /*08c8*/ 	.word	0xffffffff


	//   ....[46]....
        /*08cc*/ 	.word	0xffffffff


	//   ....[47]....
        /*08d0*/ 	.word	0xffffffff


	//   ....[48]....
        /*08d4*/ 	.word	0xffffffff


	//   ....[49]....
        /*08d8*/ 	.word	0xffffffff


	//   ....[50]....
        /*08dc*/ 	.word	0xffffffff


	//   ....[51]....
        /*08e0*/ 	.word	0xffffffff


	//   ....[52]....
        /*08e4*/ 	.word	0xffffffff


	//   ....[53]....
        /*08e8*/ 	.word	0xffffffff


	//   ....[54]....
        /*08ec*/ 	.word	0xffffffff


	//   ....[55]....
        /*08f0*/ 	.word	0xffffffff


	//   ....[56]....
        /*08f4*/ 	.word	0xffffffff


	//   ....[57]....
        /*08f8*/ 	.word	0xffffffff


	//   ....[58]....
        /*08fc*/ 	.word	0xffffffff


	//   ....[59]....
        /*0900*/ 	.word	0xffffffff


	//   ....[60]....
        /*0904*/ 	.word	0xffffffff


	//   ....[61]....
        /*0908*/ 	.word	0xffffffff


	//   ....[62]....
        /*090c*/ 	.word	0xffffffff


	//   ....[63]....
        /*0910*/ 	.word	0xffffffff


	//   ....[64]....
        /*0914*/ 	.word	0xffffffff


	//   ....[65]....
        /*0918*/ 	.word	0xffffffff


	//   ....[66]....
        /*091c*/ 	.word	0xffffffff


	//   ....[67]....
        /*0920*/ 	.word	0xffffffff


	//   ....[68]....
        /*0924*/ 	.word	0xffffffff


	//   ....[69]....
        /*0928*/ 	.word	0xffffffff


	//   ....[70]....
        /*092c*/ 	.word	0xffffffff


	//   ....[71]....
        /*0930*/ 	.word	0xffffffff


	//   ....[72]....
        /*0934*/ 	.word	0xffffffff


	//   ....[73]....
        /*0938*/ 	.word	0xffffffff


	//   ....[74]....
        /*093c*/ 	.word	0xffffffff


	//   ....[75]....
        /*0940*/ 	.word	0xffffffff


	//   ....[76]....
        /*0944*/ 	.word	0xffffffff


	//   ....[77]....
        /*0948*/ 	.word	0xffffffff


	//   ....[78]....
        /*094c*/ 	.word	0xffffffff


	//   ....[79]....
        /*0950*/ 	.word	0xffffffff


	//   ....[80]....
        /*0954*/ 	.word	0xffffffff


	//   ....[81]....
        /*0958*/ 	.word	0xffffffff


	//   ....[82]....
        /*095c*/ 	.word	0xffffffff


	//   ....[83]....
        /*0960*/ 	.word	0xffffffff


	//   ....[84]....
        /*0964*/ 	.word	0xffffffff


	//   ....[85]....
        /*0968*/ 	.word	0xffffffff


	//   ....[86]....
        /*096c*/ 	.word	0xffffffff


	//   ....[87]....
        /*0970*/ 	.word	0xffffffff


	//   ....[88]....
        /*0974*/ 	.word	0xffffffff


	//   ....[89]....
        /*0978*/ 	.word	0xffffffff


	//   ....[90]....
        /*097c*/ 	.word	0xffffffff


	//   ....[91]....
        /*0980*/ 	.word	0xffffffff


	//   ....[92]....
        /*0984*/ 	.word	0xffffffff


	//   ....[93]....
        /*0988*/ 	.word	0xffffffff


	//   ....[94]....
        /*098c*/ 	.word	0xffffffff


	//   ....[95]....
        /*0990*/ 	.word	0xffffffff


	//   ....[96]....
        /*0994*/ 	.word	0xffffffff


	//   ....[97]....
        /*0998*/ 	.word	0xffffffff


	//   ....[98]....
        /*099c*/ 	.word	0xffffffff


	//   ....[99]....
        /*09a0*/ 	.word	0xffffffff


	//   ....[100]....
        /*09a4*/ 	.word	0xffffffff


	//   ....[101]....
        /*09a8*/ 	.word	0xffffffff


	//   ....[102]....
        /*09ac*/ 	.word	0xffffffff


	//   ....[103]....
        /*09b0*/ 	.word	0xffffffff


	//   ....[104]....
        /*09b4*/ 	.word	0xffffffff


	//   ....[105]....
        /*09b8*/ 	.word	0xffffffff


	//   ....[106]....
        /*09bc*/ 	.word	0xffffffff


	//   ....[107]....
        /*09c0*/ 	.word	0xffffffff


	//   ....[108]....
        /*09c4*/ 	.word	0xffffffff


	//   ....[109]....
        /*09c8*/ 	.word	0xffffffff


	//   ....[110]....
        /*09cc*/ 	.word	0xffffffff


	//   ....[111]....
        /*09d0*/ 	.word	0xffffffff


	//   ....[112]....
        /*09d4*/ 	.word	0xffffffff


	//   ....[113]....
        /*09d8*/ 	.word	0xffffffff


	//   ....[114]....
        /*09dc*/ 	.word	0xffffffff


	//   ....[115]....
        /*09e0*/ 	.word	0xffffffff


	//   ....[116]....
        /*09e4*/ 	.word	0xffffffff


	//   ....[117]....
        /*09e8*/ 	.word	0xffffffff


	//   ....[118]....
        /*09ec*/ 	.word	0xffffffff


	//   ....[119]....
        /*09f0*/ 	.word	0xffffffff


	//   ....[120]....
        /*09f4*/ 	.word	0xffffffff


	//   ....[121]....
        /*09f8*/ 	.word	0xffffffff


	//   ....[122]....
        /*09fc*/ 	.word	0xffffffff


	//   ....[123]....
        /*0a00*/ 	.word	0xffffffff


	//   ....[124]....
        /*0a04*/ 	.word	0xffffffff


	//   ....[125]....
        /*0a08*/ 	.word	0xffffffff


	//   ....[126]....
        /*0a0c*/ 	.word	0xffffffff


	//   ....[127]....
        /*0a10*/ 	.word	0xffffffff


	//   ....[128]....
        /*0a14*/ 	.word	0xffffffff


	//   ....[129]....
        /*0a18*/ 	.word	0xffffffff


	//   ....[130]....
        /*0a1c*/ 	.word	0xffffffff


	//   ....[131]....
        /*0a20*/ 	.word	0xffffffff


	//   ....[132]....
        /*0a24*/ 	.word	0xffffffff


	//   ....[133]....
        /*0a28*/ 	.word	0xffffffff


	//   ....[134]....
        /*0a2c*/ 	.word	0xffffffff


	//   ....[135]....
        /*0a30*/ 	.word	0xffffffff


	//   ....[136]....
        /*0a34*/ 	.word	0xffffffff


	//   ....[137]....
        /*0a38*/ 	.word	0xffffffff


	//   ....[138]....
        /*0a3c*/ 	.word	0xffffffff


	//   ....[139]....
        /*0a40*/ 	.word	0xffffffff


	//   ....[140]....
        /*0a44*/ 	.word	0xffffffff


	//   ....[141]....
        /*0a48*/ 	.word	0xffffffff


	//   ....[142]....
        /*0a4c*/ 	.word	0xffffffff


	//   ....[143]....
        /*0a50*/ 	.word	0xffffffff


	//   ....[144]....
        /*0a54*/ 	.word	0xffffffff


	//   ....[145]....
        /*0a58*/ 	.word	0x0500000f


	//   ....[146]....
        /*0a5c*/ 	.word	0x0500000f


	//   ....[147]....
        /*0a60*/ 	.word	0x0500000f


	//   ....[148]....
        /*0a64*/ 	.word	0x0500000f


	//   ....[149]....
        /*0a68*/ 	.word	0x0500000f


	//   ....[150]....
        /*0a6c*/ 	.word	0x0500000f


	//   ....[151]....
        /*0a70*/ 	.word	0x0500000f


	//   ....[152]....
        /*0a74*/ 	.word	0x0500000f


	//   ....[153]....
        /*0a78*/ 	.word	0x0500000f


	//   ....[154]....
        /*0a7c*/ 	.word	0x0500000f


	//   ....[155]....
        /*0a80*/ 	.word	0x0500000f


	//   ....[156]....
        /*0a84*/ 	.word	0x0500000f


	//   ....[157]....
        /*0a88*/ 	.word	0x0500000f


	//   ....[158]....
        /*0a8c*/ 	.word	0x0500000f


	//   ....[159]....
        /*0a90*/ 	.word	0x0500000f


	//   ....[160]....
        /*0a94*/ 	.word	0x0500000f


	//   ....[161]....
        /*0a98*/ 	.word	0x0500000f


	//   ....[162]....
        /*0a9c*/ 	.word	0x0500000f


	//   ....[163]....
        /*0aa0*/ 	.word	0x0500000f


	//   ....[164]....
        /*0aa4*/ 	.word	0x0500000f


	//   ....[165]....
        /*0aa8*/ 	.word	0x0500000f


	//   ....[166]....
        /*0aac*/ 	.word	0x0500000f


	//   ....[167]....
        /*0ab0*/ 	.word	0x0500000f


	//   ....[168]....
        /*0ab4*/ 	.word	0x0500000f


	//   ....[169]....
        /*0ab8*/ 	.word	0x0500000f


	//   ....[170]....
        /*0abc*/ 	.word	0x0500000f


	//   ....[171]....
        /*0ac0*/ 	.word	0x0500000f


	//   ....[172]....
        /*0ac4*/ 	.word	0x0500000f


	//   ....[173]....
        /*0ac8*/ 	.word	0x0500000f


	//   ....[174]....
        /*0acc*/ 	.word	0x0500000f


	//   ....[175]....
        /*0ad0*/ 	.word	0x0500000f


	//   ....[176]....
        /*0ad4*/ 	.word	0x0500000f


	//   ....[177]....
        /*0ad8*/ 	.word	0x0500000f


	//   ....[178]....
        /*0adc*/ 	.word	0x0500000f


	//   ....[179]....
        /*0ae0*/ 	.word	0x0500000f


	//   ....[180]....
        /*0ae4*/ 	.word	0x0500000f


	//   ....[181]....
        /*0ae8*/ 	.word	0x0500000f


	//   ....[182]....
        /*0aec*/ 	.word	0x0500000f


	//   ....[183]....
        /*0af0*/ 	.word	0x0500000f


	//   ....[184]....
        /*0af4*/ 	.word	0x0500000f


	//   ....[185]....
        /*0af8*/ 	.word	0x0500000f


	//   ....[186]....
        /*0afc*/ 	.word	0x0500000f


	//   ....[187]....
        /*0b00*/ 	.word	0x0500000f


	//   ....[188]....
        /*0b04*/ 	.word	0x0500000f


	//   ....[189]....
        /*0b08*/ 	.word	0x0500000f


	//   ....[190]....
        /*0b0c*/ 	.word	0x0500000f


	//   ....[191]....
        /*0b10*/ 	.word	0x0500000f


	//   ....[192]....
        /*0b14*/ 	.word	0x0500000f


	//   ....[193]....
        /*0b18*/ 	.word	0x0500000f


	//   ....[194]....
        /*0b1c*/ 	.word	0x0500000f


	//   ....[195]....
        /*0b20*/ 	.word	0x0500000f


	//   ....[196]....
        /*0b24*/ 	.word	0x0500000f


	//   ....[197]....
        /*0b28*/ 	.word	0x0500000f


	//   ....[198]....
        /*0b2c*/ 	.word	0x0500000f


	//   ....[199]....
        /*0b30*/ 	.word	0x0500000f


	//   ....[200]....
        /*0b34*/ 	.word	0x0500000f


	//   ....[201]....
        /*0b38*/ 	.word	0x0500000f


	//   ....[202]....
        /*0b3c*/ 	.word	0x0500000f


	//   ....[203]....
        /*0b40*/ 	.word	0x0500000f


	//   ....[204]....
        /*0b44*/ 	.word	0x0500000f


	//   ....[205]....
        /*0b48*/ 	.word	0x0500000f


	//   ....[206]....
        /*0b4c*/ 	.word	0x0500000f


	//   ....[207]....
        /*0b50*/ 	.word	0x0500000f


	//   ....[208]....
        /*0b54*/ 	.word	0x0500000f


	//   ....[209]....
        /*0b58*/ 	.word	0x0500000f


	//   ....[210]....
        /*0b5c*/ 	.word	0x0500000f


	//   ....[211]....
        /*0b60*/ 	.word	0x0500000f


	//   ....[212]....
        /*0b64*/ 	.word	0x0500000f


	//   ....[213]....
        /*0b68*/ 	.word	0x0500000f


	//   ....[214]....
        /*0b6c*/ 	.word	0x0500000f


	//   ....[215]....
        /*0b70*/ 	.word	0x0500000f


	//   ....[216]....
        /*0b74*/ 	.word	0x0500000f


	//   ....[217]....
        /*0b78*/ 	.word	0x0500000f


	//   ....[218]....
        /*0b7c*/ 	.word	0x0500000f


	//   ....[219]....
        /*0b80*/ 	.word	0x0500000f


	//   ....[220]....
        /*0b84*/ 	.word	0x0500000f


	//   ....[221]....
        /*0b88*/ 	.word	0x0500000f


	//   ....[222]....
        /*0b8c*/ 	.word	0x0500000f


	//   ....[223]....
        /*0b90*/ 	.word	0x0500000f


	//   ....[224]....
        /*0b94*/ 	.word	0x0500000f


	//   ....[225]....
        /*0b98*/ 	.word	0x0500000f


	//   ....[226]....
        /*0b9c*/ 	.word	0x0500000f


	//   ....[227]....
        /*0ba0*/ 	.word	0x0500000f


	//----- nvinfo : EIATTR_COOP_GROUP_INSTR_OFFSETS
	.align		4
.L_231:
        /*0ba4*/ 	.byte	0x04, 0x28
        /*0ba6*/ 	.short	(.L_233 - .L_232)


	//   ....[0]....
.L_232:
        /*0ba8*/ 	.word	0x00000070


	//   ....[1]....
        /*0bac*/ 	.word	0x00000140


	//   ....[2]....
        /*0bb0*/ 	.word	0x00000190


	//   ....[3]....
        /*0bb4*/ 	.word	0x000003c0


	//   ....[4]....
        /*0bb8*/ 	.word	0x00000520


	//   ....[5]....
        /*0bbc*/ 	.word	0x00000640


	//   ....[6]....
        /*0bc0*/ 	.word	0x000007a0


	//   ....[7]....
        /*0bc4*/ 	.word	0x00003490


	//   ....[8]....
        /*0bc8*/ 	.word	0x000034a0


	//   ....[9]....
        /*0bcc*/ 	.word	0x00005060


	//   ....[10]....
        /*0bd0*/ 	.word	0x00005070


	//   ....[11]....
        /*0bd4*/ 	.word	0x00006a30


	//   ....[12]....
        /*0bd8*/ 	.word	0x00006a40


	//   ....[13]....
        /*0bdc*/ 	.word	0x00006fa0


	//   ....[14]....
        /*0be0*/ 	.word	0x00006fc0


	//   ....[15]....
        /*0be4*/ 	.word	0x00007ac0


	//   ....[16]....
        /*0be8*/ 	.word	0x00008280


	//   ....[17]....
        /*0bec*/ 	.word	0x00008290


	//   ....[18]....
        /*0bf0*/ 	.word	0x000082a0


	//   ....[19]....
        /*0bf4*/ 	.word	0x000082b0


	//   ....[20]....
        /*0bf8*/ 	.word	0x0000a060


	//   ....[21]....
        /*0bfc*/ 	.word	0x0000a070


	//   ....[22]....
        /*0c00*/ 	.word	0x0000a080


	//   ....[23]....
        /*0c04*/ 	.word	0x0000a090


	//   ....[24]....
        /*0c08*/ 	.word	0x0000ca70


	//   ....[25]....
        /*0c0c*/ 	.word	0x0000cf50


	//   ....[26]....
        /*0c10*/ 	.word	0x0000e130


	//   ....[27]....
        /*0c14*/ 	.word	0x0000e240


	//   ....[28]....
        /*0c18*/ 	.word	0x0000eaa0


	//   ....[29]....
        /*0c1c*/ 	.word	0x0000eb20


	//   ....[30]....
        /*0c20*/ 	.word	0x0000f7b0


	//   ....[31]....
        /*0c24*/ 	.word	0x00010d60


	//   ....[32]....
        /*0c28*/ 	.word	0x000111f0


	//   ....[33]....
        /*0c2c*/ 	.word	0x000121e0


	//   ....[34]....
        /*0c30*/ 	.word	0x000122e0


	//   ....[35]....
        /*0c34*/ 	.word	0x000127b0


	//   ....[36]....
        /*0c38*/ 	.word	0x00012830


	//   ....[37]....
        /*0c3c*/ 	.word	0x00013950


	//   ....[38]....
        /*0c40*/ 	.word	0x00015180


	//   ....[39]....
        /*0c44*/ 	.word	0x000151e0


	//   ....[40]....
        /*0c48*/ 	.word	0x000155b0


	//   ....[41]....
        /*0c4c*/ 	.word	0x000155d0


	//   ....[42]....
        /*0c50*/ 	.word	0x00016960


	//   ....[43]....
        /*0c54*/ 	.word	0x00017c70


	//   ....[44]....
        /*0c58*/ 	.word	0x00018140


	//   ....[45]....
        /*0c5c*/ 	.word	0x00018d00


	//   ....[46]....
        /*0c60*/ 	.word	0x00018e00


	//   ....[47]....
        /*0c64*/ 	.word	0x00019800


	//   ....[48]....
        /*0c68*/ 	.word	0x000198a0


	//   ....[49]....
        /*0c6c*/ 	.word	0x0001a7b0


	//   ....[50]....
        /*0c70*/ 	.word	0x0001a9b0


	//   ....[51]....
        /*0c74*/ 	.word	0x0001a9e0


	//   ....[52]....
        /*0c78*/ 	.word	0x0001ae80


	//   ....[53]....
        /*0c7c*/ 	.word	0x0001aec0


	//   ....[54]....
        /*0c80*/ 	.word	0x0001bed0


	//   ....[55]....
        /*0c84*/ 	.word	0x0001bf10


	//   ....[56]....
        /*0c88*/ 	.word	0x0001bf40


	//   ....[57]....
        /*0c8c*/ 	.word	0x0001bf50


	//   ....[58]....
        /*0c90*/ 	.word	0x0001c4b0


	//   ....[59]....
        /*0c94*/ 	.word	0x0001c4d0


	//   ....[60]....
        /*0c98*/ 	.word	0x0001c5f0


	//   ....[61]....
        /*0c9c*/ 	.word	0x0001c610


	//   ....[62]....
        /*0ca0*/ 	.word	0x0001ce70


	//   ....[63]....
        /*0ca4*/ 	.word	0x0001ce80


	//   ....[64]....
        /*0ca8*/ 	.word	0x0001cfe0


	//   ....[65]....
        /*0cac*/ 	.word	0x0001cff0


	//   ....[66]....
        /*0cb0*/ 	.word	0x0001d190


	//   ....[67]....
        /*0cb4*/ 	.word	0x0001d360


	//   ....[68]....
        /*0cb8*/ 	.word	0x0001d390


	//   ....[69]....
        /*0cbc*/ 	.word	0x0001d3c0


	//   ....[70]....
        /*0cc0*/ 	.word	0x0001d3f0


	//   ....[71]....
        /*0cc4*/ 	.word	0x0001d420


	//   ....[72]....
        /*0cc8*/ 	.word	0x0001d450


	//   ....[73]....
        /*0ccc*/ 	.word	0x0001d5c0


	//   ....[74]....
        /*0cd0*/ 	.word	0x0001d5f0


	//   ....[75]....
        /*0cd4*/ 	.word	0x0001d620


	//   ....[76]....
        /*0cd8*/ 	.word	0x0001d650


	//   ....[77]....
        /*0cdc*/ 	.word	0x0001d680


	//   ....[78]....
        /*0ce0*/ 	.word	0x0001d6b0


	//   ....[79]....
        /*0ce4*/ 	.word	0x0001d750


	//   ....[80]....
        /*0ce8*/ 	.word	0x0001d7b0


	//   ....[81]....
        /*0cec*/ 	.word	0x0001d850


	//   ....[82]....
        /*0cf0*/ 	.word	0x0001e940


	//   ....[83]....
        /*0cf4*/ 	.word	0x00020ea0


	//   ....[84]....
        /*0cf8*/ 	.word	0x00020eb0


	//   ....[85]....
        /*0cfc*/ 	.word	0x00020f70


	//   ....[86]....
        /*0d00*/ 	.word	0x00020f80


	//   ....[87]....
        /*0d04*/ 	.word	0x00021030


	//   ....[88]....
        /*0d08*/ 	.word	0x00021040


	//   ....[89]....
        /*0d0c*/ 	.word	0x00021050


	//   ....[90]....
        /*0d10*/ 	.word	0x00021060


	//   ....[91]....
        /*0d14*/ 	.word	0x00021a70


	//   ....[92]....
        /*0d18*/ 	.word	0x00021a90


	//   ....[93]....
        /*0d1c*/ 	.word	0x00021aa0


	//   ....[94]....
        /*0d20*/ 	.word	0x00021b50


	//   ....[95]....
        /*0d24*/ 	.word	0x00021b80


	//   ....[96]....
        /*0d28*/ 	.word	0x00021ba0


	//   ....[97]....
        /*0d2c*/ 	.word	0x00021c20


	//   ....[98]....
        /*0d30*/ 	.word	0x00021c30


	//   ....[99]....
        /*0d34*/ 	.word	0x00021d00


	//   ....[100]....
        /*0d38*/ 	.word	0x00021d40


	//   ....[101]....
        /*0d3c*/ 	.word	0x00021d50


	//   ....[102]....
        /*0d40*/ 	.word	0x00021dd0


	//   ....[103]....
        /*0d44*/ 	.word	0x000225d0


	//   ....[104]....
        /*0d48*/ 	.word	0x000225e0


	//   ....[105]....
        /*0d4c*/ 	.word	0x00022600


	//   ....[106]....
        /*0d50*/ 	.word	0x00022680


	//   ....[107]....
        /*0d54*/ 	.word	0x00022690


	//   ....[108]....
        /*0d58*/ 	.word	0x000226f0


	//   ....[109]....
        /*0d5c*/ 	.word	0x00022720


	//   ....[110]....
        /*0d60*/ 	.word	0x00022760


	//   ....[111]....
        /*0d64*/ 	.word	0x00022a10


	//   ....[112]....
        /*0d68*/ 	.word	0x00022a30


	//   ....[113]....
        /*0d6c*/ 	.word	0x00022ad0


	//   ....[114]....
        /*0d70*/ 	.word	0x00022ae0


	//   ....[115]....
        /*0d74*/ 	.word	0x00022b70


	//   ....[116]....
        /*0d78*/ 	.word	0x00022b80


	//   ....[117]....
        /*0d7c*/ 	.word	0x00022b90


	//   ....[118]....
        /*0d80*/ 	.word	0x00022c20


	//   ....[119]....
        /*0d84*/ 	.word	0x00023220


	//   ....[120]....
        /*0d88*/ 	.word	0x00023230


	//   ....[121]....
        /*0d8c*/ 	.word	0x000232c0


	//   ....[122]....
        /*0d90*/ 	.word	0x00023360


	//   ....[123]....
        /*0d94*/ 	.word	0x00023380


	//   ....[124]....
        /*0d98*/ 	.word	0x00023400


	//   ....[125]....
        /*0d9c*/ 	.word	0x00023420


	//   ....[126]....
        /*0da0*/ 	.word	0x00023430


	//   ....[127]....
        /*0da4*/ 	.word	0x00023830


	//   ....[128]....
        /*0da8*/ 	.word	0x00023860


	//   ....[129]....
        /*0dac*/ 	.word	0x000238a0


	//   ....[130]....
        /*0db0*/ 	.word	0x000238d0


	//   ....[131]....
        /*0db4*/ 	.word	0x00023900


	//   ....[132]....
        /*0db8*/ 	.word	0x00023930


	//   ....[133]....
        /*0dbc*/ 	.word	0x00023960


	//   ....[134]....
        /*0dc0*/ 	.word	0x00023990


	//   ....[135]....
        /*0dc4*/ 	.word	0x00023b10


	//   ....[136]....
        /*0dc8*/ 	.word	0x00023b40


	//   ....[137]....
        /*0dcc*/ 	.word	0x00023b70


	//   ....[138]....
        /*0dd0*/ 	.word	0x00023ba0


	//   ....[139]....
        /*0dd4*/ 	.word	0x00023bd0


	//   ....[140]....
        /*0dd8*/ 	.word	0x00023c00


	//   ....[141]....
        /*0ddc*/ 	.word	0x00023cc0


	//   ....[142]....
        /*0de0*/ 	.word	0x00023ce0


	//   ....[143]....
        /*0de4*/ 	.word	0x00023d50


	//   ....[144]....
        /*0de8*/ 	.word	0x000243f0


	//   ....[145]....
        /*0dec*/ 	.word	0x00024730


	//   ....[146]....
        /*0df0*/ 	.word	0x000247c0


	//   ....[147]....
        /*0df4*/ 	.word	0x000248b0


	//   ....[148]....
        /*0df8*/ 	.word	0x00024940


	//   ....[149]....
        /*0dfc*/ 	.word	0x00024a20


	//   ....[150]....
        /*0e00*/ 	.word	0x00024ab0


	//   ....[151]....
        /*0e04*/ 	.word	0x00024bf0


	//   ....[152]....
        /*0e08*/ 	.word	0x00024c90


	//   ....[153]....
        /*0e0c*/ 	.word	0x00024d20


	//   ....[154]....
        /*0e10*/ 	.word	0x00024d70


	//   ....[155]....
        /*0e14*/ 	.word	0x00024dc0


	//   ....[156]....
        /*0e18*/ 	.word	0x00024e90


	//   ....[157]....
        /*0e1c*/ 	.word	0x00024f20


	//   ....[158]....
        /*0e20*/ 	.word	0x00024f70


	//   ....[159]....
        /*0e24*/ 	.word	0x00024fc0


	//   ....[160]....
        /*0e28*/ 	.word	0x00025320


	//   ....[161]....
        /*0e2c*/ 	.word	0x00025370


	//   ....[162]....
        /*0e30*/ 	.word	0x00025400


	//   ....[163]....
        /*0e34*/ 	.word	0x00025490


	//   ....[164]....
        /*0e38*/ 	.word	0x00025550


	//   ....[165]....
        /*0e3c*/ 	.word	0x00025830


	//   ....[166]....
        /*0e40*/ 	.word	0x00025920


	//   ....[167]....
        /*0e44*/ 	.word	0x000259b0


	//   ....[168]....
        /*0e48*/ 	.word	0x00025a10


	//   ....[169]....
        /*0e4c*/ 	.word	0x00025b30


	//   ....[170]....
        /*0e50*/ 	.word	0x00025b90


	//   ....[171]....
        /*0e54*/ 	.word	0x00025cb0


	//   ....[172]....
        /*0e58*/ 	.word	0x00025d10


	//   ....[173]....
        /*0e5c*/ 	.word	0x00025dc0


	//   ....[174]....
        /*0e60*/ 	.word	0x00025ee0


	//   ....[175]....
        /*0e64*/ 	.word	0x00025f50


	//   ....[176]....
        /*0e68*/ 	.word	0x00025fb0


	//   ....[177]....
        /*0e6c*/ 	.word	0x00026050


	//   ....[178]....
        /*0e70*/ 	.word	0x00026120


	//   ....[179]....
        /*0e74*/ 	.word	0x000261c0


	//   ....[180]....
        /*0e78*/ 	.word	0x000262a0


	//   ....[181]....
        /*0e7c*/ 	.word	0x00026330


	//   ....[182]....
        /*0e80*/ 	.word	0x00026400


	//   ....[183]....
        /*0e84*/ 	.word	0x00026490


	//   ....[184]....
        /*0e88*/ 	.word	0x00026570


	//   ....[185]....
        /*0e8c*/ 	.word	0x00026630


	//   ....[186]....
        /*0e90*/ 	.word	0x000267b0


	//   ....[187]....
        /*0e94*/ 	.word	0x00026890


	//   ....[188]....
        /*0e98*/ 	.word	0x00026910


	//   ....[189]....
        /*0e9c*/ 	.word	0x000269f0


	//   ....[190]....
        /*0ea0*/ 	.word	0x00026a50


	//   ....[191]....
        /*0ea4*/ 	.word	0x00026b20


	//   ....[192]....
        /*0ea8*/ 	.word	0x00026b80


	//   ....[193]....
        /*0eac*/ 	.word	0x00026c60


	//   ....[194]....
        /*0eb0*/ 	.word	0x00026d50


	//   ....[195]....
        /*0eb4*/ 	.word	0x00026df0


	//   ....[196]....
        /*0eb8*/ 	.word	0x00026e50


	//   ....[197]....
        /*0ebc*/ 	.word	0x00026f50


	//   ....[198]....
        /*0ec0*/ 	.word	0x00026fb0


	//   ....[199]....
        /*0ec4*/ 	.word	0x000270b0


	//   ....[200]....
        /*0ec8*/ 	.word	0x00027110


	//   ....[201]....
        /*0ecc*/ 	.word	0x000271e0


	//   ....[202]....
        /*0ed0*/ 	.word	0x00027330


	//   ....[203]....
        /*0ed4*/ 	.word	0x000273e0


	//   ....[204]....
        /*0ed8*/ 	.word	0x000274f0


	//   ....[205]....
        /*0edc*/ 	.word	0x000275d0


	//   ....[206]....
        /*0ee0*/ 	.word	0x00027630


	//   ....[207]....
        /*0ee4*/ 	.word	0x00027720


	//   ....[208]....
        /*0ee8*/ 	.word	0x00027780


	//   ....[209]....
        /*0eec*/ 	.word	0x00027860


	//   ....[210]....
        /*0ef0*/ 	.word	0x000278f0


	//   ....[211]....
        /*0ef4*/ 	.word	0x00027990


	//   ....[212]....
        /*0ef8*/ 	.word	0x00027ab0


	//   ....[213]....
        /*0efc*/ 	.word	0x00027b20


	//   ....[214]....
        /*0f00*/ 	.word	0x00027b90


	//   ....[215]....
        /*0f04*/ 	.word	0x00027c00


	//   ....[216]....
        /*0f08*/ 	.word	0x00027c70


	//   ....[217]....
        /*0f0c*/ 	.word	0x00027cf0


	//   ....[218]....
        /*0f10*/ 	.word	0x00027d80


	//   ....[219]....
        /*0f14*/ 	.word	0x00027e10


	//   ....[220]....
        /*0f18*/ 	.word	0x00027e80


	//   ....[221]....
        /*0f1c*/ 	.word	0x00027ef0


	//   ....[222]....
        /*0f20*/ 	.word	0x00027f60


	//   ....[223]....
        /*0f24*/ 	.word	0x00027fe0


	//   ....[224]....
        /*0f28*/ 	.word	0x00028050


	//   ....[225]....
        /*0f2c*/ 	.word	0x000280f0


	//   ....[226]....
        /*0f30*/ 	.word	0x00028180


	//   ....[227]....
        /*0f34*/ 	.word	0x000282b0


	//----- nvinfo : EIATTR_REG_RECONFIG
	.align		4
.L_233:
        /*0f38*/ 	.byte	0x01, 0x54
	.zero		2


	//----- nvinfo : EIATTR_SYSCALL_OFFSETS
	.align		4
        /*0f3c*/ 	.byte	0x04, 0x46
        /*0f3e*/ 	.short	(.L_235 - .L_234)


	//   ....[0]....
.L_234:
        /*0f40*/ 	.word	0x00001e70


	//   ....[1]....
        /*0f44*/ 	.word	0x00001fc0


	//   ....[2]....
        /*0f48*/ 	.word	0x00007cd0


	//   ....[3]....
        /*0f4c*/ 	.word	0x00007ff0


	//   ....[4]....
        /*0f50*/ 	.word	0x00020410


	//   ....[5]....
        /*0f54*/ 	.word	0x00020560


	//   ....[6]....
        /*0f58*/ 	.word	0x00020650


	//   ....[7]....
        /*0f5c*/ 	.word	0x000214e0


	//----- nvinfo : EIATTR_MBARRIER_INSTR_OFFSETS
	.align		4
.L_235:
        /*0f60*/ 	.byte	0x04, 0x39
        /*0f62*/ 	.short	(.L_237 - .L_236)


	//   ....[0]....
.L_236:
        /*0f64*/ 	.word	0x00000270
        /*0f68*/ 	.word	0x000000ff
        /*0f6c*/ 	.word	0x0002d800
        /*0f70*/ 	.short	0x0100
        /*0f72*/ 	.byte	0x08
	.zero		1


	//   ....[1]....
        /*0f74*/ 	.word	0x00000280
        /*0f78*/ 	.word	0x000000ff
        /*0f7c*/ 	.word	0x0002d820
        /*0f80*/ 	.short	0x0100
        /*0f82*/ 	.byte	0x08
	.zero		1


	//   ....[2]....
        /*0f84*/ 	.word	0x00000370
        /*0f88*/ 	.word	0x000000ff
        /*0f8c*/ 	.word	0x0002d830
        /*0f90*/ 	.short	0x0100
        /*0f92*/ 	.byte	0x08
	.zero		1


	//   ....[3]....
        /*0f94*/ 	.word	0x00000380
        /*0f98*/ 	.word	0x000000ff
        /*0f9c*/ 	.word	0x0002d840
        /*0fa0*/ 	.short	0x0100
        /*0fa2*/ 	.byte	0x08
	.zero		1


	//   ....[4]....
        /*0fa4*/ 	.word	0x00000390
        /*0fa8*/ 	.word	0x000000ff
        /*0fac*/ 	.word	0x0002d838
        /*0fb0*/ 	.short	0x0100
        /*0fb2*/ 	.byte	0x08
	.zero		1


	//   ....[5]....
        /*0fb4*/ 	.word	0x000003a0
        /*0fb8*/ 	.word	0x000000ff
        /*0fbc*/ 	.word	0x0002d848
        /*0fc0*/ 	.short	0x0100
        /*0fc2*/ 	.byte	0x08
	.zero		1


	//   ....[6]....
        /*0fc4*/ 	.word	0x000004d0
        /*0fc8*/ 	.word	0x000000ff
        /*0fcc*/ 	.word	0x0002d850
        /*0fd0*/ 	.short	0x0100
        /*0fd2*/ 	.byte	0x08
	.zero		1


	//   ....[7]....
        /*0fd4*/ 	.word	0x000004e0
        /*0fd8*/ 	.word	0x000000ff
        /*0fdc*/ 	.word	0x0002d860
        /*0fe0*/ 	.short	0x0100
        /*0fe2*/ 	.byte	0x08
	.zero		1


	//   ....[8]....
        /*0fe4*/ 	.word	0x000004f0
        /*0fe8*/ 	.word	0x000000ff
        /*0fec*/ 	.word	0x0002d858
        /*0ff0*/ 	.short	0x0100
        /*0ff2*/ 	.byte	0x08
	.zero		1


	//   ....[9]....
        /*0ff4*/ 	.word	0x00000500
        /*0ff8*/ 	.word	0x000000ff
        /*0ffc*/ 	.word	0x0002d868
        /*1000*/ 	.short	0x0100
        /*1002*/ 	.byte	0x08
	.zero		1


	//   ....[10]....
        /*1004*/ 	.word	0x000005f0
        /*1008*/ 	.word	0x000000ff
        /*100c*/ 	.word	0x0002d870
        /*1010*/ 	.short	0x0100
        /*1012*/ 	.byte	0x06
	.zero		1


	//   ....[11]....
        /*1014*/ 	.word	0x00000600
        /*1018*/ 	.word	0x000000ff
        /*101c*/ 	.word	0x0002d880
        /*1020*/ 	.short	0x0100
        /*1022*/ 	.byte	0x06
	.zero		1


	//   ....[12]....
        /*1024*/ 	.word	0x00000610
        /*1028*/ 	.word	0x000000ff
        /*102c*/ 	.word	0x0002d878
        /*1030*/ 	.short	0x0100
        /*1032*/ 	.byte	0x06
	.zero		1


	//   ....[13]....
        /*1034*/ 	.word	0x00000620
        /*1038*/ 	.word	0x000000ff
        /*103c*/ 	.word	0x0002d888
        /*1040*/ 	.short	0x0100
        /*1042*/ 	.byte	0x06
	.zero		1


	//   ....[14]....
        /*1044*/ 	.word	0x00000750
        /*1048*/ 	.word	0x000000ff
        /*104c*/ 	.word	0x0002d890
        /*1050*/ 	.short	0x0100
        /*1052*/ 	.byte	0x08
	.zero		1


	//   ....[15]....
        /*1054*/ 	.word	0x00000760
        /*1058*/ 	.word	0x000000ff
        /*105c*/ 	.word	0x0002d8a0
        /*1060*/ 	.short	0x0100
        /*1062*/ 	.byte	0x08
	.zero		1


	//   ....[16]....
        /*1064*/ 	.word	0x00000770
        /*1068*/ 	.word	0x000000ff
        /*106c*/ 	.word	0x0002d898
        /*1070*/ 	.short	0x0100
        /*1072*/ 	.byte	0x08
	.zero		1


	//   ....[17]....
        /*1074*/ 	.word	0x00000780
        /*1078*/ 	.word	0x000000ff
        /*107c*/ 	.word	0x0002d8a8
        /*1080*/ 	.short	0x0100
        /*1082*/ 	.byte	0x08
	.zero		1


	//   ....[18]....
        /*1084*/ 	.word	0x000008b0
        /*1088*/ 	.word	0x000000ff
        /*108c*/ 	.word	0x0002d8b0
        /*1090*/ 	.short	0x0100
        /*1092*/ 	.byte	0x08
	.zero		1


	//   ....[19]....
        /*1094*/ 	.word	0x000008c0
        /*1098*/ 	.word	0x000000ff
        /*109c*/ 	.word	0x0002d8c0
        /*10a0*/ 	.short	0x0100
        /*10a2*/ 	.byte	0x08
	.zero		1


	//   ....[20]....
        /*10a4*/ 	.word	0x000008d0
        /*10a8*/ 	.word	0x000000ff
        /*10ac*/ 	.word	0x0002d8b8
        /*10b0*/ 	.short	0x0100
        /*10b2*/ 	.byte	0x08
	.zero		1


	//   ....[21]....
        /*10b4*/ 	.word	0x000008e0
        /*10b8*/ 	.word	0x000000ff
        /*10bc*/ 	.word	0x0002d8c8
        /*10c0*/ 	.short	0x0100
        /*10c2*/ 	.byte	0x08
	.zero		1


	//   ....[22]....
        /*10c4*/ 	.word	0x00003440
        /*10c8*/ 	.word	0x00000023
        /*10cc*/ 	.word	0x0002d890
        /*10d0*/ 	.short	0x010a
        /*10d2*/ 	.byte	0x3f
	.zero		1


	//   ....[23]....
        /*10d4*/ 	.word	0x00005010
        /*10d8*/ 	.word	0x00000023
        /*10dc*/ 	.word	0x0002d890
        /*10e0*/ 	.short	0x010a
        /*10e2*/ 	.byte	0x3f
	.zero		1


	//   ....[24]....
        /*10e4*/ 	.word	0x00006840
        /*10e8*/ 	.word	0x00000023
        /*10ec*/ 	.word	0x0002d890
        /*10f0*/ 	.short	0x010a
        /*10f2*/ 	.byte	0x3f
	.zero		1


	//   ....[25]....
        /*10f4*/ 	.word	0x00006dc0
        /*10f8*/ 	.word	0x0000000b
        /*10fc*/ 	.word	0x00000000
        /*1100*/ 	.short	0x0101
        /*1102*/ 	.byte	0x3f
	.zero		1


	//   ....[26]....
        /*1104*/ 	.word	0x00006e00
        /*1108*/ 	.word	0x00000023
        /*110c*/ 	.word	0x0002d8b0
        /*1110*/ 	.short	0x010a
        /*1112*/ 	.byte	0x3f
	.zero		1


	//   ....[27]....
        /*1114*/ 	.word	0x00007340
        /*1118*/ 	.word	0x00000023
        /*111c*/ 	.word	0x00000000
        /*1120*/ 	.short	0x0101
        /*1122*/ 	.byte	0x3f
	.zero		1


	//   ....[28]....
        /*1124*/ 	.word	0x00007d70
        /*1128*/ 	.word	0x00000002
        /*112c*/ 	.word	0x0002d800
        /*1130*/ 	.short	0x010a
        /*1132*/ 	.byte	0x3f
	.zero		1


	//   ....[29]....
        /*1134*/ 	.word	0x00007dc0
        /*1138*/ 	.word	0x00000002
        /*113c*/ 	.word	0x0002d800
        /*1140*/ 	.short	0x010a
        /*1142*/ 	.byte	0x3f
	.zero		1


	//   ....[30]....
        /*1144*/ 	.word	0x00008a10
        /*1148*/ 	.word	0x00000002
        /*114c*/ 	.word	0x0002d800
        /*1150*/ 	.short	0x010a
        /*1152*/ 	.byte	0x3f
	.zero		1


	//   ....[31]....
        /*1154*/ 	.word	0x0000a5f0
        /*1158*/ 	.word	0x00000002
        /*115c*/ 	.word	0x0002d800
        /*1160*/ 	.short	0x010a
        /*1162*/ 	.byte	0x3f
	.zero		1


	//   ....[32]....
        /*1164*/ 	.word	0x0000bd90
        /*1168*/ 	.word	0x00000000
        /*116c*/ 	.word	0x0002d830
        /*1170*/ 	.short	0x010a
        /*1172*/ 	.byte	0x3f
	.zero		1


	//   ....[33]....
        /*1174*/ 	.word	0x0000be50
        /*1178*/ 	.word	0x00000000
        /*117c*/ 	.word	0x0002d830
        /*1180*/ 	.short	0x010a
        /*1182*/ 	.byte	0x3f
	.zero		1


	//   ....[34]....
        /*1184*/ 	.word	0x0000c7e0
        /*1188*/ 	.word	0x00000000
        /*118c*/ 	.word	0x00000000
        /*1190*/ 	.short	0x0101
        /*1192*/ 	.byte	0x3f
	.zero		1


	//   ....[35]....
        /*1194*/ 	.word	0x0000fc90
        /*1198*/ 	.word	0x00000009
        /*119c*/ 	.word	0x0002d830
        /*11a0*/ 	.short	0x010a
        /*11a2*/ 	.byte	0x3f
	.zero		1


	//   ....[36]....
        /*11a4*/ 	.word	0x0000fce0
        /*11a8*/ 	.word	0x00000009
        /*11ac*/ 	.word	0x0002d830
        /*11b0*/ 	.short	0x010a
        /*11b2*/ 	.byte	0x3f
	.zero		1


	//   ....[37]....
        /*11b4*/ 	.word	0x00010160
        /*11b8*/ 	.word	0x00000009
        /*11bc*/ 	.word	0x0002d850
        /*11c0*/ 	.short	0x010a
        /*11c2*/ 	.byte	0x3f
	.zero		1


	//   ....[38]....
        /*11c4*/ 	.word	0x000101a0
        /*11c8*/ 	.word	0x00000009
        /*11cc*/ 	.word	0x0002d850
        /*11d0*/ 	.short	0x010a
        /*11d2*/ 	.byte	0x3f
	.zero		1


	//   ....[39]....
        /*11d4*/ 	.word	0x000109a0
        /*11d8*/ 	.word	0x00000034
        /*11dc*/ 	.word	0x00000000
        /*11e0*/ 	.short	0x0101
        /*11e2*/ 	.byte	0x3f
	.zero		1


	//   ....[40]....
        /*11e4*/ 	.word	0x00013340
        /*11e8*/ 	.word	0x00000012
        /*11ec*/ 	.word	0x00000000
        /*11f0*/ 	.short	0x0101
        /*11f2*/ 	.byte	0x3f
	.zero		1


	//   ....[41]....
        /*11f4*/ 	.word	0x00013da0
        /*11f8*/ 	.word	0x00000005
        /*11fc*/ 	.word	0x0002d830
        /*1200*/ 	.short	0x010a
        /*1202*/ 	.byte	0x3f
	.zero		1


	//   ....[42]....
        /*1204*/ 	.word	0x00013df0
        /*1208*/ 	.word	0x00000005
        /*120c*/ 	.word	0x0002d830
        /*1210*/ 	.short	0x010a
        /*1212*/ 	.byte	0x3f
	.zero		1


	//   ....[43]....
        /*1214*/ 	.word	0x000142a0
        /*1218*/ 	.word	0x00000006
        /*121c*/ 	.word	0x0002d850
        /*1220*/ 	.short	0x010a
        /*1222*/ 	.byte	0x3f
	.zero		1


	//   ....[44]....
        /*1224*/ 	.word	0x000142e0
        /*1228*/ 	.word	0x00000006
        /*122c*/ 	.word	0x0002d850
        /*1230*/ 	.short	0x010a
        /*1232*/ 	.byte	0x3f
	.zero		1


	//   ....[45]....
        /*1234*/ 	.word	0x00014a30
        /*1238*/ 	.word	0x00000005
        /*123c*/ 	.word	0x00000000
        /*1240*/ 	.short	0x0101
        /*1242*/ 	.byte	0x3f
	.zero		1


	//   ....[46]....
        /*1244*/ 	.word	0x00016300
        /*1248*/ 	.word	0x00000009
        /*124c*/ 	.word	0x00000000
        /*1250*/ 	.short	0x0101
        /*1252*/ 	.byte	0x3f
	.zero		1


	//   ....[47]....
        /*1254*/ 	.word	0x00016ad0
        /*1258*/ 	.word	0x00000005
        /*125c*/ 	.word	0x0002d830
        /*1260*/ 	.short	0x010a
        /*1262*/ 	.byte	0x3f
	.zero		1


	//   ....[48]....
        /*1264*/ 	.word	0x00016b20
        /*1268*/ 	.word	0x00000005
        /*126c*/ 	.word	0x0002d830
        /*1270*/ 	.short	0x010a
        /*1272*/ 	.byte	0x3f
	.zero		1


	//   ....[49]....
        /*1274*/ 	.word	0x00016fd0
        /*1278*/ 	.word	0x00000006
        /*127c*/ 	.word	0x0002d850
        /*1280*/ 	.short	0x010a
        /*1282*/ 	.byte	0x3f
	.zero		1


	//   ....[50]....
        /*1284*/ 	.word	0x00017010
        /*1288*/ 	.word	0x00000006
        /*128c*/ 	.word	0x0002d850
        /*1290*/ 	.short	0x010a
        /*1292*/ 	.byte	0x3f
	.zero		1


	//   ....[51]....
        /*1294*/ 	.word	0x00017c30
        /*1298*/ 	.word	0x00000024
        /*129c*/ 	.word	0x00000000
        /*12a0*/ 	.short	0x0101
        /*12a2*/ 	.byte	0x3f
	.zero		1


	//   ....[52]....
        /*12a4*/ 	.word	0x0001a150
        /*12a8*/ 	.word	0x00000007
        /*12ac*/ 	.word	0x00000000
        /*12b0*/ 	.short	0x0101
        /*12b2*/ 	.byte	0x3f
	.zero		1


	//   ....[53]....
        /*12b4*/ 	.word	0x0001a830
        /*12b8*/ 	.word	0x0000000d
        /*12bc*/ 	.word	0x0002d850
        /*12c0*/ 	.short	0x010a
        /*12c2*/ 	.byte	0x3f
	.zero		1


	//   ....[54]....
        /*12c4*/ 	.word	0x0001a8e0
        /*12c8*/ 	.word	0x0000000d
        /*12cc*/ 	.word	0x0002d850
        /*12d0*/ 	.short	0x010a
        /*12d2*/ 	.byte	0x3f
	.zero		1


	//   ....[55]....
        /*12d4*/ 	.word	0x0001b0e0
        /*12d8*/ 	.word	0x00000005
        /*12dc*/ 	.word	0x00000000
        /*12e0*/ 	.short	0x0101
        /*12e2*/ 	.byte	0x3f
	.zero		1


	//   ....[56]....
        /*12e4*/ 	.word	0x0001c4c0
        /*12e8*/ 	.word	0x00000000
        /*12ec*/ 	.word	0x00000000
        /*12f0*/ 	.short	0x0101
        /*12f2*/ 	.byte	0x3f
	.zero		1


	//   ....[57]....
        /*12f4*/ 	.word	0x0001ea20
        /*12f8*/ 	.word	0x00000017
        /*12fc*/ 	.word	0x0002d820
        /*1300*/ 	.short	0x010a
        /*1302*/ 	.byte	0x3f
	.zero		1


	//   ....[58]....
        /*1304*/ 	.word	0x0001eae0
        /*1308*/ 	.word	0x00000009
        /*130c*/ 	.word	0x0002d8a0
        /*1310*/ 	.short	0x010a
        /*1312*/ 	.byte	0x3f
	.zero		1


	//   ....[59]....
        /*1314*/ 	.word	0x0001ef10
        /*1318*/ 	.word	0x00000009
        /*131c*/ 	.word	0x0002d8c0
        /*1320*/ 	.short	0x010a
        /*1322*/ 	.byte	0x3f
	.zero		1


	//   ....[60]....
        /*1324*/ 	.word	0x0001f470
        /*1328*/ 	.word	0x00000008
        /*132c*/ 	.word	0x0002d8a0
        /*1330*/ 	.short	0x010a
        /*1332*/ 	.byte	0x3f
	.zero		1


	//   ....[61]....
        /*1334*/ 	.word	0x0001f890
        /*1338*/ 	.word	0x00000008
        /*133c*/ 	.word	0x0002d8c0
        /*1340*/ 	.short	0x010a
        /*1342*/ 	.byte	0x3f
	.zero		1


	//   ....[62]....
        /*1344*/ 	.word	0x00020c30
        /*1348*/ 	.word	0x00000000
        /*134c*/ 	.word	0x0002d840
        /*1350*/ 	.short	0x010a
        /*1352*/ 	.byte	0x3f
	.zero		1


	//   ....[63]....
        /*1354*/ 	.word	0x000211b0
        /*1358*/ 	.word	0x00000000
        /*135c*/ 	.word	0x0002d830
        /*1360*/ 	.short	0x0107
        /*1362*/ 	.byte	0x3f
	.zero		1


	//   ....[64]....
        /*1364*/ 	.word	0x00021280
        /*1368*/ 	.word	0x00000000
        /*136c*/ 	.word	0x0002d830
        /*1370*/ 	.short	0x0101
        /*1372*/ 	.byte	0x3f
	.zero		1


	//   ....[65]....
        /*1374*/ 	.word	0x00021ea0
        /*1378*/ 	.word	0x00000017
        /*137c*/ 	.word	0x0002d800
        /*1380*/ 	.short	0x0107
        /*1382*/ 	.byte	0x3f
	.zero		1


	//   ....[66]....
        /*1384*/ 	.word	0x00021f90
        /*1388*/ 	.word	0x00000017
        /*138c*/ 	.word	0x0002d800
        /*1390*/ 	.short	0x0101
        /*1392*/ 	.byte	0x3f
	.zero		1


	//   ....[67]....
        /*1394*/ 	.word	0x00021fb0
        /*1398*/ 	.word	0x00000017
        /*139c*/ 	.word	0x0002d820
        /*13a0*/ 	.short	0x010a
        /*13a2*/ 	.byte	0x3f
	.zero		1


	//   ....[68]....
        /*13a4*/ 	.word	0x000223d0
        /*13a8*/ 	.word	0x00000005
        /*13ac*/ 	.word	0x0002d840
        /*13b0*/ 	.short	0x010a
        /*13b2*/ 	.byte	0x3f
	.zero		1


	//   ....[69]....
        /*13b4*/ 	.word	0x00022810
        /*13b8*/ 	.word	0x00000005
        /*13bc*/ 	.word	0x0002d830
        /*13c0*/ 	.short	0x0107
        /*13c2*/ 	.byte	0x3f
	.zero		1


	//   ....[70]....
        /*13c4*/ 	.word	0x000228d0
        /*13c8*/ 	.word	0x00000005
        /*13cc*/ 	.word	0x0002d830
        /*13d0*/ 	.short	0x0101
        /*13d2*/ 	.byte	0x3f
	.zero		1


	//   ....[71]....
        /*13d4*/ 	.word	0x00022930
        /*13d8*/ 	.word	0x00000005
        /*13dc*/ 	.word	0x0002d860
        /*13e0*/ 	.short	0x010a
        /*13e2*/ 	.byte	0x3f
	.zero		1


	//   ....[72]....
        /*13e4*/ 	.word	0x00022e10
        /*13e8*/ 	.word	0x00000005
        /*13ec*/ 	.word	0x0002d850
        /*13f0*/ 	.short	0x0107
        /*13f2*/ 	.byte	0x3f
	.zero		1


	//   ....[73]....
        /*13f4*/ 	.word	0x00022f00
        /*13f8*/ 	.word	0x00000005
        /*13fc*/ 	.word	0x0002d850
        /*1400*/ 	.short	0x0101
        /*1402*/ 	.byte	0x3f
	.zero		1


	//   ....[74]....
        /*1404*/ 	.word	0x00023130
        /*1408*/ 	.word	0x00000000
        /*140c*/ 	.word	0x0002d860
        /*1410*/ 	.short	0x010a
        /*1412*/ 	.byte	0x3f
	.zero		1


	//   ....[75]....
        /*1414*/ 	.word	0x00023560
        /*1418*/ 	.word	0x00000000
        /*141c*/ 	.word	0x0002d850
        /*1420*/ 	.short	0x0107
        /*1422*/ 	.byte	0x3f
	.zero		1


	//   ....[76]....
        /*1424*/ 	.word	0x00023640
        /*1428*/ 	.word	0x00000000
        /*142c*/ 	.word	0x0002d850
        /*1430*/ 	.short	0x0101
        /*1432*/ 	.byte	0x3f
	.zero		1


	//   ....[77]....
        /*1434*/ 	.word	0x00024370
        /*1438*/ 	.word	0x00000005
        /*143c*/ 	.word	0x0002d820
        /*1440*/ 	.short	0x010a
        /*1442*/ 	.byte	0x3f
	.zero		1


	//   ....[78]....
        /*1444*/ 	.word	0x00024510
        /*1448*/ 	.word	0x00000003
        /*144c*/ 	.word	0x0002d840
        /*1450*/ 	.short	0x010a
        /*1452*/ 	.byte	0x3f
	.zero		1


	//   ....[79]....
        /*1454*/ 	.word	0x000245a0
        /*1458*/ 	.word	0x00000019
        /*145c*/ 	.word	0x0002d840
        /*1460*/ 	.short	0x010a
        /*1462*/ 	.byte	0x3f
	.zero		1


	//   ....[80]....
        /*1464*/ 	.word	0x000245e0
        /*1468*/ 	.word	0x00000003
        /*146c*/ 	.word	0x0002d860
        /*1470*/ 	.short	0x010a
        /*1472*/ 	.byte	0x3f
	.zero		1


	//   ....[81]....
        /*1474*/ 	.word	0x00024620
        /*1478*/ 	.word	0x00000019
        /*147c*/ 	.word	0x0002d860
        /*1480*/ 	.short	0x010a
        /*1482*/ 	.byte	0x3f
	.zero		1


	//   ....[82]....
        /*1484*/ 	.word	0x00024680
        /*1488*/ 	.word	0x00000023
        /*148c*/ 	.word	0x0002d890
        /*1490*/ 	.short	0x010a
        /*1492*/ 	.byte	0x3f
	.zero		1


	//   ....[83]....
        /*1494*/ 	.word	0x00024800
        /*1498*/ 	.word	0x00000023
        /*149c*/ 	.word	0x0002d890
        /*14a0*/ 	.short	0x010a
        /*14a2*/ 	.byte	0x3f
	.zero		1


	//   ....[84]....
        /*14a4*/ 	.word	0x00024980
        /*14a8*/ 	.word	0x00000023
        /*14ac*/ 	.word	0x0002d890
        /*14b0*/ 	.short	0x010a
        /*14b2*/ 	.byte	0x3f
	.zero		1


	//   ....[85]....
        /*14b4*/ 	.word	0x00024af0
        /*14b8*/ 	.word	0x00000023
        /*14bc*/ 	.word	0x0002d8b0
        /*14c0*/ 	.short	0x010a
        /*14c2*/ 	.byte	0x3f
	.zero		1


	//   ....[86]....
        /*14c4*/ 	.word	0x00024df0
        /*14c8*/ 	.word	0x00000002
        /*14cc*/ 	.word	0x0002d800
        /*14d0*/ 	.short	0x010a
        /*14d2*/ 	.byte	0x3f
	.zero		1


	//   ....[87]....
        /*14d4*/ 	.word	0x00025000
        /*14d8*/ 	.word	0x00000002
        /*14dc*/ 	.word	0x0002d800
        /*14e0*/ 	.short	0x010a
        /*14e2*/ 	.byte	0x3f
	.zero		1


	//   ....[88]....
        /*14e4*/ 	.word	0x00025050
        /*14e8*/ 	.word	0x00000000
        /*14ec*/ 	.word	0x0002d830
        /*14f0*/ 	.short	0x010a
        /*14f2*/ 	.byte	0x3f
	.zero		1


	//   ....[89]....
        /*14f4*/ 	.word	0x000250a0
        /*14f8*/ 	.word	0x00000009
        /*14fc*/ 	.word	0x0002d830
        /*1500*/ 	.short	0x010a
        /*1502*/ 	.byte	0x3f
	.zero		1


	//   ....[90]....
        /*1504*/ 	.word	0x000250f0
        /*1508*/ 	.word	0x00000009
        /*150c*/ 	.word	0x0002d850
        /*1510*/ 	.short	0x010a
        /*1512*/ 	.byte	0x3f
	.zero		1


	//   ....[91]....
        /*1514*/ 	.word	0x00025140
        /*1518*/ 	.word	0x00000005
        /*151c*/ 	.word	0x0002d830
        /*1520*/ 	.short	0x010a
        /*1522*/ 	.byte	0x3f
	.zero		1


	//   ....[92]....
        /*1524*/ 	.word	0x00025190
        /*1528*/ 	.word	0x00000006
        /*152c*/ 	.word	0x0002d850
        /*1530*/ 	.short	0x010a
        /*1532*/ 	.byte	0x3f
	.zero		1


	//   ....[93]....
        /*1534*/ 	.word	0x000251e0
        /*1538*/ 	.word	0x00000005
        /*153c*/ 	.word	0x0002d830
        /*1540*/ 	.short	0x010a
        /*1542*/ 	.byte	0x3f
	.zero		1


	//   ....[94]....
        /*1544*/ 	.word	0x00025230
        /*1548*/ 	.word	0x00000006
        /*154c*/ 	.word	0x0002d850
        /*1550*/ 	.short	0x010a
        /*1552*/ 	.byte	0x3f
	.zero		1


	//   ....[95]....
        /*1554*/ 	.word	0x00025280
        /*1558*/ 	.word	0x0000000d
        /*155c*/ 	.word	0x0002d850
        /*1560*/ 	.short	0x010a
        /*1562*/ 	.byte	0x3f
	.zero		1


	//   ....[96]....
        /*1564*/ 	.word	0x00025610
        /*1568*/ 	.word	0x00000017
        /*156c*/ 	.word	0x0002d820
        /*1570*/ 	.short	0x010a
        /*1572*/ 	.byte	0x3f
	.zero		1


	//   ....[97]....
        /*1574*/ 	.word	0x00025660
        /*1578*/ 	.word	0x00000009
        /*157c*/ 	.word	0x0002d8a0
        /*1580*/ 	.short	0x010a
        /*1582*/ 	.byte	0x3f
	.zero		1


	//   ....[98]....
        /*1584*/ 	.word	0x000256b0
        /*1588*/ 	.word	0x00000009
        /*158c*/ 	.word	0x0002d8c0
        /*1590*/ 	.short	0x010a
        /*1592*/ 	.byte	0x3f
	.zero		1


	//   ....[99]....
        /*1594*/ 	.word	0x00025700
        /*1598*/ 	.word	0x00000008
        /*159c*/ 	.word	0x0002d8a0
        /*15a0*/ 	.short	0x010a
        /*15a2*/ 	.byte	0x3f
	.zero		1


	//   ....[100]....
        /*15a4*/ 	.word	0x00025750
        /*15a8*/ 	.word	0x00000008
        /*15ac*/ 	.word	0x0002d8c0
        /*15b0*/ 	.short	0x010a
        /*15b2*/ 	.byte	0x3f
	.zero		1


	//   ....[101]....
        /*15b4*/ 	.word	0x00025870
        /*15b8*/ 	.word	0x00000000
        /*15bc*/ 	.word	0x0002d840
        /*15c0*/ 	.short	0x010a
        /*15c2*/ 	.byte	0x3f
	.zero		1


	//   ....[102]....
        /*15c4*/ 	.word	0x000266b0
        /*15c8*/ 	.word	0x00000017
        /*15cc*/ 	.word	0x0002d820
        /*15d0*/ 	.short	0x010a
        /*15d2*/ 	.byte	0x3f
	.zero		1


	//   ....[103]....
        /*15d4*/ 	.word	0x00026700
        /*15d8*/ 	.word	0x00000005
        /*15dc*/ 	.word	0x0002d840
        /*15e0*/ 	.short	0x010a
        /*15e2*/ 	.byte	0x3f
	.zero		1


	//   ....[104]....
        /*15e4*/ 	.word	0x00026ca0
        /*15e8*/ 	.word	0x00000005
        /*15ec*/ 	.word	0x0002d860
        /*15f0*/ 	.short	0x010a
        /*15f2*/ 	.byte	0x3f
	.zero		1


	//   ....[105]....
        /*15f4*/ 	.word	0x00027280
        /*15f8*/ 	.word	0x00000000
        /*15fc*/ 	.word	0x0002d860
        /*1600*/ 	.short	0x010a
        /*1602*/ 	.byte	0x3f
	.zero		1


	//   ....[106]....
        /*1604*/ 	.word	0x000281d0
        /*1608*/ 	.word	0x00000005
        /*160c*/ 	.word	0x0002d820
        /*1610*/ 	.short	0x010a
        /*1612*/ 	.byte	0x3f
	.zero		1


	//   ....[107]....
        /*1614*/ 	.word	0x00028370
        /*1618*/ 	.word	0x00000003
        /*161c*/ 	.word	0x0002d840
        /*1620*/ 	.short	0x010a
        /*1622*/ 	.byte	0x3f
	.zero		1


	//   ....[108]....
        /*1624*/ 	.word	0x000283c0
        /*1628*/ 	.word	0x00000019
        /*162c*/ 	.word	0x0002d840
        /*1630*/ 	.short	0x010a
        /*1632*/ 	.byte	0x3f
	.zero		1


	//   ....[109]....
        /*1634*/ 	.word	0x00028410
        /*1638*/ 	.word	0x00000003
        /*163c*/ 	.word	0x0002d860
        /*1640*/ 	.short	0x010a
        /*1642*/ 	.byte	0x3f
	.zero		1


	//----- nvinfo : EIATTR_NUM_MBARRIERS
	.align		4
.L_237:
        /*1644*/ 	.byte	0x03, 0x38
        /*1646*/ 	.short	0x0016


	//----- nvinfo : EIATTR_EXIT_INSTR_OFFSETS
	.align		4
        /*1648*/ 	.byte	0x04, 0x1c
        /*164a*/ 	.short	(.L_239 - .L_238)


	//   ....[0]....
.L_238:
        /*164c*/ 	.word	0x00024670


	//----- nvinfo : EIATTR_MAX_THREADS
	.align		4
.L_239:
        /*1650*/ 	.byte	0x04, 0x05
        /*1652*/ 	.short	(.L_241 - .L_240)
.L_240:
        /*1654*/ 	.word	0x00000200
        /*1658*/ 	.word	0x00000001
        /*165c*/ 	.word	0x00000001


	//----- nvinfo : EIATTR_CRS_STACK_SIZE
	.align		4
.L_241:
        /*1660*/ 	.byte	0x04, 0x1e
        /*1662*/ 	.short	(.L_243 - .L_242)
.L_242:
        /*1664*/ 	.word	0x00000000


	//----- nvinfo : EIATTR_CBANK_PARAM_SIZE
	.align		4
.L_243:
        /*1668*/ 	.byte	0x03, 0x19
        /*166a*/ 	.short	0x0af0


	//----- nvinfo : EIATTR_PARAM_CBANK
	.align		4
        /*166c*/ 	.byte	0x04, 0x0a
        /*166e*/ 	.short	(.L_245 - .L_244)
	.align		4
.L_244:
        /*1670*/ 	.word	index@(.nv.constant0._ZN7cutlass13device_kernelIN5flash11enable_sm90INS1_16FlashAttnFwdSm90INS1_25CollectiveMainloopFwdSm90ILi2EN4cute5tupleIJNS5_1CILi1EEES8_S8_EEENS6_IJNS7_ILi192EEENS7_ILi128EEENS7_ILi96EEEEEELi96ENS_6half_tEfNS_4arch4Sm90ELb0ELb1ELb1ELb1ELb1ELb1ELb0ELb0ELb1ELb1ELb0ELb0EEENS1_21CollectiveEpilogueFwdINS6_IJSA_SC_SB_EEES9_SE_SG_Li384ELb1ELb1ELb0ELb0EEENS1_36VarlenDynamicPersistentTileSchedulerILi192ELi128ELi384ELi128ELb0ELb1ELb1ELb1ELb0ELb1EEEEEEEEEvNT_6ParamsE)
        /*1674*/ 	.short	0x0210
        /*1676*/ 	.short	0x0af0


	//----- nvinfo : EIATTR_SW_WAR
	.align		4
.L_245:
        /*1678*/ 	.byte	0x04, 0x36
        /*167a*/ 	.short	(.L_247 - .L_246)
.L_246:
        /*167c*/ 	.word	0x00000008
.L_247:


//--------------------- .nv.info._ZN7cutlass13device_kernelIN5flash11enable_sm90INS1_16FlashAttnFwdSm90INS1_25CollectiveMainloopFwdSm90ILi2EN4cute5tupleIJNS5_1CILi1EEES8_S8_EEENS6_IJNS7_ILi192EEENS7_ILi128EEENS7_ILi96EEEEEELi96ENS_6half_tEfNS_4arch4Sm90ELb1ELb0ELb1ELb0ELb1ELb0ELb0ELb0ELb1ELb1ELb0ELb0EEENS1_21CollectiveEpilogueFwdINS6_IJSA_SC_SB_EEES9_SE_SG_Li384ELb0ELb1ELb0ELb0EEENS1_30DynamicPersistentTileSchedulerILi384ELi128ELb0ELb1ELb1EEEEEEEEEvNT_6ParamsE --------------------------
	.section	.nv.info._ZN7cutlass13device_kernelIN5flash11enable_sm90INS1_16FlashAttnFwdSm90INS1_25CollectiveMainloopFwdSm90ILi2EN4cute5tupleIJNS5_1CILi1EEES8_S8_EEENS6_IJNS7_ILi192EEENS7_ILi128EEENS7_ILi96EEEEEELi96ENS_6half_tEfNS_4arch4Sm90ELb1ELb0ELb1ELb0ELb1ELb0ELb0ELb0ELb1ELb1ELb0ELb0EEENS1_21CollectiveEpilogueFwdINS6_IJSA_SC_SB_EEES9_SE_SG_Li384ELb0ELb1ELb0ELb0EEENS1_30DynamicPersistentTileSchedulerILi384ELi128ELb0ELb1ELb1EEEEEEEEEvNT_6ParamsE,"",@"SHT_CUDA_INFO"
	.sectionflags	@""
	.align	4


	//----- nvinfo : EIATTR_CUDA_API_VERSION
	.align		4
        /*0000*/ 	.byte	0x04, 0x37
        /*0002*/ 	.short	(.L_249 - .L_248)
.L_248:
        /*0004*/ 	.word	0x00000082


	//----- nvinfo : EIATTR_KPARAM_INFO
	.align		4
.L_249:
        /*0008*/ 	.byte	0x04, 0x17
        /*000a*/ 	.short	(.L_251 - .L_250)
.L_250:
        /*000c*/ 	.word	0x00000000
        /*0010*/ 	.short	0x0000
        /*0012*/ 	.short	0x0070
        /*0014*/ 	.byte	0x00, 0xf0, 0x01, 0x2a


	//----- nvinfo : EIATTR_SPARSE_MMA_MASK
	.align		4
.L_251:
        /*0018*/ 	.byte	0x03, 0x50
        /*001a*/ 	.short	0x0000


	//----- nvinfo : EIATTR_MAXREG_COUNT
	.align		4
        /*001c*/ 	.byte	0x03, 0x1b
        /*001e*/ 	.short	0x0080


	//----- nvinfo : EIATTR_NUM_BARRIERS
	.align		4
        /*0020*/ 	.byte	0x02, 0x4c
        /*0022*/ 	.byte	0x10
	.zero		1


	//----- nvinfo : EIATTR_EXTERNS
	.align		4
        /*0024*/ 	.byte	0x04, 0x0f
        /*0026*/ 	.short	(.L_253 - .L_252)


	//   ....[0]....
	.align		4
.L_252:
        /*0028*/ 	.word	index@(__assertfail)


	//----- nvinfo : EIATTR_ANNOTATIONS
	.align		4
.L_253:
        /*002c*/ 	.byte	0x04, 0x55
        /*002e*/ 	.short	(.L_255 - .L_254)


	//   ....[0]....
.L_254:
        /* <DEDUP_REMOVED lines=12> */


	//----- nvinfo : EIATTR_MERCURY_ISA_VERSION
	.align		4
.L_255:
        /*00d8*/ 	.byte	0x03, 0x5f
        /*00da*/ 	.short	0x0101


	//----- nvinfo : EIATTR_INT_WARP_WIDE_INSTR_OFFSETS
	.align		4
        /*00dc*/ 	.byte	0x04, 0x31
        /*00de*/ 	.short	(.L_257 - .L_256)


	//   ....[0]....
.L_256:
        /*00e0*/ 	.word	0x000000c0


	//   ....[1]....
        /*00e4*/ 	.word	0x000000d0


	//   ....[2]....
        /*00e8*/ 	.word	0x00000170


	//   ....[3]....
        /*00ec*/ 	.word	0x0000cab0


	//   ....[4]....
        /*00f0*/ 	.word	0x0000cb40


	//   ....[5]....
        /*00f4*/ 	.word	0x0000f6f0


	//   ....[6]....
        /*00f8*/ 	.word	0x0000f780


	//----- nvinfo : EIATTR_COOP_GROUP_MASK_REGIDS
	.align		4
.L_257:
        /*00fc*/ 	.byte	0x04, 0x29
        /*00fe*/ 	.short	(.L_259 - .L_258)


	//   ....[0]....
.L_258:
        /*0100*/ 	.word	0xffffffff


	//   ....[1]....
        /*0104*/ 	.word	0xffffffff


	//   ....[2]....
        /*0108*/ 	.word	0xffffffff


	//   ....[3]....
        /*010c*/ 	.word	0xffffffff


	//   ....[4]....
        /*0110*/ 	.word	0xffffffff


	//   ....[5]....
        /*0114*/ 	.word	0xffffffff


	//   ....[6]....
        /*0118*/ 	.word	0xffffffff


	//   ....[7]....
        /*011c*/ 	.word	0xffffffff


	//   ....[8]....
        /*0120*/ 	.word	0xffffffff


	//   ....[9]....
        /*0124*/ 	.word	0xffffffff


	//   ....[10]....
        /*0128*/ 	.word	0xffffffff


	//   ....[11]....
        /*012c*/ 	.word	0xffffffff


	//   ....[12]....
        /*0130*/ 	.word	0xffffffff


	//   ....[13]....
        /*0134*/ 	.word	0xffffffff


	//   ....[14]....
        /*0138*/ 	.word	0xffffffff


	//   ....[15]....
        /*013c*/ 	.word	0xffffffff


	//   ....[16]....
        /*0140*/ 	.word	0xffffffff


	//   ....[17]....
        /*0144*/ 	.word	0xffffffff


	//   ....[18]....
        /*0148*/ 	.word	0xffffffff


	//   ....[19]....
        /*014c*/ 	.word	0xffffffff


	//   ....[20]....
        /*0150*/ 	.word	0xffffffff


	//   ....[21]....
        /*0154*/ 	.word	0xffffffff


	//   ....[22]....
        /*0158*/ 	.word	0xffffffff


	//   ....[23]....
        /*015c*/ 	.word	0xffffffff


	//   ....[24]....
        /*0160*/ 	.word	0xffffffff


	//   ....[25]....
        /*0164*/ 	.word	0xffffffff


	//   ....[26]....
        /*0168*/ 	.word	0xffffffff


	//   ....[27]....
        /*016c*/ 	.word	0xffffffff


	//   ....[28]....
        /*0170*/ 	.word	0xffffffff


	//   ....[29]....
        /*0174*/ 	.word	0xffffffff


	//   ....[30]....
        /*0178*/ 	.word	0xffffffff


	//   ....[31]....
        /*017c*/ 	.word	0xffffffff


	//   ....[32]....
        /*0180*/ 	.word	0xffffffff


	//   ....[33]....
        /*0184*/ 	.word	0xffffffff


	//   ....[34]....
        /*0188*/ 	.word	0xffffffff


	//   ....[35]....
        /*018c*/ 	.word	0xffffffff


	//   ....[36]....
        /*0190*/ 	.word	0xffffffff


	//   ....[37]....
        /*0194*/ 	.word	0xffffffff


	//   ....[38]....
        /*0198*/ 	.word	0xffffffff


	//   ....[39]....
        /*019c*/ 	.word	0xffffffff


	//   ....[40]....
        /*01a0*/ 	.word	0xffffffff


	//   ....[41]....
        /*01a4*/ 	.word	0xffffffff


	//   ....[42]....
        /*01a8*/ 	.word	0xffffffff


	//   ....[43]....
        /*01ac*/ 	.word	0xffffffff


	//   ....[44]....
        /*01b0*/ 	.word	0xffffffff


	//   ....[45]....
        /*01b4*/ 	.word	0xffffffff


	//   ....[46]....
        /*01b8*/ 	.word	0xffffffff


	//   ....[47]....
        /*01bc*/ 	.word	0xffffffff


	//   ....[48]....
        /*01c0*/ 	.word	0xffffffff


	//   ....[49]....
        /*01c4*/ 	.word	0xffffffff


	//   ....[50]....
        /*01c8*/ 	.word	0xffffffff


	//   ....[51]....
        /*01cc*/ 	.word	0xffffffff


	//   ....[52]....
        /*01d0*/ 	.word	0xffffffff


	//   ....[53]....
        /*01d4*/ 	.word	0xffffffff


	//   ....[54]....
        /*01d8*/ 	.word	0xffffffff


	//   ....[55]....
        /*01dc*/ 	.word	0xffffffff


	//   ....[56]....
        /*01e0*/ 	.word	0xffffffff


	//   ....[57]....
        /*01e4*/ 	.word	0xffffffff


	//   ....[58]....
        /*01e8*/ 	.word	0xffffffff


	//   ....[59]....
        /*01ec*/ 	.word	0xffffffff


	//   ....[60]....
        /*01f0*/ 	.word	0xffffffff


	//   ....[61]....
        /*01f4*/ 	.word	0xffffffff


	//   ....[62]....
        /*01f8*/ 	.word	0xffffffff


	//   ....[63]....
        /*01fc*/ 	.word	0xffffffff


	//   ....[64]....
        /*0200*/ 	.word	0xffffffff


	//   ....[65]....
        /*0204*/ 	.word	0xffffffff


	//   ....[66]....
        /*0208*/ 	.word	0xffffffff


	//   ....[67]....
        /*020c*/ 	.word	0xffffffff


	//   ....[68]....
        /*0210*/ 	.word	0xffffffff


	//   ....[69]....
        /*0214*/ 	.word	0xffffffff


	//   ....[70]....
        /*0218*/ 	.word	0xffffffff


	//   ....[71]....
        /*021c*/ 	.word	0xffffffff


	//   ....[72]....
        /*0220*/ 	.word	0xffffffff


	//   ....[73]....
        /*0224*/ 	.word	0xffffffff


	//   ....[74]....
        /*0228*/ 	.word	0xffffffff


	//   ....[75]....
        /*022c*/ 	.word	0xffffffff


	//   ....[76]....
        /*0230*/ 	.word	0xffffffff


	//   ....[77]....
        /*0234*/ 	.word	0xffffffff


	//   ....[78]....
        /*0238*/ 	.word	0xffffffff


	//   ....[79]....
        /*023c*/ 	.word	0xffffffff


	//   ....[80]....
        /*0240*/ 	.word	0xffffffff


	//   ....[81]....
        /*0244*/ 	.word	0xffffffff


	//   ....[82]....
        /*0248*/ 	.word	0xffffffff


	//   ....[83]....
        /*024c*/ 	.word	0xffffffff


	//   ....[84]....
        /*0250*/ 	.word	0xffffffff


	//   ....[85]....
        /*0254*/ 	.word	0xffffffff


	//   ....[86]....
        /*0258*/ 	.word	0xffffffff


	//   ....[87]....
        /*025c*/ 	.word	0xffffffff


	//   ....[88]....
        /*0260*/ 	.word	0xffffffff


	//   ....[89]....
        /*0264*/ 	.word	0x0500000f


	//   ....[90]....
        /*0268*/ 	.word	0x0500000f


	//   ....[91]....
        /*026c*/ 	.word	0x0500000f


	//   ....[92]....
        /*0270*/ 	.word	0x0500000f


	//   ....[93]....
        /*0274*/ 	.word	0x0500000f


	//   ....[94]....
        /*0278*/ 	.word	0x0500000f


	//   ....[95]....
        /*027c*/ 	.word	0x0500000f


	//   ....[96]....
        /*0280*/ 	.word	0x0500000f


	//   ....[97]....
        /*0284*/ 	.word	0x0500000f


	//   ....[98]....
        /*0288*/ 	.word	0x0500000f


	//   ....[99]....
        /*028c*/ 	.word	0x0500000f


	//   ....[100]....
        /*0290*/ 	.word	0x0500000f


	//   ....[101]....
        /*0294*/ 	.word	0x0500000f


	//   ....[102]....
        /*0298*/ 	.word	0x0500000f


	//   ....[103]....
        /*029c*/ 	.word	0x0500000f


	//   ....[104]....
        /*02a0*/ 	.word	0x0500000f


	//   ....[105]....
        /*02a4*/ 	.word	0x0500000f


	//   ....[106]....
        /*02a8*/ 	.word	0x0500000f


	//   ....[107]....
        /*02ac*/ 	.word	0x0500000f


	//   ....[108]....
        /*02b0*/ 	.word	0x0500000f


	//   ....[109]....
        /*02b4*/ 	.word	0x0500000f


	//   ....[110]....
        /*02b8*/ 	.word	0x0500000f


	//   ....[111]....
        /*02bc*/ 	.word	0x0500000f


	//   ....[112]....
        /*02c0*/ 	.word	0x0500000f


	//   ....[113]....
        /*02c4*/ 	.word	0x0500000f


	//   ....[114]....
        /*02c8*/ 	.word	0x0500000f


	//   ....[115]....
        /*02cc*/ 	.word	0x0500000f


	//   ....[116]....
        /*02d0*/ 	.word	0x0500000f


	//   ....[117]....
        /*02d4*/ 	.word	0x0500000f


	//   ....[118]....
        /*02d8*/ 	.word	0x0500000f


	//   ....[119]....
        /*02dc*/ 	.word	0x0500000f


	//   ....[120]....
        /*02e0*/ 	.word	0x0500000f


	//   ....[121]....
        /*02e4*/ 	.word	0x0500000f


	//   ....[122]....
        /*02e8*/ 	.word	0x0500000f


	//   ....[123]....
        /*02ec*/ 	.word	0x0500000f


	//   ....[124]....
        /*02f0*/ 	.word	0x0500000f


	//   ....[125]....
        /*02f4*/ 	.word	0x0500000f


	//   ....[126]....
        /*02f8*/ 	.word	0x0500000f


	//   ....[127]....
        /*02fc*/ 	.word	0x0500000f


	//   ....[128]....
        /*0300*/ 	.word	0x0500000f


	//   ....[129]....
        /*0304*/ 	.word	0x0500000f


	//   ....[130]....
        /*0308*/ 	.word	0x0500000f


	//   ....[131]....
        /*030c*/ 	.word	0x0500000f


	//   ....[132]....
        /*0310*/ 	.word	0x0500000f


	//   ....[133]....
        /*0314*/ 	.word	0x0500000f


	//   ....[134]....
        /*0318*/ 	.word	0x0500000f


	//   ....[135]....
        /*031c*/ 	.word	0x0500000f


	//----- nvinfo : EIATTR_COOP_GROUP_INSTR_OFFSETS
	.align		4
.L_259:
        /*0320*/ 	.byte	0x04, 0x28
        /*0322*/ 	.short	(.L_261 - .L_260)


	//   ....[0]....
.L_260:
        /*0324*/ 	.word	0x00000080


	//   ....[1]....
        /*0328*/ 	.word	0x00000090


	//   ....[2]....
        /*032c*/ 	.word	0x000002d0


	//   ....[3]....
        /*0330*/ 	.word	0x00000430


	//   ....[4]....
        /*0334*/ 	.word	0x00000550


	//   ....[5]....
        /*0338*/ 	.word	0x000006b0


	//   ....[6]....
        /*033c*/ 	.word	0x000014e0


	//   ....[7]....
        /*0340*/ 	.word	0x00001d10


	//   ....[8]....
        /*0344*/ 	.word	0x000027d0


	//   ....[9]....
        /*0348*/ 	.word	0x00002bb0


	//   ....[10]....
        /*034c*/ 	.word	0x00002c10


	//   ....[11]....
        /*0350*/ 	.word	0x00003610


	//   ....[12]....
        /*0354*/ 	.word	0x000036a0


	//   ....[13]....
        /*0358*/ 	.word	0x000042f0


	//   ....[14]....
        /*035c*/ 	.word	0x00004e00


	//   ....[15]....
        /*0360*/ 	.word	0x000050b0


	//   ....[16]....
        /*0364*/ 	.word	0x000059c0


	//   ....[17]....
        /*0368*/ 	.word	0x00005a90


	//   ....[18]....
        /*036c*/ 	.word	0x000064b0


	//   ....[19]....
        /*0370*/ 	.word	0x00006520


	//   ....[20]....
        /*0374*/ 	.word	0x000075b0


	//   ....[21]....
        /*0378*/ 	.word	0x00008b30


	//   ....[22]....
        /*037c*/ 	.word	0x00008b50


	//   ....[23]....
        /*0380*/ 	.word	0x00008b80


	//   ....[24]....
        /*0384*/ 	.word	0x00008b90


	//   ....[25]....
        /*0388*/ 	.word	0x00009ef0


	//   ....[26]....
        /*038c*/ 	.word	0x0000a000


	//   ....[27]....
        /*0390*/ 	.word	0x0000a060


	//   ....[28]....
        /*0394*/ 	.word	0x0000a140


	//   ....[29]....
        /*0398*/ 	.word	0x0000a170


	//   ....[30]....
        /*039c*/ 	.word	0x0000b090


	//   ....[31]....
        /*03a0*/ 	.word	0x0000b0c0


	//   ....[32]....
        /*03a4*/ 	.word	0x0000b0f0


	//   ....[33]....
        /*03a8*/ 	.word	0x0000b120


	//   ....[34]....
        /*03ac*/ 	.word	0x0000b640


	//   ....[35]....
        /*03b0*/ 	.word	0x0000b660


	//   ....[36]....
        /*03b4*/ 	.word	0x0000b770


	//   ....[37]....
        /*03b8*/ 	.word	0x0000b790


	//   ....[38]....
        /*03bc*/ 	.word	0x0000be30


	//   ....[39]....
        /*03c0*/ 	.word	0x0000be40


	//   ....[40]....
        /*03c4*/ 	.word	0x0000bf40


	//   ....[41]....
        /*03c8*/ 	.word	0x0000bf60


	//   ....[42]....
        /*03cc*/ 	.word	0x0000c120


	//   ....[43]....
        /*03d0*/ 	.word	0x0000d6e0


	//   ....[44]....
        /*03d4*/ 	.word	0x0000d700


	//   ....[45]....
        /*03d8*/ 	.word	0x0000d710


	//   ....[46]....
        /*03dc*/ 	.word	0x0000d7b0


	//   ....[47]....
        /*03e0*/ 	.word	0x0000d7d0


	//   ....[48]....
        /*03e4*/ 	.word	0x0000d870


	//   ....[49]....
        /*03e8*/ 	.word	0x0000d890


	//   ....[50]....
        /*03ec*/ 	.word	0x0000d8a0


	//   ....[51]....
        /*03f0*/ 	.word	0x0000e150


	//   ....[52]....
        /*03f4*/ 	.word	0x0000e170


	//   ....[53]....
        /*03f8*/ 	.word	0x0000e190


	//   ....[54]....
        /*03fc*/ 	.word	0x0000e260


	//   ....[55]....
        /*0400*/ 	.word	0x0000e270


	//   ....[56]....
        /*0404*/ 	.word	0x0000e310


	//   ....[57]....
        /*0408*/ 	.word	0x0000e320


	//   ....[58]....
        /*040c*/ 	.word	0x0000e330


	//   ....[59]....
        /*0410*/ 	.word	0x0000e340


	//   ....[60]....
        /*0414*/ 	.word	0x0000e400


	//   ....[61]....
        /*0418*/ 	.word	0x0000e430


	//   ....[62]....
        /*041c*/ 	.word	0x0000e480


	//   ....[63]....
        /*0420*/ 	.word	0x0000ecc0


	//   ....[64]....
        /*0424*/ 	.word	0x0000ecd0


	//   ....[65]....
        /*0428*/ 	.word	0x0000ecf0


	//   ....[66]....
        /*042c*/ 	.word	0x0000ed70


	//   ....[67]....
        /*0430*/ 	.word	0x0000ed80


	//   ....[68]....
        /*0434*/ 	.word	0x0000ede0


	//   ....[69]....
        /*0438*/ 	.word	0x0000ee10


	//   ....[70]....
        /*043c*/ 	.word	0x0000ee50


	//   ....[71]....
        /*0440*/ 	.word	0x0000f150


	//   ....[72]....
        /*0444*/ 	.word	0x0000f170


	//   ....[73]....
        /*0448*/ 	.word	0x0000f210


	//   ....[74]....
        /*044c*/ 	.word	0x0000f220


	//   ....[75]....
        /*0450*/ 	.word	0x0000f2b0


	//   ....[76]....
        /*0454*/ 	.word	0x0000f2c0


	//   ....[77]....
        /*0458*/ 	.word	0x0000f2d0


	//   ....[78]....
        /*045c*/ 	.word	0x0000f360


	//   ....[79]....
        /*0460*/ 	.word	0x0000f980


	//   ....[80]....
        /*0464*/ 	.word	0x0000f990


	//   ....[81]....
        /*0468*/ 	.word	0x0000f9e0


	//   ....[82]....
        /*046c*/ 	.word	0x0000fa20


	//   ....[83]....
        /*0470*/ 	.word	0x0000fa80


	//   ....[84]....
        /*0474*/ 	.word	0x0000faa0


	//   ....[85]....
        /*0478*/ 	.word	0x0000fb20


	//   ....[86]....
        /*047c*/ 	.word	0x0000fb40


	//   ....[87]....
        /*0480*/ 	.word	0x0000fea0


	//   ....[88]....
        /*0484*/ 	.word	0x00010090


	//   ....[89]....
        /*0488*/ 	.word	0x00010620


	//   ....[90]....
        /*048c*/ 	.word	0x00010700


	//   ....[91]....
        /*0490*/ 	.word	0x000107a0


	//   ....[92]....
        /*0494*/ 	.word	0x00010800


	//   ....[93]....
        /*0498*/ 	.word	0x00010910


	//   ....[94]....
        /*049c*/ 	.word	0x00010980


	//   ....[95]....
        /*04a0*/ 	.word	0x00010a90


	//   ....[96]....
        /*04a4*/ 	.word	0x00010b00


	//   ....[97]....
        /*04a8*/ 	.word	0x00010c00


	//   ....[98]....
        /*04ac*/ 	.word	0x00010c90


	//   ....[99]....
        /*04b0*/ 	.word	0x00010d00


	//   ....[100]....
        /*04b4*/ 	.word	0x00010d60


	//   ....[101]....
        /*04b8*/ 	.word	0x00010e80


	//   ....[102]....
        /*04bc*/ 	.word	0x00010ee0


	//   ....[103]....
        /*04c0*/ 	.word	0x00011000


	//   ....[104]....
        /*04c4*/ 	.word	0x00011060


	//   ....[105]....
        /*04c8*/ 	.word	0x00011100


	//   ....[106]....
        /*04cc*/ 	.word	0x000111d0


	//   ....[107]....
        /*04d0*/ 	.word	0x000112f0


	//   ....[108]....
        /*04d4*/ 	.word	0x00011350


	//   ....[109]....
        /*04d8*/ 	.word	0x00011440


	//   ....[110]....
        /*04dc*/ 	.word	0x00011570


	//   ....[111]....
        /*04e0*/ 	.word	0x00011620


	//   ....[112]....
        /*04e4*/ 	.word	0x00011690


	//   ....[113]....
        /*04e8*/ 	.word	0x00011780


	//   ....[114]....
        /*04ec*/ 	.word	0x000117e0


	//   ....[115]....
        /*04f0*/ 	.word	0x000118b0


	//   ....[116]....
        /*04f4*/ 	.word	0x00011910


	//   ....[117]....
        /*04f8*/ 	.word	0x000119e0


	//   ....[118]....
        /*04fc*/ 	.word	0x00011ad0


	//   ....[119]....
        /*0500*/ 	.word	0x00011b70


	//   ....[120]....
        /*0504*/ 	.word	0x00011bd0


	//   ....[121]....
        /*0508*/ 	.word	0x00011cd0


	//   ....[122]....
        /*050c*/ 	.word	0x00011d30


	//   ....[123]....
        /*0510*/ 	.word	0x00011e30


	//   ....[124]....
        /*0514*/ 	.word	0x00011e90


	//   ....[125]....
        /*0518*/ 	.word	0x00011f60


	//   ....[126]....
        /*051c*/ 	.word	0x000120b0


	//   ....[127]....
        /*0520*/ 	.word	0x00012150


	//   ....[128]....
        /*0524*/ 	.word	0x000121e0


	//   ....[129]....
        /*0528*/ 	.word	0x000122e0


	//   ....[130]....
        /*052c*/ 	.word	0x00012340


	//   ....[131]....
        /*0530*/ 	.word	0x00012430


	//   ....[132]....
        /*0534*/ 	.word	0x00012490


	//   ....[133]....
        /*0538*/ 	.word	0x00012550


	//   ....[134]....
        /*053c*/ 	.word	0x00012640


	//   ....[135]....
        /*0540*/ 	.word	0x00012760


	//----- nvinfo : EIATTR_REG_RECONFIG
	.align		4
.L_261:
        /*0544*/ 	.byte	0x01, 0x54
	.zero		2


	//----- nvinfo : EIATTR_SYSCALL_OFFSETS
	.align		4
        /*0548*/ 	.byte	0x04, 0x46
        /*054a*/ 	.short	(.L_263 - .L_262)


	//   ....[0]....
.L_262:
        /*054c*/ 	.word	0x000016d0


	//   ....[1]....
        /*0550*/ 	.word	0x0000ccb0


	//   ....[2]....
        /*0554*/ 	.word	0x0000ce00


	//   ....[3]....
        /*0558*/ 	.word	0x0000cef0


	//   ....[4]....
        /*055c*/ 	.word	0x0000dc00


	//----- nvinfo : EIATTR_MBARRIER_INSTR_OFFSETS
	.align		4
.L_263:
        /*0560*/ 	.byte	0x04, 0x39
        /*0562*/ 	.short	(.L_265 - .L_264)


	//   ....[0]....
.L_264:
        /*0564*/ 	.word	0x00000180
        /*0568*/ 	.word	0x000000ff
        /*056c*/ 	.word	0x0002d800
        /*0570*/ 	.short	0x0100
        /*0572*/ 	.byte	0x08
	.zero		1


	//   ....[1]....
        /*0574*/ 	.word	0x00000190
        /*0578*/ 	.word	0x000000ff
        /*057c*/ 	.word	0x0002d820
        /*0580*/ 	.short	0x0100
        /*0582*/ 	.byte	0x08
	.zero		1


	//   ....[2]....
        /*0584*/ 	.word	0x00000280
        /*0588*/ 	.word	0x000000ff
        /*058c*/ 	.word	0x0002d830
        /*0590*/ 	.short	0x0100
        /*0592*/ 	.byte	0x08
	.zero		1


	//   ....[3]....
        /*0594*/ 	.word	0x00000290
        /*0598*/ 	.word	0x000000ff
        /*059c*/ 	.word	0x0002d840
        /*05a0*/ 	.short	0x0100
        /*05a2*/ 	.byte	0x08
	.zero		1


	//   ....[4]....
        /*05a4*/ 	.word	0x000002a0
        /*05a8*/ 	.word	0x000000ff
        /*05ac*/ 	.word	0x0002d838
        /*05b0*/ 	.short	0x0100
        /*05b2*/ 	.byte	0x08
	.zero		1


	//   ....[5]....
        /*05b4*/ 	.word	0x000002b0
        /*05b8*/ 	.word	0x000000ff
        /*05bc*/ 	.word	0x0002d848
        /*05c0*/ 	.short	0x0100
        /*05c2*/ 	.byte	0x08
	.zero		1


	//   ....[6]....
        /*05c4*/ 	.word	0x000003e0
        /*05c8*/ 	.word	0x000000ff
        /*05cc*/ 	.word	0x0002d850
        /*05d0*/ 	.short	0x0100
        /*05d2*/ 	.byte	0x08
	.zero		1


	//   ....[7]....
        /*05d4*/ 	.word	0x000003f0
        /*05d8*/ 	.word	0x000000ff
        /*05dc*/ 	.word	0x0002d860
        /*05e0*/ 	.short	0x0100
        /*05e2*/ 	.byte	0x08
	.zero		1


	//   ....[8]....
        /*05e4*/ 	.word	0x00000400
        /*05e8*/ 	.word	0x000000ff
        /*05ec*/ 	.word	0x0002d858
        /*05f0*/ 	.short	0x0100
        /*05f2*/ 	.byte	0x08
	.zero		1


	//   ....[9]....
        /*05f4*/ 	.word	0x00000410
        /*05f8*/ 	.word	0x000000ff
        /*05fc*/ 	.word	0x0002d868
        /*0600*/ 	.short	0x0100
        /*0602*/ 	.byte	0x08
	.zero		1


	//   ....[10]....
        /*0604*/ 	.word	0x00000500
        /*0608*/ 	.word	0x000000ff
        /*060c*/ 	.word	0x0002d870
        /*0610*/ 	.short	0x0100
        /*0612*/ 	.byte	0x06
	.zero		1


	//   ....[11]....
        /*0614*/ 	.word	0x00000510
        /*0618*/ 	.word	0x000000ff
        /*061c*/ 	.word	0x0002d880
        /*0620*/ 	.short	0x0100
        /*0622*/ 	.byte	0x06
	.zero		1


	//   ....[12]....
        /*0624*/ 	.word	0x00000520
        /*0628*/ 	.word	0x000000ff
        /*062c*/ 	.word	0x0002d878
        /*0630*/ 	.short	0x0100
        /*0632*/ 	.byte	0x06
	.zero		1


	//   ....[13]....
        /*0634*/ 	.word	0x00000530
        /*0638*/ 	.word	0x000000ff
        /*063c*/ 	.word	0x0002d888
        /*0640*/ 	.short	0x0100
        /*0642*/ 	.byte	0x06
	.zero		1


	//   ....[14]....
        /*0644*/ 	.word	0x00000660
        /*0648*/ 	.word	0x000000ff
        /*064c*/ 	.word	0x0002d890
        /*0650*/ 	.short	0x0100
        /*0652*/ 	.byte	0x08
	.zero		1


	//   ....[15]....
        /*0654*/ 	.word	0x00000670
        /*0658*/ 	.word	0x000000ff
        /*065c*/ 	.word	0x0002d8a0
        /*0660*/ 	.short	0x0100
        /*0662*/ 	.byte	0x08
	.zero		1


	//   ....[16]....
        /*0664*/ 	.word	0x00000680
        /*0668*/ 	.word	0x000000ff
        /*066c*/ 	.word	0x0002d898
        /*0670*/ 	.short	0x0100
        /*0672*/ 	.byte	0x08
	.zero		1


	//   ....[17]....
        /*0674*/ 	.word	0x00000690
        /*0678*/ 	.word	0x000000ff
        /*067c*/ 	.word	0x0002d8a8
        /*0680*/ 	.short	0x0100
        /*0682*/ 	.byte	0x08
	.zero		1


	//   ....[18]....
        /*0684*/ 	.word	0x000007d0
        /*0688*/ 	.word	0x000000ff
        /*068c*/ 	.word	0x0002d8b0
        /*0690*/ 	.short	0x0100
        /*0692*/ 	.byte	0x08
	.zero		1


	//   ....[19]....
        /*0694*/ 	.word	0x000007e0
        /*0698*/ 	.word	0x000000ff
        /*069c*/ 	.word	0x0002d8c0
        /*06a0*/ 	.short	0x0100
        /*06a2*/ 	.byte	0x08
	.zero		1


	//   ....[20]....
        /*06a4*/ 	.word	0x000007f0
        /*06a8*/ 	.word	0x000000ff
        /*06ac*/ 	.word	0x0002d8b8
        /*06b0*/ 	.short	0x0100
        /*06b2*/ 	.byte	0x08
	.zero		1


	//   ....[21]....
        /*06b4*/ 	.word	0x00000800
        /*06b8*/ 	.word	0x000000ff
        /*06bc*/ 	.word	0x0002d8c8
        /*06c0*/ 	.short	0x0100
        /*06c2*/ 	.byte	0x08
	.zero		1


	//   ....[22]....
        /*06c4*/ 	.word	0x00001750
        /*06c8*/ 	.word	0x000000ff
        /*06cc*/ 	.word	0x0002d800
        /*06d0*/ 	.short	0x010a
        /*06d2*/ 	.byte	0x28
	.zero		1


	//   ....[23]....
        /*06d4*/ 	.word	0x000017d0
        /*06d8*/ 	.word	0x00000000
        /*06dc*/ 	.word	0x0002d830
        /*06e0*/ 	.short	0x010a
        /*06e2*/ 	.byte	0x3f
	.zero		1


	//   ....[24]....
        /*06e4*/ 	.word	0x00001810
        /*06e8*/ 	.word	0x00000000
        /*06ec*/ 	.word	0x0002d830
        /*06f0*/ 	.short	0x010a
        /*06f2*/ 	.byte	0x3f
	.zero		1


	//   ....[25]....
        /*06f4*/ 	.word	0x000024c0
        /*06f8*/ 	.word	0x000000ff
        /*06fc*/ 	.word	0x00000000
        /*0700*/ 	.short	0x0101
        /*0702*/ 	.byte	0x06
	.zero		1


	//   ....[26]....
        /*0704*/ 	.word	0x00004460
        /*0708*/ 	.word	0x000000ff
        /*070c*/ 	.word	0x0002d830
        /*0710*/ 	.short	0x010a
        /*0712*/ 	.byte	0x06
	.zero		1


	//   ....[27]....
        /*0714*/ 	.word	0x000044a0
        /*0718*/ 	.word	0x000000ff
        /*071c*/ 	.word	0x0002d830
        /*0720*/ 	.short	0x010a
        /*0722*/ 	.byte	0x06
	.zero		1


	//   ....[28]....
        /*0724*/ 	.word	0x00004770
        /*0728*/ 	.word	0x000000ff
        /*072c*/ 	.word	0x0002d850
        /*0730*/ 	.short	0x010a
        /*0732*/ 	.byte	0x06
	.zero		1


	//   ....[29]....
        /*0734*/ 	.word	0x000047b0
        /*0738*/ 	.word	0x000000ff
        /*073c*/ 	.word	0x0002d850
        /*0740*/ 	.short	0x010a
        /*0742*/ 	.byte	0x06
	.zero		1


	//   ....[30]....
        /*0744*/ 	.word	0x00005290
        /*0748*/ 	.word	0x000000ff
        /*074c*/ 	.word	0x00000000
        /*0750*/ 	.short	0x0101
        /*0752*/ 	.byte	0x06
	.zero		1


	//   ....[31]....
        /*0754*/ 	.word	0x00007030
        /*0758*/ 	.word	0x000000ff
        /*075c*/ 	.word	0x00000000
        /*0760*/ 	.short	0x0101
        /*0762*/ 	.byte	0x06
	.zero		1


	//   ....[32]....
        /*0764*/ 	.word	0x00007730
        /*0768*/ 	.word	0x000000ff
        /*076c*/ 	.word	0x0002d830
        /*0770*/ 	.short	0x010a
        /*0772*/ 	.byte	0x06
	.zero		1


	//   ....[33]....
        /*0774*/ 	.word	0x00007770
        /*0778*/ 	.word	0x000000ff
        /*077c*/ 	.word	0x0002d830
        /*0780*/ 	.short	0x010a
        /*0782*/ 	.byte	0x06
	.zero		1


	//   ....[34]....
        /*0784*/ 	.word	0x00007a40
        /*0788*/ 	.word	0x000000ff
        /*078c*/ 	.word	0x0002d850
        /*0790*/ 	.short	0x010a
        /*0792*/ 	.byte	0x06
	.zero		1


	//   ....[35]....
        /*0794*/ 	.word	0x00007a80
        /*0798*/ 	.word	0x000000ff
        /*079c*/ 	.word	0x0002d850
        /*07a0*/ 	.short	0x010a
        /*07a2*/ 	.byte	0x06
	.zero		1


	//   ....[36]....
        /*07a4*/ 	.word	0x000083a0
        /*07a8*/ 	.word	0x000000ff
        /*07ac*/ 	.word	0x00000000
        /*07b0*/ 	.short	0x0101
        /*07b2*/ 	.byte	0x06
	.zero		1


	//   ....[37]....
        /*07b4*/ 	.word	0x00009980
        /*07b8*/ 	.word	0x000000ff
        /*07bc*/ 	.word	0x00000000
        /*07c0*/ 	.short	0x0101
        /*07c2*/ 	.byte	0x06
	.zero		1


	//   ....[38]....
        /*07c4*/ 	.word	0x00009f70
        /*07c8*/ 	.word	0x000000ff
        /*07cc*/ 	.word	0x0002d850
        /*07d0*/ 	.short	0x010a
        /*07d2*/ 	.byte	0x08
	.zero		1


	//   ....[39]....
        /*07d4*/ 	.word	0x00009fb0
        /*07d8*/ 	.word	0x000000ff
        /*07dc*/ 	.word	0x0002d850
        /*07e0*/ 	.short	0x010a
        /*07e2*/ 	.byte	0x08
	.zero		1


	//   ....[40]....
        /*07e4*/ 	.word	0x0000a640
        /*07e8*/ 	.word	0x000000ff
        /*07ec*/ 	.word	0x00000000
        /*07f0*/ 	.short	0x0101
        /*07f2*/ 	.byte	0x08
	.zero		1


	//   ....[41]....
        /*07f4*/ 	.word	0x0000b670
        /*07f8*/ 	.word	0x000000ff
        /*07fc*/ 	.word	0x00000000
        /*0800*/ 	.short	0x0101
        /*0802*/ 	.byte	0x05
	.zero		1


	//   ....[42]....
        /*0804*/ 	.word	0x0000d460
        /*0808*/ 	.word	0x00000006
        /*080c*/ 	.word	0x0002d840
        /*0810*/ 	.short	0x010a
        /*0812*/ 	.byte	0x3f
	.zero		1


	//   ....[43]....
        /*0814*/ 	.word	0x0000d9e0
        /*0818*/ 	.word	0x00000006
        /*081c*/ 	.word	0x0002d830
        /*0820*/ 	.short	0x0107
        /*0822*/ 	.byte	0x3f
	.zero		1


	//   ....[44]....
        /*0824*/ 	.word	0x0000dab0
        /*0828*/ 	.word	0x00000006
        /*082c*/ 	.word	0x0002d830
        /*0830*/ 	.short	0x0101
        /*0832*/ 	.byte	0x3f
	.zero		1


	//   ....[45]....
        /*0834*/ 	.word	0x0000e5d0
        /*0838*/ 	.word	0x00000011
        /*083c*/ 	.word	0x0002d800
        /*0840*/ 	.short	0x0107
        /*0842*/ 	.byte	0x3f
	.zero		1


	//   ....[46]....
        /*0844*/ 	.word	0x0000e6c0
        /*0848*/ 	.word	0x00000011
        /*084c*/ 	.word	0x0002d800
        /*0850*/ 	.short	0x0101
        /*0852*/ 	.byte	0x3f
	.zero		1


	//   ....[47]....
        /*0854*/ 	.word	0x0000e6e0
        /*0858*/ 	.word	0x00000011
        /*085c*/ 	.word	0x0002d820
        /*0860*/ 	.short	0x010a
        /*0862*/ 	.byte	0x3f
	.zero		1


	//   ....[48]....
        /*0864*/ 	.word	0x0000ea80
        /*0868*/ 	.word	0x00000006
        /*086c*/ 	.word	0x0002d840
        /*0870*/ 	.short	0x010a
        /*0872*/ 	.byte	0x3f
	.zero		1


	//   ....[49]....
        /*0874*/ 	.word	0x0000eef0
        /*0878*/ 	.word	0x00000006
        /*087c*/ 	.word	0x0002d830
        /*0880*/ 	.short	0x0107
        /*0882*/ 	.byte	0x3f
	.zero		1


	//   ....[50]....
        /*0884*/ 	.word	0x0000efb0
        /*0888*/ 	.word	0x00000006
        /*088c*/ 	.word	0x0002d830
        /*0890*/ 	.short	0x0101
        /*0892*/ 	.byte	0x3f
	.zero		1


	//   ....[51]....
        /*0894*/ 	.word	0x0000f010
        /*0898*/ 	.word	0x00000006
        /*089c*/ 	.word	0x0002d860
        /*08a0*/ 	.short	0x010a
        /*08a2*/ 	.byte	0x3f
	.zero		1


	//   ....[52]....
        /*08a4*/ 	.word	0x0000f450
        /*08a8*/ 	.word	0x00000006
        /*08ac*/ 	.word	0x0002d850
        /*08b0*/ 	.short	0x0107
        /*08b2*/ 	.byte	0x3f
	.zero		1


	//   ....[53]....
        /*08b4*/ 	.word	0x0000f620
        /*08b8*/ 	.word	0x00000006
        /*08bc*/ 	.word	0x0002d850
        /*08c0*/ 	.short	0x0101
        /*08c2*/ 	.byte	0x3f
	.zero		1


	//   ....[54]....
        /*08c4*/ 	.word	0x0000f830
        /*08c8*/ 	.word	0x00000004
        /*08cc*/ 	.word	0x0002d860
        /*08d0*/ 	.short	0x010a
        /*08d2*/ 	.byte	0x3f
	.zero		1


	//   ....[55]....
        /*08d4*/ 	.word	0x0000fc80
        /*08d8*/ 	.word	0x00000004
        /*08dc*/ 	.word	0x0002d850
        /*08e0*/ 	.short	0x0107
        /*08e2*/ 	.byte	0x3f
	.zero		1


	//   ....[56]....
        /*08e4*/ 	.word	0x0000fd40
        /*08e8*/ 	.word	0x00000004
        /*08ec*/ 	.word	0x0002d850
        /*08f0*/ 	.short	0x0101
        /*08f2*/ 	.byte	0x3f
	.zero		1


	//   ....[57]....
        /*08f4*/ 	.word	0x00010010
        /*08f8*/ 	.word	0x00000004
        /*08fc*/ 	.word	0x0002d820
        /*0900*/ 	.short	0x010a
        /*0902*/ 	.byte	0x3f
	.zero		1


	//   ....[58]....
        /*0904*/ 	.word	0x00010190
        /*0908*/ 	.word	0x00000005
        /*090c*/ 	.word	0x0002d840
        /*0910*/ 	.short	0x010a
        /*0912*/ 	.byte	0x3f
	.zero		1


	//   ....[59]....
        /*0914*/ 	.word	0x00010230
        /*0918*/ 	.word	0x00000017
        /*091c*/ 	.word	0x0002d840
        /*0920*/ 	.short	0x010a
        /*0922*/ 	.byte	0x3f
	.zero		1


	//   ....[60]....
        /*0924*/ 	.word	0x00010270
        /*0928*/ 	.word	0x00000005
        /*092c*/ 	.word	0x0002d860
        /*0930*/ 	.short	0x010a
        /*0932*/ 	.byte	0x3f
	.zero		1


	//   ....[61]....
        /*0934*/ 	.word	0x000102b0
        /*0938*/ 	.word	0x00000017
        /*093c*/ 	.word	0x0002d860
        /*0940*/ 	.short	0x010a
        /*0942*/ 	.byte	0x3f
	.zero		1


	//   ....[62]....
        /*0944*/ 	.word	0x00010320
        /*0948*/ 	.word	0x00000003
        /*094c*/ 	.word	0x0002d800
        /*0950*/ 	.short	0x010a
        /*0952*/ 	.byte	0x3f
	.zero		1


	//   ....[63]....
        /*0954*/ 	.word	0x00010370
        /*0958*/ 	.word	0x00000000
        /*095c*/ 	.word	0x0002d830
        /*0960*/ 	.short	0x010a
        /*0962*/ 	.byte	0x3f
	.zero		1


	//   ....[64]....
        /*0964*/ 	.word	0x000103d0
        /*0968*/ 	.word	0x00000006
        /*096c*/ 	.word	0x0002d830
        /*0970*/ 	.short	0x010a
        /*0972*/ 	.byte	0x3f
	.zero		1


	//   ....[65]....
        /*0974*/ 	.word	0x00010430
        /*0978*/ 	.word	0x00000006
        /*097c*/ 	.word	0x0002d850
        /*0980*/ 	.short	0x010a
        /*0982*/ 	.byte	0x3f
	.zero		1


	//   ....[66]....
        /*0984*/ 	.word	0x00010490
        /*0988*/ 	.word	0x00000006
        /*098c*/ 	.word	0x0002d830
        /*0990*/ 	.short	0x010a
        /*0992*/ 	.byte	0x3f
	.zero		1


	//   ....[67]....
        /*0994*/ 	.word	0x000104f0
        /*0998*/ 	.word	0x00000006
        /*099c*/ 	.word	0x0002d850
        /*09a0*/ 	.short	0x010a
        /*09a2*/ 	.byte	0x3f
	.zero		1


	//   ....[68]....
        /*09a4*/ 	.word	0x00010550
        /*09a8*/ 	.word	0x00000004
        /*09ac*/ 	.word	0x0002d850
        /*09b0*/ 	.short	0x010a
        /*09b2*/ 	.byte	0x3f
	.zero		1


	//   ....[69]....
        /*09b4*/ 	.word	0x00010650
        /*09b8*/ 	.word	0x00000006
        /*09bc*/ 	.word	0x0002d840
        /*09c0*/ 	.short	0x010a
        /*09c2*/ 	.byte	0x3f
	.zero		1


	//   ....[70]....
        /*09c4*/ 	.word	0x00011470
        /*09c8*/ 	.word	0x00000011
        /*09cc*/ 	.word	0x0002d820
        /*09d0*/ 	.short	0x010a
        /*09d2*/ 	.byte	0x3f
	.zero		1


	//   ....[71]....
        /*09d4*/ 	.word	0x000114c0
        /*09d8*/ 	.word	0x00000006
        /*09dc*/ 	.word	0x0002d840
        /*09e0*/ 	.short	0x010a
        /*09e2*/ 	.byte	0x3f
	.zero		1


	//   ....[72]....
        /*09e4*/ 	.word	0x00011a20
        /*09e8*/ 	.word	0x00000006
        /*09ec*/ 	.word	0x0002d860
        /*09f0*/ 	.short	0x010a
        /*09f2*/ 	.byte	0x3f
	.zero		1


	//   ....[73]....
        /*09f4*/ 	.word	0x00012000
        /*09f8*/ 	.word	0x00000004
        /*09fc*/ 	.word	0x0002d860
        /*0a00*/ 	.short	0x010a
        /*0a02*/ 	.byte	0x3f
	.zero		1


	//   ....[74]....
        /*0a04*/ 	.word	0x00012680
        /*0a08*/ 	.word	0x00000004
        /*0a0c*/ 	.word	0x0002d820
        /*0a10*/ 	.short	0x010a
        /*0a12*/ 	.byte	0x3f
	.zero		1


	//   ....[75]....
        /*0a14*/ 	.word	0x00012820
        /*0a18*/ 	.word	0x00000005
        /*0a1c*/ 	.word	0x0002d840
        /*0a20*/ 	.short	0x010a
        /*0a22*/ 	.byte	0x3f
	.zero		1


	//   ....[76]....
        /*0a24*/ 	.word	0x00012870
        /*0a28*/ 	.word	0x00000017
        /*0a2c*/ 	.word	0x0002d840
        /*0a30*/ 	.short	0x010a
        /*0a32*/ 	.byte	0x3f
	.zero		1


	//   ....[77]....
        /*0a34*/ 	.word	0x000128c0
        /*0a38*/ 	.word	0x00000005
        /*0a3c*/ 	.word	0x0002d860
        /*0a40*/ 	.short	0x010a
        /*0a42*/ 	.byte	0x3f
	.zero		1


	//----- nvinfo : EIATTR_NUM_MBARRIERS
	.align		4
.L_265:
        /*0a44*/ 	.byte	0x03, 0x38
        /*0a46*/ 	.short	0x0016


	//----- nvinfo : EIATTR_EXIT_INSTR_OFFSETS
	.align		4
        /*0a48*/ 	.byte	0x04, 0x1c
        /*0a4a*/ 	.short	(.L_267 - .L_266)


	//   ....[0]....
.L_266:
        /*0a4c*/ 	.word	0x00000970


	//   ....[1]....
        /*0a50*/ 	.word	0x0000c090


	//   ....[2]....
        /*0a54*/ 	.word	0x00010300


	//----- nvinfo : EIATTR_MAX_THREADS
	.align		4
.L_267:
        /*0a58*/ 	.byte	0x04, 0x05
        /*0a5a*/ 	.short	(.L_269 - .L_268)
.L_268:
        /*0a5c*/ 	.word	0x00000200
        /*0a60*/ 	.word	0x00000001
        /*0a64*/ 	.word	0x00000001


	//----- nvinfo : EIATTR_CRS_STACK_SIZE
	.align		4
.L_269:
        /*0a68*/ 	.byte	0x04, 0x1e
        /*0a6a*/ 	.short	(.L_271 - .L_270)
.L_270:
        /*0a6c*/ 	.word	0x00000000


	//----- nvinfo : EIATTR_CBANK_PARAM_SIZE
	.align		4
.L_271:
        /*0a70*/ 	.byte	0x03, 0x19
        /*0a72*/ 	.short	0x0af0


	//----- nvinfo : EIATTR_PARAM_CBANK
	.align		4
        /*0a74*/ 	.byte	0x04, 0x0a
        /*0a76*/ 	.short	(.L_273 - .L_272)
	.align		4
.L_272:
        /*0a78*/ 	.word	index@(.nv.constant0._ZN7cutlass13device_kernelIN5flash11enable_sm90INS1_16FlashAttnFwdSm90INS1_25CollectiveMainloopFwdSm90ILi2EN4cute5tupleIJNS5_1CILi1EEES8_S8_EEENS6_IJNS7_ILi192EEENS7_ILi128EEENS7_ILi96EEEEEELi96ENS_6half_tEfNS_4arch4Sm90ELb1ELb0ELb1ELb0ELb1ELb0ELb0ELb0ELb1ELb1ELb0ELb0EEENS1_21CollectiveEpilogueFwdINS6_IJSA_SC_SB_EEES9_SE_SG_Li384ELb0ELb1ELb0ELb0EEENS1_30DynamicPersistentTileSchedulerILi384ELi128ELb0ELb1ELb1EEEEEEEEEvNT_6ParamsE)
        /*0a7c*/ 	.short	0x0210
        /*0a7e*/ 	.short	0x0af0


	//----- nvinfo : EIATTR_SW_WAR
	.align		4
.L_273:
        /*0a80*/ 	.byte	0x04, 0x36
        /*0a82*/ 	.short	(.L_275 - .L_274)
.L_274:
        /*0a84*/ 	.word	0x00000008
.L_275:


//--------------------- .nv.info._ZN7cutlass13device_kernelIN5flash11enable_sm90INS1_16FlashAttnFwdSm90INS1_25CollectiveMainloopFwdSm90ILi2EN4cute5tupleIJNS5_1CILi1EEES8_S8_EEENS6_IJNS7_ILi192EEENS7_ILi128EEENS7_ILi96EEEEEELi96ENS_6half_tEfNS_4arch4Sm90ELb1ELb0ELb1ELb1ELb1ELb0ELb0ELb0ELb1ELb1ELb0ELb0EEENS1_21CollectiveEpilogueFwdINS6_IJSA_SC_SB_EEES9_SE_SG_Li384ELb1ELb1ELb0ELb0EEENS1_36VarlenDynamicPersistentTileSchedulerILi192ELi128ELi384ELi128ELb0ELb1ELb1ELb1ELb1ELb1EEEEEEEEEvNT_6ParamsE --------------------------
	.section	.nv.info._ZN7cutlass13device_kernelIN5flash11enable_sm90INS1_16FlashAttnFwdSm90INS1_25CollectiveMainloopFwdSm90ILi2EN4cute5tupleIJNS5_1CILi1EEES8_S8_EEENS6_IJNS7_ILi192EEENS7_ILi128EEENS7_ILi96EEEEEELi96ENS_6half_tEfNS_4arch4Sm90ELb1ELb0ELb1ELb1ELb1ELb0ELb0ELb0ELb1ELb1ELb0ELb0EEENS1_21CollectiveEpilogueFwdINS6_IJSA_SC_SB_EEES9_SE_SG_Li384ELb1ELb1ELb0ELb0EEENS1_36VarlenDynamicPersistentTileSchedulerILi192ELi128ELi384ELi128ELb0ELb1ELb1ELb1ELb1ELb1EEEEEEEEEvNT_6ParamsE,"",@"SHT_CUDA_INFO"
	.sectionflags	@""
	.align	4


	//----- nvinfo : EIATTR_CUDA_API_VERSION
	.align		4
        /*0000*/ 	.byte	0x04, 0x37
        /*0002*/ 	.short	(.L_277 - .L_276)
.L_276:
        /*0004*/ 	.word	0x00000082


	//----- nvinfo : EIATTR_KPARAM_INFO
	.align		4
.L_277:
        /*0008*/ 	.byte	0x04, 0x17
        /*000a*/ 	.short	(.L_279 - .L_278)
.L_278:
        /*000c*/ 	.word	0x00000000
        /*0010*/ 	.short	0x0000
        /*0012*/ 	.short	0x0070
        /*0014*/ 	.byte	0x00, 0xf0, 0x01, 0x2a


	//----- nvinfo : EIATTR_SPARSE_MMA_MASK
	.align		4
.L_279:
        /*0018*/ 	.byte	0x03, 0x50
        /*001a*/ 	.short	0x0000


	//----- nvinfo : EIATTR_MAXREG_COUNT
	.align		4
        /*001c*/ 	.byte	0x03, 0x1b
        /*001e*/ 	.short	0x0080


	//----- nvinfo : EIATTR_NUM_BARRIERS
	.align		4
        /*0020*/ 	.byte	0x02, 0x4c
        /*0022*/ 	.byte	0x10
	.zero		1


	//----- nvinfo : EIATTR_EXTERNS
	.align		4
        /*0024*/ 	.byte	0x04, 0x0f
        /*0026*/ 	.short	(.L_281 - .L_280)


	//   ....[0]....
	.align		4
.L_280:
        /*0028*/ 	.word	index@(__assertfail)


	//----- nvinfo : EIATTR_ANNOTATIONS
	.align		4
.L_281:
        /*002c*/ 	.byte	0x04, 0x55
        /*002e*/ 	.short	(.L_283 - .L_282)


	//   ....[0]....
.L_282:
        /* <DEDUP_REMOVED lines=32> */


	//----- nvinfo : EIATTR_MERCURY_ISA_VERSION
	.align		4
.L_283:
        /*0220*/ 	.byte	0x03, 0x5f
        /*0222*/ 	.short	0x0101


	//----- nvinfo : EIATTR_UNUSED_LOAD_BYTE_OFFSET
	.align		4
        /*0224*/ 	.byte	0x04, 0x44
        /*0226*/ 	.short	(.L_285 - .L_284)


	//   ....[0]....
.L_284:
        /*0228*/ 	.word	0x00000970
        /*022c*/ 	.word	0x0000fff0


	//   ....[1]....
        /*0230*/ 	.word	0x0000a780
        /*0234*/ 	.word	0x0000fff0


	//----- nvinfo : EIATTR_INT_WARP_WIDE_INSTR_OFFSETS
	.align		4
.L_285:
        /*0238*/ 	.byte	0x04, 0x31
        /*023a*/ 	.short	(.L_287 - .L_286)


	//   ....[0]....
.L_286:
        /*023c*/ 	.word	0x000000c0


	//   ....[1]....
        /*0240*/ 	.word	0x000000d0


	//   ....[2]....
        /*0244*/ 	.word	0x00000170


	//   ....[3]....
        /*0248*/ 	.word	0x0000d520


	//   ....[4]....
        /*024c*/ 	.word	0x0000d5b0


	//   ....[5]....
        /*0250*/ 	.word	0x000103a0


	//   ....[6]....
        /*0254*/ 	.word	0x00010430


	//----- nvinfo : EIATTR_COOP_GROUP_MASK_REGIDS
	.align		4
.L_287:
        /*0258*/ 	.byte	0x04, 0x29
        /*025a*/ 	.short	(.L_289 - .L_288)


	//   ....[0]....
.L_288:
        /*025c*/ 	.word	0xffffffff


	//   ....[1]....
        /*0260*/ 	.word	0xffffffff


	//   ....[2]....
        /*0264*/ 	.word	0xffffffff


	//   ....[3]....
        /*0268*/ 	.word	0xffffffff


	//   ....[4]....
        /*026c*/ 	.word	0xffffffff


	//   ....[5]....
        /*0270*/ 	.word	0xffffffff


	//   ....[6]....
        /*0274*/ 	.word	0xffffffff


	//   ....[7]....
        /*0278*/ 	.word	0xffffffff


	//   ....[8]....
        /*027c*/ 	.word	0xffffffff


	//   ....[9]....
        /*0280*/ 	.word	0xffffffff


	//   ....[10]....
        /*0284*/ 	.word	0xffffffff


	//   ....[11]....
        /*0288*/ 	.word	0xffffffff


	//   ....[12]....
        /*028c*/ 	.word	0xffffffff


	//   ....[13]....
        /*0290*/ 	.word	0xffffffff


	//   ....[14]....
        /*0294*/ 	.word	0xffffffff


	//   ....[15]....
        /*0298*/ 	.word	0xffffffff


	//   ....[16]....
        /*029c*/ 	.word	0xffffffff


	//   ....[17]....
        /*02a0*/ 	.word	0xffffffff


	//   ....[18]....
        /*02a4*/ 	.word	0xffffffff


	//   ....[19]....
        /*02a8*/ 	.word	0xffffffff


	//   ....[20]....
        /*02ac*/ 	.word	0xffffffff


	//   ....[21]....
        /*02b0*/ 	.word	0xffffffff


	//   ....[22]....
        /*02b4*/ 	.word	0xffffffff


	//   ....[23]....
        /*02b8*/ 	.word	0xffffffff


	//   ....[24]....
        /*02bc*/ 	.word	0xffffffff


	//   ....[25]....
        /*02c0*/ 	.word	0xffffffff


	//   ....[26]....
        /*02c4*/ 	.word	0xffffffff


	//   ....[27]....
        /*02c8*/ 	.word	0xffffffff


	//   ....[28]....
        /*02cc*/ 	.word	0xffffffff


	//   ....[29]....
        /*02d0*/ 	.word	0xffffffff


	//   ....[30]....
        /*02d4*/ 	.word	0xffffffff


	//   ....[31]....
        /*02d8*/ 	.word	0xffffffff


	//   ....[32]....
        /*02dc*/ 	.word	0xffffffff


	//   ....[33]....
        /*02e0*/ 	.word	0xffffffff


	//   ....[34]....
        /*02e4*/ 	.word	0xffffffff


	//   ....[35]....
        /*02e8*/ 	.word	0xffffffff


	//   ....[36]....
        /*02ec*/ 	.word	0xffffffff


	//   ....[37]....
        /*02f0*/ 	.word	0xffffffff


	//   ....[38]....
        /*02f4*/ 	.word	0xffffffff


	//   ....[39]....
        /*02f8*/ 	.word	0xffffffff


	//   ....[40]....
        /*02fc*/ 	.word	0xffffffff


	//   ....[41]....
        /*0300*/ 	.word	0xffffffff


	//   ....[42]....
        /*0304*/ 	.word	0xffffffff


	//   ....[43]....
        /*0308*/ 	.word	0xffffffff


	//   ....[44]....
        /*030c*/ 	.word	0xffffffff


	//   ....[45]....
        /*0310*/ 	.word	0xffffffff


	//   ....[46]....
        /*0314*/ 	.word	0xffffffff


	//   ....[47]....
        /*0318*/ 	.word	0xffffffff


	//   ....[48]....
        /*031c*/ 	.word	0xffffffff


	//   ....[49]....
        /*0320*/ 	.word	0xffffffff


	//   ....[50]....
        /*0324*/ 	.word	0xffffffff


	//   ....[51]....
        /*0328*/ 	.word	0xffffffff


	//   ....[52]....
        /*032c*/ 	.word	0xffffffff


	//   ....[53]....
        /*0330*/ 	.word	0xffffffff


	//   ....[54]....
        /*0334*/ 	.word	0xffffffff


	//   ....[55]....
        /*0338*/ 	.word	0xffffffff


	//   ....[56]....
        /*033c*/ 	.word	0xffffffff


	//   ....[57]....
        /*0340*/ 	.word	0xffffffff


	//   ....[58]....
        /*0344*/ 	.word	0xffffffff


	//   ....[59]....
        /*0348*/ 	.word	0xffffffff


	//   ....[60]....
        /*034c*/ 	.word	0xffffffff


	//   ....[61]....
        /*0350*/ 	.word	0xffffffff


	//   ....[62]....
        /*0354*/ 	.word	0xffffffff


	//   ....[63]....
        /*0358*/ 	.word	0xffffffff


	//   ....[64]....
        /*035c*/ 	.word	0xffffffff


	//   ....[65]....
        /*0360*/ 	.word	0xffffffff


	//   ....[66]....
        /*0364*/ 	.word	0xffffffff


	//   ....[67]....
        /*0368*/ 	.word	0xffffffff


	//   ....[68]....
        /*036c*/ 	.word	0xffffffff


	//   ....[69]....
        /*0370*/ 	.word	0xffffffff


	//   ....[70]....
        /*0374*/ 	.word	0xffffffff


	//   ....[71]....
        /*0378*/ 	.word	0xffffffff


	//   ....[72]....
        /*037c*/ 	.word	0xffffffff


	//   ....[73]....
        /*0380*/ 	.word	0xffffffff


	//   ....[74]....
        /*0384*/ 	.word	0xffffffff


	//   ....[75]....
        /*0388*/ 	.word	0xffffffff


	//   ....[76]....
        /*038c*/ 	.word	0xffffffff


	//   ....[77]....
        /*0390*/ 	.word	0xffffffff


	//   ....[78]....
        /*0394*/ 	.word	0xffffffff


	//   ....[79]....
        /*0398*/ 	.word	0xffffffff


	//   ....[80]....
        /*039c*/ 	.word	0xffffffff


	//   ....[81]....
        /*03a0*/ 	.word	0xffffffff


	//   ....[82]....
        /*03a4*/ 	.word	0xffffffff


	//   ....[83]....
        /*03a8*/ 	.word	0xffffffff


	//   ....[84]....
        /*03ac*/ 	.word	0xffffffff


	//   ....[85]....
        /*03b0*/ 	.word	0xffffffff


	//   ....[86]....
        /*03b4*/ 	.word	0xffffffff


	//   ....[87]....
        /*03b8*/ 	.word	0xffffffff


	//   ....[88]....
        /*03bc*/ 	.word	0xffffffff


	//   ....[89]....
        /*03c0*/ 	.word	0xffffffff


	//   ....[90]....
        /*03c4*/ 	.word	0xffffffff


	//   ....[91]....
        /*03c8*/ 	.word	0xffffffff


	//   ....[92]....
        /*03cc*/ 	.word	0xffffffff


	//   ....[93]....
        /*03d0*/ 	.word	0xffffffff


	//   ....[94]....
        /*03d4*/ 	.word	0xffffffff


	//   ....[95]....
        /*03d8*/ 	.word	0xffffffff


	//   ....[96]....
        /*03dc*/ 	.word	0xffffffff


	//   ....[97]....
        /*03e0*/ 	.word	0xffffffff


	//   ....[98]....
        /*03e4*/ 	.word	0xffffffff


	//   ....[99]....
        /*03e8*/ 	.word	0xffffffff


	//   ....[100]....
        /*03ec*/ 	.word	0xffffffff


	//   ....[101]....
        /*03f0*/ 	.word	0xffffffff


	//   ....[102]....
        /*03f4*/ 	.word	0xffffffff


	//   ....[103]....
        /*03f8*/ 	.word	0xffffffff


	//   ....[104]....
        /*03fc*/ 	.word	0xffffffff


	//   ....[105]....
        /*0400*/ 	.word	0xffffffff


	//   ....[106]....
        /*0404*/ 	.word	0xffffffff


	//   ....[107]....
        /*0408*/ 	.word	0xffffffff


	//   ....[108]....
        /*040c*/ 	.word	0xffffffff


	//   ....[109]....
        /*0410*/ 	.word	0xffffffff


	//   ....[110]....
        /*0414*/ 	.word	0xffffffff


	//   ....[111]....
        /*0418*/ 	.word	0xffffffff


	//   ....[112]....
        /*041c*/ 	.word	0xffffffff


	//   ....[113]....
        /*0420*/ 	.word	0xffffffff


	//   ....[114]....
        /*0424*/ 	.word	0xffffffff


	//   ....[115]....
        /*0428*/ 	.word	0xffffffff


	//   ....[116]....
        /*042c*/ 	.word	0xffffffff


	//   ....[117]....
        /*0430*/ 	.word	0xffffffff


	//   ....[118]....
        /*0434*/ 	.word	0xffffffff


	//   ....[119]....
        /*0438*/ 	.word	0xffffffff


	//   ....[120]....
        /*043c*/ 	.word	0x0500000f


	//   ....[121]....
        /*0440*/ 	.word	0x0500000f


	//   ....[122]....
        /*0444*/ 	.word	0x0500000f


	//   ....[123]....
        /*0448*/ 	.word	0x0500000f


	//   ....[124]....
        /*044c*/ 	.word	0x0500000f


	//   ....[125]....
        /*0450*/ 	.word	0x0500000f


	//   ....[126]....
        /*0454*/ 	.word	0x0500000f


	//   ....[127]....
        /*0458*/ 	.word	0x0500000f


	//   ....[128]....
        /*045c*/ 	.word	0x0500000f


	//   ....[129]....
        /*0460*/ 	.word	0x0500000f


	//   ....[130]....
        /*0464*/ 	.word	0x0500000f


	//   ....[131]....
        /*0468*/ 	.word	0x0500000f


	//   ....[132]....
        /*046c*/ 	.word	0x0500000f


	//   ....[133]....
        /*0470*/ 	.word	0x0500000f


	//   ....[134]....
        /*0474*/ 	.word	0x0500000f


	//   ....[135]....
        /*0478*/ 	.word	0x0500000f


	//   ....[136]....
        /*047c*/ 	.word	0x0500000f


	//   ....[137]....
        /*0480*/ 	.word	0x0500000f


	//   ....[138]....
        /*0484*/ 	.word	0x0500000f


	//   ....[139]....
        /*0488*/ 	.word	0x0500000f


	//   ....[140]....
        /*048c*/ 	.word	0x0500000f


	//   ....[141]....
        /*0490*/ 	.word	0x0500000f


	//   ....[142]....
        /*0494*/ 	.word	0x0500000f


	//   ....[143]....
        /*0498*/ 	.word	0x0500000f


	//   ....[144]....
        /*049c*/ 	.word	0x0500000f


	//   ....[145]....
        /*04a0*/ 	.word	0x0500000f


	//   ....[146]....
        /*04a4*/ 	.word	0x0500000f


	//   ....[147]....
        /*04a8*/ 	.word	0x0500000f


	//   ....[148]....
        /*04ac*/ 	.word	0x0500000f


	//   ....[149]....
        /*04b0*/ 	.word	0x0500000f


	//   ....[150]....
        /*04b4*/ 	.word	0x0500000f


	//   ....[151]....
        /*04b8*/ 	.word	0x0500000f


	//   ....[152]....
        /*04bc*/ 	.word	0x0500000f


	//   ....[153]....
        /*04c0*/ 	.word	0x0500000f


	//   ....[154]....
        /*04c4*/ 	.word	0x0500000f


	//   ....[155]....
        /*04c8*/ 	.word	0x0500000f


	//   ....[156]....
        /*04cc*/ 	.word	0x0500000f


	//   ....[157]....
        /*04d0*/ 	.word	0x0500000f


	//   ....[158]....
        /*04d4*/ 	.word	0x0500000f


	//   ....[159]....
        /*04d8*/ 	.word	0x0500000f


	//   ....[160]....
        /*04dc*/ 	.word	0x0500000f


	//   ....[161]....
        /*04e0*/ 	.word	0x0500000f


	//   ....[162]....
        /*04e4*/ 	.word	0x0500000f


	//   ....[163]....
        /*04e8*/ 	.word	0x0500000f


	//   ....[164]....
        /*04ec*/ 	.word	0x0500000f


	//   ....[165]....
        /*04f0*/ 	.word	0x0500000f


	//   ....[166]....
        /*04f4*/ 	.word	0x0500000f


	//   ....[167]....
        /*04f8*/ 	.word	0x0500000f


	//   ....[168]....
        /*04fc*/ 	.word	0x0500000f


	//   ....[169]....
        /*0500*/ 	.word	0x0500000f


	//   ....[170]....
        /*0504*/ 	.word	0x0500000f


	//   ....[171]....
        /*0508*/ 	.word	0x0500000f


	//   ....[172]....
        /*050c*/ 	.word	0x0500000f


	//   ....[173]....
        /*0510*/ 	.word	0x0500000f


	//   ....[174]....
        /*0514*/ 	.word	0x0500000f


	//   ....[175]....
        /*0518*/ 	.word	0x0500000f


	//   ....[176]....
        /*051c*/ 	.word	0x0500000f


	//   ....[177]....
        /*0520*/ 	.word	0x0500000f


	//   ....[178]....
        /*0524*/ 	.word	0x0500000f


	//   ....[179]....
        /*0528*/ 	.word	0x0500000f


	//   ....[180]....
        /*052c*/ 	.word	0x0500000f


	//   ....[181]....
        /*0530*/ 	.word	0x0500000f


	//   ....[182]....
        /*0534*/ 	.word	0x0500000f


	//----- nvinfo : EIATTR_COOP_GROUP_INSTR_OFFSETS
	.align		4
.L_289:
        /*0538*/ 	.byte	0x04, 0x28
        /*053a*/ 	.short	(.L_291 - .L_290)


	//   ....[0]....
.L_290:
        /*053c*/ 	.word	0x00000080


	//   ....[1]....
        /*0540*/ 	.word	0x000000b0


	//   ....[2]....
        /*0544*/ 	.word	0x000002d0


	//   ....[3]....
        /*0548*/ 	.word	0x00000430


	//   ....[4]....
        /*054c*/ 	.word	0x00000550


	//   ....[5]....
        /*0550*/ 	.word	0x000006b0


	//   ....[6]....
        /*0554*/ 	.word	0x000014e0


	//   ....[7]....
        /*0558*/ 	.word	0x00001e30


	//   ....[8]....
        /*055c*/ 	.word	0x00001f30


	//   ....[9]....
        /*0560*/ 	.word	0x00002900


	//   ....[10]....
        /*0564*/ 	.word	0x000029a0


	//   ....[11]....
        /*0568*/ 	.word	0x00003390


	//   ....[12]....
        /*056c*/ 	.word	0x000033e0


	//   ....[13]....
        /*0570*/ 	.word	0x00004210


	//   ....[14]....
        /*0574*/ 	.word	0x00004e30


	//   ....[15]....
        /*0578*/ 	.word	0x000056e0


	//   ....[16]....
        /*057c*/ 	.word	0x000058f0


	//   ....[17]....
        /*0580*/ 	.word	0x00005a30


	//   ....[18]....
        /*0584*/ 	.word	0x00006350


	//   ....[19]....
        /*0588*/ 	.word	0x000063a0


	//   ....[20]....
        /*058c*/ 	.word	0x00007440


	//   ....[21]....
        /*0590*/ 	.word	0x00008970


	//   ....[22]....
        /*0594*/ 	.word	0x000089a0


	//   ....[23]....
        /*0598*/ 	.word	0x000089c0


	//   ....[24]....
        /*059c*/ 	.word	0x000089f0


	//   ....[25]....
        /*05a0*/ 	.word	0x00009d40


	//   ....[26]....
        /*05a4*/ 	.word	0x00009e40


	//   ....[27]....
        /*05a8*/ 	.word	0x00009ea0


	//   ....[28]....
        /*05ac*/ 	.word	0x00009f80


	//   ....[29]....
        /*05b0*/ 	.word	0x00009f90


	//   ....[30]....
        /*05b4*/ 	.word	0x0000b0d0


	//   ....[31]....
        /*05b8*/ 	.word	0x0000b110


	//   ....[32]....
        /*05bc*/ 	.word	0x0000b140


	//   ....[33]....
        /*05c0*/ 	.word	0x0000b170


	//   ....[34]....
        /*05c4*/ 	.word	0x0000b5f0


	//   ....[35]....
        /*05c8*/ 	.word	0x0000b600


	//   ....[36]....
        /*05cc*/ 	.word	0x0000b710


	//   ....[37]....
        /*05d0*/ 	.word	0x0000b730


	//   ....[38]....
        /*05d4*/ 	.word	0x0000bf30


	//   ....[39]....
        /*05d8*/ 	.word	0x0000bf40


	//   ....[40]....
        /*05dc*/ 	.word	0x0000c040


	//   ....[41]....
        /*05e0*/ 	.word	0x0000c060


	//   ....[42]....
        /*05e4*/ 	.word	0x0000c1d0


	//   ....[43]....
        /*05e8*/ 	.word	0x0000c3a0


	//   ....[44]....
        /*05ec*/ 	.word	0x0000c3d0


	//   ....[45]....
        /*05f0*/ 	.word	0x0000c400


	//   ....[46]....
        /*05f4*/ 	.word	0x0000c430


	//   ....[47]....
        /*05f8*/ 	.word	0x0000c460


	//   ....[48]....
        /*05fc*/ 	.word	0x0000c490


	//   ....[49]....
        /*0600*/ 	.word	0x0000c5e0


	//   ....[50]....
        /*0604*/ 	.word	0x0000c610


	//   ....[51]....
        /*0608*/ 	.word	0x0000c640


	//   ....[52]....
        /*060c*/ 	.word	0x0000c670


	//   ....[53]....
        /*0610*/ 	.word	0x0000c6a0


	//   ....[54]....
        /*0614*/ 	.word	0x0000c6d0


	//   ....[55]....
        /*0618*/ 	.word	0x0000c760


	//   ....[56]....
        /*061c*/ 	.word	0x0000c7c0


	//   ....[57]....
        /*0620*/ 	.word	0x0000c860


	//   ....[58]....
        /*0624*/ 	.word	0x0000e1f0


	//   ....[59]....
        /*0628*/ 	.word	0x0000e210


	//   ....[60]....
        /*062c*/ 	.word	0x0000e2c0


	//   ....[61]....
        /*0630*/ 	.word	0x0000e2e0


	//   ....[62]....
        /*0634*/ 	.word	0x0000e380


	//   ....[63]....
        /*0638*/ 	.word	0x0000e3a0


	//   ....[64]....
        /*063c*/ 	.word	0x0000e3b0


	//   ....[65]....
        /*0640*/ 	.word	0x0000e3c0


	//   ....[66]....
        /*0644*/ 	.word	0x0000ed80


	//   ....[67]....
        /*0648*/ 	.word	0x0000ed90


	//   ....[68]....
        /*064c*/ 	.word	0x0000ee80


	//   ....[69]....
        /*0650*/ 	.word	0x0000ee90


	//   ....[70]....
        /*0654*/ 	.word	0x0000ef40


	//   ....[71]....
        /*0658*/ 	.word	0x0000ef50


	//   ....[72]....
        /*065c*/ 	.word	0x0000ef60


	//   ....[73]....
        /*0660*/ 	.word	0x0000ef70


	//   ....[74]....
        /*0664*/ 	.word	0x0000f040


	//   ....[75]....
        /*0668*/ 	.word	0x0000f080


	//   ....[76]....
        /*066c*/ 	.word	0x0000f090


	//   ....[77]....
        /*0670*/ 	.word	0x0000f0b0


	//   ....[78]....
        /*0674*/ 	.word	0x0000f960


	//   ....[79]....
        /*0678*/ 	.word	0x0000f970


	//   ....[80]....
        /*067c*/ 	.word	0x0000f990


	//   ....[81]....
        /*0680*/ 	.word	0x0000fa10


	//   ....[82]....
        /*0684*/ 	.word	0x0000fa20


	//   ....[83]....
        /*0688*/ 	.word	0x0000fa80


	//   ....[84]....
        /*068c*/ 	.word	0x0000fab0


	//   ....[85]....
        /*0690*/ 	.word	0x0000faf0


	//   ....[86]....
        /*0694*/ 	.word	0x0000fde0


	//   ....[87]....
        /*0698*/ 	.word	0x0000fe00


	//   ....[88]....
        /*069c*/ 	.word	0x0000fea0


	//   ....[89]....
        /*06a0*/ 	.word	0x0000feb0


	//   ....[90]....
        /*06a4*/ 	.word	0x0000ff40


	//   ....[91]....
        /*06a8*/ 	.word	0x0000ff50


	//   ....[92]....
        /*06ac*/ 	.word	0x0000ff60


	//   ....[93]....
        /*06b0*/ 	.word	0x0000fff0


	//   ....[94]....
        /*06b4*/ 	.word	0x00010620


	//   ....[95]....
        /*06b8*/ 	.word	0x00010630


	//   ....[96]....
        /*06bc*/ 	.word	0x000106c0


	//   ....[97]....
        /*06c0*/ 	.word	0x00010760


	//   ....[98]....
        /*06c4*/ 	.word	0x00010780


	//   ....[99]....
        /*06c8*/ 	.word	0x00010800


	//   ....[100]....
        /*06cc*/ 	.word	0x00010820


	//   ....[101]....
        /*06d0*/ 	.word	0x00010830


	//   ....[102]....
        /*06d4*/ 	.word	0x00010c10


	//   ....[103]....
        /*06d8*/ 	.word	0x00010c40


	//   ....[104]....
        /*06dc*/ 	.word	0x00010c80


	//   ....[105]....
        /*06e0*/ 	.word	0x00010cb0


	//   ....[106]....
        /*06e4*/ 	.word	0x00010ce0


	//   ....[107]....
        /*06e8*/ 	.word	0x00010d10


	//   ....[108]....
        /*06ec*/ 	.word	0x00010d40


	//   ....[109]....
        /*06f0*/ 	.word	0x00010d70


	//   ....[110]....
        /*06f4*/ 	.word	0x00010ef0


	//   ....[111]....
        /*06f8*/ 	.word	0x00010f20


	//   ....[112]....
        /*06fc*/ 	.word	0x00010f50


	//   ....[113]....
        /*0700*/ 	.word	0x00010f80


	//   ....[114]....
        /*0704*/ 	.word	0x00010fb0


	//   ....[115]....
        /*0708*/ 	.word	0x00010fe0


	//   ....[116]....
        /*070c*/ 	.word	0x000110a0


	//   ....[117]....
        /*0710*/ 	.word	0x000110c0


	//   ....[118]....
        /*0714*/ 	.word	0x00011130


	//   ....[119]....
        /*0718*/ 	.word	0x000117d0


	//   ....[120]....
        /*071c*/ 	.word	0x00011d70


	//   ....[121]....
        /*0720*/ 	.word	0x00011e60


	//   ....[122]....
        /*0724*/ 	.word	0x00011f00


	//   ....[123]....
        /*0728*/ 	.word	0x00011f60


	//   ....[124]....
        /*072c*/ 	.word	0x00012070


	//   ....[125]....
        /*0730*/ 	.word	0x000120e0


	//   ....[126]....
        /*0734*/ 	.word	0x000121f0


	//   ....[127]....
        /*0738*/ 	.word	0x00012260


	//   ....[128]....
        /*073c*/ 	.word	0x00012300


	//   ....[129]....
        /*0740*/ 	.word	0x00012440


	//   ....[130]....
        /*0744*/ 	.word	0x00012490


	//   ....[131]....
        /*0748*/ 	.word	0x00012500


	//   ....[132]....
        /*074c*/ 	.word	0x00012600


	//   ....[133]....
        /*0750*/ 	.word	0x00012670


	//   ....[134]....
        /*0754*/ 	.word	0x00012770


	//   ....[135]....
        /*0758*/ 	.word	0x000127f0


	//   ....[136]....
        /*075c*/ 	.word	0x00012870


	//   ....[137]....
        /*0760*/ 	.word	0x00012970


	//   ....[138]....
        /*0764*/ 	.word	0x00012a70


	//   ....[139]....
        /*0768*/ 	.word	0x00012ad0


	//   ....[140]....
        /*076c*/ 	.word	0x00012bb0


	//   ....[141]....
        /*0770*/ 	.word	0x00012cf0


	//   ....[142]....
        /*0774*/ 	.word	0x00012dc0


	//   ....[143]....
        /*0778*/ 	.word	0x00012e50


	//   ....[144]....
        /*077c*/ 	.word	0x00012f30


	//   ....[145]....
        /*0780*/ 	.word	0x00012f90


	//   ....[146]....
        /*0784*/ 	.word	0x00013060


	//   ....[147]....
        /*0788*/ 	.word	0x000130c0


	//   ....[148]....
        /*078c*/ 	.word	0x000131a0


	//   ....[149]....
        /*0790*/ 	.word	0x00013290


	//   ....[150]....
        /*0794*/ 	.word	0x00013330


	//   ....[151]....
        /*0798*/ 	.word	0x00013390


	//   ....[152]....
        /*079c*/ 	.word	0x00013490


	//   ....[153]....
        /*07a0*/ 	.word	0x000134f0


	//   ....[154]....
        /*07a4*/ 	.word	0x000135f0


	//   ....[155]....
        /*07a8*/ 	.word	0x00013650


	//   ....[156]....
        /*07ac*/ 	.word	0x00013720


	//   ....[157]....
        /*07b0*/ 	.word	0x00013870


	//   ....[158]....
        /*07b4*/ 	.word	0x00013920


	//   ....[159]....
        /*07b8*/ 	.word	0x00013a30


	//   ....[160]....
        /*07bc*/ 	.word	0x00013b10


	//   ....[161]....
        /*07c0*/ 	.word	0x00013b70


	//   ....[162]....
        /*07c4*/ 	.word	0x00013c60


	//   ....[163]....
        /*07c8*/ 	.word	0x00013cc0


	//   ....[164]....
        /*07cc*/ 	.word	0x00013da0


	//   ....[165]....
        /*07d0*/ 	.word	0x00013e30


	//   ....[166]....
        /*07d4*/ 	.word	0x00013ed0


	//   ....[167]....
        /*07d8*/ 	.word	0x00013ff0


	//   ....[168]....
        /*07dc*/ 	.word	0x00014060


	//   ....[169]....
        /*07e0*/ 	.word	0x000140d0


	//   ....[170]....
        /*07e4*/ 	.word	0x00014140


	//   ....[171]....
        /*07e8*/ 	.word	0x000141b0


	//   ....[172]....
        /*07ec*/ 	.word	0x00014230


	//   ....[173]....
        /*07f0*/ 	.word	0x000142c0


	//   ....[174]....
        /*07f4*/ 	.word	0x00014350


	//   ....[175]....
        /*07f8*/ 	.word	0x000143c0


	//   ....[176]....
        /*07fc*/ 	.word	0x00014430


	//   ....[177]....
        /*0800*/ 	.word	0x000144a0


	//   ....[178]....
        /*0804*/ 	.word	0x00014520


	//   ....[179]....
        /*0808*/ 	.word	0x00014590


	//   ....[180]....
        /*080c*/ 	.word	0x00014630


	//   ....[181]....
        /*0810*/ 	.word	0x000146c0


	//   ....[182]....
        /*0814*/ 	.word	0x000147f0


	//----- nvinfo : EIATTR_REG_RECONFIG
	.align		4
.L_291:
        /*0818*/ 	.byte	0x01, 0x54
	.zero		2


	//----- nvinfo : EIATTR_SYSCALL_OFFSETS
	.align		4
        /*081c*/ 	.byte	0x04, 0x46
        /*081e*/ 	.short	(.L_293 - .L_292)


	//   ....[0]....
.L_292:
        /*0820*/ 	.word	0x000016d0


	//   ....[1]....
        /*0824*/ 	.word	0x0000d710


	//   ....[2]....
        /*0828*/ 	.word	0x0000d860


	//   ....[3]....
        /*082c*/ 	.word	0x0000d950


	//   ....[4]....
        /*0830*/ 	.word	0x0000e800


	//----- nvinfo : EIATTR_MBARRIER_INSTR_OFFSETS
	.align		4
.L_293:
        /*0834*/ 	.byte	0x04, 0x39
        /*0836*/ 	.short	(.L_295 - .L_294)


	//   ....[0]....
.L_294:
        /*0838*/ 	.word	0x00000180
        /*083c*/ 	.word	0x000000ff
        /*0840*/ 	.word	0x0002d800
        /*0844*/ 	.short	0x0100
        /*0846*/ 	.byte	0x08
	.zero		1


	//   ....[1]....
        /*0848*/ 	.word	0x00000190
        /*084c*/ 	.word	0x000000ff
        /*0850*/ 	.word	0x0002d820
        /*0854*/ 	.short	0x0100
        /*0856*/ 	.byte	0x08
	.zero		1


	//   ....[2]....
        /*0858*/ 	.word	0x00000280
        /*085c*/ 	.word	0x000000ff
        /*0860*/ 	.word	0x0002d830
        /*0864*/ 	.short	0x0100
        /*0866*/ 	.byte	0x08
	.zero		1


	//   ....[3]....
        /*0868*/ 	.word	0x00000290
        /*086c*/ 	.word	0x000000ff
        /*0870*/ 	.word	0x0002d840
        /*0874*/ 	.short	0x0100
        /*0876*/ 	.byte	0x08
	.zero		1


	//   ....[4]....
        /*0878*/ 	.word	0x000002a0
        /*087c*/ 	.word	0x000000ff
        /*0880*/ 	.word	0x0002d838
        /*0884*/ 	.short	0x0100
        /*0886*/ 	.byte	0x08
	.zero		1


	//   ....[5]....
        /*0888*/ 	.word	0x000002b0
        /*088c*/ 	.word	0x000000ff
        /*0890*/ 	.word	0x0002d848
        /*0894*/ 	.short	0x0100
        /*0896*/ 	.byte	0x08
	.zero		1


	//   ....[6]....
        /*0898*/ 	.word	0x000003e0
        /*089c*/ 	.word	0x000000ff
        /*08a0*/ 	.word	0x0002d850
        /*08a4*/ 	.short	0x0100
        /*08a6*/ 	.byte	0x08
	.zero		1


	//   ....[7]....
        /*08a8*/ 	.word	0x000003f0
        /*08ac*/ 	.word	0x000000ff
        /*08b0*/ 	.word	0x0002d860
        /*08b4*/ 	.short	0x0100
        /*08b6*/ 	.byte	0x08
	.zero		1


	//   ....[8]....
        /*08b8*/ 	.word	0x00000400
        /*08bc*/ 	.word	0x000000ff
        /*08c0*/ 	.word	0x0002d858
        /*08c4*/ 	.short	0x0100
        /*08c6*/ 	.byte	0x08
	.zero		1


	//   ....[9]....
        /*08c8*/ 	.word	0x00000410
        /*08cc*/ 	.word	0x000000ff
        /*08d0*/ 	.word	0x0002d868
        /*08d4*/ 	.short	0x0100
        /*08d6*/ 	.byte	0x08
	.zero		1


	//   ....[10]....
        /*08d8*/ 	.word	0x00000500
        /*08dc*/ 	.word	0x000000ff
        /*08e0*/ 	.word	0x0002d870
        /*08e4*/ 	.short	0x0100
        /*08e6*/ 	.byte	0x06
	.zero		1


	//   ....[11]....
        /*08e8*/ 	.word	0x00000510
        /*08ec*/ 	.word	0x000000ff
        /*08f0*/ 	.word	0x0002d880
        /*08f4*/ 	.short	0x0100
        /*08f6*/ 	.byte	0x06
	.zero		1


	//   ....[12]....
        /*08f8*/ 	.word	0x00000520
        /*08fc*/ 	.word	0x000000ff
        /*0900*/ 	.word	0x0002d878
        /*0904*/ 	.short	0x0100
        /*0906*/ 	.byte	0x06
	.zero		1


	//   ....[13]....
        /*0908*/ 	.word	0x00000530
        /*090c*/ 	.word	0x000000ff
        /*0910*/ 	.word	0x0002d888
        /*0914*/ 	.short	0x0100
        /*0916*/ 	.byte	0x06
	.zero		1


	//   ....[14]....
        /*0918*/ 	.word	0x00000660
        /*091c*/ 	.word	0x000000ff
        /*0920*/ 	.word	0x0002d890
        /*0924*/ 	.short	0x0100
        /*0926*/ 	.byte	0x08
	.zero		1


	//   ....[15]....
        /*0928*/ 	.word	0x00000670
        /*092c*/ 	.word	0x000000ff
        /*0930*/ 	.word	0x0002d8a0
        /*0934*/ 	.short	0x0100
        /*0936*/ 	.byte	0x08
	.zero		1


	//   ....[16]....
        /*0938*/ 	.word	0x00000680
        /*093c*/ 	.word	0x000000ff
        /*0940*/ 	.word	0x0002d898
        /*0944*/ 	.short	0x0100
        /*0946*/ 	.byte	0x08
	.zero		1


	//   ....[17]....
        /*0948*/ 	.word	0x00000690
        /*094c*/ 	.word	0x000000ff
        /*0950*/ 	.word	0x0002d8a8
        /*0954*/ 	.short	0x0100
        /*0956*/ 	.byte	0x08
	.zero		1


	//   ....[18]....
        /*0958*/ 	.word	0x000007c0
        /*095c*/ 	.word	0x000000ff
        /*0960*/ 	.word	0x0002d8b0
        /*0964*/ 	.short	0x0100
        /*0966*/ 	.byte	0x08
	.zero		1


	//   ....[19]....
        /*0968*/ 	.word	0x000007d0
        /*096c*/ 	.word	0x000000ff
        /*0970*/ 	.word	0x0002d8c0
        /*0974*/ 	.short	0x0100
        /*0976*/ 	.byte	0x08
	.zero		1


	//   ....[20]....
        /*0978*/ 	.word	0x000007e0
        /*097c*/ 	.word	0x000000ff
        /*0980*/ 	.word	0x0002d8b8
        /*0984*/ 	.short	0x0100
        /*0986*/ 	.byte	0x08
	.zero		1


	//   ....[21]....
        /*0988*/ 	.word	0x000007f0
        /*098c*/ 	.word	0x000000ff
        /*0990*/ 	.word	0x0002d8c8
        /*0994*/ 	.short	0x0100
        /*0996*/ 	.byte	0x08
	.zero		1


	//   ....[22]....
        /*0998*/ 	.word	0x00001730
        /*099c*/ 	.word	0x000000ff
        /*09a0*/ 	.word	0x0002d800
        /*09a4*/ 	.short	0x010a
        /*09a6*/ 	.byte	0x29
	.zero		1


	//   ....[23]....
        /*09a8*/ 	.word	0x000017a0
        /*09ac*/ 	.word	0x00000000
        /*09b0*/ 	.word	0x0002d830
        /*09b4*/ 	.short	0x010a
        /*09b6*/ 	.byte	0x3f
	.zero		1


	//   ....[24]....
        /*09b8*/ 	.word	0x000017e0
        /*09bc*/ 	.word	0x00000000
        /*09c0*/ 	.word	0x0002d830
        /*09c4*/ 	.short	0x010a
        /*09c6*/ 	.byte	0x3f
	.zero		1


	//   ....[25]....
        /*09c8*/ 	.word	0x00002970
        /*09cc*/ 	.word	0x000000ff
        /*09d0*/ 	.word	0x00000000
        /*09d4*/ 	.short	0x0101
        /*09d6*/ 	.byte	0x05
	.zero		1


	//   ....[26]....
        /*09d8*/ 	.word	0x00004350
        /*09dc*/ 	.word	0x000000ff
        /*09e0*/ 	.word	0x0002d830
        /*09e4*/ 	.short	0x010a
        /*09e6*/ 	.byte	0x07
	.zero		1


	//   ....[27]....
        /*09e8*/ 	.word	0x00004390
        /*09ec*/ 	.word	0x000000ff
        /*09f0*/ 	.word	0x0002d830
        /*09f4*/ 	.short	0x010a
        /*09f6*/ 	.byte	0x07
	.zero		1


	//   ....[28]....
        /*09f8*/ 	.word	0x00004650
        /*09fc*/ 	.word	0x000000ff
        /*0a00*/ 	.word	0x0002d850
        /*0a04*/ 	.short	0x010a
        /*0a06*/ 	.byte	0x07
	.zero		1


	//   ....[29]....
        /*0a08*/ 	.word	0x00004690
        /*0a0c*/ 	.word	0x000000ff
        /*0a10*/ 	.word	0x0002d850
        /*0a14*/ 	.short	0x010a
        /*0a16*/ 	.byte	0x07
	.zero		1


	//   ....[30]....
        /*0a18*/ 	.word	0x00004fe0
        /*0a1c*/ 	.word	0x000000ff
        /*0a20*/ 	.word	0x00000000
        /*0a24*/ 	.short	0x0101
        /*0a26*/ 	.byte	0x07
	.zero		1


	//   ....[31]....
        /*0a28*/ 	.word	0x00006ed0
        /*0a2c*/ 	.word	0x000000ff
        /*0a30*/ 	.word	0x00000000
        /*0a34*/ 	.short	0x0101
        /*0a36*/ 	.byte	0x06
	.zero		1


	//   ....[32]....
        /*0a38*/ 	.word	0x00007590
        /*0a3c*/ 	.word	0x000000ff
        /*0a40*/ 	.word	0x0002d830
        /*0a44*/ 	.short	0x010a
        /*0a46*/ 	.byte	0x07
	.zero		1


	//   ....[33]....
        /*0a48*/ 	.word	0x000075d0
        /*0a4c*/ 	.word	0x000000ff
        /*0a50*/ 	.word	0x0002d830
        /*0a54*/ 	.short	0x010a
        /*0a56*/ 	.byte	0x07
	.zero		1


	//   ....[34]....
        /*0a58*/ 	.word	0x00007890
        /*0a5c*/ 	.word	0x000000ff
        /*0a60*/ 	.word	0x0002d850
        /*0a64*/ 	.short	0x010a
        /*0a66*/ 	.byte	0x07
	.zero		1


	//   ....[35]....
        /*0a68*/ 	.word	0x000078d0
        /*0a6c*/ 	.word	0x000000ff
        /*0a70*/ 	.word	0x0002d850
        /*0a74*/ 	.short	0x010a
        /*0a76*/ 	.byte	0x07
	.zero		1


	//   ....[36]....
        /*0a78*/ 	.word	0x00008250
        /*0a7c*/ 	.word	0x000000ff
        /*0a80*/ 	.word	0x00000000
        /*0a84*/ 	.short	0x0101
        /*0a86*/ 	.byte	0x07
	.zero		1


	//   ....[37]....
        /*0a88*/ 	.word	0x000097e0
        /*0a8c*/ 	.word	0x000000ff
        /*0a90*/ 	.word	0x00000000
        /*0a94*/ 	.short	0x0101
        /*0a96*/ 	.byte	0x06
	.zero		1


	//   ....[38]....
        /*0a98*/ 	.word	0x00009db0
        /*0a9c*/ 	.word	0x000000ff
        /*0aa0*/ 	.word	0x0002d850
        /*0aa4*/ 	.short	0x010a
        /*0aa6*/ 	.byte	0x04
	.zero		1


	//   ....[39]....
        /*0aa8*/ 	.word	0x00009df0
        /*0aac*/ 	.word	0x000000ff
        /*0ab0*/ 	.word	0x0002d850
        /*0ab4*/ 	.short	0x010a
        /*0ab6*/ 	.byte	0x04
	.zero		1


	//   ....[40]....
        /*0ab8*/ 	.word	0x0000a460
        /*0abc*/ 	.word	0x000000ff
        /*0ac0*/ 	.word	0x00000000
        /*0ac4*/ 	.short	0x0101
        /*0ac6*/ 	.byte	0x04
	.zero		1


	//   ....[41]....
        /*0ac8*/ 	.word	0x0000b610
        /*0acc*/ 	.word	0x000000ff
        /*0ad0*/ 	.word	0x00000000
        /*0ad4*/ 	.short	0x0101
        /*0ad6*/ 	.byte	0x04
	.zero		1


	//   ....[42]....
        /*0ad8*/ 	.word	0x0000df50
        /*0adc*/ 	.word	0x00000002
        /*0ae0*/ 	.word	0x0002d840
        /*0ae4*/ 	.short	0x010a
        /*0ae6*/ 	.byte	0x3f
	.zero		1


	//   ....[43]....
        /*0ae8*/ 	.word	0x0000e500
        /*0aec*/ 	.word	0x00000002
        /*0af0*/ 	.word	0x0002d830
        /*0af4*/ 	.short	0x0107
        /*0af6*/ 	.byte	0x3f
	.zero		1


	//   ....[44]....
        /*0af8*/ 	.word	0x0000e5e0
        /*0afc*/ 	.word	0x00000002
        /*0b00*/ 	.word	0x0002d830
        /*0b04*/ 	.short	0x0101
        /*0b06*/ 	.byte	0x3f
	.zero		1


	//   ....[45]....
        /*0b08*/ 	.word	0x0000f1f0
        /*0b0c*/ 	.word	0x00000017
        /*0b10*/ 	.word	0x0002d800
        /*0b14*/ 	.short	0x0107
        /*0b16*/ 	.byte	0x3f
	.zero		1


	//   ....[46]....
        /*0b18*/ 	.word	0x0000f2e0
        /*0b1c*/ 	.word	0x00000017
        /*0b20*/ 	.word	0x0002d800
        /*0b24*/ 	.short	0x0101
        /*0b26*/ 	.byte	0x3f
	.zero		1


	//   ....[47]....
        /*0b28*/ 	.word	0x0000f300
        /*0b2c*/ 	.word	0x00000017
        /*0b30*/ 	.word	0x0002d820
        /*0b34*/ 	.short	0x010a
        /*0b36*/ 	.byte	0x3f
	.zero		1


	//   ....[48]....
        /*0b38*/ 	.word	0x0000f710
        /*0b3c*/ 	.word	0x00000005
        /*0b40*/ 	.word	0x0002d840
        /*0b44*/ 	.short	0x010a
        /*0b46*/ 	.byte	0x3f
	.zero		1


	//   ....[49]....
        /*0b48*/ 	.word	0x0000fba0
        /*0b4c*/ 	.word	0x00000005
        /*0b50*/ 	.word	0x0002d830
        /*0b54*/ 	.short	0x0107
        /*0b56*/ 	.byte	0x3f
	.zero		1


	//   ....[50]....
        /*0b58*/ 	.word	0x0000fc60
        /*0b5c*/ 	.word	0x00000005
        /*0b60*/ 	.word	0x0002d830
        /*0b64*/ 	.short	0x0101
        /*0b66*/ 	.byte	0x3f
	.zero		1


	//   ....[51]....
        /*0b68*/ 	.word	0x0000fcc0
        /*0b6c*/ 	.word	0x00000005
        /*0b70*/ 	.word	0x0002d860
        /*0b74*/ 	.short	0x010a
        /*0b76*/ 	.byte	0x3f
	.zero		1


	//   ....[52]....
        /*0b78*/ 	.word	0x000101e0
        /*0b7c*/ 	.word	0x00000005
        /*0b80*/ 	.word	0x0002d850
        /*0b84*/ 	.short	0x0107
        /*0b86*/ 	.byte	0x3f
	.zero		1


	//   ....[53]....
        /*0b88*/ 	.word	0x000102e0
        /*0b8c*/ 	.word	0x00000005
        /*0b90*/ 	.word	0x0002d850
        /*0b94*/ 	.short	0x0101
        /*0b96*/ 	.byte	0x3f
	.zero		1


	//   ....[54]....
        /*0b98*/ 	.word	0x000104e0
        /*0b9c*/ 	.word	0x00000000
        /*0ba0*/ 	.word	0x0002d860
        /*0ba4*/ 	.short	0x010a
        /*0ba6*/ 	.byte	0x3f
	.zero		1


	//   ....[55]....
        /*0ba8*/ 	.word	0x00010960
        /*0bac*/ 	.word	0x00000000
        /*0bb0*/ 	.word	0x0002d850
        /*0bb4*/ 	.short	0x0107
        /*0bb6*/ 	.byte	0x3f
	.zero		1


	//   ....[56]....
        /*0bb8*/ 	.word	0x00010a30
        /*0bbc*/ 	.word	0x00000000
        /*0bc0*/ 	.word	0x0002d850
        /*0bc4*/ 	.short	0x0101
        /*0bc6*/ 	.byte	0x3f
	.zero		1


	//   ....[57]....
        /*0bc8*/ 	.word	0x00011750
        /*0bcc*/ 	.word	0x00000005
        /*0bd0*/ 	.word	0x0002d820
        /*0bd4*/ 	.short	0x010a
        /*0bd6*/ 	.byte	0x3f
	.zero		1


	//   ....[58]....
        /*0bd8*/ 	.word	0x000118d0
        /*0bdc*/ 	.word	0x00000003
        /*0be0*/ 	.word	0x0002d840
        /*0be4*/ 	.short	0x010a
        /*0be6*/ 	.byte	0x3f
	.zero		1


	//   ....[59]....
        /*0be8*/ 	.word	0x00011970
        /*0bec*/ 	.word	0x00000005
        /*0bf0*/ 	.word	0x0002d840
        /*0bf4*/ 	.short	0x010a
        /*0bf6*/ 	.byte	0x3f
	.zero		1


	//   ....[60]....
        /*0bf8*/ 	.word	0x000119b0
        /*0bfc*/ 	.word	0x00000003
        /*0c00*/ 	.word	0x0002d860
        /*0c04*/ 	.short	0x010a
        /*0c06*/ 	.byte	0x3f
	.zero		1


	//   ....[61]....
        /*0c08*/ 	.word	0x000119f0
        /*0c0c*/ 	.word	0x00000005
        /*0c10*/ 	.word	0x0002d860
        /*0c14*/ 	.short	0x010a
        /*0c16*/ 	.byte	0x3f
	.zero		1


	//   ....[62]....
        /*0c18*/ 	.word	0x00011a60
        /*0c1c*/ 	.word	0x00000003
        /*0c20*/ 	.word	0x0002d800
        /*0c24*/ 	.short	0x010a
        /*0c26*/ 	.byte	0x3f
	.zero		1


	//   ....[63]....
        /*0c28*/ 	.word	0x00011ab0
        /*0c2c*/ 	.word	0x00000000
        /*0c30*/ 	.word	0x0002d830
        /*0c34*/ 	.short	0x010a
        /*0c36*/ 	.byte	0x3f
	.zero		1


	//   ....[64]....
        /*0c38*/ 	.word	0x00011b10
        /*0c3c*/ 	.word	0x0000000a
        /*0c40*/ 	.word	0x0002d830
        /*0c44*/ 	.short	0x010a
        /*0c46*/ 	.byte	0x3f
	.zero		1


	//   ....[65]....
        /*0c48*/ 	.word	0x00011b70
        /*0c4c*/ 	.word	0x00000009
        /*0c50*/ 	.word	0x0002d850
        /*0c54*/ 	.short	0x010a
        /*0c56*/ 	.byte	0x3f
	.zero		1


	//   ....[66]....
        /*0c58*/ 	.word	0x00011bd0
        /*0c5c*/ 	.word	0x00000009
        /*0c60*/ 	.word	0x0002d830
        /*0c64*/ 	.short	0x010a
        /*0c66*/ 	.byte	0x3f
	.zero		1


	//   ....[67]....
        /*0c68*/ 	.word	0x00011c30
        /*0c6c*/ 	.word	0x00000008
        /*0c70*/ 	.word	0x0002d850
        /*0c74*/ 	.short	0x010a
        /*0c76*/ 	.byte	0x3f
	.zero		1


	//   ....[68]....
        /*0c78*/ 	.word	0x00011c90
        /*0c7c*/ 	.word	0x00000005
        /*0c80*/ 	.word	0x0002d850
        /*0c84*/ 	.short	0x010a
        /*0c86*/ 	.byte	0x3f
	.zero		1


	//   ....[69]....
        /*0c88*/ 	.word	0x00011db0
        /*0c8c*/ 	.word	0x00000002
        /*0c90*/ 	.word	0x0002d840
        /*0c94*/ 	.short	0x010a
        /*0c96*/ 	.byte	0x3f
	.zero		1


	//   ....[70]....
        /*0c98*/ 	.word	0x00012bf0
        /*0c9c*/ 	.word	0x00000017
        /*0ca0*/ 	.word	0x0002d820
        /*0ca4*/ 	.short	0x010a
        /*0ca6*/ 	.byte	0x3f
	.zero		1


	//   ....[71]....
        /*0ca8*/ 	.word	0x00012c40
        /*0cac*/ 	.word	0x00000005
        /*0cb0*/ 	.word	0x0002d840
        /*0cb4*/ 	.short	0x010a
        /*0cb6*/ 	.byte	0x3f
	.zero		1


	//   ....[72]....
        /*0cb8*/ 	.word	0x000131e0
        /*0cbc*/ 	.word	0x00000005
        /*0cc0*/ 	.word	0x0002d860
        /*0cc4*/ 	.short	0x010a
        /*0cc6*/ 	.byte	0x3f
	.zero		1


	//   ....[73]....
        /*0cc8*/ 	.word	0x000137c0
        /*0ccc*/ 	.word	0x00000000
        /*0cd0*/ 	.word	0x0002d860
        /*0cd4*/ 	.short	0x010a
        /*0cd6*/ 	.byte	0x3f
	.zero		1


	//   ....[74]....
        /*0cd8*/ 	.word	0x00014710
        /*0cdc*/ 	.word	0x00000005
        /*0ce0*/ 	.word	0x0002d820
        /*0ce4*/ 	.short	0x010a
        /*0ce6*/ 	.byte	0x3f
	.zero		1


	//   ....[75]....
        /*0ce8*/ 	.word	0x000148b0
        /*0cec*/ 	.word	0x00000003
        /*0cf0*/ 	.word	0x0002d840
        /*0cf4*/ 	.short	0x010a
        /*0cf6*/ 	.byte	0x3f
	.zero		1


	//   ....[76]....
        /*0cf8*/ 	.word	0x00014900
        /*0cfc*/ 	.word	0x00000005
        /*0d00*/ 	.word	0x0002d840
        /*0d04*/ 	.short	0x010a
        /*0d06*/ 	.byte	0x3f
	.zero		1


	//   ....[77]....
        /*0d08*/ 	.word	0x00014950
        /*0d0c*/ 	.word	0x00000003
        /*0d10*/ 	.word	0x0002d860
        /*0d14*/ 	.short	0x010a
        /*0d16*/ 	.byte	0x3f
	.zero		1


	//----- nvinfo : EIATTR_NUM_MBARRIERS
	.align		4
.L_295:
        /*0d18*/ 	.byte	0x03, 0x38
        /*0d1a*/ 	.short	0x0016


	//----- nvinfo : EIATTR_EXIT_INSTR_OFFSETS
	.align		4
        /*0d1c*/ 	.byte	0x04, 0x1c
        /*0d1e*/ 	.short	(.L_297 - .L_296)


	//   ....[0]....
.L_296:
        /*0d20*/ 	.word	0x000009a0


	//   ....[1]....
        /*0d24*/ 	.word	0x0000c180


	//   ....[2]....
        /*0d28*/ 	.word	0x00011a40


	//----- nvinfo : EIATTR_MAX_THREADS
	.align		4
.L_297:
        /*0d2c*/ 	.byte	0x04, 0x05
        /*0d2e*/ 	.short	(.L_299 - .L_298)
.L_298:
        /*0d30*/ 	.word	0x00000200
        /*0d34*/ 	.word	0x00000001
        /*0d38*/ 	.word	0x00000001


	//----- nvinfo : EIATTR_CRS_STACK_SIZE
	.align		4
.L_299:
        /*0d3c*/ 	.byte	0x04, 0x1e
        /*0d3e*/ 	.short	(.L_301 - .L_300)
.L_300:
        /*0d40*/ 	.word	0x00000000


	//----- nvinfo : EIATTR_CBANK_PARAM_SIZE
	.align		4
.L_301:
        /*0d44*/ 	.byte	0x03, 0x19
        /*0d46*/ 	.short	0x0af0


	//----- nvinfo : EIATTR_PARAM_CBANK
	.align		4
        /*0d48*/ 	.byte	0x04, 0x0a
        /*0d4a*/ 	.short	(.L_303 - .L_302)
	.align		4
.L_302:
        /*0d4c*/ 	.word	index@(.nv.constant0._ZN7cutlass13device_kernelIN5flash11enable_sm90INS1_16FlashAttnFwdSm90INS1_25CollectiveMainloopFwdSm90ILi2EN4cute5tupleIJNS5_1CILi1EEES8_S8_EEENS6_IJNS7_ILi192EEENS7_ILi128EEENS7_ILi96EEEEEELi96ENS_6half_tEfNS_4arch4Sm90ELb1ELb0ELb1ELb1ELb1ELb0ELb0ELb0ELb1ELb1ELb0ELb0EEENS1_21CollectiveEpilogueFwdINS6_IJSA_SC_SB_EEES9_SE_SG_Li384ELb1ELb1ELb0ELb0EEENS1_36VarlenDynamicPersistentTileSchedulerILi192ELi128ELi384ELi128ELb0ELb1ELb1ELb1ELb1ELb1EEEEEEEEEvNT_6ParamsE)
        /*0d50*/ 	.short	0x0210
        /*0d52*/ 	.short	0x0af0


	//----- nvinfo : EIATTR_SW_WAR
	.align		4
.L_303:
        /*0d54*/ 	.byte	0x04, 0x36
        /*0d56*/ 	.short	(.L_305 - .L_304)
.L_304:
        /*0d58*/ 	.word	0x00000008
.L_305:


//--------------------- .nv.info._ZN7cutlass13device_kernelIN5flash11enable_sm90INS1_16FlashAttnFwdSm90INS1_25CollectiveMainloopFwdSm90ILi2EN4cute5tupleIJNS5_1CILi1EEES8_S8_EEENS6_IJNS7_ILi192EEENS7_ILi128EEENS7_ILi96EEEEEELi96ENS_6half_tEfNS_4arch4Sm90ELb1ELb0ELb1ELb1ELb1ELb1ELb0ELb0ELb1ELb1ELb0ELb0EEENS1_21CollectiveEpilogueFwdINS6_IJSA_SC_SB_EEES9_SE_SG_Li384ELb1ELb1ELb0ELb0EEENS1_36VarlenDynamicPersistentTileSchedulerILi192ELi128ELi384ELi128ELb0ELb1ELb1ELb1ELb1ELb1EEEEEEEEEvNT_6ParamsE --------------------------
	.section	.nv.info._ZN7cutlass13device_kernelIN5flash11enable_sm90INS1_16FlashAttnFwdSm90INS1_25CollectiveMainloopFwdSm90ILi2EN4cute5tupleIJNS5_1CILi1EEES8_S8_EEENS6_IJNS7_ILi192EEENS7_ILi128EEENS7_ILi96EEEEEELi96ENS_6half_tEfNS_4arch4Sm90ELb1ELb0ELb1ELb1ELb1ELb1ELb0ELb0ELb1ELb1ELb0ELb0EEENS1_21CollectiveEpilogueFwdINS6_IJSA_SC_SB_EEES9_SE_SG_Li384ELb1ELb1ELb0ELb0EEENS1_36VarlenDynamicPersistentTileSchedulerILi192ELi128ELi384ELi128ELb0ELb1ELb1ELb1ELb1ELb1EEEEEEEEEvNT_6ParamsE,"",@"SHT_CUDA_INFO"
	.sectionflags	@""
	.align	4


	//----- nvinfo : EIATTR_CUDA_API_VERSION
	.align		4
        /*0000*/ 	.byte	0x04, 0x37
        /*0002*/ 	.short	(.L_307 - .L_306)
.L_306:
        /*0004*/ 	.word	0x00000082


	//----- nvinfo : EIATTR_KPARAM_INFO
	.align		4
.L_307:
        /*0008*/ 	.byte	0x04, 0x17
        /*000a*/ 	.short	(.L_309 - .L_308)
.L_308:
        /*000c*/ 	.word	0x00000000
        /*0010*/ 	.short	0x0000
        /*0012*/ 	.short	0x0070
        /*0014*/ 	.byte	0x00, 0xf0, 0x01, 0x2a


	//----- nvinfo : EIATTR_SPARSE_MMA_MASK
	.align		4
.L_309:
        /*0018*/ 	.byte	0x03, 0x50
        /*001a*/ 	.short	0x0000


	//----- nvinfo : EIATTR_MAXREG_COUNT
	.align		4
        /*001c*/ 	.byte	0x03, 0x1b
        /*001e*/ 	.short	0x0080


	//----- nvinfo : EIATTR_NUM_BARRIERS
	.align		4
        /*0020*/ 	.byte	0x02, 0x4c
        /*0022*/ 	.byte	0x10
	.zero		1


	//----- nvinfo : EIATTR_EXTERNS
	.align		4
        /*0024*/ 	.byte	0x04, 0x0f
        /*0026*/ 	.short	(.L_311 - .L_310)


	//   ....[0]....
	.align		4
.L_310:
        /*0028*/ 	.word	index@(__assertfail)


	//----- nvinfo : EIATTR_ANNOTATIONS
	.align		4
.L_311:
        /*002c*/ 	.byte	0x04, 0x55
        /*002e*/ 	.short	(.L_313 - .L_312)


	//   ....[0]....
.L_312:
        /* <DEDUP_REMOVED lines=119> */


	//----- nvinfo : EIATTR_MERCURY_ISA_VERSION
	.align		4
.L_313:
        /*0790*/ 	.byte	0x03, 0x5f
        /*0792*/ 	.short	0x0101


	//----- nvinfo : EIATTR_UNUSED_LOAD_BYTE_OFFSET
	.align		4
        /*0794*/ 	.byte	0x04, 0x44
        /*0796*/ 	.short	(.L_315 - .L_314)


	//   ....[0]....
.L_314:
        /*0798*/ 	.word	0x00000a80
        /*079c*/ 	.word	0x0000fff0


	//   ....[1]....
        /*07a0*/ 	.word	0x000152f0
        /*07a4*/ 	.word	0x0000fff0


	//----- nvinfo : EIATTR_INT_WARP_WIDE_INSTR_OFFSETS
	.align		4
.L_315:
        /*07a8*/ 	.byte	0x04, 0x31
        /*07aa*/ 	.short	(.L_317 - .L_316)


	//   ....[0]....
.L_316:
        /*07ac*/ 	.word	0x00000130


	//   ....[1]....
        /*07b0*/ 	.word	0x00000170


	//   ....[2]....
        /*07b4*/ 	.word	0x000001e0


	//   ....[3]....
        /*07b8*/ 	.word	0x00019ac0


	//   ....[4]....
        /*07bc*/ 	.word	0x00019b50


	//   ....[5]....
        /*07c0*/ 	.word	0x0001c8a0


	//   ....[6]....
        /*07c4*/ 	.word	0x0001c930


	//----- nvinfo : EIATTR_COOP_GROUP_MASK_REGIDS
	.align		4
.L_317:
        /*07c8*/ 	.byte	0x04, 0x29
        /*07ca*/ 	.short	(.L_319 - .L_318)


	//   ....[0]....
.L_318:
        /*07cc*/ 	.word	0xffffffff


	//   ....[1]....
        /*07d0*/ 	.word	0xffffffff


	//   ....[2]....
        /*07d4*/ 	.word	0xffffffff


	//   ....[3]....
        /*07d8*/ 	.word	0xffffffff


	//   ....[4]....
        /*07dc*/ 	.word	0xffffffff


	//   ....[5]....
        /*07e0*/ 	.word	0xffffffff


	//   ....[6]....
        /*07e4*/ 	.word	0xffffffff


	//   ....[7]....
        /*07e8*/ 	.word	0xffffffff


	//   ....[8]....
        /*07ec*/ 	.word	0xffffffff


	//   ....[9]....
        /*07f0*/ 	.word	0xffffffff


	//   ....[10]....
        /*07f4*/ 	.word	0xffffffff


	//   ....[11]....
        /*07f8*/ 	.word	0xffffffff


	//   ....[12]....
        /*07fc*/ 	.word	0xffffffff


	//   ....[13]....
        /*0800*/ 	.word	0xffffffff


	//   ....[14]....
        /*0804*/ 	.word	0xffffffff


	//   ....[15]....
        /*0808*/ 	.word	0xffffffff


	//   ....[16]....
        /*080c*/ 	.word	0xffffffff


	//   ....[17]....
        /*0810*/ 	.word	0xffffffff


	//   ....[18]....
        /*0814*/ 	.word	0xffffffff


	//   ....[19]....
        /*0818*/ 	.word	0xffffffff


	//   ....[20]....
        /*081c*/ 	.word	0xffffffff


	//   ....[21]....
        /*0820*/ 	.word	0xffffffff


	//   ....[22]....
        /*0824*/ 	.word	0xffffffff


	//   ....[23]....
        /*0828*/ 	.word	0xffffffff


	//   ....[24]....
        /*082c*/ 	.word	0xffffffff


	//   ....[25]....
        /*0830*/ 	.word	0xffffffff


	//   ....[26]....
        /*0834*/ 	.word	0xffffffff


	//   ....[27]....
        /*0838*/ 	.word	0xffffffff


	//   ....[28]....
        /*083c*/ 	.word	0xffffffff


	//   ....[29]....
        /*0840*/ 	.word	0xffffffff


	//   ....[30]....
        /*0844*/ 	.word	0xffffffff


	//   ....[31]....
        /*0848*/ 	.word	0xffffffff


	//   ....[32]....
        /*084c*/ 	.word	0xffffffff


	//   ....[33]....
        /*0850*/ 	.word	0xffffffff


	//   ....[34]....
        /*0854*/ 	.word	0xffffffff


	//   ....[35]....
        /*0858*/ 	.word	0xffffffff


	//   ....[36]....
        /*085c*/ 	.word	0xffffffff


	//   ....[37]....
        /*0860*/ 	.word	0xffffffff


	//   ....[38]....
        /*0864*/ 	.word	0xffffffff


	//   ....[39]....
        /*0868*/ 	.word	0xffffffff


	//   ....[40]....
        /*086c*/ 	.word	0xffffffff


	//   ....[41]....
        /*0870*/ 	.word	0xffffffff


	//   ....[42]....
        /*0874*/ 	.word	0xffffffff


	//   ....[43]....
        /*0878*/ 	.word	0xffffffff


	//   ....[44]....
        /*087c*/ 	.word	0xffffffff


	//   ....[45]....
        /*0880*/ 	.word	0xffffffff


	//   ....[46]....
        /*0884*/ 	.word	0xffffffff


	//   ....[47]....
        /*0888*/ 	.word	0xffffffff


	//   ....[48]....
        /*088c*/ 	.word	0xffffffff


	//   ....[49]....
        /*0890*/ 	.word	0xffffffff


	//   ....[50]....
        /*0894*/ 	.word	0xffffffff


	//   ....[51]....
        /*0898*/ 	.word	0xffffffff


	//   ....[52]....
        /*089c*/ 	.word	0xffffffff


	//   ....[53]....
        /*08a0*/ 	.word	0xffffffff


	//   ....[54]....
        /*08a4*/ 	.word	0xffffffff


	//   ....[55]....
        /*08a8*/ 	.word	0xffffffff


	//   ....[56]....
        /*08ac*/ 	.word	0xffffffff


	//   ....[57]....
        /*08b0*/ 	.word	0xffffffff


	//   ....[58]....
        /*08b4*/ 	.word	0xffffffff


	//   ....[59]....
        /*08b8*/ 	.word	0xffffffff


	//   ....[60]....
        /*08bc*/ 	.word	0xffffffff


	//   ....[61]....
        /*08c0*/ 	.word	0xffffffff


	//   ....[62]....
        /*08c4*/ 	.word	0xffffffff


	//   ....[63]....
        /*08c8*/ 	.word	0xffffffff


	//   ....[64]....
        /*08cc*/ 	.word	0xffffffff


	//   ....[65]....
        /*08d0*/ 	.word	0xffffffff


	//   ....[66]....
        /*08d4*/ 	.word	0xffffffff


	//   ....[67]....
        /*08d8*/ 	.word	0xffffffff


	//   ....[68]....
        /*08dc*/ 	.word	0xffffffff


	//   ....[69]....
        /*08e0*/ 	.word	0xffffffff


	//   ....[70]....
        /*08e4*/ 	.word	0xffffffff


	//   ....[71]....
        /*08e8*/ 	.word	0xffffffff


	//   ....[72]....
        /*08ec*/ 	.word	0xffffffff


	//   ....[73]....
        /*08f0*/ 	.word	0xffffffff


	//   ....[74]....
        /*08f4*/ 	.word	0xffffffff


	//   ....[75]....
        /*08f8*/ 	.word	0xffffffff


	//   ....[76]....
        /*08fc*/ 	.word	0xffffffff


	//   ....[77]....
        /*0900*/ 	.word	0xffffffff


	//   ....[78]....
        /*0904*/ 	.word	0xffffffff


	//   ....[79]....
        /*0908*/ 	.word	0xffffffff


	//   ....[80]....
        /*090c*/ 	.word	0xffffffff


	//   ....[81]....
        /*0910*/ 	.word	0xffffffff


	//   ....[82]....
        /*0914*/ 	.word	0xffffffff


	//   ....[83]....
        /*0918*/ 	.word	0xffffffff


	//   ....[84]....
        /*091c*/ 	.word	0xffffffff


	//   ....[85]....
        /*0920*/ 	.word	0xffffffff


	//   ....[86]....
        /*0924*/ 	.word	0xffffffff


	//   ....[87]....
        /*0928*/ 	.word	0xffffffff


	//   ....[88]....
        /*092c*/ 	.word	0xffffffff


	//   ....[89]....
        /*0930*/ 	.word	0xffffffff


	//   ....[90]....
        /*0934*/ 	.word	0xffffffff


	//   ....[91]....
        /*0938*/ 	.word	0xffffffff


	//   ....[92]....
        /*093c*/ 	.word	0xffffffff


	//   ....[93]....
        /*0940*/ 	.word	0xffffffff


	//   ....[94]....
        /*0944*/ 	.word	0xffffffff


	//   ....[95]....
        /*0948*/ 	.word	0xffffffff


	//   ....[96]....
        /*094c*/ 	.word	0xffffffff


	//   ....[97]....
        /*0950*/ 	.word	0xffffffff


	//   ....[98]....
        /*0954*/ 	.word	0xffffffff


	//   ....[99]....
        /*0958*/ 	.word	0xffffffff


	//   ....[100]....
        /*095c*/ 	.word	0xffffffff


	//   ....[101]....
        /*0960*/ 	.word	0xffffffff


	//   ....[102]....
        /*0964*/ 	.word	0xffffffff


	//   ....[103]....
        /*0968*/ 	.word	0xffffffff


	//   ....[104]....
        /*096c*/ 	.word	0xffffffff


	//   ....[105]....
        /*0970*/ 	.word	0xffffffff


	//   ....[106]....
        /*0974*/ 	.word	0xffffffff


	//   ....[107]....
        /*0978*/ 	.word	0xffffffff


	//   ....[108]....
        /*097c*/ 	.word	0xffffffff


	//   ....[109]....
        /*0980*/ 	.word	0xffffffff


	//   ....[110]....
        /*0984*/ 	.word	0xffffffff


	//   ....[111]....
        /*0988*/ 	.word	0xffffffff


	//   ....[112]....
        /*098c*/ 	.word	0xffffffff


	//   ....[113]....
        /*0990*/ 	.word	0xffffffff


	//   ....[114]....
        /*0994*/ 	.word	0xffffffff


	//   ....[115]....
        /*0998*/ 	.word	0xffffffff


	//   ....[116]....
        /*099c*/ 	.word	0xffffffff


	//   ....[117]....
        /*09a0*/ 	.word	0xffffffff


	//   ....[118]....
        /*09a4*/ 	.word	0xffffffff


	//   ....[119]....
        /*09a8*/ 	.word	0xffffffff


	//   ....[120]....
        /*09ac*/ 	.word	0xffffffff


	//   ....[121]....
        /*09b0*/ 	.word	0xffffffff


	//   ....[122]....
        /*09b4*/ 	.word	0xffffffff


	//   ....[123]....
        /*09b8*/ 	.word	0xffffffff


	//   ....[124]....
        /*09bc*/ 	.word	0xffffffff


	//   ....[125]....
        /*09c0*/ 	.word	0xffffffff


	//   ....[126]....
        /*09c4*/ 	.word	0xffffffff


	//   ....[127]....
        /*09c8*/ 	.word	0xffffffff


	//   ....[128]....
        /*09cc*/ 	.word	0xffffffff


	//   ....[129]....
        /*09d0*/ 	.word	0xffffffff


	//   ....[130]....
        /*09d4*/ 	.word	0xffffffff


	//   ....[131]....
        /*09d8*/ 	.word	0xffffffff


	//   ....[132]....
        /*09dc*/ 	.word	0xffffffff


	//   ....[133]....
        /*09e0*/ 	.word	0xffffffff


	//   ....[134]....
        /*09e4*/ 	.word	0xffffffff


	//   ....[135]....
        /*09e8*/ 	.word	0xffffffff


	//   ....[136]....
        /*09ec*/ 	.word	0xffffffff


	//   ....[137]....
        /*09f0*/ 	.word	0xffffffff


	//   ....[138]....
        /*09f4*/ 	.word	0x0500000f


	//   ....[139]....
        /*09f8*/ 	.word	0x0500000f


	//   ....[140]....
        /*09fc*/ 	.word	0x0500000f


	//   ....[141]....
        /*0a00*/ 	.word	0x0500000f


	//   ....[142]....
        /*0a04*/ 	.word	0x0500000f


	//   ....[143]....
        /*0a08*/ 	.word	0x0500000f


	//   ....[144]....
        /*0a0c*/ 	.word	0x0500000f


	//   ....[145]....
        /*0a10*/ 	.word	0x0500000f


	//   ....[146]....
        /*0a14*/ 	.word	0x0500000f


	//   ....[147]....
        /*0a18*/ 	.word	0x0500000f


	//   ....[148]....
        /*0a1c*/ 	.word	0x0500000f


	//   ....[149]....
        /*0a20*/ 	.word	0x0500000f


	//   ....[150]....
        /*0a24*/ 	.word	0x0500000f


	//   ....[151]....
        /*0a28*/ 	.word	0x0500000f


	//   ....[152]....
        /*0a2c*/ 	.word	0x0500000f


	//   ....[153]....
        /*0a30*/ 	.word	0x0500000f


	//   ....[154]....
        /*0a34*/ 	.word	0x0500000f


	//   ....[155]....
        /*0a38*/ 	.word	0x0500000f


	//   ....[156]....
        /*0a3c*/ 	.word	0x0500000f


	//   ....[157]....
        /*0a40*/ 	.word	0x0500000f


	//   ....[158]....
        /*0a44*/ 	.word	0x0500000f


	//   ....[159]....
        /*0a48*/ 	.word	0x0500000f


	//   ....[160]....
        /*0a4c*/ 	.word	0x0500000f


	//   ....[161]....
        /*0a50*/ 	.word	0x0500000f


	//   ....[162]....
        /*0a54*/ 	.word	0x0500000f


	//   ....[163]....
        /*0a58*/ 	.word	0x0500000f


	//   ....[164]....
        /*0a5c*/ 	.word	0x0500000f


	//   ....[165]....
        /*0a60*/ 	.word	0x0500000f


	//   ....[166]....
        /*0a64*/ 	.word	0x0500000f


	//   ....[167]....
        /*0a68*/ 	.word	0x0500000f


	//   ....[168]....
        /*0a6c*/ 	.word	0x0500000f


	//   ....[169]....
        /*0a70*/ 	.word	0x0500000f


	//   ....[170]....
        /*0a74*/ 	.word	0x0500000f


	//   ....[171]....
        /*0a78*/ 	.word	0x0500000f


	//   ....[172]....
        /*0a7c*/ 	.word	0x0500000f


	//   ....[173]....
        /*0a80*/ 	.word	0x0500000f


	//   ....[174]....
        /*0a84*/ 	.word	0x0500000f


	//   ....[175]....
        /*0a88*/ 	.word	0x0500000f


	//   ....[176]....
        /*0a8c*/ 	.word	0x0500000f


	//   ....[177]....
        /*0a90*/ 	.word	0x0500000f


	//   ....[178]....
        /*0a94*/ 	.word	0x0500000f


	//   ....[179]....
        /*0a98*/ 	.word	0x0500000f


	//   ....[180]....
        /*0a9c*/ 	.word	0x0500000f


	//   ....[181]....
        /*0aa0*/ 	.word	0x0500000f


	//   ....[182]....
        /*0aa4*/ 	.word	0x0500000f


	//   ....[183]....
        /*0aa8*/ 	.word	0x0500000f


	//   ....[184]....
        /*0aac*/ 	.word	0x0500000f


	//   ....[185]....
        /*0ab0*/ 	.word	0x0500000f


	//   ....[186]....
        /*0ab4*/ 	.word	0x0500000f


	//   ....[187]....
        /*0ab8*/ 	.word	0x0500000f


	//   ....[188]....
        /*0abc*/ 	.word	0x0500000f


	//   ....[189]....
        /*0ac0*/ 	.word	0x0500000f


	//   ....[190]....
        /*0ac4*/ 	.word	0x0500000f


	//   ....[191]....
        /*0ac8*/ 	.word	0x0500000f


	//   ....[192]....
        /*0acc*/ 	.word	0x0500000f


	//   ....[193]....
        /*0ad0*/ 	.word	0x0500000f


	//   ....[194]....
        /*0ad4*/ 	.word	0x0500000f


	//   ....[195]....
        /*0ad8*/ 	.word	0x0500000f


	//   ....[196]....
        /*0adc*/ 	.word	0x0500000f


	//   ....[197]....
        /*0ae0*/ 	.word	0x0500000f


	//   ....[198]....
        /*0ae4*/ 	.word	0x0500000f


	//   ....[199]....
        /*0ae8*/ 	.word	0x0500000f


	//   ....[200]....
        /*0aec*/ 	.word	0x0500000f


	//   ....[201]....
        /*0af0*/ 	.word	0x0500000f


	//   ....[202]....
        /*0af4*/ 	.word	0x0500000f


	//   ....[203]....
        /*0af8*/ 	.word	0x0500000f


	//   ....[204]....
        /*0afc*/ 	.word	0x0500000f


	//   ....[205]....
        /*0b00*/ 	.word	0x0500000f


	//   ....[206]....
        /*0b04*/ 	.word	0x0500000f


	//   ....[207]....
        /*0b08*/ 	.word	0x0500000f


	//   ....[208]....
        /*0b0c*/ 	.word	0x0500000f


	//   ....[209]....
        /*0b10*/ 	.word	0x0500000f


	//   ....[210]....
        /*0b14*/ 	.word	0x0500000f


	//   ....[211]....
        /*0b18*/ 	.word	0x0500000f


	//   ....[212]....
        /*0b1c*/ 	.word	0x0500000f


	//   ....[213]....
        /*0b20*/ 	.word	0x0500000f


	//   ....[214]....
        /*0b24*/ 	.word	0x0500000f


	//   ....[215]....
        /*0b28*/ 	.word	0x0500000f


	//   ....[216]....
        /*0b2c*/ 	.word	0x0500000f


	//   ....[217]....
        /*0b30*/ 	.word	0x0500000f


	//   ....[218]....
        /*0b34*/ 	.word	0x0500000f


	//   ....[219]....
        /*0b38*/ 	.word	0x0500000f


	//   ....[220]....
        /*0b3c*/ 	.word	0x0500000f


	//----- nvinfo : EIATTR_COOP_GROUP_INSTR_OFFSETS
	.align		4
.L_319:
        /*0b40*/ 	.byte	0x04, 0x28
        /*0b42*/ 	.short	(.L_321 - .L_320)


	//   ....[0]....
.L_320:
        /*0b44*/ 	.word	0x00000070


	//   ....[1]....
        /*0b48*/ 	.word	0x00000140


	//   ....[2]....
        /*0b4c*/ 	.word	0x00000190


	//   ....[3]....
        /*0b50*/ 	.word	0x000003c0


	//   ....[4]....
        /*0b54*/ 	.word	0x00000520


	//   ....[5]....
        /*0b58*/ 	.word	0x00000640


	//   ....[6]....
        /*0b5c*/ 	.word	0x000007a0


	//   ....[7]....
        /*0b60*/ 	.word	0x000032b0


	//   ....[8]....
        /*0b64*/ 	.word	0x000032c0


	//   ....[9]....
        /*0b68*/ 	.word	0x00004e90


	//   ....[10]....
        /*0b6c*/ 	.word	0x00004ea0


	//   ....[11]....
        /*0b70*/ 	.word	0x000068b0


	//   ....[12]....
        /*0b74*/ 	.word	0x000068c0


	//   ....[13]....
        /*0b78*/ 	.word	0x00006df0


	//   ....[14]....
        /*0b7c*/ 	.word	0x00006e10


	//   ....[15]....
        /*0b80*/ 	.word	0x00007570


	//   ....[16]....
        /*0b84*/ 	.word	0x00007cb0


	//   ....[17]....
        /*0b88*/ 	.word	0x00007cc0


	//   ....[18]....
        /*0b8c*/ 	.word	0x00007cd0


	//   ....[19]....
        /*0b90*/ 	.word	0x00007ce0


	//   ....[20]....
        /*0b94*/ 	.word	0x00009a00


	//   ....[21]....
        /*0b98*/ 	.word	0x00009a10


	//   ....[22]....
        /*0b9c*/ 	.word	0x00009a20


	//   ....[23]....
        /*0ba0*/ 	.word	0x00009a30


	//   ....[24]....
        /*0ba4*/ 	.word	0x0000bfc0


	//   ....[25]....
        /*0ba8*/ 	.word	0x0000c850


	//   ....[26]....
        /*0bac*/ 	.word	0x0000c870


	//   ....[27]....
        /*0bb0*/ 	.word	0x0000c890


	//   ....[28]....
        /*0bb4*/ 	.word	0x0000d250


	//   ....[29]....
        /*0bb8*/ 	.word	0x0000d270


	//   ....[30]....
        /*0bbc*/ 	.word	0x0000e2d0


	//   ....[31]....
        /*0bc0*/ 	.word	0x0000f3b0


	//   ....[32]....
        /*0bc4*/ 	.word	0x0000f430


	//   ....[33]....
        /*0bc8*/ 	.word	0x0000fcb0


	//   ....[34]....
        /*0bcc*/ 	.word	0x0000fd30


	//   ....[35]....
        /*0bd0*/ 	.word	0x00010720


	//   ....[36]....
        /*0bd4*/ 	.word	0x00010740


	//   ....[37]....
        /*0bd8*/ 	.word	0x00011930


	//   ....[38]....
        /*0bdc*/ 	.word	0x00012e60


	//   ....[39]....
        /*0be0*/ 	.word	0x00012ec0


	//   ....[40]....
        /*0be4*/ 	.word	0x00013290


	//   ....[41]....
        /*0be8*/ 	.word	0x000132b0


	//   ....[42]....
        /*0bec*/ 	.word	0x00014630


	//   ....[43]....
        /*0bf0*/ 	.word	0x00014860


	//   ....[44]....
        /*0bf4*/ 	.word	0x00014ce0


	//   ....[45]....
        /*0bf8*/ 	.word	0x00014d20


	//   ....[46]....
        /*0bfc*/ 	.word	0x00014d30


	//   ....[47]....
        /*0c00*/ 	.word	0x00015d50


	//   ....[48]....
        /*0c04*/ 	.word	0x00015d80


	//   ....[49]....
        /*0c08*/ 	.word	0x00015dc0


	//   ....[50]....
        /*0c0c*/ 	.word	0x00015df0


	//   ....[51]....
        /*0c10*/ 	.word	0x000162a0


	//   ....[52]....
        /*0c14*/ 	.word	0x000162c0


	//   ....[53]....
        /*0c18*/ 	.word	0x000163e0


	//   ....[54]....
        /*0c1c*/ 	.word	0x00016400


	//   ....[55]....
        /*0c20*/ 	.word	0x00016cf0


	//   ....[56]....
        /*0c24*/ 	.word	0x00016d00


	//   ....[57]....
        /*0c28*/ 	.word	0x00016e60


	//   ....[58]....
        /*0c2c*/ 	.word	0x00016e70


	//   ....[59]....
        /*0c30*/ 	.word	0x00017010


	//   ....[60]....
        /*0c34*/ 	.word	0x00017200


	//   ....[61]....
        /*0c38*/ 	.word	0x00017230


	//   ....[62]....
        /*0c3c*/ 	.word	0x00017260


	//   ....[63]....
        /*0c40*/ 	.word	0x00017290


	//   ....[64]....
        /*0c44*/ 	.word	0x000172c0


	//   ....[65]....
        /*0c48*/ 	.word	0x000172f0


	//   ....[66]....
        /*0c4c*/ 	.word	0x00017460


	//   ....[67]....
        /*0c50*/ 	.word	0x00017490


	//   ....[68]....
        /*0c54*/ 	.word	0x000174c0


	//   ....[69]....
        /*0c58*/ 	.word	0x000174f0


	//   ....[70]....
        /*0c5c*/ 	.word	0x00017520


	//   ....[71]....
        /*0c60*/ 	.word	0x00017550


	//   ....[72]....
        /*0c64*/ 	.word	0x000175f0


	//   ....[73]....
        /*0c68*/ 	.word	0x00017650


	//   ....[74]....
        /*0c6c*/ 	.word	0x000176f0


	//   ....[75]....
        /*0c70*/ 	.word	0x00018530


	//   ....[76]....
        /*0c74*/ 	.word	0x0001a770


	//   ....[77]....
        /*0c78*/ 	.word	0x0001a780


	//   ....[78]....
        /*0c7c*/ 	.word	0x0001a840


	//   ....[79]....
        /*0c80*/ 	.word	0x0001a850


	//   ....[80]....
        /*0c84*/ 	.word	0x0001a900


	//   ....[81]....
        /*0c88*/ 	.word	0x0001a910


	//   ....[82]....
        /*0c8c*/ 	.word	0x0001a920


	//   ....[83]....
        /*0c90*/ 	.word	0x0001a930


	//   ....[84]....
        /*0c94*/ 	.word	0x0001b330


	//   ....[85]....
        /*0c98*/ 	.word	0x0001b340


	//   ....[86]....
        /*0c9c*/ 	.word	0x0001b360


	//   ....[87]....
        /*0ca0*/ 	.word	0x0001b410


	//   ....[88]....
        /*0ca4*/ 	.word	0x0001b440


	//   ....[89]....
        /*0ca8*/ 	.word	0x0001b460


	//   ....[90]....
        /*0cac*/ 	.word	0x0001b4e0


	//   ....[91]....
        /*0cb0*/ 	.word	0x0001b4f0


	//   ....[92]....
        /*0cb4*/ 	.word	0x0001b5c0


	//   ....[93]....
        /*0cb8*/ 	.word	0x0001b600


	//   ....[94]....
        /*0cbc*/ 	.word	0x0001b610


	//   ....[95]....
        /*0cc0*/ 	.word	0x0001b690


	//   ....[96]....
        /*0cc4*/ 	.word	0x0001be80


	//   ....[97]....
        /*0cc8*/ 	.word	0x0001be90


	//   ....[98]....
        /*0ccc*/ 	.word	0x0001bef0


	//   ....[99]....
        /*0cd0*/ 	.word	0x0001bf40


	//   ....[100]....
        /*0cd4*/ 	.word	0x0001bf50


	//   ....[101]....
        /*0cd8*/ 	.word	0x0001bfb0


	//   ....[102]....
        /*0cdc*/ 	.word	0x0001bfe0


	//   ....[103]....
        /*0ce0*/ 	.word	0x0001c020


	//   ....[104]....
        /*0ce4*/ 	.word	0x0001c2e0


	//   ....[105]....
        /*0ce8*/ 	.word	0x0001c300


	//   ....[106]....
        /*0cec*/ 	.word	0x0001c3a0


	//   ....[107]....
        /*0cf0*/ 	.word	0x0001c3b0


	//   ....[108]....
        /*0cf4*/ 	.word	0x0001c440


	//   ....[109]....
        /*0cf8*/ 	.word	0x0001c450


	//   ....[110]....
        /*0cfc*/ 	.word	0x0001c460


	//   ....[111]....
        /*0d00*/ 	.word	0x0001c4f0


	//   ....[112]....
        /*0d04*/ 	.word	0x0001cad0


	//   ....[113]....
        /*0d08*/ 	.word	0x0001cae0


	//   ....[114]....
        /*0d0c*/ 	.word	0x0001cb70


	//   ....[115]....
        /*0d10*/ 	.word	0x0001cc10


	//   ....[116]....
        /*0d14*/ 	.word	0x0001cc30


	//   ....[117]....
        /*0d18*/ 	.word	0x0001ccb0


	//   ....[118]....
        /*0d1c*/ 	.word	0x0001ccd0


	//   ....[119]....
        /*0d20*/ 	.word	0x0001cce0


	//   ....[120]....
        /*0d24*/ 	.word	0x0001d0d0


	//   ....[121]....
        /*0d28*/ 	.word	0x0001d100


	//   ....[122]....
        /*0d2c*/ 	.word	0x0001d140


	//   ....[123]....
        /*0d30*/ 	.word	0x0001d170


	//   ....[124]....
        /*0d34*/ 	.word	0x0001d1a0


	//   ....[125]....
        /*0d38*/ 	.word	0x0001d1d0


	//   ....[126]....
        /*0d3c*/ 	.word	0x0001d200


	//   ....[127]....
        /*0d40*/ 	.word	0x0001d230


	//   ....[128]....
        /*0d44*/ 	.word	0x0001d3b0


	//   ....[129]....
        /*0d48*/ 	.word	0x0001d3e0


	//   ....[130]....
        /*0d4c*/ 	.word	0x0001d410


	//   ....[131]....
        /*0d50*/ 	.word	0x0001d440


	//   ....[132]....
        /*0d54*/ 	.word	0x0001d470


	//   ....[133]....
        /*0d58*/ 	.word	0x0001d4a0


	//   ....[134]....
        /*0d5c*/ 	.word	0x0001d560


	//   ....[135]....
        /*0d60*/ 	.word	0x0001d580


	//   ....[136]....
        /*0d64*/ 	.word	0x0001d5f0


	//   ....[137]....
        /*0d68*/ 	.word	0x0001dc90


	//   ....[138]....
        /*0d6c*/ 	.word	0x0001dfb0


	//   ....[139]....
        /*0d70*/ 	.word	0x0001e040


	//   ....[140]....
        /*0d74*/ 	.word	0x0001e130


	//   ....[141]....
        /*0d78*/ 	.word	0x0001e1c0


	//   ....[142]....
        /*0d7c*/ 	.word	0x0001e2a0


	//   ....[143]....
        /*0d80*/ 	.word	0x0001e330


	//   ....[144]....
        /*0d84*/ 	.word	0x0001e470


	//   ....[145]....
        /*0d88*/ 	.word	0x0001e510


	//   ....[146]....
        /*0d8c*/ 	.word	0x0001e5a0


	//   ....[147]....
        /*0d90*/ 	.word	0x0001e5f0


	//   ....[148]....
        /*0d94*/ 	.word	0x0001e640


	//   ....[149]....
        /*0d98*/ 	.word	0x0001e720


	//   ....[150]....
        /*0d9c*/ 	.word	0x0001e7b0


	//   ....[151]....
        /*0da0*/ 	.word	0x0001e800


	//   ....[152]....
        /*0da4*/ 	.word	0x0001e850


	//   ....[153]....
        /*0da8*/ 	.word	0x0001eb10


	//   ....[154]....
        /*0dac*/ 	.word	0x0001eb60


	//   ....[155]....
        /*0db0*/ 	.word	0x0001ebf0


	//   ....[156]....
        /*0db4*/ 	.word	0x0001ec80


	//   ....[157]....
        /*0db8*/ 	.word	0x0001ed40


	//   ....[158]....
        /*0dbc*/ 	.word	0x0001f020


	//   ....[159]....
        /*0dc0*/ 	.word	0x0001f110


	//   ....[160]....
        /*0dc4*/ 	.word	0x0001f1a0


	//   ....[161]....
        /*0dc8*/ 	.word	0x0001f200


	//   ....[162]....
        /*0dcc*/ 	.word	0x0001f320


	//   ....[163]....
        /*0dd0*/ 	.word	0x0001f380


	//   ....[164]....
        /*0dd4*/ 	.word	0x0001f4a0


	//   ....[165]....
        /*0dd8*/ 	.word	0x0001f500


	//   ....[166]....
        /*0ddc*/ 	.word	0x0001f5f0


	//   ....[167]....
        /*0de0*/ 	.word	0x0001f700


	//   ....[168]....
        /*0de4*/ 	.word	0x0001f770


	//   ....[169]....
        /*0de8*/ 	.word	0x0001f7d0


	//   ....[170]....
        /*0dec*/ 	.word	0x0001f870


	//   ....[171]....
        /*0df0*/ 	.word	0x0001f940


	//   ....[172]....
        /*0df4*/ 	.word	0x0001fa20


	//   ....[173]....
        /*0df8*/ 	.word	0x0001faf0


	//   ....[174]....
        /*0dfc*/ 	.word	0x0001fb80


	//   ....[175]....
        /*0e00*/ 	.word	0x0001fc50


	//   ....[176]....
        /*0e04*/ 	.word	0x0001fce0


	//   ....[177]....
        /*0e08*/ 	.word	0x0001fdc0


	//   ....[178]....
        /*0e0c*/ 	.word	0x0001fe80


	//   ....[179]....
        /*0e10*/ 	.word	0x00020000


	//   ....[180]....
        /*0e14*/ 	.word	0x000200d0


	//   ....[181]....
        /*0e18*/ 	.word	0x00020140


	//   ....[182]....
        /*0e1c*/ 	.word	0x00020270


	//   ....[183]....
        /*0e20*/ 	.word	0x000202d0


	//   ....[184]....
        /*0e24*/ 	.word	0x000203a0


	//   ....[185]....
        /*0e28*/ 	.word	0x00020490


	//   ....[186]....
        /*0e2c*/ 	.word	0x00020520


	//   ....[187]....
        /*0e30*/ 	.word	0x00020610


	//   ....[188]....
        /*0e34*/ 	.word	0x000206b0


	//   ....[189]....
        /*0e38*/ 	.word	0x00020710


	//   ....[190]....
        /*0e3c*/ 	.word	0x00020810


	//   ....[191]....
        /*0e40*/ 	.word	0x00020870


	//   ....[192]....
        /*0e44*/ 	.word	0x00020970


	//   ....[193]....
        /*0e48*/ 	.word	0x000209d0


	//   ....[194]....
        /*0e4c*/ 	.word	0x00020aa0


	//   ....[195]....
        /*0e50*/ 	.word	0x00020bf0


	//   ....[196]....
        /*0e54*/ 	.word	0x00020ca0


	//   ....[197]....
        /*0e58*/ 	.word	0x00020db0


	//   ....[198]....
        /*0e5c*/ 	.word	0x00020e90


	//   ....[199]....
        /*0e60*/ 	.word	0x00020ef0


	//   ....[200]....
        /*0e64*/ 	.word	0x00020fe0


	//   ....[201]....
        /*0e68*/ 	.word	0x00021040


	//   ....[202]....
        /*0e6c*/ 	.word	0x00021120


	//   ....[203]....
        /*0e70*/ 	.word	0x000211b0


	//   ....[204]....
        /*0e74*/ 	.word	0x00021250


	//   ....[205]....
        /*0e78*/ 	.word	0x00021370


	//   ....[206]....
        /*0e7c*/ 	.word	0x000213e0


	//   ....[207]....
        /*0e80*/ 	.word	0x00021450


	//   ....[208]....
        /*0e84*/ 	.word	0x000214c0


	//   ....[209]....
        /*0e88*/ 	.word	0x00021530


	//   ....[210]....
        /*0e8c*/ 	.word	0x000215b0


	//   ....[211]....
        /*0e90*/ 	.word	0x00021640


	//   ....[212]....
        /*0e94*/ 	.word	0x000216d0


	//   ....[213]....
        /*0e98*/ 	.word	0x00021740


	//   ....[214]....
        /*0e9c*/ 	.word	0x000217b0


	//   ....[215]....
        /*0ea0*/ 	.word	0x00021820


	//   ....[216]....
        /*0ea4*/ 	.word	0x000218a0


	//   ....[217]....
        /*0ea8*/ 	.word	0x00021910


	//   ....[218]....
        /*0eac*/ 	.word	0x000219b0


	//   ....[219]....
        /*0eb0*/ 	.word	0x00021a40


	//   ....[220]....
        /*0eb4*/ 	.word	0x00021b70


	//----- nvinfo : EIATTR_REG_RECONFIG
	.align		4
.L_321:
        /*0eb8*/ 	.byte	0x01, 0x54
	.zero		2


	//----- nvinfo : EIATTR_SYSCALL_OFFSETS
	.align		4
        /*0ebc*/ 	.byte	0x04, 0x46
        /*0ebe*/ 	.short	(.L_323 - .L_322)


	//   ....[0]....
.L_322:
        /*0ec0*/ 	.word	0x00001d30


	//   ....[1]....
        /*0ec4*/ 	.word	0x00001e80


	//   ....[2]....
        /*0ec8*/ 	.word	0x00007740


	//   ....[3]....
        /*0ecc*/ 	.word	0x00007a60


	//   ....[4]....
        /*0ed0*/ 	.word	0x00019cb0


	//   ....[5]....
        /*0ed4*/ 	.word	0x00019e00


	//   ....[6]....
        /*0ed8*/ 	.word	0x00019ef0


	//   ....[7]....
        /*0edc*/ 	.word	0x0001ada0


	//----- nvinfo : EIATTR_MBARRIER_INSTR_OFFSETS
	.align		4
.L_323:
        /*0ee0*/ 	.byte	0x04, 0x39
        /*0ee2*/ 	.short	(.L_325 - .L_324)


	//   ....[0]....
.L_324:
        /*0ee4*/ 	.word	0x00000270
        /*0ee8*/ 	.word	0x000000ff
        /*0eec*/ 	.word	0x0002d800
        /*0ef0*/ 	.short	0x0100
        /*0ef2*/ 	.byte	0x08
	.zero		1


	//   ....[1]....
        /*0ef4*/ 	.word	0x00000280
        /*0ef8*/ 	.word	0x000000ff
        /*0efc*/ 	.word	0x0002d820
        /*0f00*/ 	.short	0x0100
        /*0f02*/ 	.byte	0x08
	.zero		1


	//   ....[2]....
        /*0f04*/ 	.word	0x00000370
        /*0f08*/ 	.word	0x000000ff
        /*0f0c*/ 	.word	0x0002d830
        /*0f10*/ 	.short	0x0100
        /*0f12*/ 	.byte	0x08
	.zero		1


	//   ....[3]....
        /*0f14*/ 	.word	0x00000380
        /*0f18*/ 	.word	0x000000ff
        /*0f1c*/ 	.word	0x0002d840
        /*0f20*/ 	.short	0x0100
        /*0f22*/ 	.byte	0x08
	.zero		1


	//   ....[4]....
        /*0f24*/ 	.word	0x00000390
        /*0f28*/ 	.word	0x000000ff
        /*0f2c*/ 	.word	0x0002d838
        /*0f30*/ 	.short	0x0100
        /*0f32*/ 	.byte	0x08
	.zero		1


	//   ....[5]....
        /*0f34*/ 	.word	0x000003a0
        /*0f38*/ 	.word	0x000000ff
        /*0f3c*/ 	.word	0x0002d848
        /*0f40*/ 	.short	0x0100
        /*0f42*/ 	.byte	0x08
	.zero		1


	//   ....[6]....
        /*0f44*/ 	.word	0x000004d0
        /*0f48*/ 	.word	0x000000ff
        /*0f4c*/ 	.word	0x0002d850
        /*0f50*/ 	.short	0x0100
        /*0f52*/ 	.byte	0x08
	.zero		1


	//   ....[7]....
        /*0f54*/ 	.word	0x000004e0
        /*0f58*/ 	.word	0x000000ff
        /*0f5c*/ 	.word	0x0002d860
        /*0f60*/ 	.short	0x0100
        /*0f62*/ 	.byte	0x08
	.zero		1


	//   ....[8]....
        /*0f64*/ 	.word	0x000004f0
        /*0f68*/ 	.word	0x000000ff
        /*0f6c*/ 	.word	0x0002d858
        /*0f70*/ 	.short	0x0100
        /*0f72*/ 	.byte	0x08
	.zero		1


	//   ....[9]....
        /*0f74*/ 	.word	0x00000500
        /*0f78*/ 	.word	0x000000ff
        /*0f7c*/ 	.word	0x0002d868
        /*0f80*/ 	.short	0x0100
        /*0f82*/ 	.byte	0x08
	.zero		1


	//   ....[10]....
        /*0f84*/ 	.word	0x000005f0
        /*0f88*/ 	.word	0x000000ff
        /*0f8c*/ 	.word	0x0002d870
        /*0f90*/ 	.short	0x0100
        /*0f92*/ 	.byte	0x06
	.zero		1


	//   ....[11]....
        /*0f94*/ 	.word	0x00000600
        /*0f98*/ 	.word	0x000000ff
        /*0f9c*/ 	.word	0x0002d880
        /*0fa0*/ 	.short	0x0100
        /*0fa2*/ 	.byte	0x06
	.zero		1


	//   ....[12]....
        /*0fa4*/ 	.word	0x00000610
        /*0fa8*/ 	.word	0x000000ff
        /*0fac*/ 	.word	0x0002d878
        /*0fb0*/ 	.short	0x0100
        /*0fb2*/ 	.byte	0x06
	.zero		1


	//   ....[13]....
        /*0fb4*/ 	.word	0x00000620
        /*0fb8*/ 	.word	0x000000ff
        /*0fbc*/ 	.word	0x0002d888
        /*0fc0*/ 	.short	0x0100
        /*0fc2*/ 	.byte	0x06
	.zero		1


	//   ....[14]....
        /*0fc4*/ 	.word	0x00000750
        /*0fc8*/ 	.word	0x000000ff
        /*0fcc*/ 	.word	0x0002d890
        /*0fd0*/ 	.short	0x0100
        /*0fd2*/ 	.byte	0x08
	.zero		1


	//   ....[15]....
        /*0fd4*/ 	.word	0x00000760
        /*0fd8*/ 	.word	0x000000ff
        /*0fdc*/ 	.word	0x0002d8a0
        /*0fe0*/ 	.short	0x0100
        /*0fe2*/ 	.byte	0x08
	.zero		1


	//   ....[16]....
        /*0fe4*/ 	.word	0x00000770
        /*0fe8*/ 	.word	0x000000ff
        /*0fec*/ 	.word	0x0002d898
        /*0ff0*/ 	.short	0x0100
        /*0ff2*/ 	.byte	0x08
	.zero		1


	//   ....[17]....
        /*0ff4*/ 	.word	0x00000780
        /*0ff8*/ 	.word	0x000000ff
        /*0ffc*/ 	.word	0x0002d8a8
        /*1000*/ 	.short	0x0100
        /*1002*/ 	.byte	0x08
	.zero		1


	//   ....[18]....
        /*1004*/ 	.word	0x000008b0
        /*1008*/ 	.word	0x000000ff
        /*100c*/ 	.word	0x0002d8b0
        /*1010*/ 	.short	0x0100
        /*1012*/ 	.byte	0x08
	.zero		1


	//   ....[19]....
        /*1014*/ 	.word	0x000008c0
        /*1018*/ 	.word	0x000000ff
        /*101c*/ 	.word	0x0002d8c0
        /*1020*/ 	.short	0x0100
        /*1022*/ 	.byte	0x08
	.zero		1


	//   ....[20]....
        /*1024*/ 	.word	0x000008d0
        /*1028*/ 	.word	0x000000ff
        /*102c*/ 	.word	0x0002d8b8
        /*1030*/ 	.short	0x0100
        /*1032*/ 	.byte	0x08
	.zero		1


	//   ....[21]....
        /*1034*/ 	.word	0x000008e0
        /*1038*/ 	.word	0x000000ff
        /*103c*/ 	.word	0x0002d8c8
        /*1040*/ 	.short	0x0100
        /*1042*/ 	.byte	0x08
	.zero		1


	//   ....[22]....
        /*1044*/ 	.word	0x00003260
        /*1048*/ 	.word	0x00000020
        /*104c*/ 	.word	0x0002d890
        /*1050*/ 	.short	0x010a
        /*1052*/ 	.byte	0x3f
	.zero		1


	//   ....[23]....
        /*1054*/ 	.word	0x00004e40
        /*1058*/ 	.word	0x00000020
        /*105c*/ 	.word	0x0002d890
        /*1060*/ 	.short	0x010a
        /*1062*/ 	.byte	0x3f
	.zero		1


	//   ....[24]....
        /*1064*/ 	.word	0x00006700
        /*1068*/ 	.word	0x00000020
        /*106c*/ 	.word	0x0002d890
        /*1070*/ 	.short	0x010a
        /*1072*/ 	.byte	0x3f
	.zero		1


	//   ....[25]....
        /*1074*/ 	.word	0x00006c40
        /*1078*/ 	.word	0x0000000b
        /*107c*/ 	.word	0x00000000
        /*1080*/ 	.short	0x0101
        /*1082*/ 	.byte	0x3f
	.zero		1


	//   ....[26]....
        /*1084*/ 	.word	0x00006c80
        /*1088*/ 	.word	0x00000020
        /*108c*/ 	.word	0x0002d8b0
        /*1090*/ 	.short	0x010a
        /*1092*/ 	.byte	0x3f
	.zero		1


	//   ....[27]....
        /*1094*/ 	.word	0x00007180
        /*1098*/ 	.word	0x00000020
        /*109c*/ 	.word	0x00000000
        /*10a0*/ 	.short	0x0101
        /*10a2*/ 	.byte	0x3f
	.zero		1


	//   ....[28]....
        /*10a4*/ 	.word	0x000077e0
        /*10a8*/ 	.word	0x00000002
        /*10ac*/ 	.word	0x0002d800
        /*10b0*/ 	.short	0x010a
        /*10b2*/ 	.byte	0x3f
	.zero		1


	//   ....[29]....
        /*10b4*/ 	.word	0x00007830
        /*10b8*/ 	.word	0x00000002
        /*10bc*/ 	.word	0x0002d800
        /*10c0*/ 	.short	0x010a
        /*10c2*/ 	.byte	0x3f
	.zero		1


	//   ....[30]....
        /*10c4*/ 	.word	0x00008440
        /*10c8*/ 	.word	0x00000002
        /*10cc*/ 	.word	0x0002d800
        /*10d0*/ 	.short	0x010a
        /*10d2*/ 	.byte	0x3f
	.zero		1


	//   ....[31]....
        /*10d4*/ 	.word	0x00009f50
        /*10d8*/ 	.word	0x00000002
        /*10dc*/ 	.word	0x0002d800
        /*10e0*/ 	.short	0x010a
        /*10e2*/ 	.byte	0x3f
	.zero		1


	//   ....[32]....
        /*10e4*/ 	.word	0x0000b540
        /*10e8*/ 	.word	0x00000000
        /*10ec*/ 	.word	0x0002d830
        /*10f0*/ 	.short	0x010a
        /*10f2*/ 	.byte	0x3f
	.zero		1


	//   ....[33]....
        /*10f4*/ 	.word	0x0000b610
        /*10f8*/ 	.word	0x00000000
        /*10fc*/ 	.word	0x0002d830
        /*1100*/ 	.short	0x010a
        /*1102*/ 	.byte	0x3f
	.zero		1


	//   ....[34]....
        /*1104*/ 	.word	0x0000d6b0
        /*1108*/ 	.word	0x00000000
        /*110c*/ 	.word	0x00000000
        /*1110*/ 	.short	0x0101
        /*1112*/ 	.byte	0x3f
	.zero		1


	//   ....[35]....
        /*1114*/ 	.word	0x0000e420
        /*1118*/ 	.word	0x00000007
        /*111c*/ 	.word	0x0002d830
        /*1120*/ 	.short	0x010a
        /*1122*/ 	.byte	0x3f
	.zero		1


	//   ....[36]....
        /*1124*/ 	.word	0x0000e470
        /*1128*/ 	.word	0x00000007
        /*112c*/ 	.word	0x0002d830
        /*1130*/ 	.short	0x010a
        /*1132*/ 	.byte	0x3f
	.zero		1


	//   ....[37]....
        /*1134*/ 	.word	0x0000e910
        /*1138*/ 	.word	0x00000008
        /*113c*/ 	.word	0x0002d850
        /*1140*/ 	.short	0x010a
        /*1142*/ 	.byte	0x3f
	.zero		1


	//   ....[38]....
        /*1144*/ 	.word	0x0000e950
        /*1148*/ 	.word	0x00000008
        /*114c*/ 	.word	0x0002d850
        /*1150*/ 	.short	0x010a
        /*1152*/ 	.byte	0x3f
	.zero		1


	//   ....[39]....
        /*1154*/ 	.word	0x00010af0
        /*1158*/ 	.word	0x00000050
        /*115c*/ 	.word	0x00000000
        /*1160*/ 	.short	0x0101
        /*1162*/ 	.byte	0x3f
	.zero		1


	//   ....[40]....
        /*1164*/ 	.word	0x00011320
        /*1168*/ 	.word	0x00000005
        /*116c*/ 	.word	0x00000000
        /*1170*/ 	.short	0x0101
        /*1172*/ 	.byte	0x3f
	.zero		1


	//   ....[41]....
        /*1174*/ 	.word	0x00011a90
        /*1178*/ 	.word	0x00000007
        /*117c*/ 	.word	0x0002d830
        /*1180*/ 	.short	0x010a
        /*1182*/ 	.byte	0x3f
	.zero		1


	//   ....[42]....
        /*1184*/ 	.word	0x00011ae0
        /*1188*/ 	.word	0x00000007
        /*118c*/ 	.word	0x0002d830
        /*1190*/ 	.short	0x010a
        /*1192*/ 	.byte	0x3f
	.zero		1


	//   ....[43]....
        /*1194*/ 	.word	0x00011f80
        /*1198*/ 	.word	0x00000008
        /*119c*/ 	.word	0x0002d850
        /*11a0*/ 	.short	0x010a
        /*11a2*/ 	.byte	0x3f
	.zero		1


	//   ....[44]....
        /*11a4*/ 	.word	0x00011fc0
        /*11a8*/ 	.word	0x00000008
        /*11ac*/ 	.word	0x0002d850
        /*11b0*/ 	.short	0x010a
        /*11b2*/ 	.byte	0x3f
	.zero		1


	//   ....[45]....
        /*11b4*/ 	.word	0x000126e0
        /*11b8*/ 	.word	0x00000007
        /*11bc*/ 	.word	0x00000000
        /*11c0*/ 	.short	0x0101
        /*11c2*/ 	.byte	0x3f
	.zero		1


	//   ....[46]....
        /*11c4*/ 	.word	0x00014020
        /*11c8*/ 	.word	0x00000005
        /*11cc*/ 	.word	0x00000000
        /*11d0*/ 	.short	0x0101
        /*11d2*/ 	.byte	0x3f
	.zero		1


	//   ....[47]....
        /*11d4*/ 	.word	0x000146b0
        /*11d8*/ 	.word	0x00000006
        /*11dc*/ 	.word	0x0002d850
        /*11e0*/ 	.short	0x010a
        /*11e2*/ 	.byte	0x3f
	.zero		1


	//   ....[48]....
        /*11e4*/ 	.word	0x00014760
        /*11e8*/ 	.word	0x00000006
        /*11ec*/ 	.word	0x0002d850
        /*11f0*/ 	.short	0x010a
        /*11f2*/ 	.byte	0x3f
	.zero		1


	//   ....[49]....
        /*11f4*/ 	.word	0x00014f60
        /*11f8*/ 	.word	0x00000004
        /*11fc*/ 	.word	0x00000000
        /*1200*/ 	.short	0x0101
        /*1202*/ 	.byte	0x3f
	.zero		1


	//   ....[50]....
        /*1204*/ 	.word	0x000162b0
        /*1208*/ 	.word	0x00000000
        /*120c*/ 	.word	0x00000000
        /*1210*/ 	.short	0x0101
        /*1212*/ 	.byte	0x3f
	.zero		1


	//   ....[51]....
        /*1214*/ 	.word	0x00018610
        /*1218*/ 	.word	0x00000016
        /*121c*/ 	.word	0x0002d820
        /*1220*/ 	.short	0x010a
        /*1222*/ 	.byte	0x3f
	.zero		1


	//   ....[52]....
        /*1224*/ 	.word	0x000186d0
        /*1228*/ 	.word	0x00000008
        /*122c*/ 	.word	0x0002d8a0
        /*1230*/ 	.short	0x010a
        /*1232*/ 	.byte	0x3f
	.zero		1


	//   ....[53]....
        /*1234*/ 	.word	0x00018b00
        /*1238*/ 	.word	0x00000008
        /*123c*/ 	.word	0x0002d8c0
        /*1240*/ 	.short	0x010a
        /*1242*/ 	.byte	0x3f
	.zero		1


	//   ....[54]....
        /*1244*/ 	.word	0x00019060
        /*1248*/ 	.word	0x00000008
        /*124c*/ 	.word	0x0002d8a0
        /*1250*/ 	.short	0x010a
        /*1252*/ 	.byte	0x3f
	.zero		1


	//   ....[55]....
        /*1254*/ 	.word	0x00019480
        /*1258*/ 	.word	0x00000008
        /*125c*/ 	.word	0x0002d8c0
        /*1260*/ 	.short	0x010a
        /*1262*/ 	.byte	0x3f
	.zero		1


	//   ....[56]....
        /*1264*/ 	.word	0x0001a4f0
        /*1268*/ 	.word	0x00000000
        /*126c*/ 	.word	0x0002d840
        /*1270*/ 	.short	0x010a
        /*1272*/ 	.byte	0x3f
	.zero		1


	//   ....[57]....
        /*1274*/ 	.word	0x0001aa80
        /*1278*/ 	.word	0x00000000
        /*127c*/ 	.word	0x0002d830
        /*1280*/ 	.short	0x0107
        /*1282*/ 	.byte	0x3f
	.zero		1


	//   ....[58]....
        /*1284*/ 	.word	0x0001ab50
        /*1288*/ 	.word	0x00000000
        /*128c*/ 	.word	0x0002d830
        /*1290*/ 	.short	0x0101
        /*1292*/ 	.byte	0x3f
	.zero		1


	//   ....[59]....
        /*1294*/ 	.word	0x0001b760
        /*1298*/ 	.word	0x00000016
        /*129c*/ 	.word	0x0002d800
        /*12a0*/ 	.short	0x0107
        /*12a2*/ 	.byte	0x3f
	.zero		1


	//   ....[60]....
        /*12a4*/ 	.word	0x0001b850
        /*12a8*/ 	.word	0x00000016
        /*12ac*/ 	.word	0x0002d800
        /*12b0*/ 	.short	0x0101
        /*12b2*/ 	.byte	0x3f
	.zero		1


	//   ....[61]....
        /*12b4*/ 	.word	0x0001b870
        /*12b8*/ 	.word	0x00000016
        /*12bc*/ 	.word	0x0002d820
        /*12c0*/ 	.short	0x010a
        /*12c2*/ 	.byte	0x3f
	.zero		1


	//   ....[62]....
        /*12c4*/ 	.word	0x0001bc70
        /*12c8*/ 	.word	0x00000005
        /*12cc*/ 	.word	0x0002d840
        /*12d0*/ 	.short	0x010a
        /*12d2*/ 	.byte	0x3f
	.zero		1


	//   ....[63]....
        /*12d4*/ 	.word	0x0001c0e0
        /*12d8*/ 	.word	0x00000005
        /*12dc*/ 	.word	0x0002d830
        /*12e0*/ 	.short	0x0107
        /*12e2*/ 	.byte	0x3f
	.zero		1


	//   ....[64]....
        /*12e4*/ 	.word	0x0001c1a0
        /*12e8*/ 	.word	0x00000005
        /*12ec*/ 	.word	0x0002d830
        /*12f0*/ 	.short	0x0101
        /*12f2*/ 	.byte	0x3f
	.zero		1


	//   ....[65]....
        /*12f4*/ 	.word	0x0001c200
        /*12f8*/ 	.word	0x00000005
        /*12fc*/ 	.word	0x0002d860
        /*1300*/ 	.short	0x010a
        /*1302*/ 	.byte	0x3f
	.zero		1


	//   ....[66]....
        /*1304*/ 	.word	0x0001c6e0
        /*1308*/ 	.word	0x00000005
        /*130c*/ 	.word	0x0002d850
        /*1310*/ 	.short	0x0107
        /*1312*/ 	.byte	0x3f
	.zero		1


	//   ....[67]....
        /*1314*/ 	.word	0x0001c7e0
        /*1318*/ 	.word	0x00000005
        /*131c*/ 	.word	0x0002d850
        /*1320*/ 	.short	0x0101
        /*1322*/ 	.byte	0x3f
	.zero		1


	//   ....[68]....
        /*1324*/ 	.word	0x0001c9e0
        /*1328*/ 	.word	0x00000000
        /*132c*/ 	.word	0x0002d860
        /*1330*/ 	.short	0x010a
        /*1332*/ 	.byte	0x3f
	.zero		1


	//   ....[69]....
        /*1334*/ 	.word	0x0001ce10
        /*1338*/ 	.word	0x00000000
        /*133c*/ 	.word	0x0002d850
        /*1340*/ 	.short	0x0107
        /*1342*/ 	.byte	0x3f
	.zero		1


	//   ....[70]....
        /*1344*/ 	.word	0x0001cee0
        /*1348*/ 	.word	0x00000000
        /*134c*/ 	.word	0x0002d850
        /*1350*/ 	.short	0x0101
        /*1352*/ 	.byte	0x3f
	.zero		1


	//   ....[71]....
        /*1354*/ 	.word	0x0001dc10
        /*1358*/ 	.word	0x00000005
        /*135c*/ 	.word	0x0002d820
        /*1360*/ 	.short	0x010a
        /*1362*/ 	.byte	0x3f
	.zero		1


	//   ....[72]....
        /*1364*/ 	.word	0x0001dd80
        /*1368*/ 	.word	0x00000003
        /*136c*/ 	.word	0x0002d840
        /*1370*/ 	.short	0x010a
        /*1372*/ 	.byte	0x3f
	.zero		1


	//   ....[73]....
        /*1374*/ 	.word	0x0001de20
        /*1378*/ 	.word	0x00000019
        /*137c*/ 	.word	0x0002d840
        /*1380*/ 	.short	0x010a
        /*1382*/ 	.byte	0x3f
	.zero		1


	//   ....[74]....
        /*1384*/ 	.word	0x0001de60
        /*1388*/ 	.word	0x00000003
        /*138c*/ 	.word	0x0002d860
        /*1390*/ 	.short	0x010a
        /*1392*/ 	.byte	0x3f
	.zero		1


	//   ....[75]....
        /*1394*/ 	.word	0x0001dea0
        /*1398*/ 	.word	0x00000019
        /*139c*/ 	.word	0x0002d860
        /*13a0*/ 	.short	0x010a
        /*13a2*/ 	.byte	0x3f
	.zero		1


	//   ....[76]....
        /*13a4*/ 	.word	0x0001df00
        /*13a8*/ 	.word	0x00000020
        /*13ac*/ 	.word	0x0002d890
        /*13b0*/ 	.short	0x010a
        /*13b2*/ 	.byte	0x3f
	.zero		1


	//   ....[77]....
        /*13b4*/ 	.word	0x0001e080
        /*13b8*/ 	.word	0x00000020
        /*13bc*/ 	.word	0x0002d890
        /*13c0*/ 	.short	0x010a
        /*13c2*/ 	.byte	0x3f
	.zero		1


	//   ....[78]....
        /*13c4*/ 	.word	0x0001e200
        /*13c8*/ 	.word	0x00000020
        /*13cc*/ 	.word	0x0002d890
        /*13d0*/ 	.short	0x010a
        /*13d2*/ 	.byte	0x3f
	.zero		1


	//   ....[79]....
        /*13d4*/ 	.word	0x0001e370
        /*13d8*/ 	.word	0x00000020
        /*13dc*/ 	.word	0x0002d8b0
        /*13e0*/ 	.short	0x010a
        /*13e2*/ 	.byte	0x3f
	.zero		1


	//   ....[80]....
        /*13e4*/ 	.word	0x0001e680
        /*13e8*/ 	.word	0x00000002
        /*13ec*/ 	.word	0x0002d800
        /*13f0*/ 	.short	0x010a
        /*13f2*/ 	.byte	0x3f
	.zero		1


	//   ....[81]....
        /*13f4*/ 	.word	0x0001e890
        /*13f8*/ 	.word	0x00000002
        /*13fc*/ 	.word	0x0002d800
        /*1400*/ 	.short	0x010a
        /*1402*/ 	.byte	0x3f
	.zero		1


	//   ....[82]....
        /*1404*/ 	.word	0x0001e8e0
        /*1408*/ 	.word	0x00000000
        /*140c*/ 	.word	0x0002d830
        /*1410*/ 	.short	0x010a
        /*1412*/ 	.byte	0x3f
	.zero		1


	//   ....[83]....
        /*1414*/ 	.word	0x0001e930
        /*1418*/ 	.word	0x00000007
        /*141c*/ 	.word	0x0002d830
        /*1420*/ 	.short	0x010a
        /*1422*/ 	.byte	0x3f
	.zero		1


	//   ....[84]....
        /*1424*/ 	.word	0x0001e980
        /*1428*/ 	.word	0x00000008
        /*142c*/ 	.word	0x0002d850
        /*1430*/ 	.short	0x010a
        /*1432*/ 	.byte	0x3f
	.zero		1


	//   ....[85]....
        /*1434*/ 	.word	0x0001e9d0
        /*1438*/ 	.word	0x00000007
        /*143c*/ 	.word	0x0002d830
        /*1440*/ 	.short	0x010a
        /*1442*/ 	.byte	0x3f
	.zero		1


	//   ....[86]....
        /*1444*/ 	.word	0x0001ea20
        /*1448*/ 	.word	0x00000008
        /*144c*/ 	.word	0x0002d850
        /*1450*/ 	.short	0x010a
        /*1452*/ 	.byte	0x3f
	.zero		1


	//   ....[87]....
        /*1454*/ 	.word	0x0001ea70
        /*1458*/ 	.word	0x00000006
        /*145c*/ 	.word	0x0002d850
        /*1460*/ 	.short	0x010a
        /*1462*/ 	.byte	0x3f
	.zero		1


	//   ....[88]....
        /*1464*/ 	.word	0x0001ee00
        /*1468*/ 	.word	0x00000016
        /*146c*/ 	.word	0x0002d820
        /*1470*/ 	.short	0x010a
        /*1472*/ 	.byte	0x3f
	.zero		1


	//   ....[89]....
        /*1474*/ 	.word	0x0001ee50
        /*1478*/ 	.word	0x00000008
        /*147c*/ 	.word	0x0002d8a0
        /*1480*/ 	.short	0x010a
        /*1482*/ 	.byte	0x3f
	.zero		1


	//   ....[90]....
        /*1484*/ 	.word	0x0001eea0
        /*1488*/ 	.word	0x00000008
        /*148c*/ 	.word	0x0002d8c0
        /*1490*/ 	.short	0x010a
        /*1492*/ 	.byte	0x3f
	.zero		1


	//   ....[91]....
        /*1494*/ 	.word	0x0001eef0
        /*1498*/ 	.word	0x00000008
        /*149c*/ 	.word	0x0002d8a0
        /*14a0*/ 	.short	0x010a
        /*14a2*/ 	.byte	0x3f
	.zero		1


	//   ....[92]....
        /*14a4*/ 	.word	0x0001ef40
        /*14a8*/ 	.word	0x00000008
        /*14ac*/ 	.word	0x0002d8c0
        /*14b0*/ 	.short	0x010a
        /*14b2*/ 	.byte	0x3f
	.zero		1


	//   ....[93]....
        /*14b4*/ 	.word	0x0001f060
        /*14b8*/ 	.word	0x00000000
        /*14bc*/ 	.word	0x0002d840
        /*14c0*/ 	.short	0x010a
        /*14c2*/ 	.byte	0x3f
	.zero		1


	//   ....[94]....
        /*14c4*/ 	.word	0x0001ff00
        /*14c8*/ 	.word	0x00000016
        /*14cc*/ 	.word	0x0002d820
        /*14d0*/ 	.short	0x010a
        /*14d2*/ 	.byte	0x3f
	.zero		1


	//   ....[95]....
        /*14d4*/ 	.word	0x0001ff50
        /*14d8*/ 	.word	0x00000005
        /*14dc*/ 	.word	0x0002d840
        /*14e0*/ 	.short	0x010a
        /*14e2*/ 	.byte	0x3f
	.zero		1


	//   ....[96]....
        /*14e4*/ 	.word	0x00020560
        /*14e8*/ 	.word	0x00000005
        /*14ec*/ 	.word	0x0002d860
        /*14f0*/ 	.short	0x010a
        /*14f2*/ 	.byte	0x3f
	.zero		1


	//   ....[97]....
        /*14f4*/ 	.word	0x00020b40
        /*14f8*/ 	.word	0x00000000
        /*14fc*/ 	.word	0x0002d860
        /*1500*/ 	.short	0x010a
        /*1502*/ 	.byte	0x3f
	.zero		1


	//   ....[98]....
        /*1504*/ 	.word	0x00021a90
        /*1508*/ 	.word	0x00000005
        /*150c*/ 	.word	0x0002d820
        /*1510*/ 	.short	0x010a
        /*1512*/ 	.byte	0x3f
	.zero		1


	//   ....[99]....
        /*1514*/ 	.word	0x00021c30
        /*1518*/ 	.word	0x00000003
        /*151c*/ 	.word	0x0002d840
        /*1520*/ 	.short	0x010a
        /*1522*/ 	.byte	0x3f
	.zero		1


	//   ....[100]....
        /*1524*/ 	.word	0x00021c80
        /*1528*/ 	.word	0x00000019
        /*152c*/ 	.word	0x0002d840
        /*1530*/ 	.short	0x010a
        /*1532*/ 	.byte	0x3f
	.zero		1


	//   ....[101]....
        /*1534*/ 	.word	0x00021cd0
        /*1538*/ 	.word	0x00000003
        /*153c*/ 	.word	0x0002d860
        /*1540*/ 	.short	0x010a
        /*1542*/ 	.byte	0x3f
	.zero		1


	//----- nvinfo : EIATTR_NUM_MBARRIERS
	.align		4
.L_325:
        /*1544*/ 	.byte	0x03, 0x38
        /*1546*/ 	.short	0x0016


	//----- nvinfo : EIATTR_EXIT_INSTR_OFFSETS
	.align		4
        /*1548*/ 	.byte	0x04, 0x1c
        /*154a*/ 	.short	(.L_327 - .L_326)


	//   ....[0]....
.L_326:
        /*154c*/ 	.word	0x0001def0


	//----- nvinfo : EIATTR_MAX_THREADS
	.align		4
.L_327:
        /*1550*/ 	.byte	0x04, 0x05
        /*1552*/ 	.short	(.L_329 - .L_328)
.L_328:
        /*1554*/ 	.word	0x00000200
        /*1558*/ 	.word	0x00000001
        /*155c*/ 	.word	0x00000001


	//----- nvinfo : EIATTR_CRS_STACK_SIZE
	.align		4
.L_329:
        /*1560*/ 	.byte	0x04, 0x1e
        /*1562*/ 	.short	(.L_331 - .L_330)
.L_330:
        /*1564*/ 	.word	0x00000000


	//----- nvinfo : EIATTR_CBANK_PARAM_SIZE
	.align		4
.L_331:
        /*1568*/ 	.byte	0x03, 0x19
        /*156a*/ 	.short	0x0af0


	//----- nvinfo : EIATTR_PARAM_CBANK
	.align		4
        /*156c*/ 	.byte	0x04, 0x0a
        /*156e*/ 	.short	(.L_333 - .L_332)
	.align		4
.L_332:
        /*1570*/ 	.word	index@(.nv.constant0._ZN7cutlass13device_kernelIN5flash11enable_sm90INS1_16FlashAttnFwdSm90INS1_25CollectiveMainloopFwdSm90ILi2EN4cute5tupleIJNS5_1CILi1EEES8_S8_EEENS6_IJNS7_ILi192EEENS7_ILi128EEENS7_ILi96EEEEEELi96ENS_6half_tEfNS_4arch4Sm90ELb1ELb0ELb1ELb1ELb1ELb1ELb0ELb0ELb1ELb1ELb0ELb0EEENS1_21CollectiveEpilogueFwdINS6_IJSA_SC_SB_EEES9_SE_SG_Li384ELb1ELb1ELb0ELb0EEENS1_36VarlenDynamicPersistentTileSchedulerILi192ELi128ELi384ELi128ELb0ELb1ELb1ELb1ELb1ELb1EEEEEEEEEvNT_6ParamsE)
        /*1574*/ 	.short	0x0210
        /*1576*/ 	.short	0x0af0


	//----- nvinfo : EIATTR_SW_WAR
	.align		4
.L_333:
        /*1578*/ 	.byte	0x04, 0x36
        /*157a*/ 	.short	(.L_335 - .L_334)
.L_334:
        /*157c*/ 	.word	0x00000008
.L_335:


//--------------------- .nv.callgraph             --------------------------
	.section	.nv.callgraph,"",@"SHT_CUDA_CALLGRAPH"
	.align	4
	.sectionentsize	8
	.align		4
        /*0000*/ 	.word	0x00000000
	.align		4
        /*0004*/ 	.word	0xffffffff
	.align		4
        /*0008*/ 	.word	index@(_ZN7cutlass13device_kernelIN5flash11enable_sm90INS1_16FlashAttnFwdSm90INS1_25CollectiveMainloopFwdSm90ILi2EN4cute5tupleIJNS5_1CILi1EEES8_S8_EEENS6_IJNS7_ILi192EEENS7_ILi128EEENS7_ILi96EEEEEELi96ENS_6half_tEfNS_4arch4Sm90ELb0ELb0ELb1ELb0ELb1ELb0ELb0ELb0ELb1ELb1ELb0ELb0EEENS1_21CollectiveEpilogueFwdINS6_IJSA_SC_SB_EEES9_SE_SG_Li384ELb0ELb1ELb0ELb0EEENS1_29StaticPersistentTileSchedulerILb0EEEEEEEEEvNT_6ParamsE)
	.align		4
        /*000c*/ 	.word	index@(__assertfail)
	.align		4
        /*0010*/ 	.word	index@(_ZN7cutlass13device_kernelIN5flash11enable_sm90INS1_16FlashAttnFwdSm90INS1_25CollectiveMainloopFwdSm90ILi2EN4cute5tupleIJNS5_1CILi1EEES8_S8_EEENS6_IJNS7_ILi192EEENS7_ILi128EEENS7_ILi96EEEEEELi96ENS_6half_tEfNS_4arch4Sm90ELb0ELb0ELb1ELb1ELb1ELb0ELb0ELb0ELb1ELb1ELb0ELb0EEENS1_21CollectiveEpilogueFwdINS6_IJSA_SC_SB_EEES9_SE_SG_Li384ELb1ELb1ELb0ELb0EEENS1_36VarlenDynamicPersistentTileSchedulerILi192ELi128ELi384ELi128ELb0ELb1ELb1ELb0ELb1ELb1EEEEEEEEEvNT_6ParamsE)
	.align		4
        /*0014*/ 	.word	index@(__assertfail)
	.align		4
        /*0018*/ 	.word	index@(_ZN7cutlass13device_kernelIN5flash11enable_sm90INS1_16FlashAttnFwdSm90INS1_25CollectiveMainloopFwdSm90ILi2EN4cute5tupleIJNS5_1CILi1EEES8_S8_EEENS6_IJNS7_ILi192EEENS7_ILi128EEENS7_ILi96EEEEEELi96ENS_6half_tEfNS_4arch4Sm90ELb0ELb0ELb1ELb1ELb1ELb1ELb0ELb0ELb1ELb1ELb0ELb0EEENS1_21CollectiveEpilogueFwdINS6_IJSA_SC_SB_EEES9_SE_SG_Li384ELb1ELb1ELb0ELb0EEENS1_36VarlenDynamicPersistentTileSchedulerILi192ELi128ELi384ELi128ELb0ELb1ELb1ELb0ELb1ELb1EEEEEEEEEvNT_6ParamsE)
	.align		4
        /*001c*/ 	.word	index@(__assertfail)
	.align		4
        /*0020*/ 	.word	index@(_ZN7cutlass13device_kernelIN5flash11enable_sm90INS1_16FlashAttnFwdSm90INS1_25CollectiveMainloopFwdSm90ILi2EN4cute5tupleIJNS5_1CILi1EEES8_S8_EEENS6_IJNS7_ILi192EEENS7_ILi128EEENS7_ILi96EEEEEELi96ENS_6half_tEfNS_4arch4Sm90ELb0ELb1ELb1ELb0ELb1ELb0ELb0ELb0ELb1ELb1ELb0ELb0EEENS1_21CollectiveEpilogueFwdINS6_IJSA_SC_SB_EEES9_SE_SG_Li384ELb0ELb1ELb0ELb0EEENS1_30DynamicPersistentTileSchedulerILi384ELi128ELb0ELb1ELb1EEEEEEEEEvNT_6ParamsE)
	.align		4
        /*0024*/ 	.word	index@(__assertfail)
	.align		4
        /*0028*/ 	.word	index@(_ZN7cutlass13device_kernelIN5flash11enable_sm90INS1_16FlashAttnFwdSm90INS1_25CollectiveMainloopFwdSm90ILi2EN4cute5tupleIJNS5_1CILi1EEES8_S8_EEENS6_IJNS7_ILi192EEENS7_ILi128EEENS7_ILi96EEEEEELi96ENS_6half_tEfNS_4arch4Sm90ELb0ELb1ELb1ELb1ELb1ELb0ELb0ELb0ELb1ELb1ELb0ELb0EEENS1_21CollectiveEpilogueFwdINS6_IJSA_SC_SB_EEES9_SE_SG_Li384ELb1ELb1ELb0ELb0EEENS1_36VarlenDynamicPersistentTileSchedulerILi192ELi128ELi384ELi128ELb0ELb1ELb1ELb1ELb0ELb1EEEEEEEEEvNT_6ParamsE)
	.align		4
        /*002c*/ 	.word	index@(__assertfail)
	.align		4
        /*0030*/ 	.word	index@(_ZN7cutlass13device_kernelIN5flash11enable_sm90INS1_16FlashAttnFwdSm90INS1_25CollectiveMainloopFwdSm90ILi2EN4cute5tupleIJNS5_1CILi1EEES8_S8_EEENS6_IJNS7_ILi192EEENS7_ILi128EEENS7_ILi96EEEEEELi96ENS_6half_tEfNS_4arch4Sm90ELb0ELb1ELb1ELb1ELb1ELb1ELb0ELb0ELb1ELb1ELb0ELb0EEENS1_21CollectiveEpilogueFwdINS6_IJSA_SC_SB_EEES9_SE_SG_Li384ELb1ELb1ELb0ELb0EEENS1_36VarlenDynamicPersistentTileSchedulerILi192ELi128ELi384ELi128ELb0ELb1ELb1ELb1ELb0ELb1EEEEEEEEEvNT_6ParamsE)
	.align		4
        /*0034*/ 	.word	index@(__assertfail)
	.align		4
        /*0038*/ 	.word	index@(_ZN7cutlass13device_kernelIN5flash11enable_sm90INS1_16FlashAttnFwdSm90INS1_25CollectiveMainloopFwdSm90ILi2EN4cute5tupleIJNS5_1CILi1EEES8_S8_EEENS6_IJNS7_ILi192EEENS7_ILi128EEENS7_ILi96EEEEEELi96ENS_6half_tEfNS_4arch4Sm90ELb1ELb0ELb1ELb0ELb1ELb0ELb0ELb0ELb1ELb1ELb0ELb0EEENS1_21CollectiveEpilogueFwdINS6_IJSA_SC_SB_EEES9_SE_SG_Li384ELb0ELb1ELb0ELb0EEENS1_30DynamicPersistentTileSchedulerILi384ELi128ELb0ELb1ELb1EEEEEEEEEvNT_6ParamsE)
	.align		4
        /*003c*/ 	.word	index@(__assertfail)
	.align		4
        /*0040*/ 	.word	index@(_ZN7cutlass13device_kernelIN5flash11enable_sm90INS1_16FlashAttnFwdSm90INS1_25CollectiveMainloopFwdSm90ILi2EN4cute5tupleIJNS5_1CILi1EEES8_S8_EEENS6_IJNS7_ILi192EEENS7_ILi128EEENS7_ILi96EEEEEELi96ENS_6half_tEfNS_4arch4Sm90ELb1ELb0ELb1ELb1ELb1ELb0ELb0ELb0ELb1ELb1ELb0ELb0EEENS1_21CollectiveEpilogueFwdINS6_IJSA_SC_SB_EEES9_SE_SG_Li384ELb1ELb1ELb0ELb0EEENS1_36VarlenDynamicPersistentTileSchedulerILi192ELi128ELi384ELi128ELb0ELb1ELb1ELb1ELb1ELb1EEEEEEEEEvNT_6ParamsE)
	.align		4
        /*0044*/ 	.word	index@(__assertfail)
	.align		4
        /*0048*/ 	.word	index@(_ZN7cutlass13device_kernelIN5flash11enable_sm90INS1_16FlashAttnFwdSm90INS1_25CollectiveMainloopFwdSm90ILi2EN4cute5tupleIJNS5_1CILi1EEES8_S8_EEENS6_IJNS7_ILi192EEENS7_ILi128EEENS7_ILi96EEEEEELi96ENS_6half_tEfNS_4arch4Sm90ELb1ELb0ELb1ELb1ELb1ELb1ELb0ELb0ELb1ELb1ELb0ELb0EEENS1_21CollectiveEpilogueFwdINS6_IJSA_SC_SB_EEES9_SE_SG_Li384ELb1ELb1ELb0ELb0EEENS1_36VarlenDynamicPersistentTileSchedulerILi192ELi128ELi384ELi128ELb0ELb1ELb1ELb1ELb1ELb1EEEEEEEEEvNT_6ParamsE)
	.align		4
        /*004c*/ 	.word	index@(__assertfail)
	.align		4
        /*0050*/ 	.word	0x00000000
	.align		4
        /*0054*/ 	.word	0xfffffffe
	.align		4
        /*0058*/ 	.word	0x00000000
	.align		4
        /*005c*/ 	.word	0xfffffffd
	.align		4
        /*0060*/ 	.word	0x00000000
	.align		4
        /*0064*/ 	.word	0xfffffffc


//--------------------- .nv.constant4             --------------------------
	.section	.nv.constant4,"a",@progbits
	.align	8
	.align		8
.nv.constant4:
        /*0000*/ 	.dword	__assertfail
	.align		8
        /*0008*/ 	.dword	__unnamed_1
	.align		8
        /*0010*/ 	.dword	__unnamed_2
	.align		8
        /*0018*/ 	.dword	__unnamed_3
	.align		8
        /*0020*/ 	.dword	__unnamed_4
	.align		8
        /*0028*/ 	.dword	__unnamed_5
	.align		8
        /*0030*/ 	.dword	_ZN79_INTERNAL_953768fe_43_flash_fwd_hdim96_fp16_paged_softcap_sm90_cu_d53ad458_34174cuda3std3__45__cpo5beginE
	.align		8
        /*0038*/ 	.dword	_ZN79_INTERNAL_953768fe_43_flash_fwd_hdim96_fp16_paged_softcap_sm90_cu_d53ad458_34174cuda3std3__45__cpo3endE
	.align		8
        /*0040*/ 	.dword	_ZN79_INTERNAL_953768fe_43_flash_fwd_hdim96_fp16_paged_softcap_sm90_cu_d53ad458_34174cuda3std3__45__cpo6cbeginE
	.align		8
        /*0048*/ 	.dword	_ZN79_INTERNAL_953768fe_43_flash_fwd_hdim96_fp16_paged_softcap_sm90_cu_d53ad458_34174cuda3std3__45__cpo4cendE
	.align		8
        /*0050*/ 	.dword	_ZN79_INTERNAL_953768fe_43_flash_fwd_hdim96_fp16_paged_softcap_sm90_cu_d53ad458_34174cuda3std3__481_GLOBAL__N__953768fe_43_flash_fwd_hdim96_fp16_paged_softcap_sm90_cu_d53ad458_34176ignoreE
	.align		8
        /*0058*/ 	.dword	_ZN79_INTERNAL_953768fe_43_flash_fwd_hdim96_fp16_paged_softcap_sm90_cu_d53ad458_34174cuda3std3__419piecewise_constructE
	.align		8
        /*0060*/ 	.dword	_ZN79_INTERNAL_953768fe_43_flash_fwd_hdim96_fp16_paged_softcap_sm90_cu_d53ad458_34174cuda3std3__48in_placeE
	.align		8
        /*0068*/ 	.dword	_ZN79_INTERNAL_953768fe_43_flash_fwd_hdim96_fp16_paged_softcap_sm90_cu_d53ad458_34174cuda3std6ranges3__45__cpo4swapE
	.align		8
        /*0070*/ 	.dword	_ZN79_INTERNAL_953768fe_43_flash_fwd_hdim96_fp16_paged_softcap_sm90_cu_d53ad458_34174cuda3std6ranges3__45__cpo9iter_moveE
	.align		8
        /*0078*/ 	.dword	_ZN79_INTERNAL_953768fe_43_flash_fwd_hdim96_fp16_paged_softcap_sm90_cu_d53ad458_34174cute7productE
	.align		8
        /*0080*/ 	.dword	_ZN79_INTERNAL_953768fe_43_flash_fwd_hdim96_fp16_paged_softcap_sm90_cu_d53ad458_34174cute1_E
	.align		8
        /*0088*/ 	.dword	$str$23
	.align		8
        /*0090*/ 	.dword	$str$24


//--------------------- .text._ZN7cutlass13device_kernelIN5flash11enable_sm90INS1_16FlashAttnFwdSm90INS1_25CollectiveMainloopFwdSm90ILi2EN4cute5tupleIJNS5_1CILi1EEES8_S8_EEENS6_IJNS7_ILi192EEENS7_ILi128EEENS7_ILi96EEEEEELi96ENS_6half_tEfNS_4arch4Sm90ELb0ELb0ELb1ELb0ELb1ELb0ELb0ELb0ELb1ELb1ELb0ELb0EEENS1_21CollectiveEpilogueFwdINS6_IJSA_SC_SB_EEES9_SE_SG_Li384ELb0ELb1ELb0ELb0EEENS1_29StaticPersistentTileSchedulerILb0EEEEEEEEEvNT_6ParamsE --------------------------
	.section	.text._ZN7cutlass13device_kernelIN5flash11enable_sm90INS1_16FlashAttnFwdSm90INS1_25CollectiveMainloopFwdSm90ILi2EN4cute5tupleIJNS5_1CILi1EEES8_S8_EEENS6_IJNS7_ILi192EEENS7_ILi128EEENS7_ILi96EEEEEELi96ENS_6half_tEfNS_4arch4Sm90ELb0ELb0ELb1ELb0ELb1ELb0ELb0ELb0ELb1ELb1ELb0ELb0EEENS1_21CollectiveEpilogueFwdINS6_IJSA_SC_SB_EEES9_SE_SG_Li384ELb0ELb1ELb0ELb0EEENS1_29StaticPersistentTileSchedulerILb0EEEEEEEEEvNT_6ParamsE,"ax",@progbits
	.align	128
.text._ZN7cutlass13device_kernelIN5flash11enable_sm90INS1_16FlashAttnFwdSm90INS1_25CollectiveMainloopFwdSm90ILi2EN4cute5tupleIJNS5_1CILi1EEES8_S8_EEENS6_IJNS7_ILi192EEENS7_ILi128EEENS7_ILi96EEEEEELi96ENS_6half_tEfNS_4arch4Sm90ELb0ELb0ELb1ELb0ELb1ELb0ELb0ELb0ELb1ELb1ELb0ELb0EEENS1_21CollectiveEpilogueFwdINS6_IJSA_SC_SB_EEES9_SE_SG_Li384ELb0ELb1ELb0ELb0EEENS1_29StaticPersistentTileSchedulerILb0EEEEEEEEEvNT_6ParamsE:
        .type           _ZN7cutlass13device_kernelIN5flash11enable_sm90INS1_16FlashAttnFwdSm90INS1_25CollectiveMainloopFwdSm90ILi2EN4cute5tupleIJNS5_1CILi1EEES8_S8_EEENS6_IJNS7_ILi192EEENS7_ILi128EEENS7_ILi96EEEEEELi96ENS_6half_tEfNS_4arch4Sm90ELb0ELb0ELb1ELb0ELb1ELb0ELb0ELb0ELb1ELb1ELb0ELb0EEENS1_21CollectiveEpilogueFwdINS6_IJSA_SC_SB_EEES9_SE_SG_Li384ELb0ELb1ELb0ELb0EEENS1_29StaticPersistentTileSchedulerILb0EEEEEEEEEvNT_6ParamsE,@function
        .size           _ZN7cutlass13device_kernelIN5flash11enable_sm90INS1_16FlashAttnFwdSm90INS1_25CollectiveMainloopFwdSm90ILi2EN4cute5tupleIJNS5_1CILi1EEES8_S8_EEENS6_IJNS7_ILi192EEENS7_ILi128EEENS7_ILi96EEEEEELi96ENS_6half_tEfNS_4arch4Sm90ELb0ELb0ELb1ELb0ELb1ELb0ELb0ELb0ELb1ELb1ELb0ELb0EEENS1_21CollectiveEpilogueFwdINS6_IJSA_SC_SB_EEES9_SE_SG_Li384ELb0ELb1ELb0ELb0EEENS1_29StaticPersistentTileSchedulerILb0EEEEEEEEEvNT_6ParamsE,(.L_x_2728 - _ZN7cutlass13device_kernelIN5flash11enable_sm90INS1_16FlashAttnFwdSm90INS1_25CollectiveMainloopFwdSm90ILi2EN4cute5tupleIJNS5_1CILi1EEES8_S8_EEENS6_IJNS7_ILi192EEENS7_ILi128EEENS7_ILi96EEEEEELi96ENS_6half_tEfNS_4arch4Sm90ELb0ELb0ELb1ELb0ELb1ELb0ELb0ELb0ELb1ELb1ELb0ELb0EEENS1_21CollectiveEpilogueFwdINS6_IJSA_SC_SB_EEES9_SE_SG_Li384ELb0ELb1ELb0ELb0EEENS1_29StaticPersistentTileSchedulerILb0EEEEEEEEEvNT_6ParamsE)
        .other          _ZN7cutlass13device_kernelIN5flash11enable_sm90INS1_16FlashAttnFwdSm90INS1_25CollectiveMainloopFwdSm90ILi2EN4cute5tupleIJNS5_1CILi1EEES8_S8_EEENS6_IJNS7_ILi192EEENS7_ILi128EEENS7_ILi96EEEEEELi96ENS_6half_tEfNS_4arch4Sm90ELb0ELb0ELb1ELb0ELb1ELb0ELb0ELb0ELb1ELb1ELb0ELb0EEENS1_21CollectiveEpilogueFwdINS6_IJSA_SC_SB_EEES9_SE_SG_Li384ELb0ELb1ELb0ELb0EEENS1_29StaticPersistentTileSchedulerILb0EEEEEEEEEvNT_6ParamsE,@"STO_CUDA_ENTRY STV_DEFAULT"
_ZN7cutlass13device_kernelIN5flash11enable_sm90INS1_16FlashAttnFwdSm90INS1_25CollectiveMainloopFwdSm90ILi2EN4cute5tupleIJNS5_1CILi1EEES8_S8_EEENS6_IJNS7_ILi192EEENS7_ILi128EEENS7_ILi96EEEEEELi96ENS_6half_tEfNS_4arch4Sm90ELb0ELb0ELb1ELb0ELb1ELb0ELb0ELb0ELb1ELb1ELb0ELb0EEENS1_21CollectiveEpilogueFwdINS6_IJSA_SC_SB_EEES9_SE_SG_Li384ELb0ELb1ELb0ELb0EEENS1_29StaticPersistentTileSchedulerILb0EEEEEEEEEvNT_6ParamsE:
[----:B------:R-:W0:Y:S02]  /*0000*/  LDC R1, c[0x0][0x28] ;  /* 0x00000a00ff017b82 */ /* 0x000e240000000800 */
[----:B0-----:R-:W-:Y:S01]  /*0010*/  VIADD R1, R1, 0xffffffe8 ;  /* 0xffffffe801017836 */ /* 0x001fe20000000000 */
[----:B------:R-:W0:Y:S01]  /*0020*/  S2R R3, SR_TID.X ;  /* 0x0000000000037919 */ /* 0x000e220000002100 */
[----:B------:R-:W-:Y:S01]  /*0030*/  ELECT P0, URZ, PT ;  /* 0x00000000003f782f */ /* 0x000fe20003800000 */
[----:B------:R-:W-:Y:S01]  /*0040*/  UMOV UR4, 0x80 ;  /* 0x0000008000047882 */ /* 0x000fe20000000000 */
[----:B------:R-:W-:Y:S01]  /*0050*/  UMOV UR7, 0x180 ;  /* 0x0000018000077882 */ /* 0x000fe20000000000 */
[--C-:B0-----:R-:W-:Y:S02]  /*0060*/  SHF.R.U32.HI R0, RZ, 0x5, R3.reuse ;  /* 0x00000005ff007819 */ /* 0x101fe40000011603 */
[----:B------:R-:W-:-:S03]  /*0070*/  SHF.R.U32.HI R3, RZ, 0x7, R3 ;  /* 0x00000007ff037819 */ /* 0x000fc60000011603 */
[----:B------:R-:W0:Y:S04]  /*0080*/  SHFL.IDX PT, R2, R0, RZ, 0x1f ;  /* 0x00001fff00027589 */ /* 0x000e2800000e0000 */
[----:B------:R-:W1:Y:S01]  /*0090*/  SHFL.IDX PT, R3, R3, RZ, 0x1f ;  /* 0x00001fff03037589 */ /* 0x000e6200000e0000 */
[C---:B0-----:R-:W-:Y:S02]  /*00a0*/  ISETP.NE.OR P0, PT, R2.reuse, RZ, !P0 ;  /* 0x000000ff0200720c */ /* 0x041fe40004705670 */
[----:B------:R-:W-:-:S11]  /*00b0*/  ISETP.NE.AND P1, PT, R2, RZ, PT ;  /* 0x000000ff0200720c */ /* 0x000fd60003f25270 */
[----:B------:R-:W-:Y:S01]  /*00c0*/  VOTEU.ALL UP0, P0 ;  /* 0x00000000003f7886 */ /* 0x000fe20000000000 */
[----:B------:R-:W-:-:S04]  /*00d0*/  VOTEU.ALL UP1, P0 ;  /* 0x00000000003f7886 */ /* 0x000fc80000020000 */
[----:B------:R-:W0:Y:S01]  /*00e0*/  @!UP0 S2UR UR8, SR_CgaCtaId ;  /* 0x00000000000889c3 */ /* 0x000e220000008800 */
[----:B------:R-:W-:Y:S01]  /*00f0*/  @!UP0 UMOV UR6, 0x400 ;  /* 0x0000040000068882 */ /* 0x000fe20000000000 */
[----:B------:R-:W-:-:S04]  /*0100*/  @!UP0 UIADD3 UR4, -UR4, 0x100000, URZ ;  /* 0x0010000004048890 */ /* 0x000fc8000fffe13f */
[----:B------:R-:W-:Y:S02]  /*0110*/  @!UP0 USHF.L.U32 UR5, UR4, 0xb, URZ ;  /* 0x0000000b04058899 */ /* 0x000fe4000800063f */
[----:B------:R-:W-:Y:S02]  /*0120*/  @!UP0 USHF.L.U32 UR4, UR4, 0x1, URZ ;  /* 0x0000000104048899 */ /* 0x000fe4000800063f */
[----:B0-----:R-:W-:Y:S02]  /*0130*/  @!UP0 ULEA UR8, UR8, UR6, 0x18 ;  /* 0x0000000608088291 */ /* 0x001fe4000f8ec03f */
[----:B------:R-:W-:-:S04]  /*0140*/  @!UP0 UIADD3 UR6, -UR7, 0x100000, URZ ;  /* 0x0010000007068890 */ /* 0x000fc8000fffe13f */
[----:B------:R-:W-:Y:S02]  /*0150*/  @!UP0 USHF.L.U32 UR7, UR6, 0xb, URZ ;  /* 0x0000000b06078899 */ /* 0x000fe4000800063f */
[----:B------:R-:W-:Y:S01]  /*0160*/  @!UP0 USHF.L.U32 UR6, UR6, 0x1, URZ ;  /* 0x0000000106068899 */ /* 0x000fe2000800063f */
[----:B------:R-:W-:-:S05]  /*0170*/  VOTEU.ALL UP0, P0 ;  /* 0x00000000003f7886 */ /* 0x000fca0000000000 */
[----:B------:R0:W2:Y:S06]  /*0180*/  @!UP0 SYNCS.EXCH.64 URZ, [UR8+0x2d800], UR4 ;  /* 0x02d80004083f85b2 */ /* 0x0000ac0008000100 */
[----:B------:R0:W3:Y:S02]  /*0190*/  @!UP1 SYNCS.EXCH.64 URZ, [UR8+0x2d820], UR6 ;  /* 0x02d82006083f95b2 */ /* 0x0000e40008000100 */
[----:B01----:R-:W-:Y:S05]  /*01a0*/  @P1 BRA `(.L_x_0) ;  /* 0x0000000000481947 */ /* 0x003fea0003800000 */
[----:B------:R-:W0:Y:S01]  /*01b0*/  S2UR UR5, SR_CgaCtaId ;  /* 0x00000000000579c3 */ /* 0x000e220000008800 */
[----:B------:R-:W-:Y:S01]  /*01c0*/  UMOV UR4, 0x400 ;  /* 0x0000040000047882 */ /* 0x000fe20000000000 */
[----:B------:R-:W-:Y:S01]  /*01d0*/  UMOV UR6, 0x80 ;  /* 0x0000008000067882 */ /* 0x000fe20000000000 */
[----:B------:R-:W-:Y:S01]  /*01e0*/  UMOV UR7, 0x180 ;  /* 0x0000018000077882 */ /* 0x000fe20000000000 */
[----:B------:R-:W-:Y:S01]  /*01f0*/  ELECT P0, URZ, PT ;  /* 0x00000000003f782f */ /* 0x000fe20003800000 */
[----:B0-----:R-:W-:Y:S02]  /*0200*/  ULEA UR8, UR5, UR4, 0x18 ;  /* 0x0000000405087291 */ /* 0x001fe4000f8ec03f */
[----:B------:R-:W-:-:S04]  /*0210*/  UIADD3 UR4, -UR6, 0x100000, URZ ;  /* 0x0010000006047890 */ /* 0x000fc8000fffe13f */
[----:B------:R-:W-:Y:S02]  /*0220*/  USHF.L.U32 UR5, UR4, 0xb, URZ ;  /* 0x0000000b04057899 */ /* 0x000fe4000800063f */
[----:B------:R-:W-:Y:S02]  /*0230*/  USHF.L.U32 UR4, UR4, 0x1, URZ ;  /* 0x0000000104047899 */ /* 0x000fe4000800063f */
[----:B------:R-:W-:-:S04]  /*0240*/  UIADD3 UR6, -UR7, 0x100000, URZ ;  /* 0x0010000007067890 */ /* 0x000fc8000fffe13f */
[----:B------:R-:W-:Y:S02]  /*0250*/  USHF.L.U32 UR7, UR6, 0xb, URZ ;  /* 0x0000000b06077899 */ /* 0x000fe4000800063f */
[----:B------:R-:W-:Y:S01]  /*0260*/  USHF.L.U32 UR6, UR6, 0x1, URZ ;  /* 0x0000000106067899 */ /* 0x000fe2000800063f */
[----:B------:R-:W0:Y:S03]  /*0270*/  FENCE.VIEW.ASYNC.S ;  /* 0x00000000000073c6 */ /* 0x000e260000000000 */
[----:B0-----:R0:W1:Y:S08]  /*0280*/  SYNCS.EXCH.64 URZ, [UR8+0x2d830], UR4 ;  /* 0x02d83004083f75b2 */ /* 0x0010700008000100 */
[----:B------:R0:W4:Y:S01]  /*0290*/  SYNCS.EXCH.64 URZ, [UR8+0x2d840], UR6 ;  /* 0x02d84006083f75b2 */ /* 0x0001220008000100 */
[----:B------:R0:W0:Y:S01]  /*02a0*/  SYNCS.EXCH.64 URZ, [UR8+0x2d838], UR4 ;  /* 0x02d83804083f75b2 */ /* 0x0000220008000100 */
[----:B------:R0:W0:Y:S01]  /*02b0*/  SYNCS.EXCH.64 URZ, [UR8+0x2d848], UR6 ;  /* 0x02d84806083f75b2 */ /* 0x0000220008000100 */
[----:B------:R-:W-:Y:S01]  /*02c0*/  NOP ;  /* 0x0000000000007918 */ /* 0x000fe20000000000 */
.L_x_0:
[----:B------:R-:W5:Y:S01]  /*02d0*/  SHFL.IDX PT, R2, R0, RZ, 0x1f ;  /* 0x00001fff00027589 */ /* 0x000f6200000e0000 */
[----:B------:R-:W-:Y:S01]  /*02e0*/  NOP ;  /* 0x0000000000007918 */ /* 0x000fe20000000000 */
[----:B-----5:R-:W-:-:S13]  /*02f0*/  ISETP.NE.AND P0, PT, R2, RZ, PT ;  /* 0x000000ff0200720c */ /* 0x020fda0003f05270 */
[----:B------:R-:W-:Y:S05]  /*0300*/  @P0 BRA `(.L_x_1) ;  /* 0x0000000000480947 */ /* 0x000fea0003800000 */
[----:B0-----:R-:W0:Y:S01]  /*0310*/  S2UR UR5, SR_CgaCtaId ;  /* 0x00000000000579c3 */ /* 0x001e220000008800 */
        /* <DEDUP_REMOVED lines=12> */
[----:B0-----:R0:W0:Y:S08]  /*03e0*/  SYNCS.EXCH.64 URZ, [UR8+0x2d850], UR4 ;  /* 0x02d85004083f75b2 */ /* 0x0010300008000100 */
[----:B------:R0:W0:Y:S01]  /*03f0*/  SYNCS.EXCH.64 URZ, [UR8+0x2d860], UR6 ;  /* 0x02d86006083f75b2 */ /* 0x0000220008000100 */
[----:B------:R0:W0:Y:S01]  /*0400*/  SYNCS.EXCH.64 URZ, [UR8+0x2d858], UR4 ;  /* 0x02d85804083f75b2 */ /* 0x0000220008000100 */
[----:B------:R0:W0:Y:S01]  /*0410*/  SYNCS.EXCH.64 URZ, [UR8+0x2d868], UR6 ;  /* 0x02d86806083f75b2 */ /* 0x0000220008000100 */
[----:B------:R-:W-:Y:S01]  /*0420*/  NOP ;  /* 0x0000000000007918 */ /* 0x000fe20000000000 */
.L_x_1:
[----:B------:R-:W5:Y:S01]  /*0430*/  SHFL.IDX PT, R2, R0, RZ, 0x1f ;  /* 0x00001fff00027589 */ /* 0x000f6200000e0000 */
[----:B------:R-:W-:Y:S01]  /*0440*/  NOP ;  /* 0x0000000000007918 */ /* 0x000fe20000000000 */
[----:B-----5:R-:W-:-:S13]  /*0450*/  ISETP.NE.AND P0, PT, R2, RZ, PT ;  /* 0x000000ff0200720c */ /* 0x020fda0003f05270 */
[----:B------:R-:W-:Y:S05]  /*0460*/  @P0 BRA `(.L_x_2) ;  /* 0x0000000000380947 */ /* 0x000fea0003800000 */
[----:B0-----:R-:W0:Y:S01]  /*0470*/  S2UR UR5, SR_CgaCtaId ;  /* 0x00000000000579c3 */ /* 0x001e220000008800 */
[----:B------:R-:W-:Y:S01]  /*0480*/  UMOV UR4, 0x400 ;  /* 0x0000040000047882 */ /* 0x000fe20000000000 */
[----:B------:R-:W-:Y:S01]  /*0490*/  UMOV UR7, 0x80 ;  /* 0x0000008000077882 */ /* 0x000fe20000000000 */
[----:B------:R-:W-:Y:S01]  /*04a0*/  ELECT P0, URZ, PT ;  /* 0x00000000003f782f */ /* 0x000fe20003800000 */
[----:B0-----:R-:W-:Y:S02]  /*04b0*/  ULEA UR6, UR5, UR4, 0x18 ;  /* 0x0000000405067291 */ /* 0x001fe4000f8ec03f */
[----:B------:R-:W-:-:S04]  /*04c0*/  UIADD3 UR4, -UR7, 0x100000, URZ ;  /* 0x0010000007047890 */ /* 0x000fc8000fffe13f */
[----:B------:R-:W-:Y:S02]  /*04d0*/  USHF.L.U32 UR5, UR4, 0xb, URZ ;  /* 0x0000000b04057899 */ /* 0x000fe4000800063f */
[----:B------:R-:W-:Y:S01]  /*04e0*/  USHF.L.U32 UR4, UR4, 0x1, URZ ;  /* 0x0000000104047899 */ /* 0x000fe2000800063f */
[----:B------:R-:W0:Y:S11]  /*04f0*/  FENCE.VIEW.ASYNC.S ;  /* 0x00000000000073c6 */ /* 0x000e360000000000 */
[----:B0-----:R0:W0:Y:S01]  /*0500*/  SYNCS.EXCH.64 URZ, [UR6+0x2d870], UR4 ;  /* 0x02d87004063f75b2 */ /* 0x0010220008000100 */
[----:B------:R0:W0:Y:S01]  /*0510*/  SYNCS.EXCH.64 URZ, [UR6+0x2d880], UR4 ;  /* 0x02d88004063f75b2 */ /* 0x0000220008000100 */
[----:B------:R0:W0:Y:S01]  /*0520*/  SYNCS.EXCH.64 URZ, [UR6+0x2d878], UR4 ;  /* 0x02d87804063f75b2 */ /* 0x0000220008000100 */
[----:B------:R0:W0:Y:S01]  /*0530*/  SYNCS.EXCH.64 URZ, [UR6+0x2d888], UR4 ;  /* 0x02d88804063f75b2 */ /* 0x0000220008000100 */
[----:B------:R-:W-:Y:S01]  /*0540*/  NOP ;  /* 0x0000000000007918 */ /* 0x000fe20000000000 */
.L_x_2:
        /* <DEDUP_REMOVED lines=22> */
.L_x_3:
[----:B------:R-:W5:Y:S01]  /*06b0*/  SHFL.IDX PT, R2, R0, RZ, 0x1f ;  /* 0x00001fff00027589 */ /* 0x000f6200000e0000 */
[----:B------:R-:W-:Y:S01]  /*06c0*/  R2UR UR9, R3 ;  /* 0x00000000030972ca */ /* 0x000fe200000e0000 */
        /* <DEDUP_REMOVED lines=21> */
.L_x_4:
[----:B------:R-:W-:Y:S01]  /*0820*/  UISETP.NE.AND UP0, UPT, UR9, URZ, UPT ;  /* 0x0000003f0900728c */ /* 0x000fe2000bf05270 */
[----:B------:R-:W-:Y:S01]  /*0830*/  NOP ;  /* 0x0000000000007918 */ /* 0x000fe20000000000 */
[----:B------:R-:W-:Y:S01]  /*0840*/  UMOV UR42, 0x1 ;  /* 0x00000001002a7882 */ /* 0x000fe20000000000 */
[----:B------:R-:W-:Y:S01]  /*0850*/  ULDC.64 UR48, c[0x0][0x208] ;  /* 0x0000820000307ab9 */ /* 0x000fe20000000a00 */
[----:B------:R-:W-:Y:S01]  /*0860*/  USEL UR42, UR42, 0x2, !UP0 ;  /* 0x000000022a2a7887 */ /* 0x000fe2000c000000 */
[----:B01234-:R-:W-:Y:S01]  /*0870*/  BAR.SYNC.DEFER_BLOCKING 0x0 ;  /* 0x0000000000007b1d */ /* 0x01ffe20000010000 */
[----:B------:R-:W-:-:S13]  /*0880*/  PLOP3.LUT P0, PT, PT, PT, UP0, 0x80, 0x0 ;  /* 0x000000000000781c */ /* 0x000fda0003f0f008 */
[----:B------:R-:W-:Y:S05]  /*0890*/  @!P0 BRA `(.L_x_5) ;  /* 0x0000007400b88947 */ /* 0x000fea0003800000 */
.L_x_6:
[----:B------:R-:W-:-:S08]  /*08a0*/  NOP ;  /* 0x0000000000007918 */ /* 0x000fd00000000000 */
[----:B------:R-:W0:Y:S02]  /*08b0*/  USETMAXREG.TRY_ALLOC.CTAPOOL UP0, 0xa0 ;  /* 0x000000a0000079c8 */ /* 0x000e240008000600 */
[----:B0-----:R-:W-:-:S13]  /*08c0*/  PLOP3.LUT P0, PT, PT, PT, UP0, 0x80, 0x0 ;  /* 0x000000000000781c */ /* 0x001fda0003f0f008 */
[----:B------:R-:W-:Y:S05]  /*08d0*/  @!P0 BRA `(.L_x_6) ;  /* 0xfffffffc00f08947 */ /* 0x000fea000383ffff */
[----:B------:R-:W0:Y:S01]  /*08e0*/  S2R R2, SR_TID.X ;  /* 0x0000000000027919 */ /* 0x000e220000002100 */
[----:B------:R-:W1:Y:S08]  /*08f0*/  S2UR UR36, SR_CTAID.X ;  /* 0x00000000002479c3 */ /* 0x000e700000002500 */
[----:B------:R-:W-:Y:S06]  /*0900*/  BAR.ARV 0x8, 0x200 ;  /* 0x0208000000007b1d */ /* 0x000fec0000002000 */
[----:B0-----:R-:W-:-:S04]  /*0910*/  LOP3.LUT R0, R2, 0xffffff80, RZ, 0xc0, !PT ;  /* 0xffffff8002007812 */ /* 0x001fc800078ec0ff */
[----:B------:R-:W-:Y:S02]  /*0920*/  ISETP.NE.AND P0, PT, R0, 0x80, PT ;  /* 0x000000800000780c */ /* 0x000fe40003f05270 */
[----:B------:R-:W1:Y:S11]  /*0930*/  LDC R0, c[0x0][0xc34] ;  /* 0x00030d00ff007b82 */ /* 0x000e760000000800 */
[----:B------:R-:W-:Y:S06]  /*0940*/  @!P0 BAR.ARV 0x9, 0x100 ;  /* 0x0244000000008b1d */ /* 0x000fec0000002000 */
[----:B-1----:R-:W-:-:S13]  /*0950*/  ISETP.LE.AND P0, PT, R0, UR36, PT ;  /* 0x0000002400007c0c */ /* 0x002fda000bf03270 */
[----:B------:R-:W-:Y:S05]  /*0960*/  @P0 EXIT ;  /* 0x000000000000094d */ /* 0x000fea0003800000 */
[----:B------:R-:W-:Y:S01]  /*0970*/  VIADD R137, R2, 0xffffff80 ;  /* 0xffffff8002897836 */ /* 0x000fe20000000000 */
[----:B------:R-:W0:Y:S01]  /*0980*/  S2UR UR41, SR_CgaCtaId ;  /* 0x00000000002979c3 */ /* 0x000e220000008800 */
[----:B------:R-:W-:Y:S01]  /*0990*/  UMOV UR40, 0x400 ;  /* 0x0000040000287882 */ /* 0x000fe20000000000 */
[----:B------:R-:W-:Y:S01]  /*09a0*/  IMAD.MOV.U32 R11, RZ, RZ, -0x2 ;  /* 0xfffffffeff0b7424 */ /* 0x000fe200078e00ff */
[----:B------:R-:W-:Y:S01]  /*09b0*/  MOV R16, 0x40 ;  /* 0x0000004000107802 */ /* 0x000fe20000000f00 */
[----:B------:R-:W-:Y:S01]  /*09c0*/  ULOP3.LUT UR47, UR42, 0x1, URZ, 0xfc, !UPT ;  /* 0x000000012a2f7892 */ /* 0x000fe2000f8efc3f */
[----:B------:R-:W-:Y:S01]  /*09d0*/  SHF.R.S32.HI R0, RZ, 0x1f, R137 ;  /* 0x0000001fff007819 */ /* 0x000fe20000011489 */
[----:B------:R-:W-:Y:S01]  /*09e0*/  UMOV UR46, URZ ;  /* 0x0000003f002e7c82 */ /* 0x000fe20008000000 */
[----:B------:R-:W-:Y:S01]  /*09f0*/  UMOV UR45, URZ ;  /* 0x0000003f002d7c82 */ /* 0x000fe20008000000 */
[----:B------:R-:W-:Y:S01]  /*0a00*/  UMOV UR44, URZ ;  /* 0x0000003f002c7c82 */ /* 0x000fe20008000000 */
[----:B------:R-:W-:-:S02]  /*0a10*/  LEA.HI R2, R0, R137, RZ, 0x4 ;  /* 0x0000008900027211 */ /* 0x000fc400078f20ff */
[CC--:B------:R-:W-:Y:S02]  /*0a20*/  LEA.HI R140, R0.reuse, R137.reuse, RZ, 0x7 ;  /* 0x00000089008c7211 */ /* 0x0c0fe400078f38ff */
[CC--:B------:R-:W-:Y:S02]  /*0a30*/  LEA.HI R4, R0.reuse, R137.reuse, RZ, 0x5 ;  /* 0x0000008900047211 */ /* 0x0c0fe400078f28ff */
[----:B------:R-:W-:Y:S02]  /*0a40*/  LEA.HI R138, R0, R137, RZ, 0x2 ;  /* 0x00000089008a7211 */ /* 0x000fe400078f10ff */
[----:B------:R-:W-:Y:S02]  /*0a50*/  LOP3.LUT R0, R2, 0xfffffff0, RZ, 0xc0, !PT ;  /* 0xfffffff002007812 */ /* 0x000fe400078ec0ff */
[----:B------:R-:W-:Y:S02]  /*0a60*/  SHF.R.S32.HI R5, RZ, 0x4, R2 ;  /* 0x00000004ff057819 */ /* 0x000fe40000011402 */
[----:B------:R-:W-:Y:S01]  /*0a70*/  LOP3.LUT R6, R140, 0xffffff80, RZ, 0xc0, !PT ;  /* 0xffffff808c067812 */ /* 0x000fe200078ec0ff */
[C---:B------:R-:W-:Y:S01]  /*0a80*/  IMAD.IADD R0, R137.reuse, 0x1, -R0 ;  /* 0x0000000189007824 */ /* 0x040fe200078e0a00 */
[----:B------:R-:W-:Y:S01]  /*0a90*/  LEA.HI R2, R2, R5, RZ, 0x1 ;  /* 0x0000000502027211 */ /* 0x000fe200078f08ff */
[----:B0-----:R-:W-:Y:S01]  /*0aa0*/  ULEA UR40, UR41, UR40, 0x18 ;  /* 0x0000002829287291 */ /* 0x001fe2000f8ec03f */
[----:B------:R-:W-:Y:S01]  /*0ab0*/  SHF.R.S32.HI R140, RZ, 0x7, R140 ;  /* 0x00000007ff8c7819 */ /* 0x000fe2000001148c */
[----:B------:R-:W-:Y:S01]  /*0ac0*/  IMAD.IADD R139, R137, 0x1, -R6 ;  /* 0x00000001898b7824 */ /* 0x000fe200078e0a06 */
[----:B------:R-:W-:-:S02]  /*0ad0*/  SHF.R.S32.HI R3, RZ, 0x1f, R0 ;  /* 0x0000001fff037819 */ /* 0x000fc40000011400 */
[----:B------:R-:W-:Y:S02]  /*0ae0*/  LOP3.LUT R2, R2, 0x1ffffffe, RZ, 0xc0, !PT ;  /* 0x1ffffffe02027812 */ /* 0x000fe400078ec0ff */
[----:B------:R-:W-:Y:S02]  /*0af0*/  LEA.HI R3, R3, R0, RZ, 0x3 ;  /* 0x0000000003037211 */ /* 0x000fe400078f18ff */
[----:B------:R-:W-:Y:S01]  /*0b00*/  SHF.R.S32.HI R8, RZ, 0x1f, R139 ;  /* 0x0000001fff087819 */ /* 0x000fe2000001148b */
[----:B------:R-:W-:Y:S01]  /*0b10*/  IMAD.IADD R2, R5, 0x1, -R2 ;  /* 0x0000000105027824 */ /* 0x000fe200078e0a02 */
[----:B------:R-:W-:Y:S01]  /*0b20*/  SHF.R.S32.HI R5, RZ, 0x5, R4 ;  /* 0x00000005ff057819 */ /* 0x000fe20000011404 */
[C---:B------:R-:W-:Y:S01]  /*0b30*/  IMAD.SHL.U32 R4, R3.reuse, 0x40, RZ ;  /* 0x0000004003047824 */ /* 0x040fe200078e00ff */
[----:B------:R-:W-:Y:S01]  /*0b40*/  LOP3.LUT R3, R3, 0xfffffff8, RZ, 0xc0, !PT ;  /* 0xfffffff803037812 */ /* 0x000fe200078ec0ff */
[----:B------:R-:W-:Y:S01]  /*0b50*/  IMAD.SHL.U32 R2, R2, 0x8, RZ ;  /* 0x0000000802027824 */ /* 0x000fe200078e00ff */
[----:B------:R-:W-:Y:S01]  /*0b60*/  LOP3.LUT R6, R138, 0xfffffffc, RZ, 0xc0, !PT ;  /* 0xfffffffc8a067812 */ /* 0x000fe200078ec0ff */
[----:B------:R-:W-:Y:S01]  /*0b70*/  IMAD R143, R5, 0x10, R0 ;  /* 0x00000010058f7824 */ /* 0x000fe200078e0200 */
[----:B------:R-:W-:Y:S01]  /*0b80*/  LEA.HI R7, R8, R139, RZ, 0x2 ;  /* 0x0000008b08077211 */ /* 0x000fe200078f10ff */
[----:B------:R-:W-:Y:S01]  /*0b90*/  IMAD.IADD R3, R0, 0x1, -R3 ;  /* 0x0000000100037824 */ /* 0x000fe200078e0a03 */
[----:B------:R-:W-:-:S02]  /*0ba0*/  LOP3.LUT R4, R4, 0x7ffffe00, RZ, 0xc0, !PT ;  /* 0x7ffffe0004047812 */ /* 0x000fc400078ec0ff */
[----:B------:R-:W-:Y:S02]  /*0bb0*/  LEA R143, R143, R2, 0x5 ;  /* 0x000000028f8f7211 */ /* 0x000fe400078e28ff */
[C---:B------:R-:W-:Y:S01]  /*0bc0*/  R2P PR, R3.reuse, 0x6 ;  /* 0x0000000603007804 */ /* 0x040fe20000000000 */
[----:B------:R-:W-:Y:S01]  /*0bd0*/  IMAD.SHL.U32 R3, R3, 0x40, RZ ;  /* 0x0000004003037824 */ /* 0x000fe200078e00ff */
[----:B------:R-:W-:Y:S02]  /*0be0*/  IADD3 R137, R137, -R6, RZ ;  /* 0x8000000689897210 */ /* 0x000fe40007ffe0ff */
[--C-:B------:R-:W-:Y:S02]  /*0bf0*/  SHF.R.S32.HI R9, RZ, 0x2, R7.reuse ;  /* 0x00000002ff097819 */ /* 0x100fe40000011407 */
[----:B------:R-:W-:Y:S01]  /*0c00*/  LOP3.LUT R3, R3, 0x1c0, RZ, 0xc0, !PT ;  /* 0x000001c003037812 */ /* 0x000fe200078ec0ff */
[----:B------:R-:W-:Y:S01]  /*0c10*/  IMAD.SHL.U32 R22, R137, 0x8, RZ ;  /* 0x0000000889167824 */ /* 0x000fe200078e00ff */
[----:B------:R-:W-:-:S02]  /*0c20*/  SHF.R.S32.HI R6, RZ, 0x1f, R7 ;  /* 0x0000001fff067819 */ /* 0x000fc40000011407 */
[----:B------:R-:W-:Y:S01]  /*0c30*/  LOP3.LUT R2, R3, 0x8, R2, 0xf8, !PT ;  /* 0x0000000803027812 */ /* 0x000fe200078ef802 */
[C---:B------:R-:W-:Y:S01]  /*0c40*/  VIADD R136, R22.reuse, 0x20 ;  /* 0x0000002016887836 */ /* 0x040fe20000000000 */
[----:B------:R-:W-:Y:S01]  /*0c50*/  SHF.R.U32.HI R3, RZ, 0x3, R3 ;  /* 0x00000003ff037819 */ /* 0x000fe20000011603 */
[----:B------:R-:W-:Y:S01]  /*0c60*/  VIADD R23, R22, 0x40 ;  /* 0x0000004016177836 */ /* 0x000fe20000000000 */
[----:B------:R-:W-:Y:S02]  /*0c70*/  LEA R4, R5, R4, 0xa ;  /* 0x0000000405047211 */ /* 0x000fe400078e50ff */
[----:B------:R-:W-:Y:S02]  /*0c80*/  LOP3.LUT R3, R2, R3, RZ, 0x3c, !PT ;  /* 0x0000000302037212 */ /* 0x000fe400078e3cff */
[----:B------:R-:W-:Y:S02]  /*0c90*/  LOP3.LUT R0, R7, 0x7ffffffc, RZ, 0xc0, !PT ;  /* 0x7ffffffc07007812 */ /* 0x000fe400078ec0ff */
[----:B------:R-:W-:Y:S01]  /*0ca0*/  LEA.HI R10, R6, R9, RZ, 0x3 ;  /* 0x00000009060a7211 */ /* 0x000fe200078f18ff */
[----:B------:R-:W-:Y:S01]  /*0cb0*/  IMAD.IADD R2, R4, 0x1, R3 ;  /* 0x0000000104027824 */ /* 0x000fe200078e0203 */
[----:B------:R-:W-:Y:S01]  /*0cc0*/  LEA.HI R8, R8, R139, RZ, 0x5 ;  /* 0x0000008b08087211 */ /* 0x000fe200078f28ff */
[----:B------:R-:W-:Y:S01]  /*0cd0*/  IMAD.HI R6, R140, 0x55555556, RZ ;  /* 0x555555568c067827 */ /* 0x000fe200078e02ff */
[----:B------:R-:W-:-:S02]  /*0ce0*/  LOP3.LUT R10, R10, 0xfffffff8, RZ, 0xc0, !PT ;  /* 0xfffffff80a0a7812 */ /* 0x000fc400078ec0ff */
[----:B------:R-:W-:Y:S01]  /*0cf0*/  LEA R2, R2, UR40, 0x1 ;  /* 0x0000002802027c11 */ /* 0x000fe2000f8e08ff */
[----:B------:R-:W-:Y:S01]  /*0d00*/  IMAD.IADD R0, R139, 0x1, -R0 ;  /* 0x000000018b007824 */ /* 0x000fe200078e0a00 */
[----:B------:R-:W-:Y:S01]  /*0d10*/  LEA.HI R5, R6, R6, RZ, 0x1 ;  /* 0x0000000606057211 */ /* 0x000fe200078f08ff */
[----:B------:R-:W-:Y:S01]  /*0d20*/  IMAD.IADD R9, R9, 0x1, -R10 ;  /* 0x0000000109097824 */ /* 0x000fe200078e0a0a */
[----:B------:R-:W-:Y:S01]  /*0d30*/  SHF.R.S32.HI R8, RZ, 0x5, R8 ;  /* 0x00000005ff087819 */ /* 0x000fe20000011408 */
[----:B------:R-:W-:Y:S01]  /*0d40*/  IMAD R144, R0, R11, 0x80 ;  /* 0x0000008000907424 */ /* 0x000fe200078e020b */
[----:B------:R-:W-:Y:S01]  /*0d50*/  LEA.HI R0, R137, R137, RZ, 0x1 ;  /* 0x0000008989007211 */ /* 0x000fe200078f08ff */
[C---:B------:R-:W-:Y:S01]  /*0d60*/  VIADD R17, R2.reuse, 0x21800 ;  /* 0x0002180002117836 */ /* 0x040fe20000000000 */
[----:B------:R-:W-:Y:S01]  /*0d70*/  IADD3 R18, R2, 0x21820, RZ ;  /* 0x0002182002127810 */ /* 0x000fe20007ffe0ff */
[----:B------:R-:W-:Y:S01]  /*0d80*/  IMAD R5, R5, -0x3, R140 ;  /* 0xfffffffd05057824 */ /* 0x000fe200078e028c */
[----:B------:R-:W-:Y:S01]  /*0d90*/  LOP3.LUT R0, R0, 0x1ffffffe, RZ, 0xc0, !PT ;  /* 0x1ffffffe00007812 */ /* 0x000fe200078ec0ff */
[----:B------:R-:W-:Y:S01]  /*0da0*/  IMAD R8, R8, 0x10, R9 ;  /* 0x0000001008087824 */ /* 0x000fe200078e0209 */
[----:B------:R-:W-:Y:S01]  /*0db0*/  SEL R16, R16, 0xffffffc0, !P2 ;  /* 0xffffffc010107807 */ /* 0x000fe20005000000 */
[----:B------:R-:W-:Y:S01]  /*0dc0*/  @P1 VIADD R18, R17, 0xffffffe0 ;  /* 0xffffffe011121836 */ /* 0x000fe20000000000 */
[----:B------:R-:W-:Y:S01]  /*0dd0*/  SHF.R.S32.HI R138, RZ, 0x2, R138 ;  /* 0x00000002ff8a7819 */ /* 0x000fe2000001148a */
[----:B------:R-:W-:Y:S01]  /*0de0*/  IMAD R141, R5, 0x40, R8 ;  /* 0x00000040058d7824 */ /* 0x000fe200078e0208 */
[----:B------:R-:W-:Y:S01]  /*0df0*/  SHF.R.S32.HI R146, RZ, 0x1f, R136 ;  /* 0x0000001fff927819 */ /* 0x000fe20000011488 */
[----:B------:R-:W-:Y:S01]  /*0e00*/  IMAD.IADD R0, R137, 0x1, -R0 ;  /* 0x0000000189007824 */ /* 0x000fe200078e0a00 */
[----:B------:R-:W-:Y:S01]  /*0e10*/  SHF.R.S32.HI R145, RZ, 0x1f, R23 ;  /* 0x0000001fff917819 */ /* 0x000fe20000011417 */
[----:B------:R-:W-:Y:S01]  /*0e20*/  IMAD.IADD R17, R17, 0x1, R16 ;  /* 0x0000000111117824 */ /* 0x000fe200078e0210 */
[----:B------:R-:W-:Y:S01]  /*0e30*/  IADD3 R16, R16, R18, RZ ;  /* 0x0000001210107210 */ /* 0x000fe20007ffe0ff */
[----:B------:R-:W-:-:S02]  /*0e40*/  IMAD R142, R0, 0x8, R141 ;  /* 0x00000008008e7824 */ /* 0x000fc400078e028d */
[----:B------:R-:W-:-:S07]  /*0e50*/  VIADD R19, R18, 0x6000 ;  /* 0x0000600012137836 */ /* 0x000fce0000000000 */
.L_x_35:
[----:B0-----:R-:W0:Y:S01]  /*0e60*/  SHFL.IDX PT, R0, R140, RZ, 0x1f ;  /* 0x00001fff8c007589 */ /* 0x001e2200000e0000 */
[----:B------:R-:W-:Y:S01]  /*0e70*/  ULDC UR4, c[0x0][0xc38] ;  /* 0x00030e0000047ab9 */ /* 0x000fe20000000800 */
[----:B------:R-:W-:Y:S01]  /*0e80*/  ULDC.64 UR6, c[0x0][0x418] ;  /* 0x0001060000067ab9 */ /* 0x000fe20000000a00 */
[----:B------:R-:W-:Y:S02]  /*0e90*/  UISETP.NE.AND UP2, UPT, UR4, 0x1, UPT ;  /* 0x000000010400788c */ /* 0x000fe4000bf45270 */
[----:B------:R-:W-:Y:S01]  /*0ea0*/  UISETP.NE.U32.AND UP0, UPT, UR6, URZ, UPT ;  /* 0x0000003f0600728c */ /* 0x000fe2000bf05070 */
[----:B------:R-:W-:Y:S01]  /*0eb0*/  ULDC UR4, c[0x0][0xc44] ;  /* 0x0003110000047ab9 */ /* 0x000fe20000000800 */
[----:B------:R-:W-:Y:S01]  /*0ec0*/  UMOV UR43, UR36 ;  /* 0x00000024002b7c82 */ /* 0x000fe20008000000 */
[----:B------:R-:W-:Y:S02]  /*0ed0*/  UISETP.NE.AND UP1, UPT, UR4, 0x1, UPT ;  /* 0x000000010400788c */ /* 0x000fe4000bf25270 */
[----:B------:R-:W-:Y:S01]  /*0ee0*/  UISETP.NE.AND.EX UP0, UPT, UR7, URZ, UPT, UP0 ;  /* 0x0000003f0700728c */ /* 0x000fe2000bf05300 */
[----:B------:R-:W-:-:S03]  /*0ef0*/  ULDC UR51, c[0x0][0x424] ;  /* 0x0001090000337ab9 */ /* 0x000fc60000000800 */
[----:B------:R-:W-:Y:S01]  /*0f00*/  @UP2 ULDC UR4, c[0x0][0xc3c] ;  /* 0x00030f0000042ab9 */ /* 0x000fe20000000800 */
[----:B------:R-:W-:Y:S01]  /*0f10*/  @UP2 ULDC UR6, c[0x0][0xc40] ;  /* 0x0003100000062ab9 */ /* 0x000fe20000000800 */
[----:B------:R-:W-:Y:S02]  /*0f20*/  UIMAD.WIDE.U32 UR4, UR36, UR4, URZ ;  /* 0x00000004240472a5 */ /* 0x000fe4000f8e003f */
[----:B------:R-:W-:Y:S02]  /*0f30*/  USEL UR51, UR51, 0x1, UP0 ;  /* 0x0000000133337887 */ /* 0x000fe40008000000 */
[----:B------:R-:W-:Y:S01]  /*0f40*/  @UP2 USHF.R.U32.HI UR43, URZ, UR6, UR5 ;  /* 0x000000063f2b2299 */ /* 0x000fe20008011605 */
[----:B------:R-:W-:Y:S01]  /*0f50*/  @UP1 ULDC.64 UR8, c[0x0][0xc48] ;  /* 0x0003120000081ab9 */ /* 0x000fe20000000a00 */
[----:B0-----:R-:W-:Y:S02]  /*0f60*/  R2UR UR39, R0 ;  /* 0x00000000002772ca */ /* 0x001fe400000e0000 */
[----:B------:R-:W-:-:S02]  /*0f70*/  UIMAD.WIDE.U32 UR4, UR43, UR8, URZ ;  /* 0x000000082b0472a5 */ /* 0x000fc4000f8e003f */
[----:B------:R-:W-:Y:S01]  /*0f80*/  UIADD3 UR8, UR40, 0x21800, URZ ;  /* 0x0002180028087890 */ /* 0x000fe2000fffe03f */
[----:B------:R-:W-:Y:S01]  /*0f90*/  UMOV UR38, UR43 ;  /* 0x0000002b00267c82 */ /* 0x000fe20008000000 */
[----:B------:R-:W-:-:S03]  /*0fa0*/  @UP1 USHF.R.U32.HI UR38, URZ, UR9, UR5 ;  /* 0x000000093f261299 */ /* 0x000fc60008011605 */
[----:B------:R-:W-:Y:S01]  /*0fb0*/  ULDC UR4, c[0x0][0x2f0] ;  /* 0x0000bc0000047ab9 */ /* 0x000fe20000000800 */
[----:B------:R-:W-:Y:S02]  /*0fc0*/  ULOP3.LUT UP0, URZ, UR8, 0x3ff, URZ, 0xc0, !UPT ;  /* 0x000003ff083f7892 */ /* 0x000fe4000f80c03f */
[----:B------:R-:W-:Y:S02]  /*0fd0*/  UIMAD UR51, UR51, UR4, URZ ;  /* 0x00000004333372a4 */ /* 0x000fe4000f8e023f */
[----:B------:R-:W-:Y:S02]  /*0fe0*/  UIMAD.WIDE UR6, UR39, 0x55555556, URZ ;  /* 0x55555556270678a5 */ /* 0x000fe4000f8e023f */
[----:B------:R-:W-:Y:S01]  /*0ff0*/  UIADD3 UR4, UR51, 0x7f, URZ ;  /* 0x0000007f33047890 */ /* 0x000fe2000fffe03f */
[----:B------:R-:W-:Y:S01]  /*1000*/  PLOP3.LUT P0, PT, PT, PT, UP0, 0x80, 0x0 ;  /* 0x000000000000781c */ /* 0x000fe20003f0f008 */
[----:B------:R-:W-:Y:S02]  /*1010*/  ULEA.HI UR52, UR7, UR7, URZ, 0x1 ;  /* 0x0000000707347291 */ /* 0x000fe4000f8f083f */
[----:B------:R-:W-:-:S02]  /*1020*/  USHF.R.S32.HI UR5, URZ, 0x1f, UR4 ;  /* 0x0000001f3f057899 */ /* 0x000fc40008011404 */
[----:B------:R-:W-:Y:S02]  /*1030*/  UIMAD UR52, UR52, -0x3, UR39 ;  /* 0xfffffffd343478a4 */ /* 0x000fe4000f8e0227 */
[----:B------:R-:W-:Y:S02]  /*1040*/  ULEA.HI UR5, UR5, UR4, URZ, 0x7 ;  /* 0x0000000405057291 */ /* 0x000fe4000f8f383f */
[----:B------:R-:W-:Y:S02]  /*1050*/  ULEA UR8, UR52, UR8, 0xd ;  /* 0x0000000834087291 */ /* 0x000fe4000f8e683f */
[----:B------:R-:W-:Y:S02]  /*1060*/  USHF.R.S32.HI UR50, URZ, 0x7, UR5 ;  /* 0x000000073f327899 */ /* 0x000fe40008011405 */
[----:B------:R-:W-:-:S04]  /*1070*/  USHF.R.U32.HI UR8, URZ, 0x4, UR8 ;  /* 0x000000043f087899 */ /* 0x000fc80008011608 */
[----:B------:R-:W-:Y:S01]  /*1080*/  ULOP3.LUT UR37, UR8, 0x3fff, URZ, 0xc0, !UPT ;  /* 0x00003fff08257892 */ /* 0x000fe2000f8ec03f */
[----:B-1-345:R-:W-:Y:S11]  /*1090*/  @!P0 BRA `(.L_x_7) ;  /* 0x0000000000408947 */ /* 0x03aff60003800000 */
[----:B------:R-:W-:Y:S01]  /*10a0*/  MOV R0, 0x0 ;  /* 0x0000000000007802 */ /* 0x000fe20000000f00 */
[----:B------:R-:W-:Y:S01]  /*10b0*/  ULDC.64 UR4, c[0x4][0x88] ;  /* 0x0100220000047ab9 */ /* 0x000fe20000000a00 */
[----:B------:R-:W-:Y:S01]  /*10c0*/  ULDC.64 UR6, c[0x4][0x28] ;  /* 0x01000a0000067ab9 */ /* 0x000fe20000000a00 */
[----:B------:R-:W-:Y:S01]  /*10d0*/  IMAD.U32 R4, RZ, RZ, UR4 ;  /* 0x00000004ff047e24 */ /* 0x000fe2000f8e00ff */
[----:B------:R0:W1:Y:S01]  /*10e0*/  LDC.64 R14, c[0x4][R0] ;  /* 0x01000000000e7b82 */ /* 0x0000620000000a00 */
[----:B------:R-:W-:Y:S01]  /*10f0*/  IMAD.U32 R5, RZ, RZ, UR5 ;  /* 0x00000005ff057e24 */ /* 0x000fe2000f8e00ff */
[----:B------:R-:W-:Y:S01]  /*1100*/  ULDC.64 UR4, c[0x4][0x90] ;  /* 0x0100240000047ab9 */ /* 0x000fe20000000a00 */
[----:B------:R-:W-:Y:S01]  /*1110*/  IMAD.U32 R10, RZ, RZ, UR6 ;  /* 0x00000006ff0a7e24 */ /* 0x000fe2000f8e00ff */
[----:B------:R-:W-:Y:S01]  /*1120*/  MOV R7, UR5 ;  /* 0x0000000500077c02 */ /* 0x000fe20008000f00 */
[----:B------:R-:W-:Y:S01]  /*1130*/  IMAD.U32 R6, RZ, RZ, UR4 ;  /* 0x00000004ff067e24 */ /* 0x000fe2000f8e00ff */
[----:B------:R-:W-:Y:S01]  /*1140*/  MOV R13, RZ ;  /* 0x000000ff000d7202 */ /* 0x000fe20000000f00 */
[----:B------:R-:W-:-:S02]  /*1150*/  IMAD.U32 R11, RZ, RZ, UR7 ;  /* 0x00000007ff0b7e24 */ /* 0x000fc4000f8e00ff */
[----:B------:R-:W-:Y:S02]  /*1160*/  IMAD.MOV.U32 R8, RZ, RZ, 0x70 ;  /* 0x00000070ff087424 */ /* 0x000fe400078e00ff */
[----:B0-----:R-:W-:-:S07]  /*1170*/  IMAD.MOV.U32 R12, RZ, RZ, 0x1 ;  /* 0x00000001ff0c7424 */ /* 0x001fce00078e00ff */
[----:B------:R-:W-:-:S07]  /*1180*/  LEPC R20, `(.L_x_7) ;  /* 0x000000001014794e */ /* 0x000fce0000000000 */
[----:B-1----:R-:W-:Y:S05]  /*1190*/  CALL.ABS.NOINC R14 ;  /* 0x000000000e007343 */ /* 0x002fea0003c00000 */
.L_x_7:
[----:B------:R-:W-:Y:S01]  /*11a0*/  ULOP3.LUT UR4, UR46, 0x1, URZ, 0xc0, !UPT ;  /* 0x000000012e047892 */ /* 0x000fe2000f8ec03f */
[----:B------:R-:W-:-:S05]  /*11b0*/  IMAD.U32 R3, RZ, RZ, UR47 ;  /* 0x0000002fff037e24 */ /* 0x000fca000f8e00ff */
[----:B------:R-:W-:Y:S01]  /*11c0*/  IMAD.U32 R0, RZ, RZ, UR4 ;  /* 0x00000004ff007e24 */ /* 0x000fe2000f8e00ff */
[----:B------:R-:W-:-:S04]  /*11d0*/  ISETP.NE.AND P0, PT, R3, 0x3, PT ;  /* 0x000000030300780c */ /* 0x000fc80003f05270 */
[----:B------:R-:W-:-:S04]  /*11e0*/  SHF.L.U32 R0, R0, 0x1f, RZ ;  /* 0x0000001f00007819 */ /* 0x000fc800000006ff */
[----:B------:R-:W0:Y:S02]  /*11f0*/  SYNCS.PHASECHK.TRANS64.TRYWAIT P1, [UR40+0x2d800], R0 ;  /* 0x02d80000ff0075a7 */ /* 0x000e240008020168 */
[----:B0-----:R-:W-:Y:S05]  /*1200*/  @!P1 BRA `(.L_x_8) ;  /* 0x000000a400709947 */ /* 0x001fea0003800000 */
.L_x_85:
[----:B------:R-:W-:Y:S05]  /*1210*/  @!P0 BRA `(.L_x_9) ;  /* 0x0000000000048947 */ /* 0x000fea0003800000 */
[----:B------:R-:W-:Y:S01]  /*1220*/  BPT.TRAP 0x1 ;  /* 0x000000040000795c */ /* 0x000fe20000300000 */
.L_x_9:
[----:B0-----:R-:W-:Y:S02]  /*1230*/  IMAD.U32 R0, RZ, RZ, UR44 ;  /* 0x0000002cff007e24 */ /* 0x001fe4000f8e00ff */
[----:B------:R-:W-:-:S03]  /*1240*/  IMAD.U32 R3, RZ, RZ, UR45 ;  /* 0x0000002dff037e24 */ /* 0x000fc6000f8e00ff */
[----:B------:R-:W-:Y:S02]  /*1250*/  LEA R0, R0, UR40, 0x3 ;  /* 0x0000002800007c11 */ /* 0x000fe4000f8e18ff */
[----:B------:R-:W-:-:S04]  /*1260*/  SHF.L.U32 R3, R3, 0x1f, RZ ;  /* 0x0000001f03037819 */ /* 0x000fc800000006ff */
[----:B------:R0:W1:Y:S01]  /*1270*/  SYNCS.PHASECHK.TRANS64.TRYWAIT P1, [R0+URZ+0x2d830], R3 ;  /* 0x02d83003000075a7 */ /* 0x000062000802017f */
[----:B------:R-:W-:Y:S05]  /*1280*/  @!P0 BRA `(.L_x_10) ;  /* 0x0000000000048947 */ /* 0x000fea0003800000 */
[----:B------:R-:W-:Y:S01]  /*1290*/  BPT.TRAP 0x1 ;  /* 0x000000040000795c */ /* 0x000fe20000300000 */
.L_x_10:
[----:B------:R-:W-:Y:S01]  /*12a0*/  MOV R135, RZ ;  /* 0x000000ff00877202 */ /* 0x000fe20000000f00 */
[----:B-1----:R-:W-:Y:S06]  /*12b0*/  @P1 BRA `(.L_x_11) ;  /* 0x0000000000081947 */ /* 0x002fec0003800000 */
[----:B------:R-:W1:Y:S02]  /*12c0*/  SYNCS.PHASECHK.TRANS64.TRYWAIT P1, [R0+URZ+0x2d830], R3 ;  /* 0x02d83003000075a7 */ /* 0x000e64000802017f */
[----:B-1----:R-:W-:Y:S05]  /*12d0*/  @!P1 BRA `(.L_x_12) ;  /* 0x000000a400549947 */ /* 0x002fea0003800000 */
.L_x_11:
[----:B------:R-:W-:Y:S05]  /*12e0*/  WARPSYNC.ALL ;  /* 0x0000000000007948 */ /* 0x000fea0003800000 */
[----:B------:R-:W-:Y:S01]  /*12f0*/  UIADD3 UR4, UR40, 0x15400, URZ ;  /* 0x0001540028047890 */ /* 0x000fe2000fffe03f */
[----:B------:R-:W-:Y:S01]  /*1300*/  WARPGROUP.ARRIVE ;  /* 0x00000000000079c5 */ /* 0x000fe20000000000 */
[----:B------:R-:W-:Y:S02]  /*1310*/  ULEA UR52, UR52, UR40, 0xc ;  /* 0x0000002834347291 */ /* 0x000fe4000f8e603f */
[----:B------:R-:W-:Y:S02]  /*1320*/  USHF.R.U32.HI UR4, URZ, 0x4, UR4 ;  /* 0x000000043f047899 */ /* 0x000fe40008011604 */
[----:B------:R-:W-:-:S02]  /*1330*/  UIADD3 UR52, UR52, 0xc400, URZ ;  /* 0x0000c40034347890 */ /* 0x000fc4000fffe03f */
[----:B------:R-:W-:Y:S02]  /*1340*/  ULOP3.LUT UR4, UR4, 0x3fff, URZ, 0xc0, !UPT ;  /* 0x00003fff04047892 */ /* 0x000fe4000f8ec03f */
[----:B------:R-:W-:Y:S02]  /*1350*/  USHF.R.U32.HI UR52, URZ, 0x4, UR52 ;  /* 0x000000043f347899 */ /* 0x000fe40008011634 */
[----:B------:R-:W-:Y:S02]  /*1360*/  ULOP3.LUT UR32, UR4, 0x10000, URZ, 0xfc, !UPT ;  /* 0x0001000004207892 */ /* 0x000fe4000f8efc3f */
[----:B------:R-:W-:Y:S02]  /*1370*/  ULOP3.LUT UR52, UR52, 0x3fff, URZ, 0xc0, !UPT ;  /* 0x00003fff34347892 */ /* 0x000fe4000f8ec03f */
[----:B------:R-:W-:Y:S02]  /*1380*/  UIMAD UR6, UR44, 0x600, UR32 ;  /* 0x000006002c0678a4 */ /* 0x000fe4000f8e0220 */
[----:B------:R-:W-:Y:S01]  /*1390*/  ULOP3.LUT UR4, UR52, 0x10000, URZ, 0xfc, !UPT ;  /* 0x0001000034047892 */ /* 0x000fe2000f8efc3f */
[----:B------:R-:W-:Y:S01]  /*13a0*/  UMOV UR7, 0x80000020 ;  /* 0x8000002000077882 */ /* 0x000fe20000000000 */
[----:B------:R-:W-:-:S02]  /*13b0*/  UMOV UR5, 0x80000020 ;  /* 0x8000002000057882 */ /* 0x000fc40000000000 */
[----:B------:R-:W-:Y:S02]  /*13c0*/  UIADD3 UR8, UR4, 0x2, URZ ;  /* 0x0000000204087890 */ /* 0x000fe4000fffe03f */
[----:B------:R-:W-:Y:S01]  /*13d0*/  UIADD3 UR10, UR6, 0x2, URZ ;  /* 0x00000002060a7890 */ /* 0x000fe2000fffe03f */
[----:B------:R-:W-:Y:S02]  /*13e0*/  UMOV UR9, 0x80000020 ;  /* 0x8000002000097882 */ /* 0x000fe40000000000 */
[----:B------:R-:W-:Y:S01]  /*13f0*/  HGMMA.64x128x16.F32 R24, gdesc[UR4], RZ, !UPT, gsb0 ;  /* 0x01e00000041879f0 */ /* 0x000fe2000c0008ff */
[----:B------:R-:W-:Y:S01]  /*1400*/  UMOV UR11, 0x80000020 ;  /* 0x80000020000b7882 */ /* 0x000fe20000000000 */
[----:B------:R-:W-:Y:S02]  /*1410*/  UIADD3 UR12, UR4, 0x300, URZ ;  /* 0x00000300040c7890 */ /* 0x000fe4000fffe03f */
[----:B------:R-:W-:Y:S01]  /*1420*/  UIADD3 UR14, UR6, 0x200, URZ ;  /* 0x00000200060e7890 */ /* 0x000fe2000fffe03f */
[----:B------:R-:W-:Y:S01]  /*1430*/  UMOV UR13, 0x80000020 ;  /* 0x80000020000d7882 */ /* 0x000fe20000000000 */
[----:B------:R-:W-:Y:S01]  /*1440*/  UMOV UR15, 0x80000020 ;  /* 0x80000020000f7882 */ /* 0x000fe20000000000 */
[----:B------:R-:W-:-:S02]  /*1450*/  UIADD3 UR16, UR4, 0x302, URZ ;  /* 0x0000030204107890 */ /* 0x000fc4000fffe03f */
[----:B------:R-:W-:Y:S01]  /*1460*/  UIADD3 UR18, UR6, 0x202, URZ ;  /* 0x0000020206127890 */ /* 0x000fe2000fffe03f */
[----:B------:R-:W-:Y:S01]  /*1470*/  UMOV UR17, 0x80000020 ;  /* 0x8000002000117882 */ /* 0x000fe20000000000 */
[----:B------:R-:W-:Y:S01]  /*1480*/  UMOV UR19, 0x80000020 ;  /* 0x8000002000137882 */ /* 0x000fe20000000000 */
[----:B------:R-:W-:Y:S02]  /*1490*/  UIADD3 UR20, UR4, 0x600, URZ ;  /* 0x0000060004147890 */ /* 0x000fe4000fffe03f */
[----:B------:R-:W-:Y:S01]  /*14a0*/  UIADD3 UR22, UR6, 0x400, URZ ;  /* 0x0000040006167890 */ /* 0x000fe2000fffe03f */
[----:B------:R-:W-:Y:S01]  /*14b0*/  UMOV UR21, 0x80000020 ;  /* 0x8000002000157882 */ /* 0x000fe20000000000 */
[----:B------:R-:W-:Y:S01]  /*14c0*/  UMOV UR23, 0x80000020 ;  /* 0x8000002000177882 */ /* 0x000fe20000000000 */
[----:B------:R-:W-:Y:S02]  /*14d0*/  UIADD3 UR24, UR4, 0x602, URZ ;  /* 0x0000060204187890 */ /* 0x000fe4000fffe03f */
[----:B------:R-:W-:Y:S01]  /*14e0*/  UIADD3 UR26, UR6, 0x402, URZ ;  /* 0x00000402061a7890 */ /* 0x000fe2000fffe03f */
[----:B------:R-:W-:Y:S01]  /*14f0*/  UMOV UR25, 0x80000020 ;  /* 0x8000002000197882 */ /* 0x000fe20000000000 */
[----:B------:R-:W-:Y:S01]  /*1500*/  UMOV UR27, 0x80000020 ;  /* 0x80000020001b7882 */ /* 0x000fe20000000000 */
[----:B------:R-:W-:-:S02]  /*1510*/  WARPGROUP.DEPBAR.LE gsb0, 0x0 ;  /* 0x00008000000079c5 */ /* 0x000fc40000010000 */
[----:B------:R-:W-:-:S06]  /*1520*/  WARPGROUP.ARRIVE ;  /* 0x00000000000079c5 */ /* 0x000fcc0000000000 */
[----:B------:R-:W-:Y:S03]  /*1530*/  HGMMA.64x128x16.F32 R24, gdesc[UR8], R24, gsb0 ;  /* 0x01e00000081879f0 */ /* 0x000fe60008000818 */
[----:B------:R-:W-:Y:S02]  /*1540*/  WARPGROUP.DEPBAR.LE gsb0, 0x0 ;  /* 0x00008000000079c5 */ /* 0x000fe40000010000 */
[----:B------:R-:W-:-:S07]  /*1550*/  WARPGROUP.ARRIVE ;  /* 0x00000000000079c5 */ /* 0x000fce0000000000 */
        /* <DEDUP_REMOVED lines=11> */
[----:B------:R-:W-:Y:S05]  /*1610*/  @!P0 BRA `(.L_x_13) ;  /* 0x0000000000048947 */ /* 0x000fea0003800000 */
[----:B------:R-:W-:Y:S01]  /*1620*/  BPT.TRAP 0x1 ;  /* 0x000000040000795c */ /* 0x000fe20000300000 */
.L_x_13:
[----:B------:R-:W-:Y:S01]  /*1630*/  ULDC UR6, c[0x0][0x9d8] ;  /* 0x0002760000067ab9 */ /* 0x000fe20000000800 */
[----:B------:R-:W-:Y:S01]  /*1640*/  ULDC UR33, c[0x0][0x988] ;  /* 0x0002620000217ab9 */ /* 0x000fe20000000800 */
[----:B------:R-:W-:Y:S01]  /*1650*/  FMUL.FTZ R5, R24, UR6 ;  /* 0x0000000618057c20 */ /* 0x000fe20008410000 */
[----:B------:R-:W-:Y:S01]  /*1660*/  FMUL.FTZ R6, R25, UR6 ;  /* 0x0000000619067c20 */ /* 0x000fe20008410000 */
[----:B------:R-:W-:Y:S01]  /*1670*/  FMUL.FTZ R11, R28, UR6 ;  /* 0x000000061c0b7c20 */ /* 0x000fe20008410000 */
[----:B------:R-:W-:Y:S01]  /*1680*/  FMUL.FTZ R4, R27, UR6 ;  /* 0x000000061b047c20 */ /* 0x000fe20008410000 */
[----:B------:R-:W-:Y:S01]  /*1690*/  FMUL.FTZ R27, R47, UR6 ;  /* 0x000000062f1b7c20 */ /* 0x000fe20008410000 */
[----:B------:R-:W-:Y:S01]  /*16a0*/  FMUL.FTZ R47, R66, UR6 ;  /* 0x00000006422f7c20 */ /* 0x000fe20008410000 */
[----:B------:R-:W2:Y:S01]  /*16b0*/  MUFU.TANH R5, R5 ;  /* 0x0000000500057308 */ /* 0x000ea20000002400 */
[----:B------:R-:W-:Y:S01]  /*16c0*/  FMUL.FTZ R12, R29, UR6 ;  /* 0x000000061d0c7c20 */ /* 0x000fe20008410000 */
[----:B------:R-:W-:Y:S01]  /*16d0*/  FMUL.FTZ R25, R36, UR6 ;  /* 0x0000000624197c20 */ /* 0x000fe20008410000 */
[----:B------:R-:W-:Y:S01]  /*16e0*/  FMUL.FTZ R66, R69, UR6 ;  /* 0x0000000645427c20 */ /* 0x000fe20008410000 */
[----:B------:R-:W-:Y:S01]  /*16f0*/  FMUL.FTZ R36, R54, UR6 ;  /* 0x0000000636247c20 */ /* 0x000fe20008410000 */
[----:B------:R-:W-:Y:S01]  /*1700*/  FMUL.FTZ R69, R73, UR6 ;  /* 0x0000000649457c20 */ /* 0x000fe20008410000 */
[----:B------:R-:W-:-:S02]  /*1710*/  VIADD R73, R144, UR51 ;  /* 0x0000003390497c36 */ /* 0x000fc40008000000 */
[----:B------:R-:W-:Y:S01]  /*1720*/  FMUL.FTZ R15, R32, UR6 ;  /* 0x00000006200f7c20 */ /* 0x000fe20008410000 */
[----:B------:R-:W3:Y:S01]  /*1730*/  MUFU.TANH R6, R6 ;  /* 0x0000000600067308 */ /* 0x000ee20000002400 */
[----:B------:R-:W-:Y:S02]  /*1740*/  IMAD.U32 R54, RZ, RZ, UR50 ;  /* 0x00000032ff367e24 */ /* 0x000fe4000f8e00ff */
[----:B01----:R-:W-:Y:S01]  /*1750*/  FMUL.FTZ R3, R26, UR6 ;  /* 0x000000061a037c20 */ /* 0x003fe20008410000 */
[----:B------:R-:W-:Y:S01]  /*1760*/  FMUL.FTZ R20, R33, UR6 ;  /* 0x0000000621147c20 */ /* 0x000fe20008410000 */
[----:B------:R-:W-:Y:S01]  /*1770*/  FMUL.FTZ R33, R45, UR6 ;  /* 0x000000062d217c20 */ /* 0x000fe20008410000 */
[----:B------:R-:W-:Y:S02]  /*1780*/  IMAD R73, R54, -0x80, R73 ;  /* 0xffffff8036497824 */ /* 0x000fe400078e0249 */
[----:B------:R-:W-:Y:S01]  /*1790*/  FMUL.FTZ R45, R57, UR6 ;  /* 0x00000006392d7c20 */ /* 0x000fe20008410000 */
[----:B------:R-:W-:Y:S01]  /*17a0*/  FMUL.FTZ R7, R30, UR6 ;  /* 0x000000061e077c20 */ /* 0x000fe20008410000 */
[----:B------:R-:W0:Y:S01]  /*17b0*/  MUFU.TANH R11, R11 ;  /* 0x0000000b000b7308 */ /* 0x000e220000002400 */
[----:B------:R-:W-:Y:S01]  /*17c0*/  FMUL.FTZ R26, R37, UR6 ;  /* 0x00000006251a7c20 */ /* 0x000fe20008410000 */
[C---:B------:R-:W-:Y:S01]  /*17d0*/  ISETP.GT.AND P2, PT, R73.reuse, RZ, PT ;  /* 0x000000ff4900720c */ /* 0x040fe20003f44270 */
[----:B------:R-:W-:Y:S01]  /*17e0*/  FMUL.FTZ R28, R46, UR6 ;  /* 0x000000062e1c7c20 */ /* 0x000fe20008410000 */
[C---:B------:R-:W-:Y:S01]  /*17f0*/  ISETP.GT.AND P1, PT, R73.reuse, 0x1, PT ;  /* 0x000000014900780c */ /* 0x040fe20003f24270 */
[----:B------:R-:W-:Y:S01]  /*1800*/  FMUL.FTZ R46, R56, UR6 ;  /* 0x00000006382e7c20 */ /* 0x000fe20008410000 */
[----:B------:R-:W-:Y:S01]  /*1810*/  ISETP.GT.AND P6, PT, R73, 0x8, PT ;  /* 0x000000084900780c */ /* 0x000fe20003fc4270 */
[----:B------:R-:W-:Y:S01]  /*1820*/  FMUL.FTZ R8, R31, UR6 ;  /* 0x000000061f087c20 */ /* 0x000fe20008410000 */
[----:B------:R-:W1:Y:S01]  /*1830*/  MUFU.TANH R12, R12 ;  /* 0x0000000c000c7308 */ /* 0x000e620000002400 */
[----:B--2---:R-:W-:Y:S01]  /*1840*/  FSEL R54, R5, -INF , P2 ;  /* 0xff80000005367808 */ /* 0x004fe20001000000 */
[----:B------:R-:W-:Y:S01]  /*1850*/  FMUL.FTZ R30, R40, UR6 ;  /* 0x00000006281e7c20 */ /* 0x000fe20008410000 */
[----:B---3--:R-:W-:Y:S01]  /*1860*/  FSEL R57, R6, -INF , P1 ;  /* 0xff80000006397808 */ /* 0x008fe20000800000 */
[----:B------:R-:W-:Y:S01]  /*1870*/  FMUL.FTZ R14, R39, UR6 ;  /* 0x00000006270e7c20 */ /* 0x000fe20008410000 */
[----:B------:R-:W-:Y:S01]  /*1880*/  ISETP.GT.AND P5, PT, R73, 0x9, PT ;  /* 0x000000094900780c */ /* 0x000fe20003fa4270 */
[----:B------:R-:W-:Y:S01]  /*1890*/  FMUL.FTZ R39, R58, UR6 ;  /* 0x000000063a277c20 */ /* 0x000fe20008410000 */
[----:B------:R-:W-:Y:S01]  /*18a0*/  FMNMX.FTZ R5, R54, R57, !PT ;  /* 0x0000003936057209 */ /* 0x000fe20007810000 */
[----:B------:R-:W2:Y:S01]  /*18b0*/  MUFU.TANH R15, R15 ;  /* 0x0000000f000f7308 */ /* 0x000ea20000002400 */
[----:B0-----:R-:W-:Y:S01]  /*18c0*/  FSEL R56, R11, -INF , P6 ;  /* 0xff8000000b387808 */ /* 0x001fe20003000000 */
[----:B------:R-:W-:Y:S01]  /*18d0*/  FMUL.FTZ R9, R34, UR6 ;  /* 0x0000000622097c20 */ /* 0x000fe20008410000 */
[----:B------:R-:W-:Y:S01]  /*18e0*/  ISETP.GT.AND P4, PT, R73, 0x10, PT ;  /* 0x000000104900780c */ /* 0x000fe20003f84270 */
[----:B------:R-:W-:Y:S01]  /*18f0*/  FMUL.FTZ R29, R41, UR6 ;  /* 0x00000006291d7c20 */ /* 0x000fe20008410000 */
[----:B------:R-:W-:Y:S01]  /*1900*/  FMNMX.FTZ R5, R56, R5, !PT ;  /* 0x0000000538057209 */ /* 0x000fe20007810000 */
[----:B------:R-:W-:Y:S01]  /*1910*/  FMUL.FTZ R40, R59, UR6 ;  /* 0x000000063b287c20 */ /* 0x000fe20008410000 */
[----:B------:R-:W-:Y:S01]  /*1920*/  FMUL.FTZ R10, R35, UR6 ;  /* 0x00000006230a7c20 */ /* 0x000fe20008410000 */
[----:B------:R-:W0:Y:S01]  /*1930*/  MUFU.TANH R3, R3 ;  /* 0x0000000300037308 */ /* 0x000e220000002400 */
[----:B-1----:R-:W-:Y:S01]  /*1940*/  FSEL R58, R12, -INF , P5 ;  /* 0xff8000000c3a7808 */ /* 0x002fe20002800000 */
[----:B------:R-:W-:Y:S01]  /*1950*/  FMUL.FTZ R34, R44, UR6 ;  /* 0x000000062c227c20 */ /* 0x000fe20008410000 */
[----:B------:R-:W-:Y:S01]  /*1960*/  ISETP.GT.AND P3, PT, R73, 0x11, PT ;  /* 0x000000114900780c */ /* 0x000fe20003f64270 */
[----:B------:R-:W-:Y:S01]  /*1970*/  FMUL.FTZ R32, R50, UR6 ;  /* 0x0000000632207c20 */ /* 0x000fe20008410000 */
[----:B------:R-:W-:Y:S01]  /*1980*/  FMNMX.FTZ R6, R58, R5, !PT ;  /* 0x000000053a067209 */ /* 0x000fe20007810000 */
[----:B------:R-:W-:Y:S01]  /*1990*/  FMUL.FTZ R50, R60, UR6 ;  /* 0x000000063c327c20 */ /* 0x000fe20008410000 */
[----:B------:R-:W-:Y:S01]  /*19a0*/  FMUL.FTZ R13, R38, UR6 ;  /* 0x00000006260d7c20 */ /* 0x000fe20008410000 */
[----:B------:R-:W1:Y:S01]  /*19b0*/  MUFU.TANH R20, R20 ;  /* 0x0000001400147308 */ /* 0x000e620000002400 */
[----:B--2---:R-:W-:Y:S01]  /*19c0*/  FSEL R59, R15, -INF , P4 ;  /* 0xff8000000f3b7808 */ /* 0x004fe20002000000 */
[----:B------:R-:W-:Y:S01]  /*19d0*/  FMUL.FTZ R37, R49, UR6 ;  /* 0x0000000631257c20 */ /* 0x000fe20008410000 */
[----:B------:R-:W-:Y:S01]  /*19e0*/  FMUL.FTZ R49, R61, UR6 ;  /* 0x000000063d317c20 */ /* 0x000fe20008410000 */
[----:B------:R-:W-:Y:S01]  /*19f0*/  FMUL.FTZ R38, R48, UR6 ;  /* 0x0000000630267c20 */ /* 0x000fe20008410000 */
[----:B------:R-:W-:Y:S01]  /*1a00*/  FMNMX.FTZ R5, R59, R6, !PT ;  /* 0x000000063b057209 */ /* 0x000fe20007810000 */
[----:B------:R-:W-:Y:S01]  /*1a10*/  FMUL.FTZ R35, R55, UR6 ;  /* 0x0000000637237c20 */ /* 0x000fe20008410000 */
[----:B------:R-:W-:Y:S01]  /*1a20*/  FMUL.FTZ R55, R64, UR6 ;  /* 0x0000000640377c20 */ /* 0x000fe20008410000 */
[----:B------:R-:W2:Y:S01]  /*1a30*/  MUFU.TANH R4, R4 ;  /* 0x0000000400047308 */ /* 0x000ea20000002400 */
[----:B0-----:R-:W-:Y:S01]  /*1a40*/  FSEL R3, R3, -INF , P2 ;  /* 0xff80000003037808 */ /* 0x001fe20001000000 */
[----:B------:R-:W-:Y:S01]  /*1a50*/  FMUL.FTZ R21, R42, UR6 ;  /* 0x000000062a157c20 */ /* 0x000fe20008410000 */
[----:B------:R-:W-:Y:S01]  /*1a60*/  ISETP.GT.AND P2, PT, R73, 0x18, PT ;  /* 0x000000184900780c */ /* 0x000fe20003f44270 */
[----:B------:R-:W-:Y:S01]  /*1a70*/  FMUL.FTZ R48, R67, UR6 ;  /* 0x0000000643307c20 */ /* 0x000fe20008410000 */
[----:B------:R-:W-:Y:S01]  /*1a80*/  FMUL.FTZ R24, R43, UR6 ;  /* 0x000000062b187c20 */ /* 0x000fe20008410000 */
[----:B------:R-:W-:Y:S01]  /*1a90*/  FMUL.FTZ R42, R52, UR6 ;  /* 0x00000006342a7c20 */ /* 0x000fe20008410000 */
[----:B------:R-:W-:Y:S01]  /*1aa0*/  FMUL.FTZ R41, R53, UR6 ;  /* 0x0000000635297c20 */ /* 0x000fe20008410000 */
[----:B------:R-:W0:Y:S01]  /*1ab0*/  MUFU.TANH R25, R25 ;  /* 0x0000001900197308 */ /* 0x000e220000002400 */
[----:B-1----:R-:W-:Y:S01]  /*1ac0*/  FSEL R60, R20, -INF , P3 ;  /* 0xff800000143c7808 */ /* 0x002fe20001800000 */
[----:B------:R-:W-:Y:S01]  /*1ad0*/  FMUL.FTZ R53, R65, UR6 ;  /* 0x0000000641357c20 */ /* 0x000fe20008410000 */
[----:B------:R-:W-:Y:S01]  /*1ae0*/  FMUL.FTZ R65, R68, UR6 ;  /* 0x0000000644417c20 */ /* 0x000fe20008410000 */
[----:B------:R-:W-:Y:S01]  /*1af0*/  FMUL.FTZ R52, R70, UR6 ;  /* 0x0000000646347c20 */ /* 0x000fe20008410000 */
[----:B------:R-:W-:Y:S01]  /*1b00*/  FMNMX.FTZ R6, R60, R5, !PT ;  /* 0x000000053c067209 */ /* 0x000fe20007810000 */
[----:B------:R-:W-:Y:S01]  /*1b10*/  FMUL.FTZ R31, R51, UR6 ;  /* 0x00000006331f7c20 */ /* 0x000fe20008410000 */
[----:B------:R-:W-:Y:S01]  /*1b20*/  FMUL.FTZ R51, R71, UR6 ;  /* 0x0000000647337c20 */ /* 0x000fe20008410000 */
[----:B------:R-:W1:Y:S01]  /*1b30*/  MUFU.TANH R7, R7 ;  /* 0x0000000700077308 */ /* 0x000e620000002400 */
[----:B--2---:R-:W-:Y:S01]  /*1b40*/  FSEL R4, R4, -INF , P1 ;  /* 0xff80000004047808 */ /* 0x004fe20000800000 */
[----:B------:R-:W-:Y:S01]  /*1b50*/  FMUL.FTZ R44, R62, UR6 ;  /* 0x000000063e2c7c20 */ /* 0x000fe20008410000 */
[----:B------:R-:W-:Y:S01]  /*1b60*/  ISETP.GT.AND P1, PT, R73, 0x19, PT ;  /* 0x000000194900780c */ /* 0x000fe20003f24270 */
[----:B------:R-:W-:Y:S01]  /*1b70*/  FMUL.FTZ R43, R63, UR6 ;  /* 0x000000063f2b7c20 */ /* 0x000fe20008410000 */
[----:B------:R-:W-:Y:S01]  /*1b80*/  FMUL.FTZ R72, R72, UR6 ;  /* 0x0000000648487c20 */ /* 0x000fe20008410000 */
[----:B------:R-:W-:Y:S01]  /*1b90*/  FMUL.FTZ R76, R76, UR6 ;  /* 0x000000064c4c7c20 */ /* 0x000fe20008410000 */
[----:B------:R-:W-:Y:S01]  /*1ba0*/  FMUL.FTZ R62, R75, UR6 ;  /* 0x000000064b3e7c20 */ /* 0x000fe20008410000 */
[----:B------:R-:W2:Y:S01]  /*1bb0*/  MUFU.TANH R26, R26 ;  /* 0x0000001a001a7308 */ /* 0x000ea20000002400 */
[----:B0-----:R-:W-:Y:S01]  /*1bc0*/  FSEL R61, R25, -INF , P2 ;  /* 0xff800000193d7808 */ /* 0x001fe20001000000 */
[----:B------:R-:W-:Y:S01]  /*1bd0*/  FMUL.FTZ R75, R77, UR6 ;  /* 0x000000064d4b7c20 */ /* 0x000fe20008410000 */
[----:B------:R-:W-:Y:S01]  /*1be0*/  FMUL.FTZ R63, R74, UR6 ;  /* 0x000000064a3f7c20 */ /* 0x000fe20008410000 */
[----:B------:R-:W-:Y:S01]  /*1bf0*/  FMUL.FTZ R74, R80, UR6 ;  /* 0x00000006504a7c20 */ /* 0x000fe20008410000 */
[----:B------:R-:W-:Y:S01]  /*1c00*/  FMUL.FTZ R77, R81, UR6 ;  /* 0x00000006514d7c20 */ /* 0x000fe20008410000 */
        /* <DEDUP_REMOVED lines=9> */
[----:B------:R-:W-:Y:S01]  /*1ca0*/  P2R R88, PR, RZ, 0x1 ;  /* 0x00000001ff587803 */ /* 0x000fe20000000000 */
[----:B------:R-:W1:Y:S01]  /*1cb0*/  MUFU.TANH R30, R30 ;  /* 0x0000001e001e7308 */ /* 0x000e620000002400 */
[----:B--2---:R-:W-:Y:S01]  /*1cc0*/  FSEL R64, R26, -INF , P1 ;  /* 0xff8000001a407808 */ /* 0x004fe20000800000 */
[----:B------:R-:W-:Y:S01]  /*1cd0*/  FMUL.FTZ R83, R83, UR6 ;  /* 0x0000000653537c20 */ /* 0x000fe20008410000 */
[----:B------:R-:W-:Y:S01]  /*1ce0*/  FMUL.FTZ R86, R86, UR6 ;  /* 0x0000000656567c20 */ /* 0x000fe20008410000 */
[----:B------:R-:W-:Y:S01]  /*1cf0*/  FMUL.FTZ R87, R87, UR6 ;  /* 0x0000000657577c20 */ /* 0x000fe20008410000 */
[----:B------:R-:W-:Y:S01]  /*1d00*/  R2UR UR6, R0 ;  /* 0x00000000000672ca */ /* 0x000fe200000e0000 */
[----:B------:R-:W-:Y:S01]  /*1d10*/  UISETP.GE.AND UP0, UPT, UR51, 0x81, UPT ;  /* 0x000000813300788c */ /* 0x000fe2000bf06270 */
[--C-:B------:R-:W-:Y:S01]  /*1d20*/  IMAD.MOV.U32 R134, RZ, RZ, R135.reuse ;  /* 0x000000ffff867224 */ /* 0x100fe200078e0087 */
[----:B------:R-:W2:Y:S01]  /*1d30*/  MUFU.TANH R9, R9 ;  /* 0x0000000900097308 */ /* 0x000ea20000002400 */
[----:B0-----:R-:W-:Y:S01]  /*1d40*/  FSEL R6, R8, -INF , P5 ;  /* 0xff80000008067808 */ /* 0x001fe20002800000 */
[--C-:B------:R-:W-:Y:S01]  /*1d50*/  IMAD.MOV.U32 R133, RZ, RZ, R135.reuse ;  /* 0x000000ffff857224 */ /* 0x100fe200078e0087 */
[----:B------:R-:W-:Y:S01]  /*1d60*/  ISETP.GT.AND P5, PT, R73, 0x21, PT ;  /* 0x000000214900780c */ /* 0x000fe20003fa4270 */
[--C-:B------:R-:W-:Y:S01]  /*1d70*/  IMAD.MOV.U32 R131, RZ, RZ, R135.reuse ;  /* 0x000000ffff837224 */ /* 0x100fe200078e0087 */
[----:B------:R-:W-:Y:S01]  /*1d80*/  FMNMX.FTZ R8, R64, R7, !PT ;  /* 0x0000000740087209 */ /* 0x000fe20007810000 */
[--C-:B------:R-:W-:Y:S01]  /*1d90*/  IMAD.MOV.U32 R130, RZ, RZ, R135.reuse ;  /* 0x000000ffff827224 */ /* 0x100fe200078e0087 */
[-C--:B------:R-:W-:Y:S01]  /*1da0*/  MOV R132, R135.reuse ;  /* 0x0000008700847202 */ /* 0x080fe20000000f00 */
[----:B------:R-:W0:Y:S01]  /*1db0*/  MUFU.TANH R29, R29 ;  /* 0x0000001d001d7308 */ /* 0x000e220000002400 */
[----:B-1----:R-:W-:Y:S01]  /*1dc0*/  FSEL R67, R30, -INF , P6 ;  /* 0xff8000001e437808 */ /* 0x002fe20003000000 */
[----:B------:R-:W-:Y:S01]  /*1dd0*/  UIADD3 UR6, UR6, 0x2d840, URZ ;  /* 0x0002d84006067890 */ /* 0x000fe2000fffe03f */
[--C-:B------:R-:W-:Y:S01]  /*1de0*/  IMAD.MOV.U32 R129, RZ, RZ, R135.reuse ;  /* 0x000000ffff817224 */ /* 0x100fe200078e0087 */
[-C--:B------:R-:W-:Y:S01]  /*1df0*/  MOV R127, R135.reuse ;  /* 0x00000087007f7202 */ /* 0x080fe20000000f00 */
[--C-:B------:R-:W-:Y:S01]  /*1e00*/  IMAD.MOV.U32 R128, RZ, RZ, R135.reuse ;  /* 0x000000ffff807224 */ /* 0x100fe200078e0087 */
[----:B------:R-:W-:Y:S01]  /*1e10*/  UPRMT UR6, UR41, 0x654, UR6 ;  /* 0x0000065429067896 */ /* 0x000fe20008000006 */
[--C-:B------:R-:W-:Y:S01]  /*1e20*/  IMAD.MOV.U32 R126, RZ, RZ, R135.reuse ;  /* 0x000000ffff7e7224 */ /* 0x100fe200078e0087 */
[----:B------:R-:W1:Y:S01]  /*1e30*/  MUFU.TANH R10, R10 ;  /* 0x0000000a000a7308 */ /* 0x000e620000002400 */
[----:B--2---:R-:W-:Y:S01]  /*1e40*/  FSEL R7, R9, -INF , P4 ;  /* 0xff80000009077808 */ /* 0x004fe20002000000 */
[--C-:B------:R-:W-:Y:S01]  /*1e50*/  IMAD.MOV.U32 R125, RZ, RZ, R135.reuse ;  /* 0x000000ffff7d7224 */ /* 0x100fe200078e0087 */
[----:B------:R-:W-:Y:S01]  /*1e60*/  ISETP.GT.AND P4, PT, R73, 0x28, PT ;  /* 0x000000284900780c */ /* 0x000fe20003f84270 */
[--C-:B------:R-:W-:Y:S01]  /*1e70*/  IMAD.MOV.U32 R124, RZ, RZ, R135.reuse ;  /* 0x000000ffff7c7224 */ /* 0x100fe200078e0087 */
[----:B------:R-:W-:Y:S01]  /*1e80*/  FMNMX.FTZ R9, R67, R8, !PT ;  /* 0x0000000843097209 */ /* 0x000fe20007810000 */
[--C-:B------:R-:W-:Y:S01]  /*1e90*/  IMAD.MOV.U32 R123, RZ, RZ, R135.reuse ;  /* 0x000000ffff7b7224 */ /* 0x100fe200078e0087 */
[----:B------:R-:W-:Y:S01]  /*1ea0*/  SYNCS.ARRIVE.TRANS64.RED.A1T0 RZ, [UR6], RZ ;  /* 0x000000ffffff79a7 */ /* 0x000fe20008100406 */
[----:B------:R-:W2:Y:S01]  /*1eb0*/  MUFU.TANH R34, R34 ;  /* 0x0000002200227308 */ /* 0x000ea20000002400 */
[----:B0-----:R-:W-:Y:S01]  /*1ec0*/  FSEL R68, R29, -INF , P5 ;  /* 0xff8000001d447808 */ /* 0x001fe20002800000 */
[--C-:B------:R-:W-:Y:S01]  /*1ed0*/  IMAD.MOV.U32 R121, RZ, RZ, R135.reuse ;  /* 0x000000ffff797224 */ /* 0x100fe200078e0087 */
[----:B------:R-:W-:Y:S01]  /*1ee0*/  MOV R122, R135 ;  /* 0x00000087007a7202 */ /* 0x000fe20000000f00 */
[--C-:B------:R-:W-:Y:S01]  /*1ef0*/  IMAD.MOV.U32 R120, RZ, RZ, R135.reuse ;  /* 0x000000ffff787224 */ /* 0x100fe200078e0087 */
[----:B------:R-:W-:Y:S01]  /*1f00*/  FMNMX.FTZ R11, R68, R9, !PT ;  /* 0x00000009440b7209 */ /* 0x000fe20007810000 */
[--C-:B------:R-:W-:Y:S01]  /*1f10*/  IMAD.MOV.U32 R119, RZ, RZ, R135.reuse ;  /* 0x000000ffff777224 */ /* 0x100fe200078e0087 */
[-C--:B------:R-:W-:Y:S01]  /*1f20*/  MOV R117, R135.reuse ;  /* 0x0000008700757202 */ /* 0x080fe20000000f00 */
[----:B------:R-:W0:Y:S01]  /*1f30*/  MUFU.TANH R13, R13 ;  /* 0x0000000d000d7308 */ /* 0x000e220000002400 */
[----:B-1----:R-:W-:Y:S01]  /*1f40*/  FSEL R8, R10, -INF , P3 ;  /* 0xff8000000a087808 */ /* 0x002fe20001800000 */
[--C-:B------:R-:W-:Y:S01]  /*1f50*/  IMAD.MOV.U32 R118, RZ, RZ, R135.reuse ;  /* 0x000000ffff767224 */ /* 0x100fe200078e0087 */
[----:B------:R-:W-:Y:S01]  /*1f60*/  ISETP.GT.AND P3, PT, R73, 0x29, PT ;  /* 0x000000294900780c */ /* 0x000fe20003f64270 */
[--C-:B------:R-:W-:Y:S01]  /*1f70*/  IMAD.MOV.U32 R116, RZ, RZ, R135.reuse ;  /* 0x000000ffff747224 */ /* 0x100fe200078e0087 */
[-C--:B------:R-:W-:Y:S01]  /*1f80*/  MOV R112, R135.reuse ;  /* 0x0000008700707202 */ /* 0x080fe20000000f00 */
[--C-:B------:R-:W-:Y:S01]  /*1f90*/  IMAD.MOV.U32 R115, RZ, RZ, R135.reuse ;  /* 0x000000ffff737224 */ /* 0x100fe200078e0087 */
[-C--:B------:R-:W-:Y:S01]  /*1fa0*/  MOV R107, R135.reuse ;  /* 0x00000087006b7202 */ /* 0x080fe20000000f00 */
[----:B------:R-:W1:Y:S01]  /*1fb0*/  MUFU.TANH R33, R33 ;  /* 0x0000002100217308 */ /* 0x000e620000002400 */
[----:B--2---:R-:W-:Y:S01]  /*1fc0*/  FSEL R70, R34, -INF , P4 ;  /* 0xff80000022467808 */ /* 0x004fe20002000000 */
[--C-:B------:R-:W-:Y:S01]  /*1fd0*/  IMAD.MOV.U32 R114, RZ, RZ, R135.reuse ;  /* 0x000000ffff727224 */ /* 0x100fe200078e0087 */
[----:B------:R-:W-:Y:S01]  /*1fe0*/  MOV R102, R135 ;  /* 0x0000008700667202 */ /* 0x000fe20000000f00 */
[--C-:B------:R-:W-:Y:S01]  /*1ff0*/  IMAD.MOV.U32 R113, RZ, RZ, R135.reuse ;  /* 0x000000ffff717224 */ /* 0x100fe200078e0087 */
[----:B------:R-:W-:Y:S01]  /*2000*/  FMNMX.FTZ R12, R70, R11, !PT ;  /* 0x0000000b460c7209 */ /* 0x000fe20007810000 */
[--C-:B------:R-:W-:Y:S01]  /*2010*/  IMAD.MOV.U32 R111, RZ, RZ, R135.reuse ;  /* 0x000000ffff6f7224 */ /* 0x100fe200078e0087 */
[-C--:B------:R-:W-:Y:S01]  /*2020*/  MOV R97, R135.reuse ;  /* 0x0000008700617202 */ /* 0x080fe20000000f00 */
[----:B------:R-:W2:Y:S01]  /*2030*/  MUFU.TANH R14, R14 ;  /* 0x0000000e000e7308 */ /* 0x000ea20000002400 */
[----:B0-----:R-:W-:Y:S01]  /*2040*/  FSEL R9, R13, -INF , P2 ;  /* 0xff8000000d097808 */ /* 0x001fe20001000000 */
[--C-:B------:R-:W-:Y:S01]  /*2050*/  IMAD.MOV.U32 R110, RZ, RZ, R135.reuse ;  /* 0x000000ffff6e7224 */ /* 0x100fe200078e0087 */
[----:B------:R-:W-:Y:S01]  /*2060*/  ISETP.GT.AND P2, PT, R73, 0x30, PT ;  /* 0x000000304900780c */ /* 0x000fe20003f44270 */
[--C-:B------:R-:W-:Y:S01]  /*2070*/  IMAD.MOV.U32 R109, RZ, RZ, R135.reuse ;  /* 0x000000ffff6d7224 */ /* 0x100fe200078e0087 */
[----:B------:R-:W-:Y:S01]  /*2080*/  MOV R92, R135 ;  /* 0x00000087005c7202 */ /* 0x000fe20000000f00 */
[----:B------:R-:W-:-:S02]  /*2090*/  IMAD.MOV.U32 R108, RZ, RZ, R135 ;  /* 0x000000ffff6c7224 */ /* 0x000fc400078e0087 */
[----:B------:R-:W0:Y:S01]  /*20a0*/  MUFU.TANH R38, R38 ;  /* 0x0000002600267308 */ /* 0x000e220000002400 */
[----:B-1----:R-:W-:Y:S01]  /*20b0*/  FSEL R71, R33, -INF , P3 ;  /* 0xff80000021477808 */ /* 0x002fe20001800000 */
[--C-:B------:R-:W-:Y:S02]  /*20c0*/  IMAD.MOV.U32 R106, RZ, RZ, R135.reuse ;  /* 0x000000ffff6a7224 */ /* 0x100fe400078e0087 */
[--C-:B------:R-:W-:Y:S01]  /*20d0*/  IMAD.MOV.U32 R105, RZ, RZ, R135.reuse ;  /* 0x000000ffff697224 */ /* 0x100fe200078e0087 */
[----:B------:R-:W-:Y:S01]  /*20e0*/  FMNMX.FTZ R13, R71, R12, !PT ;  /* 0x0000000c470d7209 */ /* 0x000fe20007810000 */
[--C-:B------:R-:W-:Y:S02]  /*20f0*/  IMAD.MOV.U32 R104, RZ, RZ, R135.reuse ;  /* 0x000000ffff687224 */ /* 0x100fe400078e0087 */
[----:B------:R-:W1:Y:S01]  /*2100*/  MUFU.TANH R21, R21 ;  /* 0x0000001500157308 */ /* 0x000e620000002400 */
[----:B--2---:R-:W-:Y:S01]  /*2110*/  FSEL R10, R14, -INF , P1 ;  /* 0xff8000000e0a7808 */ /* 0x004fe20000800000 */
[--C-:B------:R-:W-:Y:S01]  /*2120*/  IMAD.MOV.U32 R103, RZ, RZ, R135.reuse ;  /* 0x000000ffff677224 */ /* 0x100fe200078e0087 */
[----:B------:R-:W-:Y:S01]  /*2130*/  ISETP.GT.AND P1, PT, R73, 0x31, PT ;  /* 0x000000314900780c */ /* 0x000fe20003f24270 */
[----:B------:R-:W-:-:S02]  /*2140*/  IMAD.MOV.U32 R101, RZ, RZ, R135 ;  /* 0x000000ffff657224 */ /* 0x000fc400078e0087 */
[--C-:B------:R-:W-:Y:S02]  /*2150*/  IMAD.MOV.U32 R100, RZ, RZ, R135.reuse ;  /* 0x000000ffff647224 */ /* 0x100fe400078e0087 */
[----:B------:R-:W2:Y:S01]  /*2160*/  MUFU.TANH R37, R37 ;  /* 0x0000002500257308 */ /* 0x000ea20000002400 */
[----:B0-----:R-:W-:Y:S01]  /*2170*/  FSEL R38, R38, -INF , P2 ;  /* 0xff80000026267808 */ /* 0x001fe20001000000 */
[--C-:B------:R-:W-:Y:S02]  /*2180*/  IMAD.MOV.U32 R99, RZ, RZ, R135.reuse ;  /* 0x000000ffff637224 */ /* 0x100fe400078e0087 */
[--C-:B------:R-:W-:Y:S01]  /*2190*/  IMAD.MOV.U32 R98, RZ, RZ, R135.reuse ;  /* 0x000000ffff627224 */ /* 0x100fe200078e0087 */
[----:B------:R-:W-:Y:S01]  /*21a0*/  FMNMX.FTZ R14, R38, R13, !PT ;  /* 0x0000000d260e7209 */ /* 0x000fe20007810000 */
[--C-:B------:R-:W-:Y:S02]  /*21b0*/  IMAD.MOV.U32 R96, RZ, RZ, R135.reuse ;  /* 0x000000ffff607224 */ /* 0x100fe400078e0087 */
[----:B------:R-:W0:Y:S01]  /*21c0*/  MUFU.TANH R24, R24 ;  /* 0x0000001800187308 */ /* 0x000e220000002400 */
[----:B-1----:R-:W-:Y:S01]  /*21d0*/  FSEL R11, R21, -INF , P6 ;  /* 0xff800000150b7808 */ /* 0x002fe20003000000 */
[--C-:B------:R-:W-:Y:S01]  /*21e0*/  IMAD.MOV.U32 R95, RZ, RZ, R135.reuse ;  /* 0x000000ffff5f7224 */ /* 0x100fe200078e0087 */
[----:B------:R-:W-:Y:S01]  /*21f0*/  ISETP.GT.AND P6, PT, R73, 0x38, PT ;  /* 0x000000384900780c */ /* 0x000fe20003fc4270 */
[----:B------:R-:W-:-:S02]  /*2200*/  IMAD.MOV.U32 R94, RZ, RZ, R135 ;  /* 0x000000ffff5e7224 */ /* 0x000fc400078e0087 */
[--C-:B------:R-:W-:Y:S02]  /*2210*/  IMAD.MOV.U32 R93, RZ, RZ, R135.reuse ;  /* 0x000000ffff5d7224 */ /* 0x100fe400078e0087 */
[----:B------:R-:W1:Y:S01]  /*2220*/  MUFU.TANH R42, R42 ;  /* 0x0000002a002a7308 */ /* 0x000e620000002400 */
[----:B--2---:R-:W-:Y:S01]  /*2230*/  FSEL R37, R37, -INF , P1 ;  /* 0xff80000025257808 */ /* 0x004fe20000800000 */
[--C-:B------:R-:W-:Y:S02]  /*2240*/  IMAD.MOV.U32 R91, RZ, RZ, R135.reuse ;  /* 0x000000ffff5b7224 */ /* 0x100fe400078e0087 */
[----:B------:R-:W-:Y:S01]  /*2250*/  IMAD.MOV.U32 R89, RZ, RZ, R135 ;  /* 0x000000ffff597224 */ /* 0x000fe200078e0087 */
[----:B------:R-:W-:-:S03]  /*2260*/  FMNMX.FTZ R15, R37, R14, !PT ;  /* 0x0000000e250f7209 */ /* 0x000fc60007810000 */
[----:B------:R-:W2:Y:S01]  /*2270*/  MUFU.TANH R28, R28 ;  /* 0x0000001c001c7308 */ /* 0x000ea20000002400 */
[----:B0-----:R-:W-:Y:S02]  /*2280*/  FSEL R12, R24, -INF , P5 ;  /* 0xff800000180c7808 */ /* 0x001fe40002800000 */
[----:B------:R-:W-:-:S05]  /*2290*/  ISETP.GT.AND P5, PT, R73, 0x39, PT ;  /* 0x000000394900780c */ /* 0x000fca0003fa4270 */
[----:B------:R-:W0:Y:S01]  /*22a0*/  MUFU.TANH R41, R41 ;  /* 0x0000002900297308 */ /* 0x000e220000002400 */
[----:B-1----:R-:W-:-:S04]  /*22b0*/  FSEL R42, R42, -INF , P6 ;  /* 0xff8000002a2a7808 */ /* 0x002fc80003000000 */
[----:B------:R-:W-:-:S03]  /*22c0*/  FMNMX.FTZ R20, R42, R15, !PT ;  /* 0x0000000f2a147209 */ /* 0x000fc60007810000 */
[----:B------:R-:W1:Y:S01]  /*22d0*/  MUFU.TANH R27, R27 ;  /* 0x0000001b001b7308 */ /* 0x000e620000002400 */
[----:B--2---:R-:W-:Y:S02]  /*22e0*/  FSEL R13, R28, -INF , P4 ;  /* 0xff8000001c0d7808 */ /* 0x004fe40002000000 */
[----:B------:R-:W-:-:S05]  /*22f0*/  ISETP.GT.AND P4, PT, R73, 0x40, PT ;  /* 0x000000404900780c */ /* 0x000fca0003f84270 */
[----:B------:R-:W2:Y:S01]  /*2300*/  MUFU.TANH R46, R46 ;  /* 0x0000002e002e7308 */ /* 0x000ea20000002400 */
[----:B0-----:R-:W-:-:S04]  /*2310*/  FSEL R41, R41, -INF , P5 ;  /* 0xff80000029297808 */ /* 0x001fc80002800000 */
[----:B------:R-:W-:-:S03]  /*2320*/  FMNMX.FTZ R21, R41, R20, !PT ;  /* 0x0000001429157209 */ /* 0x000fc60007810000 */
[----:B------:R-:W0:Y:S01]  /*2330*/  MUFU.TANH R32, R32 ;  /* 0x0000002000207308 */ /* 0x000e220000002400 */
[----:B-1----:R-:W-:Y:S02]  /*2340*/  FSEL R14, R27, -INF , P3 ;  /* 0xff8000001b0e7808 */ /* 0x002fe40001800000 */
[----:B------:R-:W-:-:S05]  /*2350*/  ISETP.GT.AND P3, PT, R73, 0x41, PT ;  /* 0x000000414900780c */ /* 0x000fca0003f64270 */
[----:B------:R-:W1:Y:S01]  /*2360*/  MUFU.TANH R45, R45 ;  /* 0x0000002d002d7308 */ /* 0x000e620000002400 */
[----:B--2---:R-:W-:-:S04]  /*2370*/  FSEL R46, R46, -INF , P4 ;  /* 0xff8000002e2e7808 */ /* 0x004fc80002000000 */
        /* <DEDUP_REMOVED lines=82> */
[----:B------:R-:W-:Y:S01]  /*28a0*/  MUFU.TANH R78, R78 ;  /* 0x0000004e004e7308 */ /* 0x000fe20000002400 */
[----:B0-----:R-:W-:-:S04]  /*28b0*/  FSEL R51, R80, -INF , P2 ;  /* 0xff80000050337808 */ /* 0x001fc80001000000 */
[----:B------:R-:W-:-:S03]  /*28c0*/  FMNMX.FTZ R36, R51, R36, !PT ;  /* 0x0000002433247209 */ /* 0x000fc60007810000 */
[----:B------:R-:W-:Y:S01]  /*28d0*/  MUFU.TANH R79, R79 ;  /* 0x0000004f004f7308 */ /* 0x000fe20000002400 */
[----:B-1----:R-:W-:-:S04]  /*28e0*/  FSEL R81, R81, -INF , P1 ;  /* 0xff80000051517808 */ /* 0x002fc80000800000 */
[----:B------:R-:W-:-:S03]  /*28f0*/  FMNMX.FTZ R36, R81, R36, !PT ;  /* 0x0000002451247209 */ /* 0x000fc60007810000 */
[----:B------:R-:W0:Y:S02]  /*2900*/  MUFU.TANH R62, R82 ;  /* 0x00000052003e7308 */ /* 0x000e240000002400 */
[----:B------:R-:W1:Y:S06]  /*2910*/  SHFL.BFLY PT, R39, R36, 0x2, 0x1f ;  /* 0x0c401f0024277f89 */ /* 0x000e6c00000e0000 */
[----:B------:R-:W2:Y:S08]  /*2920*/  MUFU.TANH R63, R83 ;  /* 0x00000053003f7308 */ /* 0x000eb00000002400 */
[----:B------:R-:W-:Y:S01]  /*2930*/  MUFU.TANH R86, R86 ;  /* 0x0000005600567308 */ /* 0x000fe20000002400 */
[----:B0-----:R-:W-:-:S07]  /*2940*/  FSEL R62, R62, -INF , P4 ;  /* 0xff8000003e3e7808 */ /* 0x001fce0002000000 */
[----:B------:R-:W0:Y:S01]  /*2950*/  MUFU.TANH R87, R87 ;  /* 0x0000005700577308 */ /* 0x000e220000002400 */
[----:B--2---:R-:W-:Y:S02]  /*2960*/  FSEL R63, R63, -INF , P3 ;  /* 0xff8000003f3f7808 */ /* 0x004fe40001800000 */
[----:B-1----:R-:W-:Y:S02]  /*2970*/  FMNMX.FTZ R39, R36, R39, !PT ;  /* 0x0000002724277209 */ /* 0x002fe40007810000 */
[----:B------:R-:W-:-:S03]  /*2980*/  FMNMX.FTZ R36, R3, R4, !PT ;  /* 0x0000000403247209 */ /* 0x000fc60007810000 */
[----:B------:R-:W1:Y:S02]  /*2990*/  SHFL.BFLY PT, R40, R39, 0x1, 0x1f ;  /* 0x0c201f0027287f89 */ /* 0x000e6400000e0000 */
[----:B-1----:R-:W-:Y:S02]  /*29a0*/  FMNMX.FTZ R69, R39, R40, !PT ;  /* 0x0000002827457209 */ /* 0x002fe40007810000 */
[----:B------:R-:W-:Y:S02]  /*29b0*/  FMNMX.FTZ R39, R5, R36, !PT ;  /* 0x0000002405277209 */ /* 0x000fe40007810000 */
[C---:B------:R-:W-:Y:S01]  /*29c0*/  FSETP.NEU.FTZ.AND P0, PT, R69.reuse, -INF , PT ;  /* 0xff8000004500780b */ /* 0x040fe20003f1d000 */
[----:B------:R-:W-:Y:S01]  /*29d0*/  FMUL.FTZ R48, R69, UR33 ;  /* 0x0000002145307c20 */ /* 0x000fe20008410000 */
[----:B------:R-:W-:-:S04]  /*29e0*/  FMNMX.FTZ R52, R6, R39, !PT ;  /* 0x0000002706347209 */ /* 0x000fc80007810000 */
[----:B------:R-:W-:Y:S02]  /*29f0*/  FMNMX.FTZ R39, R7, R52, !PT ;  /* 0x0000003407277209 */ /* 0x000fe40007810000 */
[----:B------:R-:W-:Y:S02]  /*2a00*/  FSEL R48, R48, RZ, P0 ;  /* 0x000000ff30307208 */ /* 0x000fe40000000000 */
[----:B------:R-:W-:Y:S02]  /*2a10*/  FMNMX.FTZ R52, R8, R39, !PT ;  /* 0x0000002708347209 */ /* 0x000fe40007810000 */
[----:B------:R-:W-:Y:S01]  /*2a20*/  ISETP.NE.AND P0, PT, R88, RZ, PT ;  /* 0x000000ff5800720c */ /* 0x000fe20003f05270 */
[--C-:B------:R-:W-:Y:S01]  /*2a30*/  FFMA.FTZ R44, R57, UR33, -R48.reuse ;  /* 0x00000021392c7c23 */ /* 0x100fe20008010830 */
[----:B------:R-:W-:Y:S01]  /*2a40*/  FMNMX.FTZ R57, R9, R52, !PT ;  /* 0x0000003409397209 */ /* 0x000fe20007810000 */
[--C-:B------:R-:W-:Y:S01]  /*2a50*/  FFMA.FTZ R43, R54, UR33, -R48.reuse ;  /* 0x00000021362b7c23 */ /* 0x100fe20008010830 */
[--C-:B------:R-:W-:Y:S01]  /*2a60*/  FFMA.FTZ R36, R59, UR33, -R48.reuse ;  /* 0x000000213b247c23 */ /* 0x100fe20008010830 */
        /* <DEDUP_REMOVED lines=8> */
[----:B------:R1:W-:Y:S01]  /*2af0*/  MUFU.EX2 R39, R60 ;  /* 0x0000003c00277308 */ /* 0x0003e20000000800 */
[----:B------:R-:W-:Y:S01]  /*2b00*/  FMNMX.FTZ R54, R12, R57, !PT ;  /* 0x000000390c367209 */ /* 0x000fe20007810000 */
[--C-:B------:R-:W-:Y:S01]  /*2b10*/  FFMA.FTZ R71, R71, UR33, -R48.reuse ;  /* 0x0000002147477c23 */ /* 0x100fe20008010830 */
[--C-:B------:R-:W-:Y:S01]  /*2b20*/  FFMA.FTZ R38, R38, UR33, -R48.reuse ;  /* 0x0000002126267c23 */ /* 0x100fe20008010830 */
[--C-:B------:R-:W-:Y:S01]  /*2b30*/  FFMA.FTZ R37, R37, UR33, -R48.reuse ;  /* 0x0000002125257c23 */ /* 0x100fe20008010830 */
[----:B------:R-:W-:Y:S01]  /*2b40*/  FMNMX.FTZ R59, R13, R54, !PT ;  /* 0x000000360d3b7209 */ /* 0x000fe20007810000 */
[--C-:B------:R-:W-:Y:S01]  /*2b50*/  FFMA.FTZ R54, R67, UR33, -R48.reuse ;  /* 0x0000002143367c23 */ /* 0x100fe20008010830 */
[--C-:B------:R-:W-:Y:S01]  /*2b60*/  FFMA.FTZ R42, R42, UR33, -R48.reuse ;  /* 0x000000212a2a7c23 */ /* 0x100fe20008010830 */
[----:B------:R-:W-:Y:S01]  /*2b70*/  MUFU.EX2 R57, R64 ;  /* 0x0000004000397308 */ /* 0x000fe20000000800 */
[----:B------:R-:W-:Y:S01]  /*2b80*/  FMNMX.FTZ R56, R14, R59, !PT ;  /* 0x0000003b0e387209 */ /* 0x000fe20007810000 */
[--C-:B------:R-:W-:Y:S01]  /*2b90*/  FFMA.FTZ R41, R41, UR33, -R48.reuse ;  /* 0x0000002129297c23 */ /* 0x100fe20008010830 */
[----:B-1----:R-:W-:Y:S01]  /*2ba0*/  FSEL R60, R79, -INF , P5 ;  /* 0xff8000004f3c7808 */ /* 0x002fe20002800000 */
[--C-:B------:R-:W-:Y:S01]  /*2bb0*/  FFMA.FTZ R46, R46, UR33, -R48.reuse ;  /* 0x000000212e2e7c23 */ /* 0x100fe20008010830 */
[----:B------:R-:W-:Y:S01]  /*2bc0*/  FMNMX.FTZ R59, R15, R56, !PT ;  /* 0x000000380f3b7209 */ /* 0x000fe20007810000 */
[--C-:B------:R-:W-:Y:S01]  /*2bd0*/  FFMA.FTZ R45, R45, UR33, -R48.reuse ;  /* 0x000000212d2d7c23 */ /* 0x100fe20008010830 */
[--C-:B------:R-:W-:Y:S01]  /*2be0*/  FFMA.FTZ R50, R50, UR33, -R48.reuse ;  /* 0x0000002132327c23 */ /* 0x100fe20008010830 */
[----:B------:R-:W-:Y:S01]  /*2bf0*/  MUFU.EX2 R43, R43 ;  /* 0x0000002b002b7308 */ /* 0x000fe20000000800 */
[----:B------:R-:W-:Y:S01]  /*2c00*/  FMNMX.FTZ R56, R20, R59, !PT ;  /* 0x0000003b14387209 */ /* 0x000fe20007810000 */
[--C-:B------:R-:W-:Y:S01]  /*2c10*/  FFMA.FTZ R66, R66, UR33, -R48.reuse ;  /* 0x0000002142427c23 */ /* 0x100fe20008010830 */
[----:B------:R-:W-:-:S02]  /*2c20*/  FFMA.FTZ R51, R51, UR33, -R48 ;  /* 0x0000002133337c23 */ /* 0x000fc40008010830 */
[----:B------:R-:W-:Y:S01]  /*2c30*/  FMNMX.FTZ R61, R21, R56, !PT ;  /* 0x00000038153d7209 */ /* 0x000fe20007810000 */
[----:B------:R-:W-:Y:S01]  /*2c40*/  FFMA.FTZ R56, R70, UR33, -R48 ;  /* 0x0000002146387c23 */ /* 0x000fe20008010830 */
[----:B0-----:R-:W-:Y:S01]  /*2c50*/  FSEL R70, R87, -INF , P1 ;  /* 0xff80000057467808 */ /* 0x001fe20000800000 */
[----:B------:R0:W-:Y:S01]  /*2c60*/  MUFU.EX2 R59, R68 ;  /* 0x00000044003b7308 */ /* 0x0001e20000000800 */
[----:B------:R-:W-:-:S04]  /*2c70*/  FMNMX.FTZ R58, R24, R61, !PT ;  /* 0x0000003d183a7209 */ /* 0x000fc80007810000 */
[----:B------:R-:W-:-:S03]  /*2c80*/  FMNMX.FTZ R61, R25, R58, !PT ;  /* 0x0000003a193d7209 */ /* 0x000fc60007810000 */
[----:B------:R-:W1:Y:S01]  /*2c90*/  MUFU.EX2 R44, R44 ;  /* 0x0000002c002c7308 */ /* 0x000e620000000800 */
[----:B------:R-:W-:Y:S02]  /*2ca0*/  FMNMX.FTZ R67, R26, R61, !PT ;  /* 0x0000003d1a437209 */ /* 0x000fe40007810000 */
[----:B0-----:R-:W-:Y:S02]  /*2cb0*/  FSEL R68, R86, -INF , P2 ;  /* 0xff80000056447808 */ /* 0x001fe40001000000 */
[----:B------:R-:W-:-:S03]  /*2cc0*/  FMNMX.FTZ R58, R28, R67, !PT ;  /* 0x000000431c3a7209 */ /* 0x000fc60007810000 */
[----:B------:R0:W-:Y:S01]  /*2cd0*/  MUFU.EX2 R61, R71 ;  /* 0x00000047003d7308 */ /* 0x0001e20000000800 */
[----:B------:R-:W-:-:S04]  /*2ce0*/  FMNMX.FTZ R58, R29, R58, !PT ;  /* 0x0000003a1d3a7209 */ /* 0x000fc80007810000 */
[----:B------:R-:W-:-:S03]  /*2cf0*/  FMNMX.FTZ R67, R27, R58, !PT ;  /* 0x0000003a1b437209 */ /* 0x000fc60007810000 */
[----:B------:R-:W-:Y:S01]  /*2d00*/  MUFU.EX2 R40, R40 ;  /* 0x0000002800287308 */ /* 0x000fe20000000800 */
[----:B------:R-:W-:-:S04]  /*2d10*/  FMNMX.FTZ R58, R30, R67, !PT ;  /* 0x000000431e3a7209 */ /* 0x000fc80007810000 */
[----:B------:R-:W-:-:S03]  /*2d20*/  FMNMX.FTZ R67, R31, R58, !PT ;  /* 0x0000003a1f437209 */ /* 0x000fc60007810000 */
[----:B------:R-:W-:Y:S01]  /*2d30*/  MUFU.EX2 R47, R47 ;  /* 0x0000002f002f7308 */ /* 0x000fe20000000800 */
[----:B------:R-:W-:-:S04]  /*2d40*/  FMNMX.FTZ R58, R32, R67, !PT ;  /* 0x00000043203a7209 */ /* 0x000fc80007810000 */
[----:B------:R-:W-:Y:S02]  /*2d50*/  FMNMX.FTZ R67, R33, R58, !PT ;  /* 0x0000003a21437209 */ /* 0x000fe40007810000 */
[----:B------:R-:W-:Y:S01]  /*2d60*/  FSEL R58, R78, -INF , P6 ;  /* 0xff8000004e3a7808 */ /* 0x000fe20003000000 */
[----:B------:R-:W-:Y:S01]  /*2d70*/  MUFU.EX2 R36, R36 ;  /* 0x0000002400247308 */ /* 0x000fe20000000800 */
[----:B------:R-:W-:-:S04]  /*2d80*/  FMNMX.FTZ R67, R34, R67, !PT ;  /* 0x0000004322437209 */ /* 0x000fc80007810000 */
[----:B------:R-:W-:-:S03]  /*2d90*/  FMNMX.FTZ R67, R58, R67, !PT ;  /* 0x000000433a437209 */ /* 0x000fc60007810000 */
[----:B------:R-:W-:Y:S01]  /*2da0*/  MUFU.EX2 R52, R52 ;  /* 0x0000003400347308 */ /* 0x000fe20000000800 */
[----:B------:R-:W-:-:S04]  /*2db0*/  FMNMX.FTZ R67, R60, R67, !PT ;  /* 0x000000433c437209 */ /* 0x000fc80007810000 */
[----:B------:R-:W-:-:S03]  /*2dc0*/  FMNMX.FTZ R64, R62, R67, !PT ;  /* 0x000000433e407209 */ /* 0x000fc60007810000 */
[----:B------:R-:W2:Y:S01]  /*2dd0*/  MUFU.EX2 R54, R54 ;  /* 0x0000003600367308 */ /* 0x000ea20000000800 */
[----:B------:R-:W-:Y:S01]  /*2de0*/  FMNMX.FTZ R67, R63, R64, !PT ;  /* 0x000000403f437209 */ /* 0x000fe20007810000 */
[--C-:B------:R-:W-:Y:S01]  /*2df0*/  FFMA.FTZ R64, R53, UR33, -R48.reuse ;  /* 0x0000002135407c23 */ /* 0x100fe20008010830 */
[--C-:B------:R-:W-:Y:S01]  /*2e00*/  FFMA.FTZ R53, R65, UR33, -R48.reuse ;  /* 0x0000002141357c23 */ /* 0x100fe20008010830 */
[--C-:B------:R-:W-:Y:S01]  /*2e10*/  FFMA.FTZ R65, R74, UR33, -R48.reuse ;  /* 0x000000214a417c23 */ /* 0x100fe20008010830 */
[----:B------:R-:W-:Y:S01]  /*2e20*/  FMNMX.FTZ R67, R68, R67, !PT ;  /* 0x0000004344437209 */ /* 0x000fe20007810000 */
[--C-:B------:R-:W-:Y:S02]  /*2e30*/  FFMA.FTZ R74, R77, UR33, -R48.reuse ;  /* 0x000000214d4a7c23 */ /* 0x100fe40008010830 */
[----:B------:R-:W-:Y:S01]  /*2e40*/  MUFU.EX2 R56, R56 ;  /* 0x0000003800387308 */ /* 0x000fe20000000800 */
[----:B0-----:R-:W-:Y:S01]  /*2e50*/  FMNMX.FTZ R71, R70, R67, !PT ;  /* 0x0000004346477209 */ /* 0x001fe20007810000 */
[--C-:B------:R-:W-:Y:S01]  /*2e60*/  FFMA.FTZ R67, R49, UR33, -R48.reuse ;  /* 0x0000002131437c23 */ /* 0x100fe20008010830 */
[--C-:B------:R-:W-:Y:S01]  /*2e70*/  FFMA.FTZ R49, R55, UR33, -R48.reuse ;  /* 0x0000002137317c23 */ /* 0x100fe20008010830 */
[--C-:B------:R-:W-:Y:S01]  /*2e80*/  FFMA.FTZ R55, R72, UR33, -R48.reuse ;  /* 0x0000002148377c23 */ /* 0x100fe20008010830 */
[--C-:B------:R-:W-:Y:S01]  /*2e90*/  FFMA.FTZ R72, R35, UR33, -R48.reuse ;  /* 0x0000002123487c23 */ /* 0x100fe20008010830 */
[----:B------:R-:W0:Y:S01]  /*2ea0*/  SHFL.BFLY PT, R78, R71, 0x2, 0x1f ;  /* 0x0c401f00474e7f89 */ /* 0x000e2200000e0000 */
[--C-:B------:R-:W-:Y:S01]  /*2eb0*/  FFMA.FTZ R35, R76, UR33, -R48.reuse ;  /* 0x000000214c237c23 */ /* 0x100fe20008010830 */
[----:B------:R-:W-:Y:S08]  /*2ec0*/  MUFU.EX2 R38, R38 ;  /* 0x0000002600267308 */ /* 0x000ff00000000800 */
[----:B------:R-:W-:Y:S08]  /*2ed0*/  MUFU.EX2 R37, R37 ;  /* 0x0000002500257308 */ /* 0x000ff00000000800 */
[----:B------:R-:W-:Y:S01]  /*2ee0*/  MUFU.EX2 R42, R42 ;  /* 0x0000002a002a7308 */ /* 0x000fe20000000800 */
[----:B0-----:R-:W-:Y:S01]  /*2ef0*/  FMNMX.FTZ R73, R71, R78, !PT ;  /* 0x0000004e47497209 */ /* 0x001fe20007810000 */
[--C-:B------:R-:W-:Y:S01]  /*2f00*/  FFMA.FTZ R78, R75, UR33, -R48.reuse ;  /* 0x000000214b4e7c23 */ /* 0x100fe20008010830 */
[----:B------:R-:W-:-:S05]  /*2f10*/  FFMA.FTZ R48, R81, UR33, -R48 ;  /* 0x0000002151307c23 */ /* 0x000fca0008010830 */
[----:B------:R-:W-:Y:S01]  /*2f20*/  MUFU.EX2 R41, R41 ;  /* 0x0000002900297308 */ /* 0x000fe20000000800 */
[----:B------:R-:W0:Y:S07]  /*2f30*/  SHFL.BFLY PT, R80, R73, 0x1, 0x1f ;  /* 0x0c201f0049507f89 */ /* 0x000e2e00000e0000 */
[----:B------:R-:W-:Y:S08]  /*2f40*/  MUFU.EX2 R46, R46 ;  /* 0x0000002e002e7308 */ /* 0x000ff00000000800 */
[----:B------:R-:W-:Y:S08]  /*2f50*/  MUFU.EX2 R45, R45 ;  /* 0x0000002d002d7308 */ /* 0x000ff00000000800 */
[----:B------:R-:W-:Y:S01]  /*2f60*/  MUFU.EX2 R50, R50 ;  /* 0x0000003200327308 */ /* 0x000fe20000000800 */
[----:B0-----:R-:W-:-:S04]  /*2f70*/  FMNMX.FTZ R76, R73, R80, !PT ;  /* 0x00000050494c7209 */ /* 0x001fc80007810000 */
[C---:B------:R-:W-:Y:S01]  /*2f80*/  FSETP.NEU.FTZ.AND P1, PT, R76.reuse, -INF , PT ;  /* 0xff8000004c00780b */ /* 0x040fe20003f3d000 */
[----:B------:R-:W-:Y:S02]  /*2f90*/  FMUL.FTZ R71, R76, UR33 ;  /* 0x000000214c477c20 */ /* 0x000fe40008410000 */
[----:B------:R-:W-:Y:S03]  /*2fa0*/  MUFU.EX2 R67, R67 ;  /* 0x0000004300437308 */ /* 0x000fe60000000800 */
[----:B------:R-:W-:Y:S02]  /*2fb0*/  FSEL R71, R71, RZ, P1 ;  /* 0x000000ff47477208 */ /* 0x000fe40000800000 */
[----:B------:R-:W-:-:S03]  /*2fc0*/  PLOP3.LUT P1, PT, PT, PT, UP0, 0x80, 0x0 ;  /* 0x000000000000781c */ /* 0x000fc60003f2f008 */
[----:B------:R-:W-:Y:S01]  /*2fd0*/  MUFU.EX2 R49, R49 ;  /* 0x0000003100317308 */ /* 0x000fe20000000800 */
[--C-:B------:R-:W-:Y:S01]  /*2fe0*/  FFMA.FTZ R73, R3, UR33, -R71.reuse ;  /* 0x0000002103497c23 */ /* 0x100fe20008010847 */
[--C-:B------:R-:W-:Y:S01]  /*2ff0*/  FFMA.FTZ R4, R4, UR33, -R71.reuse ;  /* 0x0000002104047c23 */ /* 0x100fe20008010847 */
[--C-:B------:R-:W-:Y:S01]  /*3000*/  FFMA.FTZ R5, R5, UR33, -R71.reuse ;  /* 0x0000002105057c23 */ /* 0x100fe20008010847 */
[--C-:B------:R-:W-:Y:S01]  /*3010*/  FFMA.FTZ R6, R6, UR33, -R71.reuse ;  /* 0x0000002106067c23 */ /* 0x100fe20008010847 */
[--C-:B------:R-:W-:Y:S01]  /*3020*/  FFMA.FTZ R3, R7, UR33, -R71.reuse ;  /* 0x0000002107037c23 */ /* 0x100fe20008010847 */
[--C-:B------:R-:W-:Y:S01]  /*3030*/  FFMA.FTZ R80, R8, UR33, -R71.reuse ;  /* 0x0000002108507c23 */ /* 0x100fe20008010847 */
[--C-:B------:R-:W-:Y:S01]  /*3040*/  FFMA.FTZ R82, R10, UR33, -R71.reuse ;  /* 0x000000210a527c23 */ /* 0x100fe20008010847 */
[----:B------:R0:W-:Y:S01]  /*3050*/  MUFU.EX2 R81, R73 ;  /* 0x0000004900517308 */ /* 0x0001e20000000800 */
[--C-:B------:R-:W-:Y:S01]  /*3060*/  FFMA.FTZ R77, R11, UR33, -R71.reuse ;  /* 0x000000210b4d7c23 */ /* 0x100fe20008010847 */
[--C-:B------:R-:W-:Y:S01]  /*3070*/  FFMA.FTZ R84, R12, UR33, -R71.reuse ;  /* 0x000000210c547c23 */ /* 0x100fe20008010847 */
[--C-:B------:R-:W-:Y:S01]  /*3080*/  FFMA.FTZ R79, R13, UR33, -R71.reuse ;  /* 0x000000210d4f7c23 */ /* 0x100fe20008010847 */
[--C-:B------:R-:W-:Y:S01]  /*3090*/  FFMA.FTZ R86, R14, UR33, -R71.reuse ;  /* 0x000000210e567c23 */ /* 0x100fe20008010847 */
[--C-:B------:R-:W-:Y:S01]  /*30a0*/  FFMA.FTZ R75, R15, UR33, -R71.reuse ;  /* 0x000000210f4b7c23 */ /* 0x100fe20008010847 */
[--C-:B------:R-:W-:Y:S01]  /*30b0*/  FFMA.FTZ R20, R20, UR33, -R71.reuse ;  /* 0x0000002114147c23 */ /* 0x100fe20008010847 */
[--C-:B------:R-:W-:Y:S01]  /*30c0*/  FFMA.FTZ R21, R21, UR33, -R71.reuse ;  /* 0x0000002115157c23 */ /* 0x100fe20008010847 */
[----:B------:R1:W3:Y:S01]  /*30d0*/  MUFU.EX2 R88, R4 ;  /* 0x0000000400587308 */ /* 0x0002e20000000800 */
[--C-:B0-----:R-:W-:Y:S01]  /*30e0*/  FFMA.FTZ R73, R9, UR33, -R71.reuse ;  /* 0x0000002109497c23 */ /* 0x101fe20008010847 */
[--C-:B------:R-:W-:Y:S01]  /*30f0*/  FFMA.FTZ R24, R24, UR33, -R71.reuse ;  /* 0x0000002118187c23 */ /* 0x100fe20008010847 */
[--C-:B------:R-:W-:Y:S01]  /*3100*/  FFMA.FTZ R25, R25, UR33, -R71.reuse ;  /* 0x0000002119197c23 */ /* 0x100fe20008010847 */
[--C-:B------:R-:W-:Y:S01]  /*3110*/  FFMA.FTZ R26, R26, UR33, -R71.reuse ;  /* 0x000000211a1a7c23 */ /* 0x100fe20008010847 */
[--C-:B------:R-:W-:Y:S01]  /*3120*/  FFMA.FTZ R32, R32, UR33, -R71.reuse ;  /* 0x0000002120207c23 */ /* 0x100fe20008010847 */
[--C-:B------:R-:W-:Y:S01]  /*3130*/  FFMA.FTZ R0, R28, UR33, -R71.reuse ;  /* 0x000000211c007c23 */ /* 0x100fe20008010847 */
[--C-:B------:R-:W-:Y:S01]  /*3140*/  FFMA.FTZ R28, R30, UR33, -R71.reuse ;  /* 0x000000211e1c7c23 */ /* 0x100fe20008010847 */
[----:B------:R0:W4:Y:S01]  /*3150*/  MUFU.EX2 R83, R5 ;  /* 0x0000000500537308 */ /* 0x0001220000000800 */
[----:B-1----:R-:W-:Y:S01]  /*3160*/  F2FP.F16.F32.PACK_AB R4, R44, R43 ;  /* 0x0000002b2c04723e */ /* 0x002fe200000000ff */
[--C-:B------:R-:W-:Y:S01]  /*3170*/  FFMA.FTZ R30, R31, UR33, -R71.reuse ;  /* 0x000000211f1e7c23 */ /* 0x100fe20008010847 */
[--C-:B------:R-:W-:Y:S01]  /*3180*/  FFMA.FTZ R29, R29, UR33, -R71.reuse ;  /* 0x000000211d1d7c23 */ /* 0x100fe20008010847 */
[--C-:B------:R-:W-:Y:S01]  /*3190*/  FFMA.FTZ R27, R27, UR33, -R71.reuse ;  /* 0x000000211b1b7c23 */ /* 0x100fe20008010847 */
[--C-:B------:R-:W-:Y:S01]  /*31a0*/  FFMA.FTZ R33, R33, UR33, -R71.reuse ;  /* 0x0000002121217c23 */ /* 0x100fe20008010847 */
[--C-:B------:R-:W-:Y:S01]  /*31b0*/  FFMA.FTZ R34, R34, UR33, -R71.reuse ;  /* 0x0000002122227c23 */ /* 0x100fe20008010847 */
[----:B--2---:R-:W-:Y:S01]  /*31c0*/  F2FP.F16.F32.PACK_AB R12, R59, R54 ;  /* 0x000000363b0c723e */ /* 0x004fe200000000ff */
[----:B------:R1:W2:Y:S01]  /*31d0*/  MUFU.EX2 R90, R6 ;  /* 0x00000006005a7308 */ /* 0x0002a20000000800 */
[----:B0-----:R-:W-:Y:S01]  /*31e0*/  FADD.FTZ R5, R43, R44 ;  /* 0x0000002c2b057221 */ /* 0x001fe20000010000 */
[----:B---3--:R-:W-:Y:S01]  /*31f0*/  FADD.FTZ R8, R81, R88 ;  /* 0x0000005851087221 */ /* 0x008fe20000010000 */
[--C-:B------:R-:W-:Y:S01]  /*3200*/  FFMA.FTZ R58, R58, UR33, -R71.reuse ;  /* 0x000000213a3a7c23 */ /* 0x100fe20008010847 */
[--C-:B------:R-:W-:Y:S01]  /*3210*/  FFMA.FTZ R62, R62, UR33, -R71.reuse ;  /* 0x000000213e3e7c23 */ /* 0x100fe20008010847 */
[--C-:B------:R-:W-:Y:S01]  /*3220*/  FFMA.FTZ R63, R63, UR33, -R71.reuse ;  /* 0x000000213f3f7c23 */ /* 0x100fe20008010847 */
[--C-:B------:R-:W-:Y:S01]  /*3230*/  FFMA.FTZ R68, R68, UR33, -R71.reuse ;  /* 0x0000002144447c23 */ /* 0x100fe20008010847 */
[----:B------:R-:W-:Y:S01]  /*3240*/  FFMA.FTZ R60, R60, UR33, -R71 ;  /* 0x000000213c3c7c23 */ /* 0x000fe20008010847 */
[----:B------:R-:W0:Y:S01]  /*3250*/  MUFU.EX2 R3, R3 ;  /* 0x0000000300037308 */ /* 0x000e220000000800 */
[----:B-1----:R-:W-:Y:S01]  /*3260*/  FADD.FTZ R6, R40, R5 ;  /* 0x0000000528067221 */ /* 0x002fe20000010000 */
[----:B----4-:R-:W-:Y:S01]  /*3270*/  FADD.FTZ R7, R83, R8 ;  /* 0x0000000853077221 */ /* 0x010fe20000010000 */
[----:B------:R-:W-:Y:S01]  /*3280*/  F2FP.F16.F32.PACK_AB R5, R88, R81 ;  /* 0x000000515805723e */ /* 0x000fe200000000ff */
[----:B------:R-:W-:Y:S01]  /*3290*/  FFMA.FTZ R70, R70, UR33, -R71 ;  /* 0x0000002146467c23 */ /* 0x000fe20008010847 */
[C---:B------:R-:W-:Y:S01]  /*32a0*/  FADD.FTZ R9, R47.reuse, R6 ;  /* 0x000000062f097221 */ /* 0x040fe20000010000 */
[----:B------:R-:W-:Y:S01]  /*32b0*/  F2FP.F16.F32.PACK_AB R6, R47, R40 ;  /* 0x000000282f06723e */ /* 0x000fe200000000ff */
[----:B------:R-:W-:Y:S01]  /*32c0*/  IMAD.MOV.U32 R88, RZ, RZ, R135 ;  /* 0x000000ffff587224 */ /* 0x000fe200078e0087 */
[----:B------:R-:W1:Y:S01]  /*32d0*/  MUFU.EX2 R80, R80 ;  /* 0x0000005000507308 */ /* 0x000e620000000800 */
[----:B------:R-:W-:Y:S01]  /*32e0*/  FADD.FTZ R10, R36, R9 ;  /* 0x00000009240a7221 */ /* 0x000fe20000010000 */
[C---:B--2---:R-:W-:Y:S01]  /*32f0*/  FADD.FTZ R8, R90.reuse, R7 ;  /* 0x000000075a087221 */ /* 0x044fe20000010000 */
[----:B------:R-:W-:Y:S01]  /*3300*/  F2FP.F16.F32.PACK_AB R7, R90, R83 ;  /* 0x000000535a07723e */ /* 0x000fe200000000ff */
[----:B------:R-:W-:-:S02]  /*3310*/  IMAD.MOV.U32 R90, RZ, RZ, R135 ;  /* 0x000000ffff5a7224 */ /* 0x000fc400078e0087 */
[----:B------:R-:W-:Y:S02]  /*3320*/  FADD.FTZ R11, R39, R10 ;  /* 0x0000000a270b7221 */ /* 0x000fe40000010000 */
[----:B------:R-:W2:Y:S01]  /*3330*/  MUFU.EX2 R73, R73 ;  /* 0x0000004900497308 */ /* 0x000ea20000000800 */
[----:B0-----:R-:W-:Y:S01]  /*3340*/  FADD.FTZ R9, R3, R8 ;  /* 0x0000000803097221 */ /* 0x001fe20000010000 */
[----:B------:R-:W-:Y:S01]  /*3350*/  FADD.FTZ R10, R52, R11 ;  /* 0x0000000b340a7221 */ /* 0x000fe20000010000 */
[----:B------:R0:W-:Y:S03]  /*3360*/  STSM.16.M88.4 [R2+0x21800], R4 ;  /* 0x0218000402007844 */ /* 0x0001e60000000200 */
[----:B------:R-:W-:Y:S02]  /*3370*/  FADD.FTZ R11, R57, R10 ;  /* 0x0000000a390b7221 */ /* 0x000fe40000010000 */
[----:B------:R-:W3:Y:S01]  /*3380*/  MUFU.EX2 R82, R82 ;  /* 0x0000005200527308 */ /* 0x000ee20000000800 */
[----:B-1----:R-:W-:Y:S01]  /*3390*/  FADD.FTZ R8, R80, R9 ;  /* 0x0000000950087221 */ /* 0x002fe20000010000 */
[----:B------:R-:W-:-:S04]  /*33a0*/  FADD.FTZ R10, R54, R11 ;  /* 0x0000000b360a7221 */ /* 0x000fc80000010000 */
[----:B------:R-:W-:Y:S02]  /*33b0*/  FADD.FTZ R11, R59, R10 ;  /* 0x0000000a3b0b7221 */ /* 0x000fe40000010000 */
[----:B------:R-:W1:Y:S01]  /*33c0*/  MUFU.EX2 R77, R77 ;  /* 0x0000004d004d7308 */ /* 0x000e620000000800 */
[----:B--2---:R-:W-:Y:S01]  /*33d0*/  FADD.FTZ R9, R73, R8 ;  /* 0x0000000849097221 */ /* 0x004fe20000010000 */
[----:B------:R-:W-:-:S04]  /*33e0*/  FADD.FTZ R10, R56, R11 ;  /* 0x0000000b380a7221 */ /* 0x000fc80000010000 */
[----:B------:R-:W-:Y:S02]  /*33f0*/  FADD.FTZ R11, R61, R10 ;  /* 0x0000000a3d0b7221 */ /* 0x000fe40000010000 */
[----:B------:R-:W2:Y:S01]  /*3400*/  MUFU.EX2 R84, R84 ;  /* 0x0000005400547308 */ /* 0x000ea20000000800 */
[----:B---3--:R-:W-:-:S07]  /*3410*/  FADD.FTZ R8, R82, R9 ;  /* 0x0000000952087221 */ /* 0x008fce0000010000 */
[----:B------:R-:W3:Y:S01]  /*3420*/  MUFU.EX2 R79, R79 ;  /* 0x0000004f004f7308 */ /* 0x000ee20000000800 */
[----:B-1----:R-:W-:-:S07]  /*3430*/  FADD.FTZ R9, R77, R8 ;  /* 0x000000084d097221 */ /* 0x002fce0000010000 */
[----:B------:R-:W1:Y:S01]  /*3440*/  MUFU.EX2 R86, R86 ;  /* 0x0000005600567308 */ /* 0x000e620000000800 */
[C---:B--2---:R-:W-:Y:S01]  /*3450*/  FADD.FTZ R8, R84.reuse, R9 ;  /* 0x0000000954087221 */ /* 0x044fe20000010000 */
[----:B------:R-:W-:-:S06]  /*3460*/  F2FP.F16.F32.PACK_AB R13, R84, R77 ;  /* 0x0000004d540d723e */ /* 0x000fcc00000000ff */
[----:B------:R-:W2:Y:S01]  /*3470*/  MUFU.EX2 R75, R75 ;  /* 0x0000004b004b7308 */ /* 0x000ea20000000800 */
[----:B---3--:R-:W-:Y:S01]  /*3480*/  FADD.FTZ R9, R79, R8 ;  /* 0x000000084f097221 */ /* 0x008fe20000010000 */
[----:B------:R-:W-:-:S04]  /*3490*/  FADD.FTZ R8, R38, R11 ;  /* 0x0000000b26087221 */ /* 0x000fc80000010000 */
[----:B------:R-:W-:Y:S01]  /*34a0*/  FADD.FTZ R11, R37, R8 ;  /* 0x00000008250b7221 */ /* 0x000fe20000010000 */
[----:B------:R-:W-:Y:S01]  /*34b0*/  F2FP.F16.F32.PACK_AB R8, R39, R36 ;  /* 0x000000242708723e */ /* 0x000fe200000000ff */
[----:B------:R-:W3:Y:S01]  /*34c0*/  MUFU.EX2 R20, R20 ;  /* 0x0000001400147308 */ /* 0x000ee20000000800 */
[----:B-1----:R-:W-:Y:S01]  /*34d0*/  FADD.FTZ R10, R86, R9 ;  /* 0x00000009560a7221 */ /* 0x002fe20000010000 */
[----:B------:R-:W-:Y:S01]  /*34e0*/  FADD.FTZ R14, R42, R11 ;  /* 0x0000000b2a0e7221 */ /* 0x000fe20000010000 */
[----:B------:R-:W-:Y:S02]  /*34f0*/  F2FP.F16.F32.PACK_AB R11, R82, R73 ;  /* 0x00000049520b723e */ /* 0x000fe400000000ff */
[----:B------:R-:W-:-:S03]  /*3500*/  F2FP.F16.F32.PACK_AB R15, R86, R79 ;  /* 0x0000004f560f723e */ /* 0x000fc600000000ff */
[----:B------:R-:W0:Y:S01]  /*3510*/  MUFU.EX2 R21, R21 ;  /* 0x0000001500157308 */ /* 0x000e220000000800 */
[----:B--2---:R-:W-:Y:S01]  /*3520*/  FADD.FTZ R9, R75, R10 ;  /* 0x0000000a4b097221 */ /* 0x004fe20000010000 */
[----:B------:R-:W-:-:S06]  /*3530*/  F2FP.F16.F32.PACK_AB R10, R57, R52 ;  /* 0x00000034390a723e */ /* 0x000fcc00000000ff */
[----:B------:R-:W1:Y:S08]  /*3540*/  MUFU.EX2 R24, R24 ;  /* 0x0000001800187308 */ /* 0x000e700000000800 */
[----:B------:R-:W2:Y:S08]  /*3550*/  MUFU.EX2 R25, R25 ;  /* 0x0000001900197308 */ /* 0x000eb00000000800 */
[----:B------:R-:W4:Y:S08]  /*3560*/  MUFU.EX2 R26, R26 ;  /* 0x0000001a001a7308 */ /* 0x000f300000000800 */
[----:B------:R3:W-:Y:S08]  /*3570*/  MUFU.EX2 R31, R32 ;  /* 0x00000020001f7308 */ /* 0x0007f00000000800 */
[----:B------:R-:W5:Y:S01]  /*3580*/  MUFU.EX2 R0, R0 ;  /* 0x0000000000007308 */ /* 0x000f620000000800 */
[----:B---3--:R-:W-:Y:S01]  /*3590*/  FADD.FTZ R32, R20, R9 ;  /* 0x0000000914207221 */ /* 0x008fe20000010000 */
[----:B------:R-:W-:Y:S01]  /*35a0*/  FADD.FTZ R9, R41, R14 ;  /* 0x0000000e29097221 */ /* 0x000fe20000010000 */
[----:B------:R-:W-:-:S02]  /*35b0*/  F2FP.F16.F32.PACK_AB R14, R61, R56 ;  /* 0x000000383d0e723e */ /* 0x000fc400000000ff */
[----:B0-----:R-:W-:Y:S01]  /*35c0*/  FADD.FTZ R5, R21, R32 ;  /* 0x0000002015057221 */ /* 0x001fe20000010000 */
[----:B------:R-:W-:Y:S01]  /*35d0*/  FADD.FTZ R6, R46, R9 ;  /* 0x000000092e067221 */ /* 0x000fe20000010000 */
[----:B------:R-:W-:Y:S01]  /*35e0*/  F2FP.F16.F32.PACK_AB R9, R80, R3 ;  /* 0x000000035009723e */ /* 0x000fe200000000ff */
[----:B------:R-:W0:Y:S01]  /*35f0*/  MUFU.EX2 R29, R29 ;  /* 0x0000001d001d7308 */ /* 0x000e220000000800 */
[----:B-1----:R-:W-:Y:S01]  /*3600*/  FADD.FTZ R4, R24, R5 ;  /* 0x0000000518047221 */ /* 0x002fe20000010000 */
[----:B------:R-:W-:Y:S01]  /*3610*/  FADD.FTZ R5, R45, R6 ;  /* 0x000000062d057221 */ /* 0x000fe20000010000 */
[----:B------:R-:W-:Y:S01]  /*3620*/  F2FP.F16.F32.PACK_AB R6, R41, R42 ;  /* 0x0000002a2906723e */ /* 0x000fe200000000ff */
[----:B------:R1:W-:Y:S01]  /*3630*/  STSM.16.M88.4 [R18], R8 ;  /* 0x0000000812007844 */ /* 0x0003e20000000200 */
[----:B--2---:R-:W-:Y:S01]  /*3640*/  FADD.FTZ R3, R25, R4 ;  /* 0x0000000419037221 */ /* 0x004fe20000010000 */
[----:B------:R-:W-:Y:S02]  /*3650*/  FADD.FTZ R4, R50, R5 ;  /* 0x0000000532047221 */ /* 0x000fe40000010000 */
[----:B------:R-:W2:Y:S01]  /*3660*/  MUFU.EX2 R64, R64 ;  /* 0x0000004000407308 */ /* 0x000ea20000000800 */
[----:B----4-:R-:W-:Y:S01]  /*3670*/  FADD.FTZ R5, R26, R3 ;  /* 0x000000031a057221 */ /* 0x010fe20000010000 */
[----:B------:R-:W-:Y:S01]  /*3680*/  FADD.FTZ R4, R67, R4 ;  /* 0x0000000443047221 */ /* 0x000fe20000010000 */
[----:B------:R3:W-:Y:S02]  /*3690*/  STSM.16.M88.4 [R17], R12 ;  /* 0x0000000c11007844 */ /* 0x0007e40000000200 */
[----:B-----5:R-:W-:Y:S01]  /*36a0*/  FADD.FTZ R32, R0, R5 ;  /* 0x0000000500207221 */ /* 0x020fe20000010000 */
[----:B------:R-:W-:Y:S01]  /*36b0*/  FADD.FTZ R5, R49, R4 ;  /* 0x0000000431057221 */ /* 0x000fe20000010000 */
[----:B------:R-:W-:Y:S01]  /*36c0*/  F2FP.F16.F32.PACK_AB R4, R37, R38 ;  /* 0x000000262504723e */ /* 0x000fe200000000ff */
[----:B------:R-:W4:Y:S01]  /*36d0*/  MUFU.EX2 R27, R27 ;  /* 0x0000001b001b7308 */ /* 0x000f220000000800 */
[----:B0-----:R-:W-:Y:S01]  /*36e0*/  FADD.FTZ R32, R29, R32 ;  /* 0x000000201d207221 */ /* 0x001fe20000010000 */
[----:B-1----:R-:W-:-:S02]  /*36f0*/  F2FP.F16.F32.PACK_AB R8, R45, R46 ;  /* 0x0000002e2d08723e */ /* 0x002fc400000000ff */
[----:B------:R-:W-:-:S04]  /*3700*/  F2FP.F16.F32.PACK_AB R10, R67, R50 ;  /* 0x00000032430a723e */ /* 0x000fc800000000ff */
[----:B------:R-:W0:Y:S01]  /*3710*/  MUFU.EX2 R53, R53 ;  /* 0x0000003500357308 */ /* 0x000e220000000800 */
[----:B--2---:R-:W-:Y:S01]  /*3720*/  FADD.FTZ R36, R64, R5 ;  /* 0x0000000540247221 */ /* 0x004fe20000010000 */
[----:B------:R-:W-:-:S06]  /*3730*/  F2FP.F16.F32.PACK_AB R5, R20, R75 ;  /* 0x0000004b1405723e */ /* 0x000fcc00000000ff */
[----:B------:R-:W1:Y:S01]  /*3740*/  MUFU.EX2 R28, R28 ;  /* 0x0000001c001c7308 */ /* 0x000e620000000800 */
[----:B----4-:R-:W-:-:S07]  /*3750*/  FADD.FTZ R7, R27, R32 ;  /* 0x000000201b077221 */ /* 0x010fce0000010000 */
[----:B------:R-:W3:Y:S01]  /*3760*/  MUFU.EX2 R66, R66 ;  /* 0x0000004200427308 */ /* 0x000ee20000000800 */
[----:B0-----:R-:W-:-:S07]  /*3770*/  FADD.FTZ R11, R53, R36 ;  /* 0x00000024350b7221 */ /* 0x001fce0000010000 */
[----:B------:R-:W0:Y:S01]  /*3780*/  MUFU.EX2 R30, R30 ;  /* 0x0000001e001e7308 */ /* 0x000e220000000800 */
[----:B-1----:R-:W-:Y:S01]  /*3790*/  FADD.FTZ R9, R28, R7 ;  /* 0x000000071c097221 */ /* 0x002fe20000010000 */
[----:B------:R-:W-:-:S05]  /*37a0*/  F2FP.F16.F32.PACK_AB R7, R24, R21 ;  /* 0x000000151807723e */ /* 0x000fca00000000ff */
[----:B------:R1:W-:Y:S01]  /*37b0*/  STSM.16.M88.4 [R16], R4 ;  /* 0x0000000410007844 */ /* 0x0003e20000000200 */
[----:B------:R-:W2:Y:S01]  /*37c0*/  MUFU.EX2 R55, R55 ;  /* 0x0000003700377308 */ /* 0x000ea20000000800 */
[----:B---3--:R-:W-:Y:S01]  /*37d0*/  FADD.FTZ R14, R66, R11 ;  /* 0x0000000b420e7221 */ /* 0x008fe20000010000 */
[----:B------:R-:W-:-:S06]  /*37e0*/  F2FP.F16.F32.PACK_AB R11, R29, R0 ;  /* 0x000000001d0b723e */ /* 0x000fcc00000000ff */
[----:B------:R-:W3:Y:S01]  /*37f0*/  MUFU.EX2 R72, R72 ;  /* 0x0000004800487308 */ /* 0x000ee20000000800 */
[----:B0-----:R-:W-:Y:S01]  /*3800*/  FADD.FTZ R12, R30, R9 ;  /* 0x000000091e0c7221 */ /* 0x001fe20000010000 */
[----:B------:R-:W-:-:S03]  /*3810*/  F2FP.F16.F32.PACK_AB R9, R26, R25 ;  /* 0x000000191a09723e */ /* 0x000fc600000000ff */
[----:B------:R-:W-:Y:S02]  /*3820*/  FADD.FTZ R12, R31, R12 ;  /* 0x0000000c1f0c7221 */ /* 0x000fe40000010000 */
[----:B------:R0:W-:Y:S01]  /*3830*/  STSM.16.M88.4 [R2+0x27800], R8 ;  /* 0x0278000802007844 */ /* 0x0001e20000000200 */
[----:B------:R-:W4:Y:S01]  /*3840*/  MUFU.EX2 R33, R33 ;  /* 0x0000002100217308 */ /* 0x000f220000000800 */
[----:B--2---:R-:W-:Y:S01]  /*3850*/  FADD.FTZ R13, R55, R14 ;  /* 0x0000000e370d7221 */ /* 0x004fe20000010000 */
[----:B------:R-:W-:-:S06]  /*3860*/  F2FP.F16.F32.PACK_AB R14, R66, R53 ;  /* 0x00000035420e723e */ /* 0x000fcc00000000ff */
[----:B------:R-:W2:Y:S01]  /*3870*/  MUFU.EX2 R35, R35 ;  /* 0x0000002300237308 */ /* 0x000ea20000000800 */
[C---:B---3--:R-:W-:Y:S01]  /*3880*/  FADD.FTZ R0, R72.reuse, R13 ;  /* 0x0000000d48007221 */ /* 0x048fe20000010000 */
[----:B------:R-:W-:-:S06]  /*3890*/  F2FP.F16.F32.PACK_AB R24, R72, R55 ;  /* 0x000000374818723e */ /* 0x000fcc00000000ff */
[----:B------:R-:W3:Y:S01]  /*38a0*/  MUFU.EX2 R34, R34 ;  /* 0x0000002200227308 */ /* 0x000ee20000000800 */
[----:B----4-:R-:W-:Y:S01]  /*38b0*/  FADD.FTZ R13, R33, R12 ;  /* 0x0000000c210d7221 */ /* 0x010fe20000010000 */
[----:B------:R-:W-:-:S06]  /*38c0*/  F2FP.F16.F32.PACK_AB R12, R64, R49 ;  /* 0x00000031400c723e */ /* 0x000fcc00000000ff */
[----:B------:R-:W4:Y:S01]  /*38d0*/  MUFU.EX2 R78, R78 ;  /* 0x0000004e004e7308 */ /* 0x000f220000000800 */
[----:B--2---:R-:W-:-:S07]  /*38e0*/  FADD.FTZ R15, R35, R0 ;  /* 0x00000000230f7221 */ /* 0x004fce0000010000 */
[----:B------:R-:W2:Y:S01]  /*38f0*/  MUFU.EX2 R58, R58 ;  /* 0x0000003a003a7308 */ /* 0x000ea20000000800 */
[C---:B---3--:R-:W-:Y:S01]  /*3900*/  FADD.FTZ R13, R34.reuse, R13 ;  /* 0x0000000d220d7221 */ /* 0x048fe20000010000 */
[----:B------:R-:W-:-:S06]  /*3910*/  F2FP.F16.F32.PACK_AB R25, R34, R33 ;  /* 0x000000212219723e */ /* 0x000fcc00000000ff */
[----:B------:R-:W3:Y:S01]  /*3920*/  MUFU.EX2 R65, R65 ;  /* 0x0000004100417308 */ /* 0x000ee20000000800 */
[C---:B----4-:R-:W-:Y:S01]  /*3930*/  FADD.FTZ R20, R78.reuse, R15 ;  /* 0x0000000f4e147221 */ /* 0x050fe20000010000 */
[----:B------:R-:W-:Y:S02]  /*3940*/  F2FP.F16.F32.PACK_AB R15, R31, R30 ;  /* 0x0000001e1f0f723e */ /* 0x000fe400000000ff */
[----:B------:R-:W-:-:S04]  /*3950*/  F2FP.F16.F32.PACK_AB R26, R78, R35 ;  /* 0x000000234e1a723e */ /* 0x000fc800000000ff */
[----:B------:R-:W1:Y:S01]  /*3960*/  MUFU.EX2 R74, R74 ;  /* 0x0000004a004a7308 */ /* 0x000e620000000800 */
[----:B--2---:R-:W-:-:S07]  /*3970*/  FADD.FTZ R0, R58, R13 ;  /* 0x0000000d3a007221 */ /* 0x004fce0000010000 */
[----:B------:R-:W2:Y:S01]  /*3980*/  MUFU.EX2 R3, R60 ;  /* 0x0000003c00037308 */ /* 0x000ea20000000800 */
[----:B---3--:R-:W-:-:S07]  /*3990*/  FADD.FTZ R13, R65, R20 ;  /* 0x00000014410d7221 */ /* 0x008fce0000010000 */
[----:B------:R-:W-:Y:S01]  /*39a0*/  MUFU.EX2 R51, R51 ;  /* 0x0000003300337308 */ /* 0x000fe20000000800 */
[----:B-1----:R-:W-:Y:S01]  /*39b0*/  FADD.FTZ R4, R74, R13 ;  /* 0x0000000d4a047221 */ /* 0x002fe20000010000 */
[----:B------:R-:W-:Y:S02]  /*39c0*/  F2FP.F16.F32.PACK_AB R13, R28, R27 ;  /* 0x0000001b1c0d723e */ /* 0x000fe400000000ff */
[----:B0-----:R-:W-:-:S03]  /*39d0*/  F2FP.F16.F32.PACK_AB R8, R74, R65 ;  /* 0x000000414a08723e */ /* 0x001fc600000000ff */
[----:B------:R0:W-:Y:S01]  /*39e0*/  STSM.16.M88.4 [R19], R12 ;  /* 0x0000000c13007844 */ /* 0x0001e20000000200 */
[----:B------:R-:W1:Y:S01]  /*39f0*/  MUFU.EX2 R48, R48 ;  /* 0x0000003000307308 */ /* 0x000e620000000800 */
[C---:B--2---:R-:W-:Y:S01]  /*3a00*/  F2FP.F16.F32.PACK_AB R27, R3.reuse, R58 ;  /* 0x0000003a031b723e */ /* 0x044fe200000000ff */
[----:B------:R-:W-:-:S04]  /*3a10*/  FADD.FTZ R5, R3, R0 ;  /* 0x0000000003057221 */ /* 0x000fc80000010000 */
[----:B------:R0:W-:Y:S02]  /*3a20*/  STSM.16.M88.4 [R17+0x6000], R24 ;  /* 0x0060001811007844 */ /* 0x0001e40000000200 */
[----:B------:R-:W2:Y:S08]  /*3a30*/  MUFU.EX2 R62, R62 ;  /* 0x0000003e003e7308 */ /* 0x000eb00000000800 */
[----:B------:R-:W3:Y:S01]  /*3a40*/  MUFU.EX2 R63, R63 ;  /* 0x0000003f003f7308 */ /* 0x000ee20000000800 */
[----:B-1----:R-:W-:Y:S01]  /*3a50*/  F2FP.F16.F32.PACK_AB R10, R48, R51 ;  /* 0x00000033300a723e */ /* 0x002fe200000000ff */
[----:B------:R-:W-:-:S06]  /*3a60*/  FADD.FTZ R51, R51, R4 ;  /* 0x0000000433337221 */ /* 0x000fcc0000010000 */
[----:B------:R-:W-:Y:S01]  /*3a70*/  MUFU.EX2 R68, R68 ;  /* 0x0000004400447308 */ /* 0x000fe20000000800 */
[----:B--2---:R-:W-:-:S07]  /*3a80*/  FADD.FTZ R0, R62, R5 ;  /* 0x000000053e007221 */ /* 0x004fce0000010000 */
[----:B------:R-:W1:Y:S01]  /*3a90*/  MUFU.EX2 R21, R70 ;  /* 0x0000004600157308 */ /* 0x000e620000000800 */
[C---:B---3--:R-:W-:Y:S01]  /*3aa0*/  F2FP.F16.F32.PACK_AB R9, R63.reuse, R62 ;  /* 0x0000003e3f09723e */ /* 0x048fe200000000ff */
[----:B------:R-:W-:Y:S01]  /*3ab0*/  FADD.FTZ R3, R63, R0 ;  /* 0x000000003f037221 */ /* 0x000fe20000010000 */
[----:B-1----:R-:W-:-:S03]  /*3ac0*/  F2FP.F16.F32.PACK_AB R11, R21, R68 ;  /* 0x00000044150b723e */ /* 0x002fc600000000ff */
[----:B------:R-:W-:Y:S01]  /*3ad0*/  FADD.FTZ R68, R68, R3 ;  /* 0x0000000344447221 */ /* 0x000fe20000010000 */
[----:B------:R-:W-:Y:S01]  /*3ae0*/  FADD.FTZ R3, R48, R51 ;  /* 0x0000003330037221 */ /* 0x000fe20000010000 */
[----:B------:R0:W-:Y:S02]  /*3af0*/  STSM.16.M88.4 [R16+0x6000], R8 ;  /* 0x0060000810007844 */ /* 0x0001e40000000200 */
[----:B------:R-:W-:Y:S01]  /*3b00*/  FADD.FTZ R5, R21, R68 ;  /* 0x0000004415057221 */ /* 0x000fe20000010000 */
[----:B------:R1:W-:Y:S06]  /*3b10*/  MEMBAR.ALL.CTA ;  /* 0x0000000000007992 */ /* 0x0003ec0000008000 */
[----:B-1----:R-:W1:Y:S02]  /*3b20*/  FENCE.VIEW.ASYNC.S ;  /* 0x00000000000073c6 */ /* 0x002e640000000000 */
[----:B-1----:R-:W-:Y:S01]  /*3b30*/  NOP ;  /* 0x0000000000007918 */ /* 0x002fe20000000000 */
[----:B------:R-:W-:Y:S05]  /*3b40*/  @!P1 BRA `(.L_x_14) ;  /* 0x0000002800a89947 */ /* 0x000fea0003800000 */
[----:B------:R-:W-:Y:S01]  /*3b50*/  MOV R4, R76 ;  /* 0x0000004c00047202 */ /* 0x000fe20000000f00 */
[----:B------:R-:W-:Y:S01]  /*3b60*/  IMAD.MOV.U32 R0, RZ, RZ, R69 ;  /* 0x000000ffff007224 */ /* 0x000fe200078e0045 */
[----:B------:R-:W-:Y:S02]  /*3b70*/  CS2R R134, SRZ ;  /* 0x0000000000867805 */ /* 0x000fe4000001ff00 */
[----:B------:R-:W-:Y:S02]  /*3b80*/  CS2R R132, SRZ ;  /* 0x0000000000847805 */ /* 0x000fe4000001ff00 */
[----:B------:R-:W-:Y:S02]  /*3b90*/  CS2R R130, SRZ ;  /* 0x0000000000827805 */ /* 0x000fe4000001ff00 */
[----:B------:R-:W-:Y:S02]  /*3ba0*/  CS2R R128, SRZ ;  /* 0x0000000000807805 */ /* 0x000fe4000001ff00 */
[----:B------:R-:W-:-:S02]  /*3bb0*/  CS2R R126, SRZ ;  /* 0x00000000007e7805 */ /* 0x000fc4000001ff00 */
[----:B------:R-:W-:Y:S02]  /*3bc0*/  CS2R R124, SRZ ;  /* 0x00000000007c7805 */ /* 0x000fe4000001ff00 */
        /* <DEDUP_REMOVED lines=17> */
[----:B------:R-:W-:Y:S01]  /*3ce0*/  CS2R R88, SRZ ;  /* 0x0000000000587805 */ /* 0x000fe2000001ff00 */
[----:B------:R-:W-:Y:S01]  /*3cf0*/  UIADD3 UR50, UR50, -0x2, URZ ;  /* 0xfffffffe32327890 */ /* 0x000fe2000fffe03f */
[----:B------:R-:W-:Y:S01]  /*3d00*/  UMOV UR28, UR45 ;  /* 0x0000002d001c7c82 */ /* 0x000fe20008000000 */
[----:B------:R-:W-:Y:S01]  /*3d10*/  UMOV UR35, UR44 ;  /* 0x0000002c00237c82 */ /* 0x000fe20008000000 */
[----:B------:R-:W-:Y:S01]  /*3d20*/  ULDC UR34, c[0x0][0x9d8] ;  /* 0x0002760000227ab9 */ /* 0x000fe20000000800 */
[----:B------:R-:W-:-:S08]  /*3d30*/  ULDC UR33, c[0x0][0x988] ;  /* 0x0002620000217ab9 */ /* 0x000fd00000000800 */
.L_x_25:
[----:B------:R-:W-:Y:S01]  /*3d40*/  ISETP.NE.AND P2, PT, RZ, UR39, PT ;  /* 0x00000027ff007c0c */ /* 0x000fe2000bf45270 */
[----:B------:R-:W-:-:S04]  /*3d50*/  UISETP.NE.AND UP0, UPT, UR35, 0x1, UPT ;  /* 0x000000012300788c */ /* 0x000fc8000bf05270 */
[----:B------:R-:W-:-:S04]  /*3d60*/  USEL UR45, URZ, 0x1, UP0 ;  /* 0x000000013f2d7887 */ /* 0x000fc80008000000 */
[----:B------:R-:W-:-:S04]  /*3d70*/  ULOP3.LUT UR45, UR28, UR45, URZ, 0x3c, !UPT ;  /* 0x0000002d1c2d7292 */ /* 0x000fc8000f8e3c3f */
[----:B------:R-:W-:Y:S08]  /*3d80*/  @P2 BRA `(.L_x_15) ;  /* 0x0000000000382947 */ /* 0x000ff00003800000 */
[----:B------:R-:W-:Y:S05]  /*3d90*/  @!P0 BRA `(.L_x_16) ;  /* 0x0000000000048947 */ /* 0x000fea0003800000 */
[----:B------:R-:W-:Y:S01]  /*3da0*/  BPT.TRAP 0x1 ;  /* 0x000000040000795c */ /* 0x000fe20000300000 */
.L_x_16:
[----:B------:R-:W-:Y:S01]  /*3db0*/  UIADD3 UR6, UR35, 0x1, URZ ;  /* 0x0000000123067890 */ /* 0x000fe2000fffe03f */
[----:B------:R-:W-:-:S03]  /*3dc0*/  IMAD.U32 R6, RZ, RZ, UR45 ;  /* 0x0000002dff067e24 */ /* 0x000fc6000f8e00ff */
[----:B------:R-:W-:Y:S02]  /*3dd0*/  UISETP.NE.AND UP0, UPT, UR6, 0x2, UPT ;  /* 0x000000020600788c */ /* 0x000fe4000bf05270 */
[----:B------:R-:W-:Y:S02]  /*3de0*/  SHF.L.U32 R6, R6, 0x1f, RZ ;  /* 0x0000001f06067819 */ /* 0x000fe400000006ff */
[----:B------:R-:W-:-:S04]  /*3df0*/  USEL UR6, UR6, URZ, UP0 ;  /* 0x0000003f06067287 */ /* 0x000fc80008000000 */
[----:B------:R-:W-:-:S09]  /*3e00*/  ULEA UR6, UR6, UR40, 0x3 ;  /* 0x0000002806067291 */ /* 0x000fd2000f8e183f */
[----:B------:R1:W2:Y:S01]  /*3e10*/  SYNCS.PHASECHK.TRANS64.TRYWAIT P1, [UR6+0x2d830], R6 ;  /* 0x02d83006ff0075a7 */ /* 0x0002a20008020146 */
[----:B------:R-:W-:Y:S05]  /*3e20*/  @!P0 BRA `(.L_x_17) ;  /* 0x0000000000048947 */ /* 0x000fea0003800000 */
[----:B------:R-:W-:Y:S01]  /*3e30*/  BPT.TRAP 0x1 ;  /* 0x000000040000795c */ /* 0x000fe20000300000 */
.L_x_17:
[----:B--2---:R-:W-:Y:S05]  /*3e40*/  @P1 BRA `(.L_x_15) ;  /* 0x0000000000081947 */ /* 0x004fea0003800000 */
[----:B------:R-:W2:Y:S02]  /*3e50*/  SYNCS.PHASECHK.TRANS64.TRYWAIT P1, [UR6+0x2d830], R6 ;  /* 0x02d83006ff0075a7 */ /* 0x000ea40008020146 */
[----:B--2---:R-:W-:Y:S05]  /*3e60*/  @!P1 BRA `(.L_x_18) ;  /* 0x0000007800849947 */ /* 0x004fea0003800000 */
.L_x_15:
[----:B--2---:R-:W2:Y:S01]  /*3e70*/  S2R R7, SR_TID.X ;  /* 0x0000000000077919 */ /* 0x004ea20000002100 */
[----:B------:R-:W-:Y:S01]  /*3e80*/  UIADD3 UR44, UR35, 0x1, URZ ;  /* 0x00000001232c7890 */ /* 0x000fe2000fffe03f */
[----:B------:R-:W-:Y:S01]  /*3e90*/  UMOV UR7, 0x80000020 ;  /* 0x8000002000077882 */ /* 0x000fe20000000000 */
[----:B------:R-:W-:Y:S02]  /*3ea0*/  UMOV UR11, 0x80000020 ;  /* 0x80000020000b7882 */ /* 0x000fe40000000000 */
[----:B------:R-:W-:Y:S01]  /*3eb0*/  UISETP.NE.AND UP0, UPT, UR44, 0x2, UPT ;  /* 0x000000022c00788c */ /* 0x000fe2000bf05270 */
[----:B------:R-:W-:Y:S01]  /*3ec0*/  UMOV UR15, 0x80000020 ;  /* 0x80000020000f7882 */ /* 0x000fe20000000000 */
[----:B------:R-:W-:Y:S02]  /*3ed0*/  UMOV UR19, 0x80000020 ;  /* 0x8000002000137882 */ /* 0x000fe40000000000 */
[----:B------:R-:W-:Y:S01]  /*3ee0*/  USEL UR44, UR44, URZ, UP0 ;  /* 0x0000003f2c2c7287 */ /* 0x000fe20008000000 */
[----:B------:R-:W-:Y:S01]  /*3ef0*/  UMOV UR23, 0x80000020 ;  /* 0x8000002000177882 */ /* 0x000fe20000000000 */
[----:B------:R-:W-:-:S02]  /*3f00*/  UMOV UR27, 0x80000020 ;  /* 0x80000020001b7882 */ /* 0x000fc40000000000 */
[----:B------:R-:W-:-:S04]  /*3f10*/  UIMAD UR6, UR44, 0x600, UR32 ;  /* 0x000006002c0678a4 */ /* 0x000fc8000f8e0220 */
[----:B------:R-:W-:Y:S02]  /*3f20*/  UIADD3 UR10, UR6, 0x2, URZ ;  /* 0x00000002060a7890 */ /* 0x000fe4000fffe03f */
[----:B------:R-:W-:Y:S02]  /*3f30*/  UIADD3 UR14, UR6, 0x200, URZ ;  /* 0x00000200060e7890 */ /* 0x000fe4000fffe03f */
[----:B------:R-:W-:Y:S02]  /*3f40*/  UIADD3 UR18, UR6, 0x202, URZ ;  /* 0x0000020206127890 */ /* 0x000fe4000fffe03f */
[----:B------:R-:W-:Y:S02]  /*3f50*/  UIADD3 UR22, UR6, 0x400, URZ ;  /* 0x0000040006167890 */ /* 0x000fe4000fffe03f */
[----:B------:R-:W-:Y:S01]  /*3f60*/  UIADD3 UR26, UR6, 0x402, URZ ;  /* 0x00000402061a7890 */ /* 0x000fe2000fffe03f */
[----:B--2---:R-:W-:-:S05]  /*3f70*/  SHF.R.U32.HI R7, RZ, 0x7, R7 ;  /* 0x00000007ff077819 */ /* 0x004fca0000011607 */
[----:B-1----:R-:W-:-:S05]  /*3f80*/  VIADD R6, R7, 0x8 ;  /* 0x0000000807067836 */ /* 0x002fca0000000000 */
[----:B------:R1:W-:Y:S06]  /*3f90*/  BAR.SYNC.DEFER_BLOCKING R6, 0x100 ;  /* 0x000400060000751d */ /* 0x0003ec0000010000 */
[----:B0-----:R-:W-:-:S06]  /*3fa0*/  WARPGROUP.ARRIVE ;  /* 0x00000000000079c5 */ /* 0x001fcc0000000000 */
[----:B------:R-:W-:Y:S03]  /*3fb0*/  HGMMA.64x128x16.F32 R24, gdesc[UR4], RZ, !UPT, gsb0 ;  /* 0x01e00000041879f0 */ /* 0x000fe6000c0008ff */
        /* <DEDUP_REMOVED lines=16> */
[----:B-1----:R-:W-:Y:S05]  /*40c0*/  @P2 BRA `(.L_x_19) ;  /* 0x00000000002c2947 */ /* 0x002fea0003800000 */
[----:B------:R-:W-:Y:S05]  /*40d0*/  @!P0 BRA `(.L_x_20) ;  /* 0x0000000000048947 */ /* 0x000fea0003800000 */
[----:B------:R-:W-:Y:S01]  /*40e0*/  BPT.TRAP 0x1 ;  /* 0x000000040000795c */ /* 0x000fe20000300000 */
.L_x_20:
[----:B------:R-:W-:Y:S01]  /*40f0*/  ULEA UR6, UR35, UR40, 0x3 ;  /* 0x0000002823067291 */ /* 0x000fe2000f8e183f */
[----:B------:R-:W-:-:S05]  /*4100*/  IMAD.U32 R6, RZ, RZ, UR28 ;  /* 0x0000001cff067e24 */ /* 0x000fca000f8e00ff */
[----:B------:R-:W-:-:S04]  /*4110*/  SHF.L.U32 R6, R6, 0x1f, RZ ;  /* 0x0000001f06067819 */ /* 0x000fc800000006ff */
[----:B------:R0:W1:Y:S01]  /*4120*/  SYNCS.PHASECHK.TRANS64.TRYWAIT P1, [UR6+0x2d850], R6 ;  /* 0x02d85006ff0075a7 */ /* 0x0000620008020146 */
[----:B------:R-:W-:Y:S05]  /*4130*/  @!P0 BRA `(.L_x_21) ;  /* 0x0000000000048947 */ /* 0x000fea0003800000 */
[----:B------:R-:W-:Y:S01]  /*4140*/  BPT.TRAP 0x1 ;  /* 0x000000040000795c */ /* 0x000fe20000300000 */
.L_x_21:
[----:B-1----:R-:W-:Y:S05]  /*4150*/  @P1 BRA `(.L_x_19) ;  /* 0x0000000000081947 */ /* 0x002fea0003800000 */
[----:B------:R-:W1:Y:S02]  /*4160*/  SYNCS.PHASECHK.TRANS64.TRYWAIT P1, [UR6+0x2d850], R6 ;  /* 0x02d85006ff0075a7 */ /* 0x000e640008020146 */
[----:B-1----:R-:W-:Y:S05]  /*4170*/  @!P1 BRA `(.L_x_22) ;  /* 0x0000007400d89947 */ /* 0x002fea0003800000 */
.L_x_19:
[----:B------:R-:W-:Y:S01]  /*4180*/  UIADD3 UR6, UR40, 0x400, URZ ;  /* 0x0000040028067890 */ /* 0x000fe2000fffe03f */
[----:B------:R-:W-:Y:S01]  /*4190*/  WARPGROUP.ARRIVE ;  /* 0x00000000000079c5 */ /* 0x000fe20000000000 */
[----:B------:R-:W-:Y:S01]  /*41a0*/  UMOV UR29, 0x40000040 ;  /* 0x40000040001d7882 */ /* 0x000fe20000000000 */
[----:B------:R-:W-:Y:S01]  /*41b0*/  UMOV UR31, 0x80000020 ;  /* 0x80000020001f7882 */ /* 0x000fe20000000000 */
[----:B------:R-:W-:-:S03]  /*41c0*/  USHF.R.U32.HI UR6, URZ, 0x4, UR6 ;  /* 0x000000043f067899 */ /* 0x000fc60008011606 */
[----:B------:R-:W1:Y:S01]  /*41d0*/  S2R R8, SR_TID.X ;  /* 0x0000000000087919 */ /* 0x000e620000002100 */
[----:B------:R-:W-:-:S04]  /*41e0*/  ULOP3.LUT UR6, UR6, 0x3fff, URZ, 0xc0, !UPT ;  /* 0x00003fff06067892 */ /* 0x000fc8000f8ec03f */
[----:B------:R-:W-:Y:S02]  /*41f0*/  ULOP3.LUT UR7, UR6, 0x2000000, URZ, 0xfc, !UPT ;  /* 0x0200000006077892 */ /* 0x000fe4000f8efc3f */
[----:B------:R-:W-:Y:S02]  /*4200*/  ULOP3.LUT UR6, UR37, 0x10000, URZ, 0xfc, !UPT ;  /* 0x0001000025067892 */ /* 0x000fe4000f8efc3f */
[----:B------:R-:W-:-:S05]  /*4210*/  UIMAD UR7, UR35, 0x600, UR7 ;  /* 0x00000600230778a4 */ /* 0x000fca000f8e0207 */
[----:B------:R-:W-:Y:S02]  /*4220*/  UMOV UR28, UR6 ;  /* 0x00000006001c7c82 */ /* 0x000fe40008000000 */
[----:B------:R-:W-:Y:S02]  /*4230*/  UMOV UR30, UR7 ;  /* 0x00000007001e7c82 */ /* 0x000fe40008000000 */
[----:B------:R-:W-:Y:S01]  /*4240*/  HGMMA.64x96x16.F32 R88, gdesc[UR28].tnspB, R88, gsb0 ;  /* 0x416000001c5879f0 */ /* 0x000fe20008000858 */
[----:B------:R-:W-:Y:S02]  /*4250*/  UIADD3 UR28, UR6, 0x2, URZ ;  /* 0x00000002061c7890 */ /* 0x000fe4000fffe03f */
[----:B------:R-:W-:Y:S01]  /*4260*/  UIADD3 UR30, UR7, 0x40, URZ ;  /* 0x00000040071e7890 */ /* 0x000fe2000fffe03f */
[----:B------:R-:W-:Y:S01]  /*4270*/  UMOV UR29, 0x40000040 ;  /* 0x40000040001d7882 */ /* 0x000fe20000000000 */
[----:B------:R-:W-:Y:S01]  /*4280*/  UMOV UR31, 0x80000020 ;  /* 0x80000020001f7882 */ /* 0x000fe20000000000 */
[----:B-1----:R-:W-:-:S02]  /*4290*/  SHF.R.U32.HI R7, RZ, 0x7, R8 ;  /* 0x00000007ff077819 */ /* 0x002fc40000011608 */
[----:B------:R-:W-:Y:S02]  /*42a0*/  ISETP.GE.U32.AND P1, PT, R8, 0x180, PT ;  /* 0x000001800800780c */ /* 0x000fe40003f26070 */
[----:B0-----:R-:W-:-:S04]  /*42b0*/  IADD3 R6, R7, 0x9, RZ ;  /* 0x0000000907067810 */ /* 0x001fc80007ffe0ff */
[----:B------:R-:W-:Y:S01]  /*42c0*/  SEL R6, R6, 0x9, !P1 ;  /* 0x0000000906067807 */ /* 0x000fe20004800000 */
[----:B------:R-:W-:Y:S02]  /*42d0*/  WARPGROUP.DEPBAR.LE gsb0, 0x0 ;  /* 0x00008000000079c5 */ /* 0x000fe40000010000 */
[----:B------:R-:W-:-:S06]  /*42e0*/  WARPGROUP.ARRIVE ;  /* 0x00000000000079c5 */ /* 0x000fcc0000000000 */
[----:B------:R-:W-:Y:S01]  /*42f0*/  HGMMA.64x96x16.F32 R88, gdesc[UR28].tnspB, R88, gsb0 ;  /* 0x416000001c5879f0 */ /* 0x000fe20008000858 */
[----:B------:R-:W-:Y:S02]  /*4300*/  UIADD3 UR28, UR6, 0x4, URZ ;  /* 0x00000004061c7890 */ /* 0x000fe4000fffe03f */
[----:B------:R-:W-:Y:S01]  /*4310*/  UIADD3 UR30, UR7, 0x80, URZ ;  /* 0x00000080071e7890 */ /* 0x000fe2000fffe03f */
[----:B------:R-:W-:Y:S01]  /*4320*/  UMOV UR29, 0x40000040 ;  /* 0x40000040001d7882 */ /* 0x000fe20000000000 */
[----:B------:R-:W-:Y:S01]  /*4330*/  UMOV UR31, 0x80000020 ;  /* 0x80000020001f7882 */ /* 0x000fe20000000000 */
        /* <DEDUP_REMOVED lines=37> */
[----:B------:R-:W-:Y:S03]  /*4590*/  HGMMA.64x96x16.F32 R88, gdesc[UR28].tnspB, R88, gsb0 ;  /* 0x416000001c5879f0 */ /* 0x000fe60008000858 */
[----:B------:R-:W-:Y:S02]  /*45a0*/  WARPGROUP.DEPBAR.LE gsb0, 0x0 ;  /* 0x00008000000079c5 */ /* 0x000fe40000010000 */
[----:B------:R0:W-:Y:S06]  /*45b0*/  BAR.ARV R6, 0x100 ;  /* 0x000400060000751d */ /* 0x0001ec0000002000 */
[----:B------:R-:W-:Y:S05]  /*45c0*/  @!P0 BRA `(.L_x_23) ;  /* 0x0000000000048947 */ /* 0x000fea0003800000 */
[----:B------:R-:W-:Y:S01]  /*45d0*/  BPT.TRAP 0x1 ;  /* 0x000000040000795c */ /* 0x000fe20000300000 */
.L_x_23:
[----:B0-----:R-:W-:Y:S01]  /*45e0*/  FMUL.FTZ R6, R24, UR34 ;  /* 0x0000002218067c20 */ /* 0x001fe20008410000 */
[----:B------:R-:W-:Y:S01]  /*45f0*/  FMUL.FTZ R8, R26, UR34 ;  /* 0x000000221a087c20 */ /* 0x000fe20008410000 */
[----:B------:R-:W-:Y:S01]  /*4600*/  FMUL.FTZ R7, R25, UR34 ;  /* 0x0000002219077c20 */ /* 0x000fe20008410000 */
[----:B------:R-:W-:Y:S01]  /*4610*/  FMUL.FTZ R9, R27, UR34 ;  /* 0x000000221b097c20 */ /* 0x000fe20008410000 */
[----:B------:R-:W-:Y:S01]  /*4620*/  FMUL.FTZ R10, R28, UR34 ;  /* 0x000000221c0a7c20 */ /* 0x000fe20008410000 */
[----:B------:R-:W-:Y:S01]  /*4630*/  FMUL.FTZ R12, R30, UR34 ;  /* 0x000000221e0c7c20 */ /* 0x000fe20008410000 */
[----:B------:R-:W0:Y:S01]  /*4640*/  MUFU.TANH R6, R6 ;  /* 0x0000000600067308 */ /* 0x000e220000002400 */
[----:B------:R-:W-:Y:S01]  /*4650*/  FMUL.FTZ R11, R29, UR34 ;  /* 0x000000221d0b7c20 */ /* 0x000fe20008410000 */
[----:B------:R-:W-:Y:S01]  /*4660*/  FMUL.FTZ R13, R31, UR34 ;  /* 0x000000221f0d7c20 */ /* 0x000fe20008410000 */
[----:B------:R-:W-:Y:S01]  /*4670*/  FMUL.FTZ R14, R32, UR34 ;  /* 0x00000022200e7c20 */ /* 0x000fe20008410000 */
[----:B------:R-:W-:Y:S01]  /*4680*/  FMUL.FTZ R20, R34, UR34 ;  /* 0x0000002222147c20 */ /* 0x000fe20008410000 */
[----:B------:R-:W-:Y:S01]  /*4690*/  FMUL.FTZ R15, R33, UR34 ;  /* 0x00000022210f7c20 */ /* 0x000fe20008410000 */
[----:B------:R-:W-:Y:S01]  /*46a0*/  FMUL.FTZ R28, R40, UR34 ;  /* 0x00000022281c7c20 */ /* 0x000fe20008410000 */
[----:B------:R-:W-:Y:S01]  /*46b0*/  FMUL.FTZ R40, R52, UR34 ;  /* 0x0000002234287c20 */ /* 0x000fe20008410000 */
[----:B------:R-:W1:Y:S01]  /*46c0*/  MUFU.TANH R8, R8 ;  /* 0x0000000800087308 */ /* 0x000e620000002400 */
[----:B------:R-:W-:Y:S01]  /*46d0*/  FMUL.FTZ R52, R64, UR34 ;  /* 0x0000002240347c20 */ /* 0x000fe20008410000 */
[----:B------:R-:W-:Y:S01]  /*46e0*/  FMUL.FTZ R21, R35, UR34 ;  /* 0x0000002223157c20 */ /* 0x000fe20008410000 */
[----:B------:R-:W-:Y:S01]  /*46f0*/  FMUL.FTZ R30, R42, UR34 ;  /* 0x000000222a1e7c20 */ /* 0x000fe20008410000 */
[----:B------:R-:W-:Y:S01]  /*4700*/  FMUL.FTZ R24, R36, UR34 ;  /* 0x0000002224187c20 */ /* 0x000fe20008410000 */
[----:B------:R-:W-:Y:S01]  /*4710*/  FMUL.FTZ R27, R39, UR34 ;  /* 0x00000022271b7c20 */ /* 0x000fe20008410000 */
[----:B------:R-:W-:Y:S01]  /*4720*/  FMUL.FTZ R42, R54, UR34 ;  /* 0x00000022362a7c20 */ /* 0x000fe20008410000 */
[----:B------:R-:W-:Y:S01]  /*4730*/  FMUL.FTZ R39, R51, UR34 ;  /* 0x0000002233277c20 */ /* 0x000fe20008410000 */
[----:B------:R-:W2:Y:S01]  /*4740*/  MUFU.TANH R7, R7 ;  /* 0x0000000700077308 */ /* 0x000ea20000002400 */
[----:B0-----:R-:W-:Y:S01]  /*4750*/  FMNMX.FTZ R64, R6, R0, !PT ;  /* 0x0000000006407209 */ /* 0x001fe20007810000 */
[----:B------:R-:W-:Y:S01]  /*4760*/  FMUL.FTZ R54, R66, UR34 ;  /* 0x0000002242367c20 */ /* 0x000fe20008410000 */
[----:B------:R-:W-:Y:S01]  /*4770*/  FMUL.FTZ R51, R63, UR34 ;  /* 0x000000223f337c20 */ /* 0x000fe20008410000 */
[----:B------:R-:W-:Y:S01]  /*4780*/  FMUL.FTZ R26, R38, UR34 ;  /* 0x00000022261a7c20 */ /* 0x000fe20008410000 */
[----:B------:R-:W-:Y:S01]  /*4790*/  FMUL.FTZ R29, R41, UR34 ;  /* 0x00000022291d7c20 */ /* 0x000fe20008410000 */
[----:B------:R-:W-:Y:S01]  /*47a0*/  FMUL.FTZ R25, R37, UR34 ;  /* 0x0000002225197c20 */ /* 0x000fe20008410000 */
[----:B------:R-:W-:Y:S01]  /*47b0*/  FMUL.FTZ R41, R53, UR34 ;  /* 0x0000002235297c20 */ /* 0x000fe20008410000 */
[----:B------:R-:W0:Y:S01]  /*47c0*/  MUFU.TANH R9, R9 ;  /* 0x0000000900097308 */ /* 0x000e220000002400 */
[----:B-1----:R-:W-:Y:S01]  /*47d0*/  FMNMX.FTZ R66, R8, R4, !PT ;  /* 0x0000000408427209 */ /* 0x002fe20007810000 */
[----:B------:R-:W-:Y:S01]  /*47e0*/  FMUL.FTZ R53, R65, UR34 ;  /* 0x0000002241357c20 */ /* 0x000fe20008410000 */
[----:B------:R-:W-:Y:S01]  /*47f0*/  FMUL.FTZ R31, R43, UR34 ;  /* 0x000000222b1f7c20 */ /* 0x000fe20008410000 */
[----:B------:R-:W-:Y:S01]  /*4800*/  FMUL.FTZ R43, R55, UR34 ;  /* 0x00000022372b7c20 */ /* 0x000fe20008410000 */
[----:B------:R-:W-:Y:S01]  /*4810*/  FMUL.FTZ R55, R67, UR34 ;  /* 0x0000002243377c20 */ /* 0x000fe20008410000 */
[----:B------:R-:W-:Y:S01]  /*4820*/  FMUL.FTZ R32, R44, UR34 ;  /* 0x000000222c207c20 */ /* 0x000fe20008410000 */
[----:B------:R-:W-:Y:S01]  /*4830*/  FMUL.FTZ R44, R56, UR34 ;  /* 0x00000022382c7c20 */ /* 0x000fe20008410000 */
[----:B------:R-:W1:Y:S01]  /*4840*/  MUFU.TANH R10, R10 ;  /* 0x0000000a000a7308 */ /* 0x000e620000002400 */
[----:B--2---:R-:W-:Y:S01]  /*4850*/  FMNMX.FTZ R63, R7, R64, !PT ;  /* 0x00000040073f7209 */ /* 0x004fe20007810000 */
        /* <DEDUP_REMOVED lines=26> */
[----:B------:R-:W-:-:S04]  /*4a00*/  ULEA UR6, UR44, UR40, 0x3 ;  /* 0x000000282c067291 */ /* 0x000fc8000f8e183f */
[----:B------:R-:W2:Y:S01]  /*4a10*/  MUFU.TANH R14, R14 ;  /* 0x0000000e000e7308 */ /* 0x000ea20000002400 */
[----:B0-----:R-:W-:Y:S01]  /*4a20*/  FMNMX.FTZ R65, R11, R64, !PT ;  /* 0x000000400b417209 */ /* 0x001fe20007810000 */
[----:B------:R-:W-:Y:S01]  /*4a30*/  FMUL.FTZ R64, R76, UR34 ;  /* 0x000000224c407c20 */ /* 0x000fe20008410000 */
[----:B------:R-:W-:-:S04]  /*4a40*/  UIADD3 UR6, UR6, 0x2d840, URZ ;  /* 0x0002d84006067890 */ /* 0x000fc8000fffe03f */
[----:B------:R-:W-:Y:S01]  /*4a50*/  UPRMT UR6, UR41, 0x654, UR6 ;  /* 0x0000065429067896 */ /* 0x000fe20008000006 */
[----:B------:R-:W0:Y:S01]  /*4a60*/  MUFU.TANH R20, R20 ;  /* 0x0000001400147308 */ /* 0x000e220000002400 */
[----:B-1----:R-:W-:-:S07]  /*4a70*/  FMNMX.FTZ R67, R13, R66, !PT ;  /* 0x000000420d437209 */ /* 0x002fce0007810000 */
[----:B------:R-:W1:Y:S01]  /*4a80*/  MUFU.TANH R15, R15 ;  /* 0x0000000f000f7308 */ /* 0x000e620000002400 */
[----:B--2---:R-:W-:Y:S01]  /*4a90*/  FMNMX.FTZ R66, R14, R65, !PT ;  /* 0x000000410e427209 */ /* 0x004fe20007810000 */
[----:B------:R-:W-:Y:S06]  /*4aa0*/  SYNCS.ARRIVE.TRANS64.RED.A1T0 RZ, [UR6], RZ ;  /* 0x000000ffffff79a7 */ /* 0x000fec0008100406 */
[----:B------:R-:W2:Y:S01]  /*4ab0*/  MUFU.TANH R21, R21 ;  /* 0x0000001500157308 */ /* 0x000ea20000002400 */
[----:B0-----:R-:W-:-:S07]  /*4ac0*/  FMNMX.FTZ R68, R20, R67, !PT ;  /* 0x0000004314447209 */ /* 0x001fce0007810000 */
[----:B------:R-:W0:Y:S01]  /*4ad0*/  MUFU.TANH R24, R24 ;  /* 0x0000001800187308 */ /* 0x000e220000002400 */
[----:B-1----:R-:W-:-:S07]  /*4ae0*/  FMNMX.FTZ R65, R15, R66, !PT ;  /* 0x000000420f417209 */ /* 0x002fce0007810000 */
[----:B------:R-:W1:Y:S01]  /*4af0*/  MUFU.TANH R26, R26 ;  /* 0x0000001a001a7308 */ /* 0x000e620000002400 */
[----:B--2---:R-:W-:-:S07]  /*4b00*/  FMNMX.FTZ R67, R21, R68, !PT ;  /* 0x0000004415437209 */ /* 0x004fce0007810000 */
[----:B------:R-:W2:Y:S01]  /*4b10*/  MUFU.TANH R25, R25 ;  /* 0x0000001900197308 */ /* 0x000ea20000002400 */
[----:B0-----:R-:W-:Y:S01]  /*4b20*/  FMNMX.FTZ R66, R24, R65, !PT ;  /* 0x0000004118427209 */ /* 0x001fe20007810000 */
[----:B------:R-:W-:-:S06]  /*4b30*/  FMUL.FTZ R65, R77, UR34 ;  /* 0x000000224d417c20 */ /* 0x000fcc0008410000 */
[----:B------:R-:W0:Y:S01]  /*4b40*/  MUFU.TANH R27, R27 ;  /* 0x0000001b001b7308 */ /* 0x000e220000002400 */
[----:B-1----:R-:W-:-:S07]  /*4b50*/  FMNMX.FTZ R68, R26, R67, !PT ;  /* 0x000000431a447209 */ /* 0x002fce0007810000 */
[----:B------:R-:W1:Y:S01]  /*4b60*/  MUFU.TANH R28, R28 ;  /* 0x0000001c001c7308 */ /* 0x000e620000002400 */
[----:B--2---:R-:W-:Y:S01]  /*4b70*/  FMNMX.FTZ R67, R25, R66, !PT ;  /* 0x0000004219437209 */ /* 0x004fe20007810000 */
[----:B------:R-:W-:-:S06]  /*4b80*/  FMUL.FTZ R66, R78, UR34 ;  /* 0x000000224e427c20 */ /* 0x000fcc0008410000 */
[----:B------:R-:W2:Y:S01]  /*4b90*/  MUFU.TANH R30, R30 ;  /* 0x0000001e001e7308 */ /* 0x000ea20000002400 */
[----:B0-----:R-:W-:-:S07]  /*4ba0*/  FMNMX.FTZ R69, R27, R68, !PT ;  /* 0x000000441b457209 */ /* 0x001fce0007810000 */
[----:B------:R-:W0:Y:S01]  /*4bb0*/  MUFU.TANH R29, R29 ;  /* 0x0000001d001d7308 */ /* 0x000e220000002400 */
[----:B-1----:R-:W-:-:S07]  /*4bc0*/  FMNMX.FTZ R68, R28, R67, !PT ;  /* 0x000000431c447209 */ /* 0x002fce0007810000 */
[----:B------:R-:W1:Y:S01]  /*4bd0*/  MUFU.TANH R31, R31 ;  /* 0x0000001f001f7308 */ /* 0x000e620000002400 */
[----:B--2---:R-:W-:-:S07]  /*4be0*/  FMNMX.FTZ R70, R30, R69, !PT ;  /* 0x000000451e467209 */ /* 0x004fce0007810000 */
[----:B------:R-:W2:Y:S01]  /*4bf0*/  MUFU.TANH R32, R32 ;  /* 0x0000002000207308 */ /* 0x000ea20000002400 */
[----:B0-----:R-:W-:-:S07]  /*4c00*/  FMNMX.FTZ R67, R29, R68, !PT ;  /* 0x000000441d437209 */ /* 0x001fce0007810000 */
        /* <DEDUP_REMOVED lines=8> */
[----:B-1----:R-:W-:Y:S01]  /*4c90*/  FMNMX.FTZ R69, R33, R68, !PT ;  /* 0x0000004421457209 */ /* 0x002fe20007810000 */
[----:B------:R-:W-:-:S06]  /*4ca0*/  FMUL.FTZ R68, R80, UR34 ;  /* 0x0000002250447c20 */ /* 0x000fcc0008410000 */
        /* <DEDUP_REMOVED lines=84> */
[----:B-1----:R-:W-:-:S05]  /*51f0*/  FMNMX.FTZ R79, R74, R69, !PT ;  /* 0x000000454a4f7209 */ /* 0x002fca0007810000 */
[----:B------:R-:W1:Y:S01]  /*5200*/  SHFL.BFLY PT, R76, R79, 0x2, 0x1f ;  /* 0x0c401f004f4c7f89 */ /* 0x000e6200000e0000 */
[----:B--2---:R-:W-:-:S04]  /*5210*/  FMNMX.FTZ R78, R75, R78, !PT ;  /* 0x0000004e4b4e7209 */ /* 0x004fc80007810000 */
[----:B0-----:R-:W-:-:S05]  /*5220*/  FMNMX.FTZ R78, R77, R78, !PT ;  /* 0x0000004e4d4e7209 */ /* 0x001fca0007810000 */
[----:B------:R-:W0:Y:S01]  /*5230*/  SHFL.BFLY PT, R69, R78, 0x2, 0x1f ;  /* 0x0c401f004e457f89 */ /* 0x000e2200000e0000 */
[----:B-1----:R-:W-:Y:S02]  /*5240*/  FMNMX.FTZ R80, R79, R76, !PT ;  /* 0x0000004c4f507209 */ /* 0x002fe40007810000 */
[----:B0-----:R-:W-:-:S03]  /*5250*/  FMNMX.FTZ R81, R78, R69, !PT ;  /* 0x000000454e517209 */ /* 0x001fc60007810000 */
[----:B------:R-:W0:Y:S04]  /*5260*/  SHFL.BFLY PT, R69, R80, 0x1, 0x1f ;  /* 0x0c201f0050457f89 */ /* 0x000e2800000e0000 */
[----:B------:R-:W1:Y:S01]  /*5270*/  SHFL.BFLY PT, R76, R81, 0x1, 0x1f ;  /* 0x0c201f00514c7f89 */ /* 0x000e6200000e0000 */
[----:B0-----:R-:W-:Y:S02]  /*5280*/  FMNMX.FTZ R69, R80, R69, !PT ;  /* 0x0000004550457209 */ /* 0x001fe40007810000 */
[----:B-1----:R-:W-:-:S03]  /*5290*/  FMNMX.FTZ R76, R81, R76, !PT ;  /* 0x0000004c514c7209 */ /* 0x002fc60007810000 */
[C---:B------:R-:W-:Y:S01]  /*52a0*/  FADD.FTZ R0, -R69.reuse, R0 ;  /* 0x0000000045007221 */ /* 0x040fe20000010100 */
[----:B------:R-:W-:-:S03]  /*52b0*/  FMUL.FTZ R79, R69, UR33 ;  /* 0x00000021454f7c20 */ /* 0x000fc60008410000 */
[----:B------:R-:W-:Y:S01]  /*52c0*/  FMUL.FTZ R82, R0, UR33 ;  /* 0x0000002100527c20 */ /* 0x000fe20008410000 */
[C---:B------:R-:W-:Y:S01]  /*52d0*/  FADD.FTZ R0, -R76.reuse, R4 ;  /* 0x000000044c007221 */ /* 0x040fe20000010100 */
[----:B------:R-:W-:Y:S01]  /*52e0*/  FMUL.FTZ R80, R76, UR33 ;  /* 0x000000214c507c20 */ /* 0x000fe20008410000 */
[--C-:B------:R-:W-:Y:S01]  /*52f0*/  FFMA.FTZ R6, R6, UR33, -R79.reuse ;  /* 0x0000002106067c23 */ /* 0x100fe2000801084f */
[--C-:B------:R-:W-:Y:S01]  /*5300*/  FFMA.FTZ R7, R7, UR33, -R79.reuse ;  /* 0x0000002107077c23 */ /* 0x100fe2000801084f */
[----:B------:R-:W-:Y:S01]  /*5310*/  FMUL.FTZ R0, R0, UR33 ;  /* 0x0000002100007c20 */ /* 0x000fe20008410000 */
[--C-:B------:R-:W-:Y:S01]  /*5320*/  FFMA.FTZ R78, R8, UR33, -R80.reuse ;  /* 0x00000021084e7c23 */ /* 0x100fe20008010850 */
[--C-:B------:R-:W-:Y:S01]  /*5330*/  FFMA.FTZ R9, R9, UR33, -R80.reuse ;  /* 0x0000002109097c23 */ /* 0x100fe20008010850 */
        /* <DEDUP_REMOVED lines=8> */
[----:B------:R-:W0:Y:S01]  /*53c0*/  MUFU.EX2 R6, R6 ;  /* 0x0000000600067308 */ /* 0x000e220000000800 */
[--C-:B------:R-:W-:Y:S01]  /*53d0*/  FFMA.FTZ R84, R21, UR33, -R80.reuse ;  /* 0x0000002115547c23 */ /* 0x100fe20008010850 */
[--C-:B------:R-:W-:Y:S01]  /*53e0*/  FFMA.FTZ R21, R30, UR33, -R80.reuse ;  /* 0x000000211e157c23 */ /* 0x100fe20008010850 */
[--C-:B------:R-:W-:Y:S01]  /*53f0*/  FFMA.FTZ R30, R31, UR33, -R80.reuse ;  /* 0x000000211f1e7c23 */ /* 0x100fe20008010850 */
[--C-:B------:R-:W-:Y:S01]  /*5400*/  FFMA.FTZ R31, R34, UR33, -R80.reuse ;  /* 0x00000021221f7c23 */ /* 0x100fe20008010850 */
[--C-:B------:R-:W-:Y:S01]  /*5410*/  FFMA.FTZ R24, R24, UR33, -R79.reuse ;  /* 0x0000002118187c23 */ /* 0x100fe2000801084f */
        /* <DEDUP_REMOVED lines=8> */
[----:B------:R-:W-:Y:S01]  /*54a0*/  FFMA.FTZ R39, R42, UR33, -R80 ;  /* 0x000000212a277c23 */ /* 0x000fe20008010850 */
[--C-:B------:R-:W-:Y:S01]  /*54b0*/  FFMA.FTZ R32, R32, UR33, -R79.reuse ;  /* 0x0000002120207c23 */ /* 0x100fe2000801084f */
[----:B------:R-:W1:Y:S01]  /*54c0*/  MUFU.EX2 R78, R78 ;  /* 0x0000004e004e7308 */ /* 0x000e620000000800 */
[----:B0-----:R-:W-:Y:S01]  /*54d0*/  FFMA.FTZ R8, R4, R3, R6 ;  /* 0x0000000304087223 */ /* 0x001fe20000010006 */
        /* <DEDUP_REMOVED lines=13> */
[----:B------:R-:W-:Y:S01]  /*55b0*/  FFMA.FTZ R47, R50, UR33, -R80 ;  /* 0x00000021322f7c23 */ /* 0x000fe20008010850 */
[----:B------:R-:W2:Y:S01]  /*55c0*/  MUFU.EX2 R9, R9 ;  /* 0x0000000900097308 */ /* 0x000ea20000000800 */
[----:B-1----:R-:W-:Y:S01]  /*55d0*/  FFMA.FTZ R34, R0, R5, R78 ;  /* 0x0000000500227223 */ /* 0x002fe2000001004e */
[--C-:B------:R-:W-:Y:S01]  /*55e0*/  FFMA.FTZ R49, R49, UR33, -R79.reuse ;  /* 0x0000002131317c23 */ /* 0x100fe2000801084f */
[--C-:B------:R-:W-:Y:S01]  /*55f0*/  FFMA.FTZ R52, R52, UR33, -R79.reuse ;  /* 0x0000002134347c23 */ /* 0x100fe2000801084f */
[--C-:B------:R-:W-:Y:S01]  /*5600*/  FFMA.FTZ R53, R53, UR33, -R79.reuse ;  /* 0x0000002135357c23 */ /* 0x100fe2000801084f */
[--C-:B------:R-:W-:Y:S01]  /*5610*/  FFMA.FTZ R56, R56, UR33, -R79.reuse ;  /* 0x0000002138387c23 */ /* 0x100fe2000801084f */
[--C-:B------:R-:W-:Y:S01]  /*5620*/  FFMA.FTZ R57, R57, UR33, -R79.reuse ;  /* 0x0000002139397c23 */ /* 0x100fe2000801084f */
[--C-:B------:R-:W-:Y:S01]  /*5630*/  FFMA.FTZ R60, R60, UR33, -R79.reuse ;  /* 0x000000213c3c7c23 */ /* 0x100fe2000801084f */
[----:B------:R-:W1:Y:S01]  /*5640*/  MUFU.EX2 R10, R10 ;  /* 0x0000000a000a7308 */ /* 0x000e620000000800 */
[----:B0-----:R-:W-:Y:S01]  /*5650*/  FADD.FTZ R3, R7, R8 ;  /* 0x0000000807037221 */ /* 0x001fe20000010000 */
[--C-:B------:R-:W-:Y:S01]  /*5660*/  FFMA.FTZ R61, R61, UR33, -R79.reuse ;  /* 0x000000213d3d7c23 */ /* 0x100fe2000801084f */
[--C-:B------:R-:W-:Y:S01]  /*5670*/  FFMA.FTZ R64, R64, UR33, -R79.reuse ;  /* 0x0000002140407c23 */ /* 0x100fe2000801084f */
[--C-:B------:R-:W-:Y:S01]  /*5680*/  FFMA.FTZ R65, R65, UR33, -R79.reuse ;  /* 0x0000002141417c23 */ /* 0x100fe2000801084f */
[--C-:B------:R-:W-:Y:S01]  /*5690*/  FFMA.FTZ R68, R68, UR33, -R79.reuse ;  /* 0x0000002144447c23 */ /* 0x100fe2000801084f */
[--C-:B------:R-:W-:Y:S01]  /*56a0*/  FFMA.FTZ R70, R70, UR33, -R79.reuse ;  /* 0x0000002146467c23 */ /* 0x100fe2000801084f */
[--C-:B------:R-:W-:Y:S01]  /*56b0*/  FFMA.FTZ R73, R73, UR33, -R79.reuse ;  /* 0x0000002149497c23 */ /* 0x100fe2000801084f */
[----:B------:R-:W0:Y:S01]  /*56c0*/  MUFU.EX2 R12, R12 ;  /* 0x0000000c000c7308 */ /* 0x000e220000000800 */
[----:B--2---:R-:W-:Y:S01]  /*56d0*/  FADD.FTZ R5, R9, R34 ;  /* 0x0000002209057221 */ /* 0x004fe20000010000 */
[----:B------:R-:W-:Y:S01]  /*56e0*/  FFMA.FTZ R74, R74, UR33, -R79 ;  /* 0x000000214a4a7c23 */ /* 0x000fe2000801084f */
[--C-:B------:R-:W-:Y:S01]  /*56f0*/  FFMA.FTZ R79, R51, UR33, -R80.reuse ;  /* 0x00000021334f7c23 */ /* 0x100fe20008010850 */
[--C-:B------:R-:W-:Y:S01]  /*5700*/  FFMA.FTZ R51, R59, UR33, -R80.reuse ;  /* 0x000000213b337c23 */ /* 0x100fe20008010850 */
[--C-:B------:R-:W-:Y:S01]  /*5710*/  FFMA.FTZ R35, R62, UR33, -R80.reuse ;  /* 0x000000213e237c23 */ /* 0x100fe20008010850 */
[--C-:B------:R-:W-:Y:S01]  /*5720*/  FFMA.FTZ R50, R63, UR33, -R80.reuse ;  /* 0x000000213f327c23 */ /* 0x100fe20008010850 */
[--C-:B------:R-:W-:Y:S01]  /*5730*/  FFMA.FTZ R63, R67, UR33, -R80.reuse ;  /* 0x00000021433f7c23 */ /* 0x100fe20008010850 */
[----:B------:R-:W2:Y:S01]  /*5740*/  MUFU.EX2 R11, R11 ;  /* 0x0000000b000b7308 */ /* 0x000ea20000000800 */
[----:B-1----:R-:W-:Y:S01]  /*5750*/  FADD.FTZ R8, R10, R3 ;  /* 0x000000030a087221 */ /* 0x002fe20000010000 */
[--C-:B------:R-:W-:Y:S01]  /*5760*/  FFMA.FTZ R43, R71, UR33, -R80.reuse ;  /* 0x00000021472b7c23 */ /* 0x100fe20008010850 */
[----:B------:R-:W-:-:S05]  /*5770*/  FFMA.FTZ R59, R75, UR33, -R80 ;  /* 0x000000214b3b7c23 */ /* 0x000fca0008010850 */
[----:B------:R-:W1:Y:S01]  /*5780*/  MUFU.EX2 R85, R85 ;  /* 0x0000005500557308 */ /* 0x000e620000000800 */
[----:B0-----:R-:W-:-:S07]  /*5790*/  FADD.FTZ R34, R12, R5 ;  /* 0x000000050c227221 */ /* 0x001fce0000010000 */
[----:B------:R-:W0:Y:S01]  /*57a0*/  MUFU.EX2 R14, R14 ;  /* 0x0000000e000e7308 */ /* 0x000e220000000800 */
[----:B--2---:R-:W-:-:S07]  /*57b0*/  FADD.FTZ R3, R11, R8 ;  /* 0x000000080b037221 */ /* 0x004fce0000010000 */
[----:B------:R-:W2:Y:S01]  /*57c0*/  MUFU.EX2 R13, R13 ;  /* 0x0000000d000d7308 */ /* 0x000ea20000000800 */
[----:B-1----:R-:W-:Y:S01]  /*57d0*/  FADD.FTZ R8, R85, R34 ;  /* 0x0000002255087221 */ /* 0x002fe20000010000 */
[--C-:B------:R-:W-:Y:S01]  /*57e0*/  FFMA.FTZ R34, R54, UR33, -R80.reuse ;  /* 0x0000002136227c23 */ /* 0x100fe20008010850 */
[--C-:B------:R-:W-:Y:S01]  /*57f0*/  FFMA.FTZ R54, R55, UR33, -R80.reuse ;  /* 0x0000002137367c23 */ /* 0x100fe20008010850 */
[----:B------:R-:W-:-:S04]  /*5800*/  FFMA.FTZ R55, R58, UR33, -R80 ;  /* 0x000000213a377c23 */ /* 0x000fc80008010850 */
[----:B------:R-:W1:Y:S01]  /*5810*/  MUFU.EX2 R15, R15 ;  /* 0x0000000f000f7308 */ /* 0x000e620000000800 */
[----:B0-----:R-:W-:-:S07]  /*5820*/  FADD.FTZ R42, R14, R3 ;  /* 0x000000030e2a7221 */ /* 0x001fce0000010000 */
[----:B------:R-:W0:Y:S01]  /*5830*/  MUFU.EX2 R84, R84 ;  /* 0x0000005400547308 */ /* 0x000e220000000800 */
[----:B--2---:R-:W-:-:S07]  /*5840*/  FADD.FTZ R3, R13, R8 ;  /* 0x000000080d037221 */ /* 0x004fce0000010000 */
[----:B------:R-:W2:Y:S01]  /*5850*/  MUFU.EX2 R24, R24 ;  /* 0x0000001800187308 */ /* 0x000ea20000000800 */
[----:B-1----:R-:W-:-:S07]  /*5860*/  FADD.FTZ R5, R15, R42 ;  /* 0x0000002a0f057221 */ /* 0x002fce0000010000 */
        /* <DEDUP_REMOVED lines=39> */
[----:B--2---:R-:W-:Y:S01]  /*5ae0*/  FADD.FTZ R3, R41, R42 ;  /* 0x0000002a29037221 */ /* 0x004fe20000010000 */
[--C-:B------:R-:W-:Y:S01]  /*5af0*/  FFMA.FTZ R42, R66, UR33, -R80.reuse ;  /* 0x00000021422a7c23 */ /* 0x100fe20008010850 */
[----:B------:R-:W-:-:S05]  /*5b00*/  FFMA.FTZ R66, R77, UR33, -R80 ;  /* 0x000000214d427c23 */ /* 0x000fca0008010850 */
        /* <DEDUP_REMOVED lines=15> */
[----:B0-----:R-:W-:Y:S01]  /*5c00*/  FADD.FTZ R3, R49, R58 ;  /* 0x0000003a31037221 */ /* 0x001fe20000010000 */
[----:B------:R-:W-:-:S06]  /*5c10*/  FFMA.FTZ R58, R72, UR33, -R80 ;  /* 0x00000021483a7c23 */ /* 0x000fcc0008010850 */
        /* <DEDUP_REMOVED lines=45> */
[----:B-1----:R-:W-:Y:S01]  /*5ef0*/  FADD.FTZ R5, R59, R62 ;  /* 0x0000003e3b057221 */ /* 0x002fe20000010000 */
[----:B0-----:R-:W-:-:S03]  /*5f00*/  FADD.FTZ R3, R74, R3 ;  /* 0x000000034a037221 */ /* 0x001fc60000010000 */
[----:B--2---:R-:W-:Y:S01]  /*5f10*/  FADD.FTZ R5, R66, R5 ;  /* 0x0000000542057221 */ /* 0x004fe20000010000 */
[----:B------:R-:W-:Y:S06]  /*5f20*/  @!P0 BRA `(.L_x_24) ;  /* 0x0000000000048947 */ /* 0x000fec0003800000 */
[----:B------:R-:W-:Y:S01]  /*5f30*/  BPT.TRAP 0x1 ;  /* 0x000000040000795c */ /* 0x000fe20000300000 */
.L_x_24:
[----:B------:R-:W-:Y:S01]  /*5f40*/  ULEA UR6, UR35, UR40, 0x3 ;  /* 0x0000002823067291 */ /* 0x000fe2000f8e183f */
[----:B------:R-:W-:Y:S01]  /*5f50*/  F2FP.F16.F32.PACK_AB R10, R11, R10 ;  /* 0x0000000a0b0a723e */ /* 0x000fe200000000ff */
[----:B------:R-:W-:Y:S01]  /*5f60*/  UMOV UR28, UR45 ;  /* 0x0000002d001c7c82 */ /* 0x000fe20008000000 */
[----:B------:R-:W-:Y:S01]  /*5f70*/  F2FP.F16.F32.PACK_AB R11, R85, R12 ;  /* 0x0000000c550b723e */ /* 0x000fe200000000ff */
[----:B------:R-:W-:Y:S01]  /*5f80*/  UIADD3 UR6, UR6, 0x2d860, URZ ;  /* 0x0002d86006067890 */ /* 0x000fe2000fffe03f */
[----:B------:R-:W-:Y:S01]  /*5f90*/  F2FP.F16.F32.PACK_AB R8, R7, R6 ;  /* 0x000000060708723e */ /* 0x000fe200000000ff */
[----:B------:R-:W-:Y:S01]  /*5fa0*/  UMOV UR35, UR44 ;  /* 0x0000002c00237c82 */ /* 0x000fe20008000000 */
[----:B------:R-:W-:Y:S01]  /*5fb0*/  F2FP.F16.F32.PACK_AB R9, R9, R78 ;  /* 0x0000004e0909723e */ /* 0x000fe200000000ff */
[----:B------:R-:W-:Y:S01]  /*5fc0*/  UPRMT UR6, UR41, 0x654, UR6 ;  /* 0x0000065429067896 */ /* 0x000fe20008000006 */
[----:B------:R-:W-:Y:S01]  /*5fd0*/  F2FP.F16.F32.PACK_AB R12, R15, R14 ;  /* 0x0000000e0f0c723e */ /* 0x000fe200000000ff */
[----:B------:R-:W-:Y:S01]  /*5fe0*/  FMUL.FTZ R88, R88, R4 ;  /* 0x0000000458587220 */ /* 0x000fe20000410000 */
[----:B------:R-:W-:Y:S01]  /*5ff0*/  F2FP.F16.F32.PACK_AB R28, R29, R28 ;  /* 0x0000001c1d1c723e */ /* 0x000fe200000000ff */
[-C--:B------:R-:W-:Y:S01]  /*6000*/  FMUL.FTZ R89, R89, R4.reuse ;  /* 0x0000000459597220 */ /* 0x080fe20000410000 */
[----:B------:R-:W-:Y:S01]  /*6010*/  F2FP.F16.F32.PACK_AB R13, R84, R13 ;  /* 0x0000000d540d723e */ /* 0x000fe200000000ff */
[----:B------:R-:W-:Y:S01]  /*6020*/  FMUL.FTZ R92, R92, R4 ;  /* 0x000000045c5c7220 */ /* 0x000fe20000410000 */
[----:B------:R-:W-:Y:S01]  /*6030*/  F2FP.F16.F32.PACK_AB R14, R25, R24 ;  /* 0x00000018190e723e */ /* 0x000fe200000000ff */
[----:B------:R-:W-:Y:S01]  /*6040*/  FMUL.FTZ R93, R93, R4 ;  /* 0x000000045d5d7220 */ /* 0x000fe20000410000 */
[----:B------:R-:W-:Y:S01]  /*6050*/  F2FP.F16.F32.PACK_AB R15, R83, R20 ;  /* 0x00000014530f723e */ /* 0x000fe200000000ff */
[----:B------:R-:W-:Y:S01]  /*6060*/  SYNCS.ARRIVE.TRANS64.RED.A1T0 RZ, [UR6], RZ ;  /* 0x000000ffffff79a7 */ /* 0x000fe20008100406 */
[----:B------:R-:W-:Y:S01]  /*6070*/  F2FP.F16.F32.PACK_AB R29, R30, R21 ;  /* 0x000000151e1d723e */ /* 0x000fe200000000ff */
[----:B------:R1:W-:Y:S01]  /*6080*/  STSM.16.M88.4 [R2+0x21800], R8 ;  /* 0x0218000802007844 */ /* 0x0003e20000000200 */
[----:B------:R-:W-:Y:S01]  /*6090*/  F2FP.F16.F32.PACK_AB R36, R37, R36 ;  /* 0x000000242524723e */ /* 0x000fe200000000ff */
[----:B------:R-:W-:Y:S01]  /*60a0*/  UIADD3 UR6, UR50, -0x1, URZ ;  /* 0xffffffff32067890 */ /* 0x000fe2000fffe03f */
[----:B------:R-:W-:Y:S01]  /*60b0*/  F2FP.F16.F32.PACK_AB R30, R33, R32 ;  /* 0x00000020211e723e */ /* 0x000fe200000000ff */
[----:B------:R1:W-:Y:S01]  /*60c0*/  STSM.16.M88.4 [R18], R12 ;  /* 0x0000000c12007844 */ /* 0x0003e20000000200 */
[----:B------:R-:W-:Y:S01]  /*60d0*/  F2FP.F16.F32.PACK_AB R31, R82, R31 ;  /* 0x0000001f521f723e */ /* 0x000fe200000000ff */
[----:B------:R-:W-:Y:S01]  /*60e0*/  FMUL.FTZ R96, R96, R4 ;  /* 0x0000000460607220 */ /* 0x000fe20000410000 */
[----:B------:R-:W-:Y:S01]  /*60f0*/  F2FP.F16.F32.PACK_AB R37, R38, R26 ;  /* 0x0000001a2625723e */ /* 0x000fe200000000ff */
[----:B------:R-:W-:Y:S01]  /*6100*/  FMUL.FTZ R97, R97, R4 ;  /* 0x0000000461617220 */ /* 0x000fe20000410000 */
[----:B------:R-:W-:Y:S01]  /*6110*/  F2FP.F16.F32.PACK_AB R44, R45, R44 ;  /* 0x0000002c2d2c723e */ /* 0x000fe200000000ff */
[----:B------:R1:W-:Y:S01]  /*6120*/  STSM.16.M88.4 [R17], R28 ;  /* 0x0000001c11007844 */ /* 0x0003e20000000200 */
[----:B------:R-:W-:Y:S01]  /*6130*/  F2FP.F16.F32.PACK_AB R38, R41, R40 ;  /* 0x000000282926723e */ /* 0x000fe200000000ff */
[-C--:B------:R-:W-:Y:S01]  /*6140*/  FMUL.FTZ R100, R100, R4.reuse ;  /* 0x0000000464647220 */ /* 0x080fe20000410000 */
[----:B------:R-:W-:Y:S01]  /*6150*/  F2FP.F16.F32.PACK_AB R39, R81, R39 ;  /* 0x000000275127723e */ /* 0x000fe200000000ff */
[-C--:B------:R-:W-:Y:S01]  /*6160*/  FMUL.FTZ R101, R101, R4.reuse ;  /* 0x0000000465657220 */ /* 0x080fe20000410000 */
[----:B------:R-:W-:Y:S01]  /*6170*/  F2FP.F16.F32.PACK_AB R45, R46, R27 ;  /* 0x0000001b2e2d723e */ /* 0x000fe200000000ff */
[----:B------:R-:W-:Y:S01]  /*6180*/  FMUL.FTZ R104, R104, R4 ;  /* 0x0000000468687220 */ /* 0x000fe20000410000 */
[----:B------:R-:W-:Y:S01]  /*6190*/  F2FP.F16.F32.PACK_AB R52, R53, R52 ;  /* 0x000000343534723e */ /* 0x000fe200000000ff */
[----:B------:R1:W-:Y:S01]  /*61a0*/  STSM.16.M88.4 [R16], R36 ;  /* 0x0000002410007844 */ /* 0x0003e20000000200 */
[----:B------:R-:W-:Y:S01]  /*61b0*/  F2FP.F16.F32.PACK_AB R46, R49, R48 ;  /* 0x00000030312e723e */ /* 0x000fe200000000ff */
[-C--:B------:R-:W-:Y:S01]  /*61c0*/  FMUL.FTZ R105, R105, R4.reuse ;  /* 0x0000000469697220 */ /* 0x080fe20000410000 */
[----:B------:R-:W-:Y:S01]  /*61d0*/  F2FP.F16.F32.PACK_AB R47, R79, R47 ;  /* 0x0000002f4f2f723e */ /* 0x000fe200000000ff */
[----:B------:R-:W-:Y:S01]  /*61e0*/  FMUL.FTZ R108, R108, R4 ;  /* 0x000000046c6c7220 */ /* 0x000fe20000410000 */
[----:B------:R-:W-:Y:S01]  /*61f0*/  F2FP.F16.F32.PACK_AB R53, R54, R34 ;  /* 0x000000223635723e */ /* 0x000fe200000000ff */
[----:B------:R-:W-:Y:S01]  /*6200*/  FMUL.FTZ R109, R109, R4 ;  /* 0x000000046d6d7220 */ /* 0x000fe20000410000 */
[----:B------:R-:W-:Y:S01]  /*6210*/  F2FP.F16.F32.PACK_AB R54, R57, R56 ;  /* 0x000000383936723e */ /* 0x000fe200000000ff */
[----:B------:R1:W-:Y:S01]  /*6220*/  STSM.16.M88.4 [R2+0x27800], R44 ;  /* 0x0278002c02007844 */ /* 0x0003e20000000200 */
[----:B------:R-:W-:Y:S01]  /*6230*/  F2FP.F16.F32.PACK_AB R55, R51, R55 ;  /* 0x000000373337723e */ /* 0x000fe200000000ff */
[----:B------:R-:W-:Y:S01]  /*6240*/  FMUL.FTZ R112, R112, R4 ;  /* 0x0000000470707220 */ /* 0x000fe20000410000 */
[----:B------:R-:W-:Y:S01]  /*6250*/  F2FP.F16.F32.PACK_AB R60, R61, R60 ;  /* 0x0000003c3d3c723e */ /* 0x000fe200000000ff */
[----:B------:R-:W-:Y:S01]  /*6260*/  FMUL.FTZ R113, R113, R4 ;  /* 0x0000000471717220 */ /* 0x000fe20000410000 */
[----:B------:R-:W-:Y:S01]  /*6270*/  F2FP.F16.F32.PACK_AB R61, R50, R35 ;  /* 0x00000023323d723e */ /* 0x000fe200000000ff */
[----:B------:R1:W-:Y:S01]  /*6280*/  STSM.16.M88.4 [R19], R52 ;  /* 0x0000003413007844 */ /* 0x0003e20000000200 */
[----:B------:R-:W-:Y:S01]  /*6290*/  F2FP.F16.F32.PACK_AB R62, R65, R64 ;  /* 0x00000040413e723e */ /* 0x000fe200000000ff */
[----:B------:R-:W-:Y:S01]  /*62a0*/  FMUL.FTZ R116, R116, R4 ;  /* 0x0000000474747220 */ /* 0x000fe20000410000 */
[----:B------:R-:W-:Y:S01]  /*62b0*/  F2FP.F16.F32.PACK_AB R63, R63, R42 ;  /* 0x0000002a3f3f723e */ /* 0x000fe200000000ff */
[-C--:B------:R-:W-:Y:S01]  /*62c0*/  FMUL.FTZ R117, R117, R4.reuse ;  /* 0x0000000475757220 */ /* 0x080fe20000410000 */
[----:B------:R-:W-:Y:S01]  /*62d0*/  F2FP.F16.F32.PACK_AB R57, R58, R43 ;  /* 0x0000002b3a39723e */ /* 0x000fe200000000ff */
[----:B------:R-:W-:Y:S01]  /*62e0*/  FMUL.FTZ R120, R120, R4 ;  /* 0x0000000478787220 */ /* 0x000fe20000410000 */
[----:B------:R-:W-:Y:S01]  /*62f0*/  F2FP.F16.F32.PACK_AB R56, R70, R68 ;  /* 0x000000444638723e */ /* 0x000fe200000000ff */
[----:B------:R1:W-:Y:S01]  /*6300*/  STSM.16.M88.4 [R17+0x6000], R60 ;  /* 0x0060003c11007844 */ /* 0x0003e20000000200 */
[----:B------:R-:W-:Y:S01]  /*6310*/  F2FP.F16.F32.PACK_AB R58, R74, R73 ;  /* 0x000000494a3a723e */ /* 0x000fe200000000ff */
[-C--:B------:R-:W-:Y:S01]  /*6320*/  FMUL.FTZ R121, R121, R4.reuse ;  /* 0x0000000479797220 */ /* 0x080fe20000410000 */
[----:B------:R-:W-:Y:S01]  /*6330*/  F2FP.F16.F32.PACK_AB R59, R66, R59 ;  /* 0x0000003b423b723e */ /* 0x000fe200000000ff */
[-C--:B------:R-:W-:Y:S01]  /*6340*/  FMUL.FTZ R124, R124, R4.reuse ;  /* 0x000000047c7c7220 */ /* 0x080fe20000410000 */
[----:B------:R-:W-:Y:S01]  /*6350*/  ISETP.LT.AND P1, PT, RZ, UR50, PT ;  /* 0x00000032ff007c0c */ /* 0x000fe2000bf21270 */
[----:B------:R-:W-:Y:S01]  /*6360*/  UMOV UR50, UR6 ;  /* 0x0000000600327c82 */ /* 0x000fe20008000000 */
[-C--:B------:R-:W-:Y:S01]  /*6370*/  FMUL.FTZ R125, R125, R4.reuse ;  /* 0x000000047d7d7220 */ /* 0x080fe20000410000 */
[----:B------:R1:W-:Y:S01]  /*6380*/  STSM.16.M88.4 [R16+0x6000], R56 ;  /* 0x0060003810007844 */ /* 0x0003e20000000200 */
[-C--:B------:R-:W-:Y:S01]  /*6390*/  FMUL.FTZ R128, R128, R4.reuse ;  /* 0x0000000480807220 */ /* 0x080fe20000410000 */
[-C--:B------:R-:W-:Y:S01]  /*63a0*/  FMUL.FTZ R129, R129, R4.reuse ;  /* 0x0000000481817220 */ /* 0x080fe20000410000 */
[-C--:B------:R-:W-:Y:S01]  /*63b0*/  FMUL.FTZ R132, R132, R4.reuse ;  /* 0x0000000484847220 */ /* 0x080fe20000410000 */
[----:B------:R-:W-:Y:S01]  /*63c0*/  @!PT LDS RZ, [RZ] ;  /* 0x00000000fffff984 */ /* 0x000fe20000000800 */
[----:B------:R-:W-:Y:S01]  /*63d0*/  @!PT LDS RZ, [RZ] ;  /* 0x00000000fffff984 */ /* 0x000fe20000000800 */
[----:B------:R-:W-:Y:S01]  /*63e0*/  @!PT LDS RZ, [RZ] ;  /* 0x00000000fffff984 */ /* 0x000fe20000000800 */
[----:B------:R-:W-:Y:S01]  /*63f0*/  @!PT LDS RZ, [RZ] ;  /* 0x00000000fffff984 */ /* 0x000fe20000000800 */
[----:B------:R0:W-:Y:S06]  /*6400*/  MEMBAR.ALL.CTA ;  /* 0x0000000000007992 */ /* 0x0001ec0000008000 */
[----:B0-----:R-:W0:Y:S01]  /*6410*/  FENCE.VIEW.ASYNC.S ;  /* 0x00000000000073c6 */ /* 0x001e220000000000 */
[----:B------:R-:W-:Y:S01]  /*6420*/  FMUL.FTZ R133, R133, R4 ;  /* 0x0000000485857220 */ /* 0x000fe20000410000 */
[-C--:B------:R-:W-:Y:S01]  /*6430*/  FMUL.FTZ R90, R90, R0.reuse ;  /* 0x000000005a5a7220 */ /* 0x080fe20000410000 */
        /* <DEDUP_REMOVED lines=22> */
[----:B------:R-:W-:Y:S01]  /*65a0*/  FMUL.FTZ R135, R135, R0 ;  /* 0x0000000087877220 */ /* 0x000fe20000410000 */
[----:B------:R-:W-:-:S02]  /*65b0*/  IMAD.MOV.U32 R4, RZ, RZ, R76 ;  /* 0x000000ffff047224 */ /* 0x000fc400078e004c */
[----:B------:R-:W-:Y:S01]  /*65c0*/  IMAD.MOV.U32 R0, RZ, RZ, R69 ;  /* 0x000000ffff007224 */ /* 0x000fe200078e0045 */
[----:B0-----:R-:W-:Y:S01]  /*65d0*/  NOP ;  /* 0x0000000000007918 */ /* 0x001fe20000000000 */
[----:B-1----:R-:W-:Y:S05]  /*65e0*/  @P1 BRA `(.L_x_25) ;  /* 0xffffffd400d41947 */ /* 0x002fea000383ffff */
.L_x_14:
[----:B------:R-:W-:Y:S06]  /*65f0*/  BAR.ARV 0x8, 0x200 ;  /* 0x0208000000007b1d */ /* 0x000fec0000002000 */
[----:B------:R-:W-:Y:S05]  /*6600*/  @!P0 BRA `(.L_x_26) ;  /* 0x0000000000048947 */ /* 0x000fea0003800000 */
[----:B------:R-:W-:Y:S01]  /*6610*/  BPT.TRAP 0x1 ;  /* 0x000000040000795c */ /* 0x000fe20000300000 */
.L_x_26:
[----:B------:R-:W-:Y:S01]  /*6620*/  ULEA UR8, UR44, UR40, 0x3 ;  /* 0x000000282c087291 */ /* 0x000fe2000f8e183f */
[----:B------:R-:W-:-:S05]  /*6630*/  IMAD.U32 R0, RZ, RZ, UR45 ;  /* 0x0000002dff007e24 */ /* 0x000fca000f8e00ff */
[----:B------:R-:W-:-:S04]  /*6640*/  SHF.L.U32 R0, R0, 0x1f, RZ ;  /* 0x0000001f00007819 */ /* 0x000fc800000006ff */
[----:B------:R1:W2:Y:S01]  /*6650*/  SYNCS.PHASECHK.TRANS64.TRYWAIT P1, [UR8+0x2d850], R0 ;  /* 0x02d85000ff0075a7 */ /* 0x0002a20008020148 */
[----:B------:R-:W-:Y:S05]  /*6660*/  @!P0 BRA `(.L_x_27) ;  /* 0x0000000000048947 */ /* 0x000fea0003800000 */
[----:B------:R-:W-:Y:S01]  /*6670*/  BPT.TRAP 0x1 ;  /* 0x000000040000795c */ /* 0x000fe20000300000 */
.L_x_27:
[----:B--2---:R-:W-:Y:S05]  /*6680*/  @P1 BRA `(.L_x_28) ;  /* 0x0000000000081947 */ /* 0x004fea0003800000 */
[----:B------:R-:W2:Y:S02]  /*6690*/  SYNCS.PHASECHK.TRANS64.TRYWAIT P1, [UR8+0x2d850], R0 ;  /* 0x02d85000ff0075a7 */ /* 0x000ea40008020148 */
[----:B--2---:R-:W-:Y:S05]  /*66a0*/  @!P1 BRA `(.L_x_29) ;  /* 0x0000005000a49947 */ /* 0x004fea0003800000 */
.L_x_28:
[----:B------:R-:W-:Y:S01]  /*66b0*/  UIADD3 UR4, UR40, 0x400, URZ ;  /* 0x0000040028047890 */ /* 0x000fe2000fffe03f */
[----:B------:R-:W-:Y:S01]  /*66c0*/  WARPGROUP.ARRIVE ;  /* 0x00000000000079c5 */ /* 0x000fe20000000000 */
[----:B------:R-:W-:Y:S01]  /*66d0*/  ULOP3.LUT UR37, UR37, 0x10000, URZ, 0xfc, !UPT ;  /* 0x0001000025257892 */ /* 0x000fe2000f8efc3f */
[----:B-12---:R-:W1:Y:S01]  /*66e0*/  SHFL.BFLY PT, R0, R3, 0x2, 0x1f ;  /* 0x0c401f0003007f89 */ /* 0x006e6200000e0000 */
[----:B------:R-:W-:Y:S01]  /*66f0*/  USHF.R.U32.HI UR4, URZ, 0x4, UR4 ;  /* 0x000000043f047899 */ /* 0x000fe20008011604 */
[----:B------:R-:W-:Y:S01]  /*6700*/  IMAD.MOV.U32 R55, RZ, RZ, RZ ;  /* 0x000000ffff377224 */ /* 0x000fe200078e00ff */
[----:B------:R-:W-:Y:S01]  /*6710*/  UMOV UR5, 0x40000040 ;  /* 0x4000004000057882 */ /* 0x000fe20000000000 */
[----:B------:R-:W-:Y:S01]  /*6720*/  UMOV UR7, 0x80000020 ;  /* 0x8000002000077882 */ /* 0x000fe20000000000 */
[----:B------:R-:W-:Y:S01]  /*6730*/  ULOP3.LUT UR4, UR4, 0x3fff, URZ, 0xc0, !UPT ;  /* 0x00003fff04047892 */ /* 0x000fe2000f8ec03f */
[----:B------:R-:W2:Y:S01]  /*6740*/  SHFL.BFLY PT, R4, R5, 0x2, 0x1f ;  /* 0x0c401f0005047f89 */ /* 0x000ea200000e0000 */
[----:B0-----:R-:W-:Y:S01]  /*6750*/  MOV R8, RZ ;  /* 0x000000ff00087202 */ /* 0x001fe20000000f00 */
[----:B------:R-:W-:Y:S01]  /*6760*/  IMAD.U32 R12, RZ, RZ, UR33 ;  /* 0x00000021ff0c7e24 */ /* 0x000fe2000f8e00ff */
[----:B------:R-:W-:-:S04]  /*6770*/  ULOP3.LUT UR4, UR4, 0x2000000, URZ, 0xfc, !UPT ;  /* 0x0200000004047892 */ /* 0x000fc8000f8efc3f */
[----:B------:R-:W-:-:S03]  /*6780*/  UIMAD UR9, UR44, 0x600, UR4 ;  /* 0x000006002c0978a4 */ /* 0x000fc6000f8e0204 */
[----:B------:R-:W-:-:S04]  /*6790*/  UMOV UR4, UR37 ;  /* 0x0000002500047c82 */ /* 0x000fc80008000000 */
[----:B------:R-:W-:Y:S02]  /*67a0*/  UMOV UR6, UR9 ;  /* 0x0000000900067c82 */ /* 0x000fe40008000000 */
[----:B------:R-:W-:Y:S01]  /*67b0*/  HGMMA.64x96x16.F32 R88, gdesc[UR4].tnspB, R88, gsb0 ;  /* 0x41600000045879f0 */ /* 0x000fe20008000858 */
[----:B------:R-:W-:Y:S01]  /*67c0*/  UIADD3 UR4, UR37, 0x2, URZ ;  /* 0x0000000225047890 */ /* 0x000fe2000fffe03f */
[----:B-1----:R-:W-:Y:S01]  /*67d0*/  FADD.FTZ R0, R0, R3 ;  /* 0x0000000300007221 */ /* 0x002fe20000010000 */
[----:B------:R-:W-:Y:S01]  /*67e0*/  UIADD3 UR6, UR9, 0x40, URZ ;  /* 0x0000004009067890 */ /* 0x000fe2000fffe03f */
[----:B------:R-:W-:Y:S01]  /*67f0*/  IMAD.MOV.U32 R3, RZ, RZ, -0x800000 ;  /* 0xff800000ff037424 */ /* 0x000fe200078e00ff */
[----:B------:R-:W-:Y:S01]  /*6800*/  UMOV UR5, 0x40000040 ;  /* 0x4000004000057882 */ /* 0x000fe20000000000 */
[----:B------:R-:W-:Y:S01]  /*6810*/  UMOV UR7, 0x80000020 ;  /* 0x8000002000077882 */ /* 0x000fe20000000000 */
[----:B------:R-:W0:Y:S01]  /*6820*/  SHFL.BFLY PT, R7, R0, 0x1, 0x1f ;  /* 0x0c201f0000077f89 */ /* 0x000e2200000e0000 */
[----:B--2---:R-:W-:-:S05]  /*6830*/  FADD.FTZ R4, R4, R5 ;  /* 0x0000000504047221 */ /* 0x004fca0000010000 */
[----:B------:R-:W1:Y:S01]  /*6840*/  SHFL.BFLY PT, R9, R4, 0x1, 0x1f ;  /* 0x0c201f0004097f89 */ /* 0x000e6200000e0000 */
[----:B0-----:R-:W-:Y:S01]  /*6850*/  FADD.FTZ R10, R0, R7 ;  /* 0x00000007000a7221 */ /* 0x001fe20000010000 */
[----:B------:R-:W-:Y:S02]  /*6860*/  IMAD.U32 R7, RZ, RZ, UR33 ;  /* 0x00000021ff077e24 */ /* 0x000fe4000f8e00ff */
[----:B------:R-:W-:Y:S02]  /*6870*/  IMAD.MOV.U32 R0, RZ, RZ, -0x800000 ;  /* 0xff800000ff007424 */ /* 0x000fe400078e00ff */
[----:B------:R-:W-:Y:S01]  /*6880*/  FSETP.NE.FTZ.AND P1, PT, R10, RZ, PT ;  /* 0x000000ff0a00720b */ /* 0x000fe20003f35000 */
[----:B-1----:R-:W-:-:S05]  /*6890*/  FADD.FTZ R9, R4, R9 ;  /* 0x0000000904097221 */ /* 0x002fca0000010000 */
[----:B------:R-:W-:-:S07]  /*68a0*/  FSETP.NE.FTZ.AND P2, PT, R9, RZ, PT ;  /* 0x000000ff0900720b */ /* 0x000fce0003f55000 */
[----:B------:R-:W0:Y:S01]  /*68b0*/  @P1 MUFU.LG2 R5, R10 ;  /* 0x0000000a00051308 */ /* 0x000e220000000c00 */
[----:B------:R-:W-:-:S05]  /*68c0*/  @P1 FMUL.FTZ R4, R7, 0.69314718246459960938 ;  /* 0x3f31721807041820 */ /* 0x000fca0000410000 */
[----:B------:R-:W-:Y:S02]  /*68d0*/  @P2 FMUL.FTZ R12, R12, 0.69314718246459960938 ;  /* 0x3f3172180c0c2820 */ /* 0x000fe40000410000 */
[----:B------:R-:W1:Y:S08]  /*68e0*/  @P2 MUFU.LG2 R6, R9 ;  /* 0x0000000900062308 */ /* 0x000e700000000c00 */
[----:B------:R2:W3:Y:S01]  /*68f0*/  @P1 MUFU.RCP R55, R10 ;  /* 0x0000000a00371308 */ /* 0x0004e20000001000 */
[----:B0-----:R-:W-:-:S04]  /*6900*/  @P1 FMUL.FTZ R5, R5, 0.69314718246459960938 ;  /* 0x3f31721805051820 */ /* 0x001fc80000410000 */
[----:B------:R-:W-:-:S03]  /*6910*/  @P1 FFMA.FTZ R3, R4, R69, R5 ;  /* 0x0000004504031223 */ /* 0x000fc60000010005 */
[----:B------:R2:W0:Y:S01]  /*6920*/  @P2 MUFU.RCP R8, R9 ;  /* 0x0000000900082308 */ /* 0x0004220000001000 */
[----:B-1----:R-:W-:-:S04]  /*6930*/  @P2 FMUL.FTZ R7, R6, 0.69314718246459960938 ;  /* 0x3f31721806072820 */ /* 0x002fc80000410000 */
[----:B------:R-:W-:Y:S01]  /*6940*/  @P2 FFMA.FTZ R0, R12, R76, R7 ;  /* 0x0000004c0c002223 */ /* 0x000fe20000010007 */
        /* <DEDUP_REMOVED lines=46> */
[----:B0-23--:R-:W-:Y:S05]  /*6c30*/  @!P0 BRA `(.L_x_30) ;  /* 0x0000000000048947 */ /* 0x00dfea0003800000 */
[----:B------:R-:W-:Y:S01]  /*6c40*/  BPT.TRAP 0x1 ;  /* 0x000000040000795c */ /* 0x000fe20000300000 */
.L_x_30:
[----:B------:R-:W0:Y:S01]  /*6c50*/  S2UR UR6, SR_SWINHI ;  /* 0x00000000000679c3 */ /* 0x000e220000002f00 */
[-C--:B------:R-:W-:Y:S01]  /*6c60*/  FMUL.FTZ R6, R93, R55.reuse ;  /* 0x000000375d067220 */ /* 0x080fe20000410000 */
[----:B------:R-:W-:Y:S01]  /*6c70*/  ULDC UR7, c[0x0][0xc44] ;  /* 0x0003110000077ab9 */ /* 0x000fe20000000800 */
[----:B------:R-:W-:Y:S01]  /*6c80*/  IMAD R61, RZ, RZ, -UR43 ;  /* 0x8000002bff3d7e24 */ /* 0x000fe2000f8e02ff */
[----:B------:R-:W-:Y:S01]  /*6c90*/  UIADD3 UR8, UR8, 0x2d860, URZ ;  /* 0x0002d86008087890 */ /* 0x000fe2000fffe03f */
[----:B------:R-:W-:Y:S01]  /*6ca0*/  IMAD R9, R138, 0x20, R22 ;  /* 0x000000208a097824 */ /* 0x000fe200078e0216 */
[----:B------:R-:W-:Y:S01]  /*6cb0*/  ULDC.64 UR10, c[0x0][0xb90] ;  /* 0x0002e400000a7ab9 */ /* 0x000fe20000000a00 */
[-C--:B------:R-:W-:Y:S01]  /*6cc0*/  FMUL.FTZ R62, R95, R8.reuse ;  /* 0x000000085f3e7220 */ /* 0x080fe20000410000 */
[----:B------:R-:W1:Y:S01]  /*6cd0*/  LDC R60, c[0x0][0xbe8] ;  /* 0x0002fa00ff3c7b82 */ /* 0x000e620000000800 */
[----:B------:R-:W-:Y:S01]  /*6ce0*/  UPRMT UR8, UR41, 0x654, UR8 ;  /* 0x0000065429087896 */ /* 0x000fe20008000008 */
[-C--:B------:R-:W-:Y:S01]  /*6cf0*/  FMUL.FTZ R7, R89, R55.reuse ;  /* 0x0000003759077220 */ /* 0x080fe20000410000 */
[-C--:B------:R-:W-:Y:S01]  /*6d00*/  FMUL.FTZ R63, R92, R55.reuse ;  /* 0x000000375c3f7220 */ /* 0x080fe20000410000 */
[----:B------:R-:W-:Y:S01]  /*6d10*/  FMUL.FTZ R28, R88, R55 ;  /* 0x00000037581c7220 */ /* 0x000fe20000410000 */
[-C--:B------:R-:W-:Y:S01]  /*6d20*/  FMUL.FTZ R82, R91, R8.reuse ;  /* 0x000000085b527220 */ /* 0x080fe20000410000 */
[-C--:B------:R-:W-:Y:S01]  /*6d30*/  FMUL.FTZ R85, R94, R8.reuse ;  /* 0x000000085e557220 */ /* 0x080fe20000410000 */
[-C--:B------:R-:W-:Y:S01]  /*6d40*/  FMUL.FTZ R87, R90, R8.reuse ;  /* 0x000000085a577220 */ /* 0x080fe20000410000 */
[----:B------:R-:W2:Y:S01]  /*6d50*/  LDC R26, c[0x0][0xc38] ;  /* 0x00030e00ff1a7b82 */ /* 0x000ea20000000800 */
[----:B------:R-:W-:Y:S01]  /*6d60*/  F2FP.F16.F32.PACK_AB R6, R6, R63 ;  /* 0x0000003f0606723e */ /* 0x000fe200000000ff */
[-C--:B------:R-:W-:Y:S01]  /*6d70*/  FMUL.FTZ R78, R99, R8.reuse ;  /* 0x00000008634e7220 */ /* 0x080fe20000410000 */
[-C--:B------:R-:W-:Y:S01]  /*6d80*/  FMUL.FTZ R83, R98, R8.reuse ;  /* 0x0000000862537220 */ /* 0x080fe20000410000 */
[-C--:B------:R-:W-:Y:S01]  /*6d90*/  FMUL.FTZ R80, R103, R8.reuse ;  /* 0x0000000867507220 */ /* 0x080fe20000410000 */
[-C--:B------:R-:W-:Y:S01]  /*6da0*/  FMUL.FTZ R81, R102, R8.reuse ;  /* 0x0000000866517220 */ /* 0x080fe20000410000 */
[-C--:B------:R-:W-:Y:S01]  /*6db0*/  FMUL.FTZ R70, R107, R8.reuse ;  /* 0x000000086b467220 */ /* 0x080fe20000410000 */
[-C--:B------:R-:W-:Y:S01]  /*6dc0*/  FMUL.FTZ R79, R106, R8.reuse ;  /* 0x000000086a4f7220 */ /* 0x080fe20000410000 */
[----:B------:R-:W-:Y:S01]  /*6dd0*/  UMOV UR4, UR40 ;  /* 0x0000002800047c82 */ /* 0x000fe20008000000 */
[----:B0-----:R-:W-:Y:S01]  /*6de0*/  UMOV UR5, UR6 ;  /* 0x0000000600057c82 */ /* 0x001fe20008000000 */
[----:B------:R-:W-:Y:S01]  /*6df0*/  SYNCS.ARRIVE.TRANS64.RED.A1T0 RZ, [UR8], RZ ;  /* 0x000000ffffff79a7 */ /* 0x000fe20008100408 */
[----:B------:R-:W-:Y:S01]  /*6e00*/  MOV R36, UR4 ;  /* 0x0000000400247c02 */ /* 0x000fe20008000f00 */
[----:B------:R-:W-:Y:S01]  /*6e10*/  IMAD.U32 R37, RZ, RZ, UR5 ;  /* 0x00000005ff257e24 */ /* 0x000fe2000f8e00ff */
[----:B------:R-:W-:Y:S01]  /*6e20*/  UIADD3 UR4, -UR38, URZ, URZ ;  /* 0x0000003f26047290 */ /* 0x000fe2000fffe13f */
[-C--:B------:R-:W-:Y:S01]  /*6e30*/  FMUL.FTZ R71, R111, R8.reuse ;  /* 0x000000086f477220 */ /* 0x080fe20000410000 */
[----:B------:R-:W-:Y:S01]  /*6e40*/  FMUL.FTZ R76, R110, R8 ;  /* 0x000000086e4c7220 */ /* 0x000fe20000410000 */
[----:B------:R-:W-:Y:S01]  /*6e50*/  IMAD.WIDE R4, R143, 0x2, R36 ;  /* 0x000000028f047825 */ /* 0x000fe200078e0224 */
[----:B------:R-:W-:-:S03]  /*6e60*/  UIMAD UR7, UR7, UR4, UR43 ;  /* 0x00000004070772a4 */ /* 0x000fc6000f8e022b */
[-C--:B------:R-:W-:Y:S01]  /*6e70*/  FMUL.FTZ R68, R115, R8.reuse ;  /* 0x0000000873447220 */ /* 0x080fe20000410000 */
[-C--:B------:R-:W-:Y:S01]  /*6e80*/  FMUL.FTZ R77, R114, R8.reuse ;  /* 0x00000008724d7220 */ /* 0x080fe20000410000 */
[----:B------:R-:W-:Y:S01]  /*6e90*/  IMAD.WIDE R36, R9, 0x2, R36 ;  /* 0x0000000209247825 */ /* 0x000fe200078e0224 */
[C---:B------:R-:W-:Y:S01]  /*6ea0*/  IADD3 R31, P1, R4.reuse, 0x6000, RZ ;  /* 0x00006000041f7810 */ /* 0x040fe20007f3e0ff */
[----:B------:R-:W-:Y:S01]  /*6eb0*/  USHF.R.S32.HI UR12, URZ, 0x1f, UR7 ;  /* 0x0000001f3f0c7899 */ /* 0x000fe20008011407 */
[----:B------:R-:W-:Y:S01]  /*6ec0*/  IADD3 R27, P3, R4, 0x3000, RZ ;  /* 0x00003000041b7810 */ /* 0x000fe20007f7e0ff */
[----:B------:R-:W-:Y:S01]  /*6ed0*/  UIMAD.WIDE.U32 UR4, UR7, UR10, URZ ;  /* 0x0000000a070472a5 */ /* 0x000fe2000f8e003f */
[----:B--2---:R-:W-:Y:S01]  /*6ee0*/  IMAD R61, R26, R61, UR36 ;  /* 0x000000241a3d7e24 */ /* 0x004fe2000f8e023d */
[----:B------:R-:W-:Y:S01]  /*6ef0*/  IADD3 R25, P0, R4, 0x6020, RZ ;  /* 0x0000602004197810 */ /* 0x000fe20007f1e0ff */
[----:B------:R-:W-:Y:S01]  /*6f00*/  IMAD.X R11, RZ, RZ, R5, P1 ;  /* 0x000000ffff0b7224 */ /* 0x000fe200008e0605 */
[----:B-1----:R-:W-:Y:S01]  /*6f10*/  ISETP.NE.AND P1, PT, R60, 0x1, PT ;  /* 0x000000013c00780c */ /* 0x002fe20003f25270 */
[----:B------:R-:W-:Y:S01]  /*6f20*/  UIMAD UR6, UR12, UR10, URZ ;  /* 0x0000000a0c0672a4 */ /* 0x000fe2000f8e023f */
[----:B------:R-:W-:Y:S01]  /*6f30*/  LOP3.LUT R14, R27, 0x180, RZ, 0xc0, !PT ;  /* 0x000001801b0e7812 */ /* 0x000fe200078ec0ff */
[----:B------:R-:W-:Y:S01]  /*6f40*/  IMAD R95, R61, 0xc0, R142 ;  /* 0x000000c03d5f7824 */ /* 0x000fe200078e028e */
[----:B------:R-:W-:Y:S01]  /*6f50*/  LOP3.LUT R24, R25, 0x180, RZ, 0xc0, !PT ;  /* 0x0000018019187812 */ /* 0x000fe200078ec0ff */
[----:B------:R-:W-:Y:S01]  /*6f60*/  UIMAD UR6, UR7, UR11, UR6 ;  /* 0x0000000b070672a4 */ /* 0x000fe2000f8e0206 */
[----:B------:R-:W-:Y:S01]  /*6f70*/  SHF.R.U64 R14, R14, 0x3, RZ ;  /* 0x000000030e0e7819 */ /* 0x000fe200000012ff */
[----:B------:R-:W-:Y:S01]  /*6f80*/  IMAD.MOV.U32 R89, RZ, RZ, R95 ;  /* 0x000000ffff597224 */ /* 0x000fe200078e005f */
[----:B------:R-:W-:Y:S01]  /*6f90*/  SHF.R.U64 R24, R24, 0x3, RZ ;  /* 0x0000000318187819 */ /* 0x000fe200000012ff */
[----:B------:R-:W-:Y:S01]  /*6fa0*/  UIADD3 UR6, UR5, UR6, URZ ;  /* 0x0000000605067290 */ /* 0x000fe2000fffe03f */
[----:B------:R-:W-:Y:S01]  /*6fb0*/  LOP3.LUT R14, R14, R27, RZ, 0x3c, !PT ;  /* 0x0000001b0e0e7212 */ /* 0x000fe200078e3cff */
[----:B------:R-:W-:Y:S01]  /*6fc0*/  IMAD.U32 R39, RZ, RZ, UR5 ;  /* 0x00000005ff277e24 */ /* 0x000fe2000f8e00ff */
[----:B------:R-:W0:Y:S01]  /*6fd0*/  LDC.64 R26, c[0x0][0xb98] ;  /* 0x0002e600ff1a7b82 */ /* 0x000e220000000a00 */
[----:B------:R-:W-:Y:S01]  /*6fe0*/  LOP3.LUT R9, R4, 0x180, RZ, 0xc0, !PT ;  /* 0x0000018004097812 */ /* 0x000fe200078ec0ff */
[----:B------:R-:W-:Y:S01]  /*6ff0*/  USHF.R.S32.HI UR10, URZ, 0x1f, UR38 ;  /* 0x0000001f3f0a7899 */ /* 0x000fe20008011426 */
[----:B------:R-:W-:Y:S01]  /*7000*/  LOP3.LUT R24, R24, R25, RZ, 0x3c, !PT ;  /* 0x0000001918187212 */ /* 0x000fe200078e3cff */
[----:B------:R-:W-:Y:S01]  /*7010*/  IMAD.X R25, RZ, RZ, R5, P0 ;  /* 0x000000ffff197224 */ /* 0x000fe200000e0605 */
[----:B------:R-:W-:Y:S01]  /*7020*/  SHF.R.U64 R9, R9, 0x3, RZ ;  /* 0x0000000309097819 */ /* 0x000fe200000012ff */
[----:B------:R-:W-:Y:S01]  /*7030*/  IMAD.U32 R38, RZ, RZ, UR4 ;  /* 0x00000004ff267e24 */ /* 0x000fe2000f8e00ff */
[----:B------:R-:W-:Y:S01]  /*7040*/  IADD3 R35, P0, R36, 0x1800, RZ ;  /* 0x0000180024237810 */ /* 0x000fe20007f1e0ff */
[----:B------:R-:W1:Y:S01]  /*7050*/  @P1 LDC R84, c[0x0][0xbec] ;  /* 0x0002fb00ff541b82 */ /* 0x000e620000000800 */
[C---:B------:R-:W-:Y:S01]  /*7060*/  IADD3 R29, P2, R4.reuse, 0x3020, RZ ;  /* 0x00003020041d7810 */ /* 0x040fe20007f5e0ff */
[-C--:B------:R-:W-:Y:S01]  /*7070*/  FMUL.FTZ R69, R119, R8.reuse ;  /* 0x0000000877457220 */ /* 0x080fe20000410000 */
[----:B------:R-:W-:Y:S01]  /*7080*/  IADD3 R21, P4, R4, 0x20, RZ ;  /* 0x0000002004157810 */ /* 0x000fe20007f9e0ff */
[----:B------:R-:W-:Y:S01]  /*7090*/  FMUL.FTZ R74, R118, R8 ;  /* 0x00000008764a7220 */ /* 0x000fe20000410000 */
[----:B------:R-:W-:Y:S01]  /*70a0*/  LOP3.LUT R4, R9, R4, RZ, 0x3c, !PT ;  /* 0x0000000409047212 */ /* 0x000fe200078e3cff */
[-C--:B------:R-:W-:Y:S01]  /*70b0*/  FMUL.FTZ R66, R123, R8.reuse ;  /* 0x000000087b427220 */ /* 0x080fe20000410000 */
[----:B------:R-:W-:Y:S01]  /*70c0*/  LOP3.LUT R34, R35, 0x180, RZ, 0xc0, !PT ;  /* 0x0000018023227812 */ /* 0x000fe200078ec0ff */
[----:B------:R-:W2:Y:S01]  /*70d0*/  @P1 LDC R93, c[0x0][0xbf0] ;  /* 0x0002fc00ff5d1b82 */ /* 0x000ea20000000800 */
[----:B------:R-:W-:Y:S01]  /*70e0*/  MOV R39, UR6 ;  /* 0x0000000600277c02 */ /* 0x000fe20008000f00 */
[-C--:B------:R-:W-:Y:S01]  /*70f0*/  FMUL.FTZ R75, R122, R8.reuse ;  /* 0x000000087a4b7220 */ /* 0x080fe20000410000 */
[----:B------:R-:W-:Y:S01]  /*7100*/  IADD3 R91, P5, R36, 0x7800, RZ ;  /* 0x00007800245b7810 */ /* 0x000fe20007fbe0ff */
[-C--:B------:R-:W-:Y:S01]  /*7110*/  FMUL.FTZ R67, R127, R8.reuse ;  /* 0x000000087f437220 */ /* 0x080fe20000410000 */
[----:B------:R-:W-:Y:S01]  /*7120*/  LOP3.LUT R10, R31, 0x180, RZ, 0xc0, !PT ;  /* 0x000001801f0a7812 */ /* 0x000fe200078ec0ff */
[----:B------:R-:W-:Y:S01]  /*7130*/  FMUL.FTZ R72, R126, R8 ;  /* 0x000000087e487220 */ /* 0x000fe20000410000 */
[----:B------:R-:W-:Y:S01]  /*7140*/  MOV R86, R4 ;  /* 0x0000000400567202 */ /* 0x000fe20000000f00 */
[----:B0-----:R-:W-:Y:S01]  /*7150*/  IMAD.WIDE.U32 R38, R26, UR38, R38 ;  /* 0x000000261a267c25 */ /* 0x001fe2000f8e0026 */
[----:B------:R-:W-:-:S03]  /*7160*/  F2FP.F16.F32.PACK_AB R4, R7, R28 ;  /* 0x0000001c0704723e */ /* 0x000fc600000000ff */
[-C--:B------:R-:W-:Y:S01]  /*7170*/  FMUL.FTZ R64, R131, R8.reuse ;  /* 0x0000000883407220 */ /* 0x080fe20000410000 */
[----:B------:R-:W-:Y:S01]  /*7180*/  SHF.R.U64 R34, R34, 0x3, RZ ;  /* 0x0000000322227819 */ /* 0x000fe200000012ff */
[----:B------:R-:W-:Y:S01]  /*7190*/  FMUL.FTZ R73, R130, R8 ;  /* 0x0000000882497220 */ /* 0x000fe20000410000 */
[----:B------:R-:W-:Y:S01]  /*71a0*/  F2FP.F16.F32.PACK_AB R7, R62, R85 ;  /* 0x000000553e07723e */ /* 0x000fe200000000ff */
[----:B------:R-:W-:Y:S01]  /*71b0*/  IMAD R62, R26, UR10, RZ ;  /* 0x0000000a1a3e7c24 */ /* 0x000fe2000f8e02ff */
[----:B------:R-:W-:Y:S01]  /*71c0*/  SHF.R.U64 R10, R10, 0x3, RZ ;  /* 0x000000030a0a7819 */ /* 0x000fe200000012ff */
[----:B-1----:R-:W-:Y:S01]  /*71d0*/  @P1 IMAD.HI.U32 R84, R95, R84, RZ ;  /* 0x000000545f541227 */ /* 0x002fe200078e00ff */
[----:B------:R-:W-:-:S03]  /*71e0*/  LOP3.LUT R34, R34, R35, RZ, 0x3c, !PT ;  /* 0x0000002322227212 */ /* 0x000fc600078e3cff */
[-C--:B------:R-:W-:Y:S01]  /*71f0*/  FMUL.FTZ R65, R135, R8.reuse ;  /* 0x0000000887417220 */ /* 0x080fe20000410000 */
[----:B------:R-:W-:Y:S01]  /*7200*/  FMUL.FTZ R134, R134, R8 ;  /* 0x0000000886867220 */ /* 0x000fe20000410000 */
[----:B------:R-:W-:Y:S01]  /*7210*/  IMAD.X R15, RZ, RZ, R5, P3 ;  /* 0x000000ffff0f7224 */ /* 0x000fe200018e0605 */
[----:B------:R-:W-:Y:S01]  /*7220*/  LOP3.LUT R10, R10, R31, RZ, 0x3c, !PT ;  /* 0x0000001f0a0a7212 */ /* 0x000fe200078e3cff */
[----:B------:R-:W-:Y:S01]  /*7230*/  IMAD.X R35, RZ, RZ, R37, P0 ;  /* 0x000000ffff237224 */ /* 0x000fe200000e0625 */
[----:B------:R-:W-:Y:S01]  /*7240*/  LOP3.LUT R8, R29, 0x180, RZ, 0xc0, !PT ;  /* 0x000001801d087812 */ /* 0x000fe200078ec0ff */
[----:B------:R-:W-:Y:S01]  /*7250*/  IMAD R27, R27, UR38, R62 ;  /* 0x000000261b1b7c24 */ /* 0x000fe2000f8e023e */
[----:B--2---:R-:W-:Y:S01]  /*7260*/  @P1 SHF.R.U32.HI R89, RZ, R93, R84 ;  /* 0x0000005dff591219 */ /* 0x004fe20000011654 */
[----:B------:R-:W-:Y:S01]  /*7270*/  IMAD.X R9, RZ, RZ, R5, P4 ;  /* 0x000000ffff097224 */ /* 0x000fe200020e0605 */
[----:B------:R-:W-:Y:S01]  /*7280*/  LOP3.LUT R84, R91, 0x180, RZ, 0xc0, !PT ;  /* 0x000001805b547812 */ /* 0x000fe200078ec0ff */
[----:B------:R-:W-:Y:S01]  /*7290*/  ULDC.64 UR4, c[0x0][0xb88] ;  /* 0x0002e20000047ab9 */ /* 0x000fe20000000a00 */
[----:B------:R-:W-:Y:S01]  /*72a0*/  IADD3 R31, P3, R36, 0x4800, RZ ;  /* 0x00004800241f7810 */ /* 0x000fe20007f7e0ff */
[----:B------:R-:W-:Y:S01]  /*72b0*/  IMAD.MOV R63, RZ, RZ, -R89 ;  /* 0x000000ffff3f7224 */ /* 0x000fe200078e0a59 */
[----:B------:R-:W-:Y:S01]  /*72c0*/  SHF.R.U64 R28, R84, 0x3, RZ ;  /* 0x00000003541c7819 */ /* 0x000fe200000012ff */
[----:B------:R-:W-:Y:S01]  /*72d0*/  ULDC UR6, c[0x0][0xa88] ;  /* 0x0002a20000067ab9 */ /* 0x000fe20000000800 */
[----:B------:R-:W-:Y:S01]  /*72e0*/  MOV R84, R24 ;  /* 0x0000001800547202 */ /* 0x000fe20000000f00 */
[C---:B------:R-:W-:Y:S01]  /*72f0*/  IMAD R63, R60.reuse, R63, R95 ;  /* 0x0000003f3c3f7224 */ /* 0x040fe200078e025f */
[----:B------:R-:W-:Y:S01]  /*7300*/  SHF.R.S32.HI R25, RZ, 0x1f, R89 ;  /* 0x0000001fff197819 */ /* 0x000fe20000011459 */
[----:B------:R-:W-:Y:S01]  /*7310*/  IMAD R62, R60, UR6, RZ ;  /* 0x000000063c3e7c24 */ /* 0x000fe2000f8e02ff */
[----:B------:R-:W-:Y:S01]  /*7320*/  IADD3 R24, P0, R89, R38, RZ ;  /* 0x0000002659187210 */ /* 0x000fe20007f1e0ff */
[-C--:B------:R-:W-:Y:S01]  /*7330*/  FMUL.FTZ R40, R97, R55.reuse ;  /* 0x0000003761287220 */ /* 0x080fe20000410000 */
[----:B------:R-:W-:Y:S01]  /*7340*/  SHF.R.S32.HI R26, RZ, 0x1f, R63 ;  /* 0x0000001fff1a7819 */ /* 0x000fe2000001143f */
[----:B------:R-:W-:Y:S01]  /*7350*/  FMUL.FTZ R51, R96, R55 ;  /* 0x0000003760337220 */ /* 0x000fe20000410000 */
[----:B------:R-:W-:Y:S01]  /*7360*/  IADD3.X R13, RZ, R5, RZ, P2, !PT ;  /* 0x00000005ff0d7210 */ /* 0x000fe200017fe4ff */
[----:B------:R-:W-:Y:S01]  /*7370*/  FMUL.FTZ R48, R101, R55 ;  /* 0x0000003765307220 */ /* 0x000fe20000410000 */
[----:B------:R-:W-:Y:S01]  /*7380*/  F2FP.F16.F32.PACK_AB R5, R82, R87 ;  /* 0x000000575205723e */ /* 0x000fe200000000ff */
[----:B------:R-:W-:Y:S01]  /*7390*/  BAR.SYNC.DEFER_BLOCKING 0x1, 0x180 ;  /* 0x0046000000007b1d */ /* 0x000fe20000010000 */
[----:B------:R-:W-:Y:S01]  /*73a0*/  SHF.R.U64 R8, R8, 0x3, RZ ;  /* 0x0000000308087819 */ /* 0x000fe200000012ff */
[----:B------:R-:W-:Y:S01]  /*73b0*/  IMAD R26, R26, UR4, RZ ;  /* 0x000000041a1a7c24 */ /* 0x000fe2000f8e02ff */
[----:B------:R-:W-:Y:S01]  /*73c0*/  LOP3.LUT R30, R31, 0x180, RZ, 0xc0, !PT ;  /* 0x000001801f1e7812 */ /* 0x000fe200078ec0ff */
[----:B------:R-:W-:Y:S01]  /*73d0*/  FMUL.FTZ R53, R100, R55 ;  /* 0x0000003764357220 */ /* 0x000fe20000410000 */
[----:B------:R-:W-:Y:S01]  /*73e0*/  IADD3.X R25, R25, R39, R27, P0, !PT ;  /* 0x0000002719197210 */ /* 0x000fe200007fe41b */
[-C--:B------:R-:W-:Y:S01]  /*73f0*/  FMUL.FTZ R49, R105, R55.reuse ;  /* 0x0000003769317220 */ /* 0x080fe20000410000 */
[----:B------:R-:W-:Y:S01]  /*7400*/  IADD3 R33, P2, R36, 0x3000, RZ ;  /* 0x0000300024217810 */ /* 0x000fe20007f5e0ff */
[----:B------:R-:W-:Y:S01]  /*7410*/  FMUL.FTZ R50, R104, R55 ;  /* 0x0000003768327220 */ /* 0x000fe20000410000 */
[----:B------:R-:W-:Y:S01]  /*7420*/  LOP3.LUT R12, R8, R29, RZ, 0x3c, !PT ;  /* 0x0000001d080c7212 */ /* 0x000fe200078e3cff */
[----:B------:R-:W-:Y:S01]  /*7430*/  IMAD.WIDE.U32 R24, R63, UR4, R24 ;  /* 0x000000043f187c25 */ /* 0x000fe2000f8e0018 */
[----:B------:R-:W-:-:S03]  /*7440*/  SHF.R.U64 R30, R30, 0x3, RZ ;  /* 0x000000031e1e7819 */ /* 0x000fc600000012ff */
[-C--:B------:R-:W-:Y:S01]  /*7450*/  FMUL.FTZ R46, R109, R55.reuse ;  /* 0x000000376d2e7220 */ /* 0x080fe20000410000 */
[----:B------:R-:W-:Y:S01]  /*7460*/  LOP3.LUT R8, R21, 0x180, RZ, 0xc0, !PT ;  /* 0x0000018015087812 */ /* 0x000fe200078ec0ff */
[-C--:B------:R-:W-:Y:S01]  /*7470*/  FMUL.FTZ R59, R108, R55.reuse ;  /* 0x000000376c3b7220 */ /* 0x080fe20000410000 */
[----:B------:R-:W-:Y:S01]  /*7480*/  LOP3.LUT R32, R33, 0x180, RZ, 0xc0, !PT ;  /* 0x0000018021207812 */ /* 0x000fe200078ec0ff */
[----:B------:R-:W-:Y:S01]  /*7490*/  FMUL.FTZ R47, R113, R55 ;  /* 0x00000037712f7220 */ /* 0x000fe20000410000 */
[----:B------:R-:W-:Y:S01]  /*74a0*/  MOV R85, R10 ;  /* 0x0000000a00557202 */ /* 0x000fe20000000f00 */
[----:B------:R-:W-:Y:S01]  /*74b0*/  IMAD R11, R61, 0xc0, R141 ;  /* 0x000000c03d0b7824 */ /* 0x000fe200078e028d */
[----:B------:R-:W-:Y:S01]  /*74c0*/  LOP3.LUT R30, R30, R31, RZ, 0x3c, !PT ;  /* 0x0000001f1e1e7212 */ /* 0x000fe200078e3cff */
[-C--:B------:R-:W-:Y:S01]  /*74d0*/  FMUL.FTZ R58, R112, R55.reuse ;  /* 0x00000037703a7220 */ /* 0x080fe20000410000 */
[----:B------:R-:W-:Y:S01]  /*74e0*/  SHF.R.U64 R8, R8, 0x3, RZ ;  /* 0x0000000308087819 */ /* 0x000fe200000012ff */
[----:B------:R-:W-:Y:S01]  /*74f0*/  FMUL.FTZ R44, R117, R55 ;  /* 0x00000037752c7220 */ /* 0x000fe20000410000 */
[----:B------:R-:W-:Y:S01]  /*7500*/  SHF.R.U64 R32, R32, 0x3, RZ ;  /* 0x0000000320207819 */ /* 0x000fe200000012ff */
[----:B------:R0:W-:Y:S01]  /*7510*/  STSM.16.M88.4 [R86], R4 ;  /* 0x0000000456007844 */ /* 0x0001e20000000200 */
[----:B------:R-:W-:Y:S01]  /*7520*/  IADD3.X R31, RZ, R37, RZ, P3, !PT ;  /* 0x00000025ff1f7210 */ /* 0x000fe20001ffe4ff */
[-C--:B------:R-:W-:Y:S01]  /*7530*/  FMUL.FTZ R57, R116, R55.reuse ;  /* 0x0000003774397220 */ /* 0x080fe20000410000 */
[----:B------:R-:W-:Y:S01]  /*7540*/  LOP3.LUT P0, RZ, R139, 0x3, RZ, 0xc0, !PT ;  /* 0x000000038bff7812 */ /* 0x000fe2000780c0ff */
[----:B------:R-:W-:Y:S01]  /*7550*/  FMUL.FTZ R45, R121, R55 ;  /* 0x00000037792d7220 */ /* 0x000fe20000410000 */
[----:B------:R-:W-:Y:S01]  /*7560*/  LOP3.LUT R8, R8, R21, RZ, 0x3c, !PT ;  /* 0x0000001508087212 */ /* 0x000fe200078e3cff */
[----:B------:R-:W-:Y:S01]  /*7570*/  FMUL.FTZ R56, R120, R55 ;  /* 0x0000003778387220 */ /* 0x000fe20000410000 */
[----:B------:R-:W-:Y:S01]  /*7580*/  LOP3.LUT R32, R32, R33, RZ, 0x3c, !PT ;  /* 0x0000002120207212 */ /* 0x000fe200078e3cff */
[----:B------:R-:W-:-:S02]  /*7590*/  IMAD.X R33, RZ, RZ, R37, P2 ;  /* 0x000000ffff217224 */ /* 0x000fc400010e0625 */
[-C--:B------:R-:W-:Y:S01]  /*75a0*/  FMUL.FTZ R41, R125, R55.reuse ;  /* 0x000000377d297220 */ /* 0x080fe20000410000 */
[-C--:B------:R-:W-:Y:S01]  /*75b0*/  FMUL.FTZ R54, R124, R55.reuse ;  /* 0x000000377c367220 */ /* 0x080fe20000410000 */
[-C--:B------:R-:W-:Y:S01]  /*75c0*/  FMUL.FTZ R43, R129, R55.reuse ;  /* 0x00000037812b7220 */ /* 0x080fe20000410000 */
[-C--:B------:R-:W-:Y:S01]  /*75d0*/  FMUL.FTZ R52, R128, R55.reuse ;  /* 0x0000003780347220 */ /* 0x080fe20000410000 */
[-C--:B------:R-:W-:Y:S01]  /*75e0*/  FMUL.FTZ R42, R133, R55.reuse ;  /* 0x00000037852a7220 */ /* 0x080fe20000410000 */
[-C--:B------:R-:W-:Y:S01]  /*75f0*/  ISETP.GE.OR P2, PT, R11, R62.reuse, P0 ;  /* 0x0000003e0b00720c */ /* 0x080fe20000746670 */
[----:B------:R-:W-:Y:S01]  /*7600*/  FMUL.FTZ R55, R132, R55 ;  /* 0x0000003784377220 */ /* 0x000fe20000410000 */
[----:B0-----:R-:W-:Y:S01]  /*7610*/  IMAD R7, R63, UR5, R26 ;  /* 0x000000053f077c24 */ /* 0x001fe2000f8e021a */
[----:B------:R-:W-:Y:S01]  /*7620*/  ULDC.64 UR4, c[0x0][0xb50] ;  /* 0x0002d40000047ab9 */ /* 0x000fe20000000a00 */
[----:B------:R-:W-:Y:S01]  /*7630*/  VIADD R5, R11, 0x8 ;  /* 0x000000080b057836 */ /* 0x000fe20000000000 */
[C---:B------:R-:W-:Y:S01]  /*7640*/  LEA R26, P3, R24.reuse, UR4, 0x2 ;  /* 0x00000004181a7c11 */ /* 0x040fe2000f8610ff */
[----:B------:R-:W-:Y:S01]  /*7650*/  ULDC.64 UR8, c[0x0][0xae8] ;  /* 0x0002ba0000087ab9 */ /* 0x000fe20000000a00 */
[----:B------:R-:W-:Y:S01]  /*7660*/  IADD3 R7, R25, R7, RZ ;  /* 0x0000000719077210 */ /* 0x000fe20007ffe0ff */
[----:B------:R-:W-:Y:S01]  /*7670*/  IMAD.X R29, RZ, RZ, R37, P5 ;  /* 0x000000ffff1d7224 */ /* 0x000fe200028e0625 */
[----:B------:R-:W-:Y:S01]  /*7680*/  ISETP.GE.OR P0, PT, R5, R62, P0 ;  /* 0x0000003e0500720c */ /* 0x000fe20000706670 */
[----:B------:R-:W-:Y:S01]  /*7690*/  SHFL.IDX PT, R82, R26, 0x1, 0x1c1f ;  /* 0x003c1f001a527f89 */ /* 0x000fe200000e0000 */
[----:B------:R-:W-:-:S02]  /*76a0*/  LEA.HI.X R27, R24, UR5, R7, 0x2, P3 ;  /* 0x00000005181b7c11 */ /* 0x000fc400098f1407 */
[----:B------:R-:W-:Y:S02]  /*76b0*/  MOV R63, R8 ;  /* 0x00000008003f7202 */ /* 0x000fe40000000f00 */
[----:B------:R-:W-:Y:S02]  /*76c0*/  F2FP.F16.F32.PACK_AB R4, R40, R51 ;  /* 0x000000332804723e */ /* 0x000fe400000000ff */
[----:B------:R-:W-:Y:S02]  /*76d0*/  F2FP.F16.F32.PACK_AB R5, R78, R83 ;  /* 0x000000534e05723e */ /* 0x000fe400000000ff */
[----:B------:R-:W-:Y:S01]  /*76e0*/  F2FP.F16.F32.PACK_AB R6, R48, R53 ;  /* 0x000000353006723e */ /* 0x000fe200000000ff */
[----:B------:R-:W-:Y:S01]  /*76f0*/  SHFL.IDX PT, R83, R27, 0x1, 0x1c1f ;  /* 0x003c1f001b537f89 */ /* 0x000fe200000e0000 */
[----:B------:R-:W-:Y:S02]  /*7700*/  F2FP.F16.F32.PACK_AB R7, R80, R81 ;  /* 0x000000515007723e */ /* 0x000fe400000000ff */
[----:B------:R-:W-:Y:S01]  /*7710*/  MOV R86, R12 ;  /* 0x0000000c00567202 */ /* 0x000fe20000000f00 */
[----:B------:R0:W-:Y:S01]  /*7720*/  SHFL.IDX PT, R80, R26, RZ, 0x1c1f ;  /* 0x001c1fff1a507589 */ /* 0x0001e200000e0000 */
[----:B------:R-:W-:-:S02]  /*7730*/  MOV R87, R14 ;  /* 0x0000000e00577202 */ /* 0x000fc40000000f00 */
[----:B------:R-:W-:Y:S01]  /*7740*/  F2FP.F16.F32.PACK_AB R8, R49, R50 ;  /* 0x000000323108723e */ /* 0x000fe200000000ff */
[----:B------:R1:W2:Y:S01]  /*7750*/  SHFL.IDX PT, R81, R27, RZ, 0x1c1f ;  /* 0x001c1fff1b517589 */ /* 0x0002a200000e0000 */
[----:B------:R-:W-:Y:S02]  /*7760*/  F2FP.F16.F32.PACK_AB R9, R70, R79 ;  /* 0x0000004f4609723e */ /* 0x000fe400000000ff */
[----:B------:R-:W-:Y:S01]  /*7770*/  F2FP.F16.F32.PACK_AB R10, R46, R59 ;  /* 0x0000003b2e0a723e */ /* 0x000fe200000000ff */
[----:B------:R-:W-:Y:S01]  /*7780*/  STSM.16.M88.4 [R63], R4 ;  /* 0x000000043f007844 */ /* 0x000fe20000000200 */
[----:B------:R-:W-:Y:S02]  /*7790*/  F2FP.F16.F32.PACK_AB R11, R71, R76 ;  /* 0x0000004c470b723e */ /* 0x000fe400000000ff */
[----:B------:R-:W-:Y:S02]  /*77a0*/  F2FP.F16.F32.PACK_AB R12, R47, R58 ;  /* 0x0000003a2f0c723e */ /* 0x000fe400000000ff */
[----:B------:R-:W-:Y:S01]  /*77b0*/  F2FP.F16.F32.PACK_AB R13, R68, R77 ;  /* 0x0000004d440d723e */ /* 0x000fe200000000ff */
[----:B------:R-:W-:Y:S01]  /*77c0*/  STSM.16.M88.4 [R87], R8 ;  /* 0x0000000857007844 */ /* 0x000fe20000000200 */
[----:B------:R-:W-:-:S02]  /*77d0*/  F2FP.F16.F32.PACK_AB R14, R44, R57 ;  /* 0x000000392c0e723e */ /* 0x000fc400000000ff */
[----:B------:R-:W-:Y:S02]  /*77e0*/  F2FP.F16.F32.PACK_AB R15, R69, R74 ;  /* 0x0000004a450f723e */ /* 0x000fe400000000ff */
[----:B------:R-:W-:Y:S02]  /*77f0*/  F2FP.F16.F32.PACK_AB R24, R45, R56 ;  /* 0x000000382d18723e */ /* 0x000fe400000000ff */
[----:B------:R-:W-:Y:S01]  /*7800*/  F2FP.F16.F32.PACK_AB R25, R66, R75 ;  /* 0x0000004b4219723e */ /* 0x000fe200000000ff */
[----:B------:R3:W-:Y:S01]  /*7810*/  STSM.16.M88.4 [R86], R12 ;  /* 0x0000000c56007844 */ /* 0x0007e20000000200 */
[----:B0-----:R-:W-:Y:S02]  /*7820*/  F2FP.F16.F32.PACK_AB R26, R41, R54 ;  /* 0x00000036291a723e */ /* 0x001fe400000000ff */
[----:B-1----:R-:W-:Y:S02]  /*7830*/  F2FP.F16.F32.PACK_AB R27, R67, R72 ;  /* 0x00000048431b723e */ /* 0x002fe400000000ff */
[----:B------:R-:W-:-:S02]  /*7840*/  F2FP.F16.F32.PACK_AB R40, R43, R52 ;  /* 0x000000342b28723e */ /* 0x000fc400000000ff */
[----:B------:R-:W-:Y:S01]  /*7850*/  F2FP.F16.F32.PACK_AB R41, R64, R73 ;  /* 0x000000494029723e */ /* 0x000fe200000000ff */
[----:B------:R0:W-:Y:S01]  /*7860*/  STSM.16.M88.4 [R85], R24 ;  /* 0x0000001855007844 */ /* 0x0001e20000000200 */
[----:B------:R-:W-:Y:S02]  /*7870*/  F2FP.F16.F32.PACK_AB R42, R42, R55 ;  /* 0x000000372a2a723e */ /* 0x000fe400000000ff */
[----:B------:R-:W-:Y:S02]  /*7880*/  F2FP.F16.F32.PACK_AB R43, R65, R134 ;  /* 0x00000086412b723e */ /* 0x000fe400000000ff */
[----:B------:R-:W-:Y:S02]  /*7890*/  IADD3 R21, P4, R36, 0x6000, RZ ;  /* 0x0000600024157810 */ /* 0x000fe40007f9e0ff */
[----:B------:R-:W-:Y:S01]  /*78a0*/  LOP3.LUT R28, R28, R91, RZ, 0x3c, !PT ;  /* 0x0000005b1c1c7212 */ /* 0x000fe200078e3cff */
[----:B------:R-:W-:Y:S01]  /*78b0*/  STSM.16.M88.4 [R84], R40 ;  /* 0x0000002854007844 */ /* 0x000fe20000000200 */
[----:B---3--:R-:W1:Y:S01]  /*78c0*/  @P1 LDC R13, c[0x0][0xbec] ;  /* 0x0002fb00ff0d1b82 */ /* 0x008e620000000800 */
[----:B------:R-:W-:-:S07]  /*78d0*/  LOP3.LUT R20, R21, 0x180, RZ, 0xc0, !PT ;  /* 0x0000018015147812 */ /* 0x000fce00078ec0ff */
[----:B------:R-:W-:Y:S01]  /*78e0*/  BAR.SYNC.DEFER_BLOCKING 0x1, 0x180 ;  /* 0x0046000000007b1d */ /* 0x000fe20000010000 */
[----:B------:R-:W-:Y:S01]  /*78f0*/  UIMAD UR6, UR12, UR8, URZ ;  /* 0x000000080c0672a4 */ /* 0x000fe2000f8e023f */
[----:B------:R-:W-:-:S06]  /*7900*/  SHF.R.U64 R20, R20, 0x3, RZ ;  /* 0x0000000314147819 */ /* 0x000fcc00000012ff */
[----:B0-----:R-:W0:Y:S08]  /*7910*/  @P1 LDC R25, c[0x0][0xbf0] ;  /* 0x0002fc00ff191b82 */ /* 0x001e300000000800 */
[----:B------:R-:W3:Y:S01]  /*7920*/  LDC.64 R14, c[0x0][0xae0] ;  /* 0x0002b800ff0e7b82 */ /* 0x000ee20000000a00 */
[----:B--2---:R-:W-:Y:S01]  /*7930*/  @!P2 ST.E desc[UR48][R80.64], R3 ;  /* 0x000000035000a985 */ /* 0x004fe2000c101930 */
[----:B------:R-:W-:Y:S01]  /*7940*/  UIMAD.WIDE.U32 UR4, UR7, UR8, URZ ;  /* 0x00000008070472a5 */ /* 0x000fe2000f8e003f */
[----:B------:R-:W-:-:S02]  /*7950*/  LOP3.LUT R20, R20, R21, RZ, 0x3c, !PT ;  /* 0x0000001514147212 */ /* 0x000fc400078e3cff */
[----:B------:R2:W-:Y:S01]  /*7960*/  @!P0 ST.E desc[UR48][R82.64], R0 ;  /* 0x0000000052008985 */ /* 0x0005e2000c101930 */
[----:B------:R-:W-:Y:S01]  /*7970*/  UIMAD UR6, UR7, UR9, UR6 ;  /* 0x00000009070672a4 */ /* 0x000fe2000f8e0206 */
[----:B------:R-:W-:Y:S02]  /*7980*/  LOP3.LUT R21, R36, 0x180, RZ, 0xc0, !PT ;  /* 0x0000018024157812 */ /* 0x000fe400078ec0ff */
[----:B------:R-:W-:Y:S01]  /*7990*/  ULDC.64 UR8, c[0x0][0xaf0] ;  /* 0x0002bc0000087ab9 */ /* 0x000fe20000000a00 */
[----:B--2---:R-:W-:Y:S01]  /*79a0*/  IMAD R0, R137, 0x60, R138 ;  /* 0x0000006089007824 */ /* 0x004fe200078e028a */
[----:B------:R-:W-:Y:S01]  /*79b0*/  UIADD3 UR5, UR5, UR6, URZ ;  /* 0x0000000605057290 */ /* 0x000fe2000fffe03f */
[----:B------:R-:W-:Y:S01]  /*79c0*/  SHF.R.U64 R21, R21, 0x3, RZ ;  /* 0x0000000315157819 */ /* 0x000fe200000012ff */
[----:B------:R2:W5:Y:S01]  /*79d0*/  LD.E.128 R44, desc[UR48][R34.64] ;  /* 0x00000030222c7980 */ /* 0x000562000c101d00 */
[----:B------:R-:W-:Y:S01]  /*79e0*/  IMAD R24, R61, 0xc0, R0 ;  /* 0x000000c03d187824 */ /* 0x000fe200078e0200 */
[----:B------:R-:W-:Y:S01]  /*79f0*/  UIMAD UR6, UR10, UR8, URZ ;  /* 0x000000080a0672a4 */ /* 0x000fe2000f8e023f */
[----:B------:R-:W-:Y:S01]  /*7a00*/  LOP3.LUT R36, R21, R36, RZ, 0x3c, !PT ;  /* 0x0000002415247212 */ /* 0x000fe200078e3cff */
[----:B------:R-:W-:Y:S01]  /*7a10*/  IMAD.X R21, RZ, RZ, R37, P4 ;  /* 0x000000ffff157224 */ /* 0x000fe200020e0625 */
[----:B------:R2:W5:Y:S01]  /*7a20*/  LD.E.128 R48, desc[UR48][R32.64] ;  /* 0x0000003020307980 */ /* 0x000562000c101d00 */
[----:B-1----:R-:W-:-:S03]  /*7a30*/  @P1 IMAD.HI.U32 R0, R24, R13, RZ ;  /* 0x0000000d18001227 */ /* 0x002fc600078e00ff */
[----:B------:R2:W5:Y:S01]  /*7a40*/  LD.E.128 R4, desc[UR48][R30.64] ;  /* 0x000000301e047980 */ /* 0x000562000c101d00 */
[----:B------:R-:W-:Y:S01]  /*7a50*/  IMAD.MOV.U32 R12, RZ, RZ, R24 ;  /* 0x000000ffff0c7224 */ /* 0x000fe200078e0018 */
[----:B0-----:R-:W-:Y:S01]  /*7a60*/  @P1 SHF.R.U32.HI R12, RZ, R25, R0 ;  /* 0x00000019ff0c1219 */ /* 0x001fe20000011600 */
[----:B------:R-:W-:Y:S01]  /*7a70*/  UIMAD UR6, UR38, UR9, UR6 ;  /* 0x00000009260672a4 */ /* 0x000fe2000f8e0206 */
[----:B------:R-:W5:Y:S02]  /*7a80*/  LD.E.128 R36, desc[UR48][R36.64] ;  /* 0x0000003024247980 */ /* 0x000f64000c101d00 */
[--C-:B------:R-:W-:Y:S01]  /*7a90*/  SHF.R.S32.HI R3, RZ, 0x1f, R12.reuse ;  /* 0x0000001fff037819 */ /* 0x100fe2000001140c */
[----:B------:R-:W-:Y:S01]  /*7aa0*/  UIMAD.WIDE.U32 UR38, UR38, UR8, UR4 ;  /* 0x00000008262672a5 */ /* 0x000fe2000f8e0004 */
[----:B------:R-:W-:Y:S01]  /*7ab0*/  IMAD.MOV R13, RZ, RZ, -R12 ;  /* 0x000000ffff0d7224 */ /* 0x000fe200078e0a0c */
[----:B------:R2:W5:Y:S01]  /*7ac0*/  LD.E.128 R52, desc[UR48][R20.64] ;  /* 0x0000003014347980 */ /* 0x000562000c101d00 */
[----:B------:R-:W-:Y:S01]  /*7ad0*/  ULDC.64 UR4, c[0x0][0xad8] ;  /* 0x0002b60000047ab9 */ /* 0x000fe20000000a00 */
[-C--:B---3--:R-:W-:Y:S01]  /*7ae0*/  IMAD R0, R3, R14.reuse, RZ ;  /* 0x0000000e03007224 */ /* 0x088fe200078e02ff */
[----:B------:R-:W-:Y:S01]  /*7af0*/  UIADD3 UR39, UR39, UR6, URZ ;  /* 0x0000000627277290 */ /* 0x000fe2000fffe03f */
[----:B------:R-:W-:Y:S01]  /*7b00*/  IMAD R3, R60, R13, R24 ;  /* 0x0000000d3c037224 */ /* 0x000fe200078e0218 */
[----:B------:R2:W5:Y:S01]  /*7b10*/  LD.E.128 R8, desc[UR48][R28.64] ;  /* 0x000000301c087980 */ /* 0x000562000c101d00 */
[C---:B------:R-:W-:Y:S01]  /*7b20*/  IMAD R15, R12.reuse, R15, R0 ;  /* 0x0000000f0c0f7224 */ /* 0x040fe200078e0200 */
[----:B------:R-:W-:Y:S01]  /*7b30*/  UIADD3 UR44, UR44, 0x1, URZ ;  /* 0x000000012c2c7890 */ /* 0x000fe2000fffe03f */
[----:B------:R-:W-:Y:S01]  /*7b40*/  @!PT LDS RZ, [RZ] ;  /* 0x00000000fffff984 */ /* 0x000fe20000000800 */
[----:B------:R-:W-:Y:S01]  /*7b50*/  @!PT LDS RZ, [RZ] ;  /* 0x00000000fffff984 */ /* 0x000fe20000000800 */
[----:B------:R-:W-:Y:S01]  /*7b60*/  @!PT LDS RZ, [RZ] ;  /* 0x00000000fffff984 */ /* 0x000fe20000000800 */
[----:B------:R-:W-:Y:S01]  /*7b70*/  @!PT LDS RZ, [RZ] ;  /* 0x00000000fffff984 */ /* 0x000fe20000000800 */
[----:B------:R0:W-:Y:S06]  /*7b80*/  MEMBAR.ALL.CTA ;  /* 0x0000000000007992 */ /* 0x0001ec0000008000 */
[----:B0-----:R-:W0:Y:S01]  /*7b90*/  FENCE.VIEW.ASYNC.S ;  /* 0x00000000000073c6 */ /* 0x001e220000000000 */
[----:B------:R-:W-:Y:S01]  /*7ba0*/  SHF.R.S32.HI R0, RZ, 0x1f, R3 ;  /* 0x0000001fff007819 */ /* 0x000fe20000011403 */
[----:B------:R-:W-:Y:S01]  /*7bb0*/  IMAD.WIDE.U32 R12, R12, R14, UR38 ;  /* 0x000000260c0c7e25 */ /* 0x000fe2000f8e000e */
[----:B------:R-:W-:-:S03]  /*7bc0*/  ULDC.64 UR6, c[0x0][0xa80] ;  /* 0x0002a00000067ab9 */ /* 0x000fc60000000a00 */
[----:B------:R-:W-:Y:S02]  /*7bd0*/  IMAD.IADD R13, R13, 0x1, R15 ;  /* 0x000000010d0d7824 */ /* 0x000fe400078e020f */
[----:B------:R-:W-:Y:S02]  /*7be0*/  IMAD R0, R0, UR4, RZ ;  /* 0x0000000400007c24 */ /* 0x000fe4000f8e02ff */
[----:B------:R-:W-:Y:S02]  /*7bf0*/  IMAD R61, R61, 0xc0, R138 ;  /* 0x000000c03d3d7824 */ /* 0x000fe400078e028a */
[C---:B------:R-:W-:Y:S02]  /*7c00*/  IMAD R15, R3.reuse, UR5, R0 ;  /* 0x00000005030f7c24 */ /* 0x040fe4000f8e0200 */
[----:B------:R-:W-:Y:S01]  /*7c10*/  IMAD.WIDE.U32 R12, R3, UR4, R12 ;  /* 0x00000004030c7c25 */ /* 0x000fe2000f8e000c */
[----:B------:R-:W-:Y:S01]  /*7c20*/  UIADD3 UR4, UR40, 0x2d820, URZ ;  /* 0x0002d82028047890 */ /* 0x000fe2000fffe03f */
[----:B------:R-:W-:-:S02]  /*7c30*/  ISETP.GE.AND P0, PT, R61, R62, PT ;  /* 0x0000003e3d00720c */ /* 0x000fc40003f06270 */
[----:B------:R-:W-:Y:S01]  /*7c40*/  IMAD.IADD R3, R13, 0x1, R15 ;  /* 0x000000010d037824 */ /* 0x000fe200078e020f */
[----:B------:R-:W-:Y:S01]  /*7c50*/  UPRMT UR4, URZ, 0x654, UR4 ;  /* 0x000006543f047896 */ /* 0x000fe20008000004 */
[----:B------:R-:W-:Y:S01]  /*7c60*/  LEA R0, P1, R12, UR6, 0x1 ;  /* 0x000000060c007c11 */ /* 0x000fe2000f8208ff */
[----:B------:R-:W-:-:S03]  /*7c70*/  UISETP.NE.AND UP0, UPT, UR44, 0x2, UPT ;  /* 0x000000022c00788c */ /* 0x000fc6000bf05270 */
[----:B------:R-:W-:Y:S01]  /*7c80*/  LEA.HI.X R26, R12, UR7, R3, 0x1, P1 ;  /* 0x000000070c1a7c11 */ /* 0x000fe200088f0c03 */
[----:B------:R-:W-:Y:S01]  /*7c90*/  USEL UR6, URZ, 0x1, UP0 ;  /* 0x000000013f067887 */ /* 0x000fe20008000000 */
[----:B------:R-:W-:Y:S01]  /*7ca0*/  ULDC UR5, c[0x0][0xc] ;  /* 0x0000030000057ab9 */ /* 0x000fe20000000800 */
[----:B------:R-:W-:Y:S01]  /*7cb0*/  USEL UR44, UR44, URZ, UP0 ;  /* 0x0000003f2c2c7287 */ /* 0x000fe20008000000 */
[----:B0-----:R2:W0:Y:S01]  /*7cc0*/  SHFL.IDX PT, R14, R0, RZ, 0x1c1f ;  /* 0x001c1fff000e7589 */ /* 0x00142200000e0000 */
[----:B------:R-:W-:Y:S01]  /*7cd0*/  UIADD3 UR36, UR5, UR36, URZ ;  /* 0x0000002405247290 */ /* 0x000fe2000fffe03f */
[----:B------:R-:W-:Y:S01]  /*7ce0*/  SYNCS.ARRIVE.TRANS64.RED.A1T0 RZ, [UR4], RZ ;  /* 0x000000ffffff79a7 */ /* 0x000fe20008100404 */
[----:B------:R-:W-:Y:S01]  /*7cf0*/  ULOP3.LUT UR45, UR45, UR6, URZ, 0x3c, !UPT ;  /* 0x000000062d2d7292 */ /* 0x000fe2000f8e3c3f */
[----:B------:R2:W1:Y:S01]  /*7d00*/  SHFL.IDX PT, R15, R26, RZ, 0x1c1f ;  /* 0x001c1fff1a0f7589 */ /* 0x00046200000e0000 */
[----:B------:R-:W-:Y:S04]  /*7d10*/  BSSY B0, `(.L_x_31) ;  /* 0x000000e000007945 */ /* 0x000fe80003800000 */
[----:B------:R-:W-:Y:S06]  /*7d20*/  @P0 BRA `(.L_x_32) ;  /* 0x0000000000300947 */ /* 0x000fec0003800000 */
[----:B------:R-:W-:Y:S02]  /*7d30*/  ULDC UR4, c[0x0][0xac8] ;  /* 0x0002b20000047ab9 */ /* 0x000fe40000000800 */
[----:B------:R-:W-:Y:S02]  /*7d40*/  ISETP.GE.AND P1, PT, R136, UR4, PT ;  /* 0x0000000488007c0c */ /* 0x000fe4000bf26270 */
[----:B------:R-:W-:Y:S02]  /*7d50*/  ISETP.GE.AND P2, PT, R23, UR4, PT ;  /* 0x0000000417007c0c */ /* 0x000fe4000bf46270 */
[----:B------:R-:W-:-:S09]  /*7d60*/  ISETP.GE.AND P0, PT, R22, UR4, PT ;  /* 0x0000000416007c0c */ /* 0x000fd2000bf06270 */
[-C--:B0-2---:R-:W-:Y:S02]  /*7d70*/  @!P1 LEA R20, P3, R136, R14.reuse, 0x1 ;  /* 0x0000000e88149211 */ /* 0x085fe400078608ff */
[C---:B------:R-:W-:Y:S02]  /*7d80*/  @!P2 LEA R24, P4, R23.reuse, R14, 0x1 ;  /* 0x0000000e1718a211 */ /* 0x040fe400078808ff */
[----:B-1----:R-:W-:Y:S01]  /*7d90*/  @!P0 IMAD.WIDE R12, R22, 0x2, R14 ;  /* 0x00000002160c8825 */ /* 0x002fe200078e020e */
[-C--:B------:R-:W-:Y:S02]  /*7da0*/  @!P1 LEA.HI.X R21, R136, R15.reuse, R146, 0x1, P3 ;  /* 0x0000000f88159211 */ /* 0x080fe400018f0c92 */
[----:B------:R-:W-:Y:S02]  /*7db0*/  @!P2 LEA.HI.X R25, R23, R15, R145, 0x1, P4 ;  /* 0x0000000f1719a211 */ /* 0x000fe400020f0c91 */
[----:B-----5:R3:W-:Y:S04]  /*7dc0*/  @!P0 ST.E.128 desc[UR48][R12.64], R36 ;  /* 0x000000240c008985 */ /* 0x0207e8000c101d30 */
[----:B------:R3:W-:Y:S04]  /*7dd0*/  @!P1 ST.E.128 desc[UR48][R20.64], R48 ;  /* 0x0000003014009985 */ /* 0x0007e8000c101d30 */
[----:B------:R3:W-:Y:S02]  /*7de0*/  @!P2 ST.E.128 desc[UR48][R24.64], R52 ;  /* 0x000000341800a985 */ /* 0x0007e4000c101d30 */
.L_x_32:
[----:B------:R-:W-:Y:S05]  /*7df0*/  BSYNC B0 ;  /* 0x0000000000007941 */ /* 0x000fea0003800000 */
.L_x_31:
[----:B------:R-:W-:Y:S01]  /*7e00*/  IADD3 R3, R61, 0x60, RZ ;  /* 0x000000603d037810 */ /* 0x000fe20007ffe0ff */
[----:B-1----:R1:W4:Y:S01]  /*7e10*/  SHFL.IDX PT, R15, R26, 0x1, 0x1c1f ;  /* 0x003c1f001a0f7f89 */ /* 0x00232200000e0000 */
[----:B------:R-:W-:Y:S01]  /*7e20*/  UIADD3 UR46, UR46, 0x1, URZ ;  /* 0x000000012e2e7890 */ /* 0x000fe2000fffe03f */
[----:B------:R-:W-:Y:S01]  /*7e30*/  BSSY B0, `(.L_x_33) ;  /* 0x0000010000007945 */ /* 0x000fe20003800000 */
[----:B------:R-:W-:Y:S01]  /*7e40*/  ISETP.GE.AND P0, PT, R3, R62, PT ;  /* 0x0000003e0300720c */ /* 0x000fe20003f06270 */
[----:B0-----:R1:W0:-:S12]  /*7e50*/  SHFL.IDX PT, R14, R0, 0x1, 0x1c1f ;  /* 0x003c1f00000e7f89 */ /* 0x00121800000e0000 */
[----:B-1----:R-:W-:Y:S05]  /*7e60*/  @P0 BRA `(.L_x_34) ;  /* 0x0000000000300947 */ /* 0x002fea0003800000 */
[----:B------:R-:W-:Y:S02]  /*7e70*/  ULDC UR4, c[0x0][0xac8] ;  /* 0x0002b20000047ab9 */ /* 0x000fe40000000800 */
[----:B------:R-:W-:Y:S02]  /*7e80*/  ISETP.GE.AND P3, PT, R136, UR4, PT ;  /* 0x0000000488007c0c */ /* 0x000fe4000bf66270 */
[----:B------:R-:W-:Y:S02]  /*7e90*/  ISETP.GE.AND P4, PT, R23, UR4, PT ;  /* 0x0000000417007c0c */ /* 0x000fe4000bf86270 */
[----:B------:R-:W-:-:S09]  /*7ea0*/  ISETP.GE.AND P2, PT, R22, UR4, PT ;  /* 0x0000000416007c0c */ /* 0x000fd2000bf46270 */
[-C--:B0-23--:R-:W-:Y:S02]  /*7eb0*/  @!P3 LEA R20, P0, R136, R14.reuse, 0x1 ;  /* 0x0000000e8814b211 */ /* 0x08dfe400078008ff */
[C---:B------:R-:W-:Y:S02]  /*7ec0*/  @!P4 LEA R24, P1, R23.reuse, R14, 0x1 ;  /* 0x0000000e1718c211 */ /* 0x040fe400078208ff */
[----:B----4-:R-:W-:Y:S01]  /*7ed0*/  @!P2 IMAD.WIDE R12, R22, 0x2, R14 ;  /* 0x00000002160ca825 */ /* 0x010fe200078e020e */
[-C--:B------:R-:W-:Y:S02]  /*7ee0*/  @!P3 LEA.HI.X R21, R136, R15.reuse, R146, 0x1, P0 ;  /* 0x0000000f8815b211 */ /* 0x080fe400000f0c92 */
[----:B------:R-:W-:Y:S02]  /*7ef0*/  @!P4 LEA.HI.X R25, R23, R15, R145, 0x1, P1 ;  /* 0x0000000f1719c211 */ /* 0x000fe400008f0c91 */
[----:B-----5:R1:W-:Y:S04]  /*7f00*/  @!P2 ST.E.128 desc[UR48][R12.64], R44 ;  /* 0x0000002c0c00a985 */ /* 0x0203e8000c101d30 */
[----:B------:R1:W-:Y:S04]  /*7f10*/  @!P3 ST.E.128 desc[UR48][R20.64], R4 ;  /* 0x000000041400b985 */ /* 0x0003e8000c101d30 */
[----:B------:R1:W-:Y:S02]  /*7f20*/  @!P4 ST.E.128 desc[UR48][R24.64], R8 ;  /* 0x000000081800c985 */ /* 0x0003e4000c101d30 */
.L_x_34:
[----:B------:R-:W-:Y:S05]  /*7f30*/  BSYNC B0 ;  /* 0x0000000000007941 */ /* 0x000fea0003800000 */
.L_x_33:
[----:B--2---:R-:W2:Y:S02]  /*7f40*/  LDC R0, c[0x0][0xc34] ;  /* 0x00030d00ff007b82 */ /* 0x004ea40000000800 */
[----:B--2---:R-:W-:-:S13]  /*7f50*/  ISETP.LE.AND P0, PT, R0, UR36, PT ;  /* 0x0000002400007c0c */ /* 0x004fda000bf03270 */
[----:B------:R-:W-:Y:S05]  /*7f60*/  @!P0 BRA `(.L_x_35) ;  /* 0xffffff8c00bc8947 */ /* 0x000fea000383ffff */
[----:B------:R-:W-:Y:S05]  /*7f70*/  EXIT ;  /* 0x000000000000794d */ /* 0x000fea0003800000 */
.L_x_5:
[----:B------:R-:W-:-:S08]  /*7f80*/  NOP ;  /* 0x0000000000007918 */ /* 0x000fd00000000000 */
[----:B------:R-:W0:-:S00]  /*7f90*/  USETMAXREG.DEALLOC.CTAPOOL 0x20 ;  /* 0x00000020000079c8 */ /* 0x000e0000080e0500 */
[----:B------:R-:W1:Y:S01]  /*7fa0*/  S2UR UR10, SR_CTAID.X ;  /* 0x00000000000a79c3 */ /* 0x000e620000002500 */
[----:B0-----:R-:W-:Y:S02]  /*7fb0*/  IMAD.MOV.U32 R0, RZ, RZ, 0x1 ;  /* 0x00000001ff007424 */ /* 0x001fe400078e00ff */
[----:B------:R-:W-:Y:S02]  /*7fc0*/  IMAD.MOV.U32 R23, RZ, RZ, RZ ;  /* 0x000000ffff177224 */ /* 0x000fe400078e00ff */
[----:B------:R-:W-:-:S03]  /*7fd0*/  IMAD.MOV.U32 R25, RZ, RZ, 0x1 ;  /* 0x00000001ff197424 */ /* 0x000fc600078e00ff */
[----:B------:R-:W1:Y:S02]  /*7fe0*/  LDC R2, c[0x0][0xc34] ;  /* 0x00030d00ff027b82 */ /* 0x000e640000000800 */
[----:B-1----:R-:W-:-:S13]  /*7ff0*/  ISETP.LE.AND P0, PT, R2, UR10, PT ;  /* 0x0000000a02007c0c */ /* 0x002fda000bf03270 */
[----:B------:R-:W-:Y:S05]  /*8000*/  @P0 BRA `(.L_x_36) ;  /* 0x00000034001c0947 */ /* 0x000fea0003800000 */
[----:B------:R-:W0:Y:S01]  /*8010*/  S2R R5, SR_TID.X ;  /* 0x0000000000057919 */ /* 0x000e220000002100 */
[----:B------:R-:W-:Y:S01]  /*8020*/  ULDC.64 UR6, c[0x0][0x2f0] ;  /* 0x0000bc0000067ab9 */ /* 0x000fe20000000a00 */
[----:B------:R-:W-:Y:S01]  /*8030*/  ULDC UR9, c[0x0][0x2b8] ;  /* 0x0000ae0000097ab9 */ /* 0x000fe20000000800 */
[----:B------:R-:W-:Y:S01]  /*8040*/  LOP3.LUT R16, R16, 0xfffffffd, RZ, 0xc0, !PT ;  /* 0xfffffffd10107812 */ /* 0x000fe200078ec0ff */
[----:B------:R-:W-:Y:S01]  /*8050*/  ULDC.64 UR4, c[0x0][0x418] ;  /* 0x0001060000047ab9 */ /* 0x000fe20000000a00 */
[----:B------:R-:W1:Y:S01]  /*8060*/  S2UR UR8, SR_CgaCtaId ;  /* 0x00000000000879c3 */ /* 0x000e620000008800 */
[----:B------:R-:W-:Y:S01]  /*8070*/  UISETP.NE.U32.AND UP0, UPT, UR4, URZ, UPT ;  /* 0x0000003f0400728c */ /* 0x000fe2000bf05070 */
[----:B------:R-:W-:Y:S01]  /*8080*/  IMAD.MOV.U32 R25, RZ, RZ, 0x1 ;  /* 0x00000001ff197424 */ /* 0x000fe200078e00ff */
[----:B------:R-:W-:Y:S01]  /*8090*/  UMOV UR37, 0x400 ;  /* 0x0000040000257882 */ /* 0x000fe20000000000 */
[----:B------:R-:W-:Y:S01]  /*80a0*/  ULDC UR4, c[0x0][0x424] ;  /* 0x0001090000047ab9 */ /* 0x000fe20000000800 */
[----:B------:R-:W-:Y:S01]  /*80b0*/  UISETP.NE.AND.EX UP0, UPT, UR5, URZ, UPT, UP0 ;  /* 0x0000003f0500728c */ /* 0x000fe2000bf05300 */
[----:B------:R-:W-:Y:S01]  /*80c0*/  IMAD.MOV.U32 R23, RZ, RZ, RZ ;  /* 0x000000ffff177224 */ /* 0x000fe200078e00ff */
[----:B------:R-:W-:Y:S01]  /*80d0*/  ULDC UR38, c[0x0][0x448] ;  /* 0x0001120000267ab9 */ /* 0x000fe20000000800 */
[----:B------:R-:W-:-:S02]  /*80e0*/  ULOP3.LUT UR40, UR42, 0x2, URZ, 0xfc, !UPT ;  /* 0x000000022a287892 */ /* 0x000fc4000f8efc3f */
[----:B------:R-:W-:Y:S01]  /*80f0*/  USEL UR4, UR4, 0x1, UP0 ;  /* 0x0000000104047887 */ /* 0x000fe20008000000 */
[----:B------:R-:W-:-:S03]  /*8100*/  ULDC UR41, c[0x0][0xc] ;  /* 0x0000030000297ab9 */ /* 0x000fc60000000800 */
[----:B------:R-:W-:-:S03]  /*8110*/  UIMAD UR36, UR4, UR6, URZ ;  /* 0x00000006042472a4 */ /* 0x000fc6000f8e023f */
[----:B------:R-:W-:Y:S01]  /*8120*/  ULDC UR4, c[0x0][0x288] ;  /* 0x0000a20000047ab9 */ /* 0x000fe20000000800 */
[----:B------:R-:W-:Y:S02]  /*8130*/  UIADD3 UR5, UR36, 0x7f, URZ ;  /* 0x0000007f24057890 */ /* 0x000fe4000fffe03f */
[----:B------:R-:W-:Y:S02]  /*8140*/  UIMAD UR38, UR38, UR4, URZ ;  /* 0x00000004262672a4 */ /* 0x000fe4000f8e023f */
[----:B------:R-:W-:Y:S02]  /*8150*/  USHF.R.S32.HI UR6, URZ, 0x1f, UR5 ;  /* 0x0000001f3f067899 */ /* 0x000fe40008011405 */
[----:B-1----:R-:W-:Y:S02]  /*8160*/  ULEA UR37, UR8, UR37, 0x18 ;  /* 0x0000002508257291 */ /* 0x002fe4000f8ec03f */
[----:B------:R-:W-:Y:S01]  /*8170*/  ULEA.HI UR6, UR6, UR5, URZ, 0x7 ;  /* 0x0000000506067291 */ /* 0x000fe2000f8f383f */
[----:B0-----:R-:W-:-:S03]  /*8180*/  IMAD.SHL.U32 R28, R5, 0x8, RZ ;  /* 0x00000008051c7824 */ /* 0x001fc600078e00ff */
[----:B------:R-:W-:Y:S02]  /*8190*/  ULEA.HI.SX32 UR43, UR6, 0xffffffff, 0x19 ;  /* 0xffffffff062b7891 */ /* 0x000fe4000f8fca3f */
[C---:B------:R-:W-:Y:S01]  /*81a0*/  LOP3.LUT R0, R28.reuse, 0xd8, RZ, 0xc0, !PT ;  /* 0x000000d81c007812 */ /* 0x040fe200078ec0ff */
[----:B------:R-:W-:Y:S01]  /*81b0*/  ULEA.HI.SX32 UR39, UR6, 0xfffffffe, 0x19 ;  /* 0xfffffffe06277891 */ /* 0x000fe2000f8fca3f */
[----:B------:R-:W-:Y:S01]  /*81c0*/  LOP3.LUT R4, R28, 0x18, RZ, 0xc0, !PT ;  /* 0x000000181c047812 */ /* 0x000fe200078ec0ff */
[----:B------:R-:W-:Y:S01]  /*81d0*/  USHF.L.U32 UR5, UR43, 0x7, URZ ;  /* 0x000000072b057899 */ /* 0x000fe2000800063f */
[----:B------:R-:W-:Y:S02]  /*81e0*/  LOP3.LUT R3, R0, 0x18, R5, 0x78, !PT ;  /* 0x0000001800037812 */ /* 0x000fe400078e7805 */
[C---:B------:R-:W-:Y:S02]  /*81f0*/  LOP3.LUT R0, R4.reuse, 0x20, RZ, 0xfc, !PT ;  /* 0x0000002004007812 */ /* 0x040fe400078efcff */
[----:B------:R-:W-:-:S02]  /*8200*/  LOP3.LUT R2, R4, 0x40, RZ, 0xfc, !PT ;  /* 0x0000004004027812 */ /* 0x000fc400078efcff */
[C---:B------:R-:W-:Y:S02]  /*8210*/  ISETP.GE.AND P0, PT, R0.reuse, UR7, PT ;  /* 0x0000000700007c0c */ /* 0x040fe4000bf06270 */
[----:B------:R-:W-:Y:S02]  /*8220*/  ISETP.GE.AND P1, PT, R0, UR9, PT ;  /* 0x0000000900007c0c */ /* 0x000fe4000bf26270 */
[----:B------:R-:W-:Y:S02]  /*8230*/  ISETP.GE.AND P2, PT, R2, UR7, PT ;  /* 0x0000000702007c0c */ /* 0x000fe4000bf46270 */
[----:B------:R-:W-:Y:S01]  /*8240*/  LOP3.LUT R28, R3, 0x320, R28, 0xf8, !PT ;  /* 0x00000320031c7812 */ /* 0x000fe200078ef81c */
[----:B------:R-:W-:-:S05]  /*8250*/  IMAD.U32 R3, RZ, RZ, UR10 ;  /* 0x0000000aff037e24 */ /* 0x000fca000f8e00ff */
[----:B------:R0:W-:Y:S01]  /*8260*/  STL [R1+0xc], R3 ;  /* 0x00000c0301007387 */ /* 0x0001e20000100800 */
[----:B------:R-:W-:Y:S02]  /*8270*/  @P0 LOP3.LUT R16, R16, 0x2, RZ, 0xfc, !PT ;  /* 0x0000000210100812 */ /* 0x000fe400078efcff */
[----:B------:R-:W-:Y:S01]  /*8280*/  ISETP.GE.AND P0, PT, R0, UR7, PT ;  /* 0x0000000700007c0c */ /* 0x000fe2000bf06270 */
[----:B------:R1:W-:Y:S01]  /*8290*/  STL [R1+0x10], RZ ;  /* 0x000010ff01007387 */ /* 0x0003e20000100800 */
[----:B------:R-:W-:Y:S02]  /*82a0*/  LOP3.LUT R16, R16, 0xfffffdff, RZ, 0xc0, !PT ;  /* 0xfffffdff10107812 */ /* 0x000fe400078ec0ff */
[----:B------:R-:W-:Y:S02]  /*82b0*/  SHF.R.U32.HI R0, RZ, 0x2, R5 ;  /* 0x00000002ff007819 */ /* 0x000fe40000011605 */
[----:B------:R-:W-:Y:S02]  /*82c0*/  @P1 LOP3.LUT R16, R16, 0x200, RZ, 0xfc, !PT ;  /* 0x0000020010101812 */ /* 0x000fe400078efcff */
[----:B------:R-:W-:-:S02]  /*82d0*/  ISETP.GE.AND P1, PT, R2, UR9, PT ;  /* 0x0000000902007c0c */ /* 0x000fc4000bf26270 */
[----:B------:R-:W-:Y:S02]  /*82e0*/  LOP3.LUT R16, R16, 0xffffffef, RZ, 0xc0, !PT ;  /* 0xffffffef10107812 */ /* 0x000fe400078ec0ff */
[----:B0-----:R-:W-:Y:S01]  /*82f0*/  LOP3.LUT R3, R0, 0x1f, RZ, 0xc0, !PT ;  /* 0x0000001f00037812 */ /* 0x001fe200078ec0ff */
[----:B------:R-:W-:Y:S01]  /*8300*/  IMAD.U32 R0, RZ, RZ, UR5 ;  /* 0x00000005ff007e24 */ /* 0x000fe2000f8e00ff */
[----:B------:R-:W-:Y:S02]  /*8310*/  @P0 LOP3.LUT R16, R16, 0x10, RZ, 0xfc, !PT ;  /* 0x0000001010100812 */ /* 0x000fe400078efcff */
[----:B------:R-:W-:Y:S02]  /*8320*/  ISETP.GE.AND P0, PT, R2, UR7, PT ;  /* 0x0000000702007c0c */ /* 0x000fe4000bf06270 */
[----:B------:R-:W-:Y:S02]  /*8330*/  LOP3.LUT R16, R16, 0xfffffffe, RZ, 0xc0, !PT ;  /* 0xfffffffe10107812 */ /* 0x000fe400078ec0ff */
[----:B------:R-:W-:-:S02]  /*8340*/  SHF.L.U32 R2, R5, 0x5, RZ ;  /* 0x0000000505027819 */ /* 0x000fc400000006ff */
[----:B------:R-:W-:Y:S02]  /*8350*/  @P2 LOP3.LUT R16, R16, 0x1, RZ, 0xfc, !PT ;  /* 0x0000000110102812 */ /* 0x000fe400078efcff */
[----:B------:R-:W-:Y:S02]  /*8360*/  LOP3.LUT R2, R2, 0x60, RZ, 0xc0, !PT ;  /* 0x0000006002027812 */ /* 0x000fe400078ec0ff */
[----:B------:R-:W-:Y:S02]  /*8370*/  LOP3.LUT R16, R16, 0xfffffeff, RZ, 0xc0, !PT ;  /* 0xfffffeff10107812 */ /* 0x000fe400078ec0ff */
[----:B------:R-:W-:Y:S02]  /*8380*/  LOP3.LUT R5, R3, R2, RZ, 0xfc, !PT ;  /* 0x0000000203057212 */ /* 0x000fe400078efcff */
[----:B------:R-:W-:Y:S02]  /*8390*/  @P1 LOP3.LUT R16, R16, 0x100, RZ, 0xfc, !PT ;  /* 0x0000010010101812 */ /* 0x000fe400078efcff */
[----:B------:R-:W-:-:S02]  /*83a0*/  ISETP.GE.AND P1, PT, R4, UR7, PT ;  /* 0x0000000704007c0c */ /* 0x000fc4000bf26270 */
[----:B------:R-:W-:Y:S02]  /*83b0*/  LOP3.LUT R16, R16, 0xfffffff7, RZ, 0xc0, !PT ;  /* 0xfffffff710107812 */ /* 0x000fe400078ec0ff */
[----:B------:R-:W-:Y:S02]  /*83c0*/  LEA R5, R28, UR37, 0x1 ;  /* 0x000000251c057c11 */ /* 0x000fe4000f8e08ff */
[----:B------:R-:W-:Y:S02]  /*83d0*/  @P0 LOP3.LUT R16, R16, 0x8, RZ, 0xfc, !PT ;  /* 0x0000000810100812 */ /* 0x000fe400078efcff */
[----:B------:R-:W-:Y:S02]  /*83e0*/  ISETP.GE.AND P0, PT, R4, UR7, PT ;  /* 0x0000000704007c0c */ /* 0x000fe4000bf06270 */
[----:B------:R-:W-:Y:S02]  /*83f0*/  LOP3.LUT R16, R16, 0xfffffffb, RZ, 0xc0, !PT ;  /* 0xfffffffb10107812 */ /* 0x000fe400078ec0ff */
[----:B------:R-:W-:-:S02]  /*8400*/  LOP3.LUT R2, R3, UR5, R2, 0xfe, !PT ;  /* 0x0000000503027c12 */ /* 0x000fc4000f8efe02 */
[----:B------:R-:W-:-:S07]  /*8410*/  IADD3 R0, -R3, UR36, -R0 ;  /* 0x0000002403007c10 */ /* 0x000fce000fffe900 */
[----:B------:R-:W-:Y:S02]  /*8420*/  @P0 LOP3.LUT R16, R16, 0x4, RZ, 0xfc, !PT ;  /* 0x0000000410100812 */ /* 0x000fe400078efcff */
[----:B------:R-:W-:Y:S02]  /*8430*/  ISETP.GE.AND P0, PT, R4, UR9, PT ;  /* 0x0000000904007c0c */ /* 0x000fe4000bf06270 */
[----:B------:R-:W-:-:S04]  /*8440*/  LOP3.LUT R16, R16, 0xfffffbff, RZ, 0xc0, !PT ;  /* 0xfffffbff10107812 */ /* 0x000fc800078ec0ff */
[----:B------:R-:W-:-:S04]  /*8450*/  LOP3.LUT R16, R16, 0xffffffdf, RZ, 0xc0, !PT ;  /* 0xffffffdf10107812 */ /* 0x000fc800078ec0ff */
[----:B------:R-:W-:-:S04]  /*8460*/  @P1 LOP3.LUT R16, R16, 0x20, RZ, 0xfc, !PT ;  /* 0x0000002010101812 */ /* 0x000fc800078efcff */
[----:B-1----:R-:W-:-:S07]  /*8470*/  @P0 LOP3.LUT R16, R16, 0x400, RZ, 0xfc, !PT ;  /* 0x0000040010100812 */ /* 0x002fce00078efcff */
.L_x_71:
[----:B------:R-:W2:Y:S01]  /*8480*/  LDL R2, [R1+0xc] ;  /* 0x00000c0001027983 */ /* 0x000ea20000100800 */
[----:B------:R-:W0:Y:S01]  /*8490*/  LDC R0, c[0x0][0xc38] ;  /* 0x00030e00ff007b82 */ /* 0x000e220000000800 */
[----:B------:R-:W-:Y:S05]  /*84a0*/  YIELD ;  /* 0x0000000000007946 */ /* 0x000fea0003800000 */
[----:B------:R-:W-:Y:S01]  /*84b0*/  ULDC.64 UR4, c[0x0][0xa28] ;  /* 0x00028a0000047ab9 */ /* 0x000fe20000000a00 */
[----:B------:R-:W-:Y:S01]  /*84c0*/  IMAD.MOV.U32 R18, RZ, RZ, RZ ;  /* 0x000000ffff127224 */ /* 0x000fe200078e00ff */
[----:B0-----:R-:W-:-:S13]  /*84d0*/  ISETP.NE.AND P0, PT, R0, 0x1, PT ;  /* 0x000000010000780c */ /* 0x001fda0003f05270 */
[----:B------:R-:W2:Y:S08]  /*84e0*/  @P0 LDC R0, c[0x0][0xc3c] ;  /* 0x00030f00ff000b82 */ /* 0x000eb00000000800 */
[----:B------:R-:W0:Y:S01]  /*84f0*/  @P0 LDC R3, c[0x0][0xc40] ;  /* 0x00031000ff030b82 */ /* 0x000e220000000800 */
[----:B--2---:R-:W-:Y:S01]  /*8500*/  @P0 IMAD.HI.U32 R0, R2, R0, RZ ;  /* 0x0000000002000227 */ /* 0x004fe200078e00ff */
[----:B------:R-:W-:-:S04]  /*8510*/  MOV R24, R2 ;  /* 0x0000000200187202 */ /* 0x000fc80000000f00 */
[----:B0-----:R-:W-:Y:S02]  /*8520*/  @P0 SHF.R.U32.HI R24, RZ, R3, R0 ;  /* 0x00000003ff180219 */ /* 0x001fe40000011600 */
[----:B------:R-:W0:Y:S03]  /*8530*/  LDC R0, c[0x0][0xc44] ;  /* 0x00031100ff007b82 */ /* 0x000e260000000800 */
[----:B------:R-:W-:Y:S01]  /*8540*/  IMAD.MOV.U32 R19, RZ, RZ, R24 ;  /* 0x000000ffff137224 */ /* 0x000fe200078e0018 */
[----:B0-----:R-:W-:-:S13]  /*8550*/  ISETP.NE.AND P0, PT, R0, 0x1, PT ;  /* 0x000000010000780c */ /* 0x001fda0003f05270 */
[----:B------:R-:W0:Y:S02]  /*8560*/  @P0 LDC.64 R2, c[0x0][0xc48] ;  /* 0x00031200ff020b82 */ /* 0x000e240000000a00 */
[----:B0-----:R-:W-:-:S05]  /*8570*/  @P0 IMAD.HI.U32 R2, R24, R2, RZ ;  /* 0x0000000218020227 */ /* 0x001fca00078e00ff */
[----:B------:R-:W-:Y:S02]  /*8580*/  @P0 SHF.R.U32.HI R19, RZ, R3, R2 ;  /* 0x00000003ff130219 */ /* 0x000fe40000011602 */
[----:B------:R-:W-:-:S04]  /*8590*/  ISETP.NE.U32.AND P0, PT, RZ, UR4, PT ;  /* 0x00000004ff007c0c */ /* 0x000fc8000bf05070 */
[----:B------:R-:W-:-:S13]  /*85a0*/  ISETP.NE.AND.EX P0, PT, RZ, UR5, PT, P0 ;  /* 0x00000005ff007c0c */ /* 0x000fda000bf05300 */
[----:B------:R-:W0:Y:S02]  /*85b0*/  @P0 LDC.64 R2, c[0x0][0xa28] ;  /* 0x00028a00ff020b82 */ /* 0x000e240000000a00 */
[----:B0-----:R-:W-:-:S05]  /*85c0*/  @P0 IMAD.WIDE R2, R19, 0x4, R2 ;  /* 0x0000000413020825 */ /* 0x001fca00078e0202 */
[----:B------:R-:W2:Y:S01]  /*85d0*/  @P0 LDG.E R18, desc[UR48][R2.64] ;  /* 0x0000003002120981 */ /* 0x000ea2000c1e1900 */
[----:B------:R-:W-:-:S04]  /*85e0*/  UIADD3 UR4, UR37, 0x15400, URZ ;  /* 0x0001540025047890 */ /* 0x000fc8000fffe03f */
[----:B------:R-:W-:-:S06]  /*85f0*/  ULOP3.LUT UP0, URZ, UR4, 0x1bf, URZ, 0xc0, !UPT ;  /* 0x000001bf043f7892 */ /* 0x000fcc000f80c03f */
[----:B------:R-:W-:Y:S01]  /*8600*/  PLOP3.LUT P0, PT, PT, PT, UP0, 0x80, 0x0 ;  /* 0x000000000000781c */ /* 0x000fe20003f0f008 */
[----:B--2---:R0:W-:-:S12]  /*8610*/  STL [R1+0x8], R18 ;  /* 0x0000081201007387 */ /* 0x0041d80000100800 */
[----:B------:R-:W-:Y:S05]  /*8620*/  @!P0 BRA `(.L_x_37) ;  /* 0x0000000000408947 */ /* 0x000fea0003800000 */
[----:B------:R-:W-:Y:S01]  /*8630*/  MOV R2, 0x0 ;  /* 0x0000000000027802 */ /* 0x000fe20000000f00 */
[----:B------:R-:W-:Y:S01]  /*8640*/  ULDC.64 UR6, c[0x4][0x88] ;  /* 0x0100220000067ab9 */ /* 0x000fe20000000a00 */
[----:B------:R-:W-:Y:S01]  /*8650*/  ULDC.64 UR8, c[0x4][0x90] ;  /* 0x0100240000087ab9 */ /* 0x000fe20000000a00 */
[----:B------:R-:W-:Y:S01]  /*8660*/  ULDC.64 UR4, c[0x4][0x8] ;  /* 0x0100020000047ab9 */ /* 0x000fe20000000a00 */
[----:B------:R-:W-:Y:S01]  /*8670*/  IMAD.U32 R4, RZ, RZ, UR6 ;  /* 0x00000006ff047e24 */ /* 0x000fe2000f8e00ff */
[----:B------:R-:W-:Y:S01]  /*8680*/  MOV R6, UR8 ;  /* 0x0000000800067c02 */ /* 0x000fe20008000f00 */
[----:B------:R-:W1:Y:S01]  /*8690*/  LDC.64 R2, c[0x4][R2] ;  /* 0x0100000002027b82 */ /* 0x000e620000000a00 */
[----:B------:R-:W-:Y:S01]  /*86a0*/  IMAD.U32 R5, RZ, RZ, UR7 ;  /* 0x00000007ff057e24 */ /* 0x000fe2000f8e00ff */
[----:B------:R-:W-:Y:S01]  /*86b0*/  MOV R12, 0x1 ;  /* 0x00000001000c7802 */ /* 0x000fe20000000f00 */
[----:B------:R-:W-:Y:S02]  /*86c0*/  IMAD.U32 R7, RZ, RZ, UR9 ;  /* 0x00000009ff077e24 */ /* 0x000fe4000f8e00ff */
[----:B------:R-:W-:-:S02]  /*86d0*/  IMAD.U32 R10, RZ, RZ, UR4 ;  /* 0x00000004ff0a7e24 */ /* 0x000fc4000f8e00ff */
[----:B------:R-:W-:Y:S02]  /*86e0*/  IMAD.U32 R11, RZ, RZ, UR5 ;  /* 0x00000005ff0b7e24 */ /* 0x000fe4000f8e00ff */
[----:B------:R-:W-:Y:S02]  /*86f0*/  IMAD.MOV.U32 R8, RZ, RZ, 0x70 ;  /* 0x00000070ff087424 */ /* 0x000fe400078e00ff */
[----:B------:R-:W-:-:S07]  /*8700*/  IMAD.MOV.U32 R13, RZ, RZ, RZ ;  /* 0x000000ffff0d7224 */ /* 0x000fce00078e00ff */
[----:B------:R-:W-:-:S07]  /*8710*/  LEPC R20, `(.L_x_37) ;  /* 0x000000001014794e */ /* 0x000fce0000000000 */
[----:B01----:R-:W-:Y:S05]  /*8720*/  CALL.ABS.NOINC R2 ;  /* 0x0000000002007343 */ /* 0x003fea0003c00000 */
.L_x_37:
[----:B------:R-:W-:-:S04]  /*8730*/  UIADD3 UR4, UR37, 0x400, URZ ;  /* 0x0000040025047890 */ /* 0x000fc8000fffe03f */
[----:B------:R-:W-:-:S06]  /*8740*/  ULOP3.LUT UP0, URZ, UR4, 0x1bf, URZ, 0xc0, !UPT ;  /* 0x000001bf043f7892 */ /* 0x000fcc000f80c03f */
[----:B------:R-:W-:-:S13]  /*8750*/  PLOP3.LUT P0, PT, PT, PT, UP0, 0x80, 0x0 ;  /* 0x000000000000781c */ /* 0x000fda0003f0f008 */
[----:B------:R-:W-:Y:S05]  /*8760*/  @!P0 BRA `(.L_x_38) ;  /* 0x00000000007c8947 */ /* 0x000fea0003800000 */
[----:B------:R-:W-:Y:S01]  /*8770*/  MOV R17, 0x0 ;  /* 0x0000000000117802 */ /* 0x000fe20000000f00 */
[----:B------:R-:W-:Y:S01]  /*8780*/  ULDC.64 UR6, c[0x4][0x88] ;  /* 0x0100220000067ab9 */ /* 0x000fe20000000a00 */
[----:B------:R-:W-:Y:S01]  /*8790*/  ULDC.64 UR8, c[0x4][0x90] ;  /* 0x0100240000087ab9 */ /* 0x000fe20000000a00 */
[----:B------:R-:W-:Y:S01]  /*87a0*/  ULDC.64 UR4, c[0x4][0x10] ;  /* 0x0100040000047ab9 */ /* 0x000fe20000000a00 */
[----:B------:R1:W2:Y:S01]  /*87b0*/  LDC.64 R2, c[0x4][R17] ;  /* 0x0100000011027b82 */ /* 0x0002a20000000a00 */
[----:B------:R-:W-:Y:S01]  /*87c0*/  IMAD.U32 R4, RZ, RZ, UR6 ;  /* 0x00000006ff047e24 */ /* 0x000fe2000f8e00ff */
[----:B------:R-:W-:Y:S01]  /*87d0*/  MOV R7, UR9 ;  /* 0x0000000900077c02 */ /* 0x000fe20008000f00 */
[----:B------:R-:W-:Y:S01]  /*87e0*/  IMAD.U32 R5, RZ, RZ, UR7 ;  /* 0x00000007ff057e24 */ /* 0x000fe2000f8e00ff */
[----:B------:R-:W-:Y:S01]  /*87f0*/  MOV R13, RZ ;  /* 0x000000ff000d7202 */ /* 0x000fe20000000f00 */
[----:B------:R-:W-:Y:S02]  /*8800*/  IMAD.U32 R6, RZ, RZ, UR8 ;  /* 0x00000008ff067e24 */ /* 0x000fe4000f8e00ff */
[----:B------:R-:W-:-:S02]  /*8810*/  IMAD.U32 R10, RZ, RZ, UR4 ;  /* 0x00000004ff0a7e24 */ /* 0x000fc4000f8e00ff */
[----:B------:R-:W-:Y:S02]  /*8820*/  IMAD.U32 R11, RZ, RZ, UR5 ;  /* 0x00000005ff0b7e24 */ /* 0x000fe4000f8e00ff */
[----:B------:R-:W-:Y:S02]  /*8830*/  IMAD.MOV.U32 R8, RZ, RZ, 0x70 ;  /* 0x00000070ff087424 */ /* 0x000fe400078e00ff */
[----:B-1----:R-:W-:-:S07]  /*8840*/  IMAD.MOV.U32 R12, RZ, RZ, 0x1 ;  /* 0x00000001ff0c7424 */ /* 0x002fce00078e00ff */
[----:B------:R-:W-:-:S07]  /*8850*/  LEPC R20, `(.L_x_39) ;  /* 0x000000001014794e */ /* 0x000fce0000000000 */
[----:B0-2---:R-:W-:Y:S05]  /*8860*/  CALL.ABS.NOINC R2 ;  /* 0x0000000002007343 */ /* 0x005fea0003c00000 */
.L_x_39:
[----:B------:R0:W1:Y:S01]  /*8870*/  LDC.64 R2, c[0x4][R17] ;  /* 0x0100000011027b82 */ /* 0x0000620000000a00 */
[----:B------:R-:W-:Y:S01]  /*8880*/  ULDC.64 UR6, c[0x4][0x88] ;  /* 0x0100220000067ab9 */ /* 0x000fe20000000a00 */
[----:B------:R-:W-:Y:S01]  /*8890*/  ULDC.64 UR8, c[0x4][0x90] ;  /* 0x0100240000087ab9 */ /* 0x000fe20000000a00 */
[----:B------:R-:W-:Y:S01]  /*88a0*/  ULDC.64 UR4, c[0x4][0x18] ;  /* 0x0100060000047ab9 */ /* 0x000fe20000000a00 */
[----:B------:R-:W-:Y:S01]  /*88b0*/  IMAD.U32 R4, RZ, RZ, UR6 ;  /* 0x00000006ff047e24 */ /* 0x000fe2000f8e00ff */
[----:B------:R-:W-:Y:S01]  /*88c0*/  MOV R10, UR4 ;  /* 0x00000004000a7c02 */ /* 0x000fe20008000f00 */
[----:B------:R-:W-:Y:S02]  /*88d0*/  IMAD.U32 R5, RZ, RZ, UR7 ;  /* 0x00000007ff057e24 */ /* 0x000fe4000f8e00ff */
[----:B------:R-:W-:Y:S02]  /*88e0*/  IMAD.U32 R6, RZ, RZ, UR8 ;  /* 0x00000008ff067e24 */ /* 0x000fe4000f8e00ff */
[----:B------:R-:W-:-:S02]  /*88f0*/  IMAD.U32 R7, RZ, RZ, UR9 ;  /* 0x00000009ff077e24 */ /* 0x000fc4000f8e00ff */
[----:B------:R-:W-:Y:S02]  /*8900*/  IMAD.U32 R11, RZ, RZ, UR5 ;  /* 0x00000005ff0b7e24 */ /* 0x000fe4000f8e00ff */
[----:B------:R-:W-:Y:S02]  /*8910*/  IMAD.MOV.U32 R8, RZ, RZ, 0x70 ;  /* 0x00000070ff087424 */ /* 0x000fe400078e00ff */
[----:B------:R-:W-:Y:S02]  /*8920*/  IMAD.MOV.U32 R12, RZ, RZ, 0x1 ;  /* 0x00000001ff0c7424 */ /* 0x000fe400078e00ff */
[----:B0-----:R-:W-:-:S07]  /*8930*/  IMAD.MOV.U32 R13, RZ, RZ, RZ ;  /* 0x000000ffff0d7224 */ /* 0x001fce00078e00ff */
[----:B------:R-:W-:-:S07]  /*8940*/  LEPC R20, `(.L_x_38) ;  /* 0x000000001014794e */ /* 0x000fce0000000000 */
[----:B-1----:R-:W-:Y:S05]  /*8950*/  CALL.ABS.NOINC R2 ;  /* 0x0000000002007343 */ /* 0x002fea0003c00000 */
.L_x_38:
[----:B------:R-:W-:Y:S01]  /*8960*/  ULDC.64 UR4, c[0x0][0x9f8] ;  /* 0x00027e0000047ab9 */ /* 0x000fe20000000a00 */
[----:B------:R-:W-:Y:S01]  /*8970*/  MOV R6, R19 ;  /* 0x0000001300067202 */ /* 0x000fe20000000f00 */
[----:B------:R-:W1:Y:S01]  /*8980*/  LDC R9, c[0x0][0x430] ;  /* 0x00010c00ff097b82 */ /* 0x000e620000000800 */
[----:B------:R-:W-:Y:S01]  /*8990*/  ISETP.NE.U32.AND P0, PT, RZ, UR4, PT ;  /* 0x00000004ff007c0c */ /* 0x000fe2000bf05070 */
[----:B------:R-:W-:Y:S01]  /*89a0*/  IMAD.MOV R5, RZ, RZ, -R19 ;  /* 0x000000ffff057224 */ /* 0x000fe200078e0a13 */
[----:B------:R-:W-:Y:S02]  /*89b0*/  ULDC UR4, c[0x0][0xc44] ;  /* 0x0003110000047ab9 */ /* 0x000fe40000000800 */
[----:B------:R-:W-:-:S13]  /*89c0*/  ISETP.NE.AND.EX P0, PT, RZ, UR5, PT, P0 ;  /* 0x00000005ff007c0c */ /* 0x000fda000bf05300 */
[----:B------:R-:W2:Y:S02]  /*89d0*/  @P0 LDC.64 R2, c[0x0][0x9f8] ;  /* 0x00027e00ff020b82 */ /* 0x000ea40000000a00 */
[----:B--2---:R-:W-:-:S05]  /*89e0*/  @P0 IMAD.WIDE R2, R19, 0x4, R2 ;  /* 0x0000000413020825 */ /* 0x004fca00078e0202 */
[----:B------:R-:W2:Y:S01]  /*89f0*/  @P0 LDG.E R6, desc[UR48][R2.64] ;  /* 0x0000003002060981 */ /* 0x000ea2000c1e1900 */
[----:B------:R-:W-:Y:S01]  /*8a00*/  UMOV UR5, 0xffffffff ;  /* 0xffffffff00057882 */ /* 0x000fe20000000000 */
[----:B------:R-:W-:Y:S02]  /*8a10*/  IMAD R22, R5, UR4, R24 ;  /* 0x0000000405167c24 */ /* 0x000fe4000f8e0218 */
[----:B--2---:R2:W-:Y:S01]  /*8a20*/  STL [R1], R6 ;  /* 0x0000000601007387 */ /* 0x0045e20000100800 */
[----:B-1----:R-:W-:Y:S05]  /*8a30*/  BRA.DIV UR5, `(.L_x_40) ;  /* 0x0000002e05d87947 */ /* 0x002fea000b800000 */
.L_x_88:
[----:B------:R-:W1:Y:S01]  /*8a40*/  S2R R2, SR_TID.X ;  /* 0x0000000000027919 */ /* 0x000e620000002100 */
[----:B------:R-:W-:Y:S01]  /*8a50*/  USHF.L.U32 UR4, UR43, 0x7, URZ ;  /* 0x000000072b047899 */ /* 0x000fe2000800063f */
[----:B------:R-:W-:Y:S02]  /*8a60*/  ISETP.NE.AND P1, PT, R9, 0x1, PT ;  /* 0x000000010900780c */ /* 0x000fe40003f25270 */
[----:B------:R-:W-:Y:S02]  /*8a70*/  SHF.R.S32.HI R10, RZ, 0x1f, R6 ;  /* 0x0000001fff0a7819 */ /* 0x000fe40000011406 */
[----:B------:R-:W-:-:S03]  /*8a80*/  LOP3.LUT R16, R16, 0xffffffbf, RZ, 0xc0, !PT ;  /* 0xffffffbf10107812 */ /* 0x000fc600078ec0ff */
[----:B------:R3:W-:Y:S06]  /*8a90*/  STL [R1+0x4], R10 ;  /* 0x0000040a01007387 */ /* 0x0007ec0000100800 */
[----:B------:R-:W4:Y:S01]  /*8aa0*/  @P1 LDC R3, c[0x0][0x434] ;  /* 0x00010d00ff031b82 */ /* 0x000f220000000800 */
[----:B------:R-:W-:-:S07]  /*8ab0*/  @P1 LOP3.LUT R16, R16, 0x40, RZ, 0xfc, !PT ;  /* 0x0000004010101812 */ /* 0x000fce00078efcff */
[----:B------:R-:W0:Y:S01]  /*8ac0*/  @P1 LDC R7, c[0x0][0x438] ;  /* 0x00010e00ff071b82 */ /* 0x000e220000000800 */
[----:B-1----:R-:W-:Y:S01]  /*8ad0*/  SHF.R.U32.HI R0, RZ, 0x2, R2 ;  /* 0x00000002ff007819 */ /* 0x002fe20000011602 */
[----:B------:R-:W-:-:S03]  /*8ae0*/  IMAD.SHL.U32 R2, R2, 0x20, RZ ;  /* 0x0000002002027824 */ /* 0x000fc600078e00ff */
[----:B------:R-:W-:Y:S02]  /*8af0*/  LOP3.LUT R0, R0, 0x1f, RZ, 0xc0, !PT ;  /* 0x0000001f00007812 */ /* 0x000fe400078ec0ff */
[----:B------:R-:W-:-:S04]  /*8b00*/  LOP3.LUT R2, R2, 0x60, RZ, 0xc0, !PT ;  /* 0x0000006002027812 */ /* 0x000fc800078ec0ff */
[----:B------:R-:W-:-:S04]  /*8b10*/  LOP3.LUT R0, R0, UR4, R2, 0xfe, !PT ;  /* 0x0000000400007c12 */ /* 0x000fc8000f8efe02 */
[C---:B------:R-:W-:Y:S01]  /*8b20*/  ISETP.GE.AND P0, PT, R0.reuse, UR36, PT ;  /* 0x0000002400007c0c */ /* 0x040fe2000bf06270 */
[----:B------:R-:W-:-:S04]  /*8b30*/  IMAD.IADD R0, R0, 0x1, R18 ;  /* 0x0000000100007824 */ /* 0x000fc800078e0212 */
[----:B----4-:R-:W-:-:S04]  /*8b40*/  @P1 IMAD.HI.U32 R2, R0, R3, RZ ;  /* 0x0000000300021227 */ /* 0x010fc800078e00ff */
[----:B------:R-:W-:Y:S01]  /*8b50*/  IMAD.MOV.U32 R8, RZ, RZ, R0 ;  /* 0x000000ffff087224 */ /* 0x000fe200078e0000 */
[----:B0-----:R-:W-:-:S03]  /*8b60*/  @P1 SHF.R.U32.HI R8, RZ, R7, R2 ;  /* 0x00000007ff081219 */ /* 0x001fc60000011602 */
[----:B------:R-:W0:Y:S01]  /*8b70*/  @!P0 LDC.64 R4, c[0x0][0x428] ;  /* 0x00010a00ff048b82 */ /* 0x000e220000000a00 */
[----:B------:R-:W-:Y:S01]  /*8b80*/  @!P0 SHF.R.S32.HI R3, RZ, 0x1f, R8 ;  /* 0x0000001fff038819 */ /* 0x000fe20000011408 */
[----:B0-----:R-:W-:-:S04]  /*8b90*/  @!P0 IMAD R2, R10, R4, RZ ;  /* 0x000000040a028224 */ /* 0x001fc800078e02ff */
[----:B------:R-:W-:Y:S01]  /*8ba0*/  @!P0 IMAD R5, R6, R5, R2 ;  /* 0x0000000506058224 */ /* 0x000fe200078e0202 */
[----:B------:R-:W-:-:S05]  /*8bb0*/  @!P0 MOV R2, R8 ;  /* 0x0000000800028202 */ /* 0x000fca0000000f00 */
[----:B------:R-:W-:Y:S02]  /*8bc0*/  @!P0 IMAD.WIDE.U32 R2, R6, R4, R2 ;  /* 0x0000000406028225 */ /* 0x000fe400078e0002 */
[----:B--2---:R-:W0:Y:S02]  /*8bd0*/  @!P0 LDC.64 R6, c[0x0][0x418] ;  /* 0x00010600ff068b82 */ /* 0x004e240000000a00 */
[----:B------:R-:W-:Y:S02]  /*8be0*/  @!P0 IMAD.IADD R5, R3, 0x1, R5 ;  /* 0x0000000103058824 */ /* 0x000fe400078e0205 */
[----:B------:R-:W-:Y:S01]  /*8bf0*/  IMAD.MOV.U32 R4, RZ, RZ, RZ ;  /* 0x000000ffff047224 */ /* 0x000fe200078e00ff */
[----:B0-----:R-:W-:-:S04]  /*8c00*/  @!P0 LEA R6, P1, R2, R6, 0x2 ;  /* 0x0000000602068211 */ /* 0x001fc800078210ff */
[----:B------:R-:W-:Y:S01]  /*8c10*/  @!P0 LEA.HI.X R7, R2, R7, R5, 0x2, P1 ;  /* 0x0000000702078211 */ /* 0x000fe200008f1405 */
[----:B------:R-:W-:Y:S01]  /*8c20*/  IMAD.U32 R2, RZ, RZ, UR40 ;  /* 0x00000028ff027e24 */ /* 0x000fe2000f8e00ff */
[----:B------:R-:W-:Y:S01]  /*8c30*/  LOP3.LUT R16, R16, 0xffffff7f, RZ, 0xc0, !PT ;  /* 0xffffff7f10107812 */ /* 0x000fe200078ec0ff */
[----:B------:R-:W-:Y:S01]  /*8c40*/  IMAD.MOV R3, RZ, RZ, -R8 ;  /* 0x000000ffff037224 */ /* 0x000fe200078e0a08 */
[----:B------:R-:W-:Y:S01]  /*8c50*/  SHF.R.S32.HI R29, RZ, 0x1f, R22 ;  /* 0x0000001fff1d7819 */ /* 0x000fe20000011416 */
[----:B------:R0:W5:Y:S01]  /*8c60*/  @!P0 LDG.E R4, desc[UR48][R6.64] ;  /* 0x0000003006048981 */ /* 0x000162000c1e1900 */
[----:B------:R-:W-:Y:S01]  /*8c70*/  ISETP.NE.AND P2, PT, R2, 0x3, PT ;  /* 0x000000030200780c */ /* 0x000fe20003f45270 */
[----:B0-----:R-:W-:-:S12]  /*8c80*/  IMAD R6, R9, R3, R0 ;  /* 0x0000000309067224 */ /* 0x001fd800078e0200 */
[----:B------:R-:W-:Y:S01]  /*8c90*/  @P2 LOP3.LUT R16, R16, 0x80, RZ, 0xfc, !PT ;  /* 0x0000008010102812 */ /* 0x000fe200078efcff */
[----:B---3--:R-:W-:Y:S06]  /*8ca0*/  @!P2 BRA `(.L_x_41) ;  /* 0x000000000004a947 */ /* 0x008fec0003800000 */
[----:B------:R-:W-:Y:S01]  /*8cb0*/  BPT.TRAP 0x1 ;  /* 0x000000040000795c */ /* 0x000fe20000300000 */
.L_x_41:
[----:B------:R-:W-:Y:S01]  /*8cc0*/  SHF.R.S32.HI R7, RZ, 0x1f, R6 ;  /* 0x0000001fff077819 */ /* 0x000fe20000011406 */
[----:B------:R-:W-:Y:S01]  /*8cd0*/  ULDC.64 UR4, c[0x0][0x328] ;  /* 0x0000ca0000047ab9 */ /* 0x000fe20000000a00 */
[----:B------:R-:W-:Y:S03]  /*8ce0*/  BSSY B0, `(.L_x_42) ;  /* 0x0000017000007945 */ /* 0x000fe60003800000 */
[----:B------:R-:W-:-:S04]  /*8cf0*/  IMAD R3, R7, UR4, RZ ;  /* 0x0000000407037c24 */ /* 0x000fc8000f8e02ff */
[C---:B------:R-:W-:Y:S02]  /*8d00*/  IMAD R5, R6.reuse, UR5, R3 ;  /* 0x0000000506057c24 */ /* 0x040fe4000f8e0203 */
[----:B------:R-:W-:Y:S01]  /*8d10*/  IMAD.WIDE.U32 R2, R6, UR4, RZ ;  /* 0x0000000406027c25 */ /* 0x000fe2000f8e00ff */
[----:B------:R-:W-:-:S04]  /*8d20*/  ULDC.64 UR4, c[0x0][0x338] ;  /* 0x0000ce0000047ab9 */ /* 0x000fc80000000a00 */
[----:B------:R-:W-:Y:S02]  /*8d30*/  IADD3 R3, R3, R5, RZ ;  /* 0x0000000503037210 */ /* 0x000fe40007ffe0ff */
[----:B-----5:R-:W-:Y:S01]  /*8d40*/  SHF.R.S32.HI R5, RZ, 0x1f, R4 ;  /* 0x0000001fff057819 */ /* 0x020fe20000011404 */
[----:B------:R-:W-:-:S04]  /*8d50*/  IMAD.WIDE.U32 R2, R4, UR4, R2 ;  /* 0x0000000404027c25 */ /* 0x000fc8000f8e0002 */
[----:B------:R-:W-:-:S04]  /*8d60*/  IMAD R0, R5, UR4, RZ ;  /* 0x0000000405007c24 */ /* 0x000fc8000f8e02ff */
[----:B------:R-:W-:Y:S01]  /*8d70*/  IMAD R0, R4, UR5, R0 ;  /* 0x0000000504007c24 */ /* 0x000fe2000f8e0200 */
[----:B------:R-:W-:-:S03]  /*8d80*/  ULDC.64 UR4, c[0x0][0x330] ;  /* 0x0000cc0000047ab9 */ /* 0x000fc60000000a00 */
[----:B------:R-:W-:Y:S02]  /*8d90*/  IMAD.IADD R3, R3, 0x1, R0 ;  /* 0x0000000103037824 */ /* 0x000fe400078e0200 */
[----:B------:R-:W-:Y:S02]  /*8da0*/  IMAD R0, R29, UR4, RZ ;  /* 0x000000041d007c24 */ /* 0x000fe4000f8e02ff */
[----:B------:R-:W-:-:S04]  /*8db0*/  IMAD.WIDE.U32 R2, R22, UR4, R2 ;  /* 0x0000000416027c25 */ /* 0x000fc8000f8e0002 */
[----:B------:R-:W-:Y:S01]  /*8dc0*/  IMAD R0, R22, UR5, R0 ;  /* 0x0000000516007c24 */ /* 0x000fe2000f8e0200 */
[----:B------:R-:W-:Y:S02]  /*8dd0*/  ULDC.64 UR4, c[0x0][0x318] ;  /* 0x0000c60000047ab9 */ /* 0x000fe40000000a00 */
[----:B------:R-:W-:Y:S01]  /*8de0*/  LEA R17, P0, R2, UR4, 0x1 ;  /* 0x0000000402117c11 */ /* 0x000fe2000f8008ff */
[----:B------:R-:W-:-:S05]  /*8df0*/  IMAD.IADD R0, R3, 0x1, R0 ;  /* 0x0000000103007824 */ /* 0x000fca00078e0200 */
[----:B------:R-:W-:Y:S02]  /*8e00*/  LEA.HI.X R18, R2, UR5, R0, 0x1, P0 ;  /* 0x0000000502127c11 */ /* 0x000fe400080f0c00 */
[----:B------:R-:W-:Y:S02]  /*8e10*/  LEA R0, R23, UR37, 0x3 ;  /* 0x0000002517007c11 */ /* 0x000fe4000f8e18ff */
[----:B------:R-:W-:-:S04]  /*8e20*/  SHF.L.U32 R2, R25, 0x1f, RZ ;  /* 0x0000001f19027819 */ /* 0x000fc800000006ff */
[----:B------:R-:W0:Y:S02]  /*8e30*/  SYNCS.PHASECHK.TRANS64.TRYWAIT P0, [R0+URZ+0x2d840], R2 ;  /* 0x02d84002000075a7 */ /* 0x000e24000800017f */
[----:B0-----:R-:W-:Y:S05]  /*8e40*/  @!P0 BRA `(.L_x_43) ;  /* 0x0000002c00088947 */ /* 0x001fea0003800000 */
.L_x_89:
[----:B------:R-:W-:Y:S05]  /*8e50*/  BSYNC B0 ;  /* 0x0000000000007941 */ /* 0x000fea0003800000 */
.L_x_42:
[----:B------:R-:W1:Y:S01]  /*8e60*/  S2R R9, SR_TID.X ;  /* 0x0000000000097919 */ /* 0x000e620000002100 */
[----:B------:R-:W-:Y:S01]  /*8e70*/  ULDC.64 UR4, c[0x0][0x300] ;  /* 0x0000c00000047ab9 */ /* 0x000fe20000000a00 */
[----:B------:R-:W-:Y:S01]  /*8e80*/  USHF.L.U32 UR6, UR43, 0x7, URZ ;  /* 0x000000072b067899 */ /* 0x000fe2000800063f */
[----:B------:R-:W-:Y:S01]  /*8e90*/  IMAD R7, R7, UR4, RZ ;  /* 0x0000000407077c24 */ /* 0x000fe2000f8e02ff */
[----:B------:R-:W-:Y:S01]  /*8ea0*/  LOP3.LUT P4, RZ, R16, 0x4, RZ, 0xc0, !PT ;  /* 0x0000000410ff7812 */ /* 0x000fe2000788c0ff */
[----:B0-----:R-:W-:Y:S01]  /*8eb0*/  IMAD.WIDE.U32 R2, R6, UR4, RZ ;  /* 0x0000000406027c25 */ /* 0x001fe2000f8e00ff */
[C---:B------:R-:W-:Y:S02]  /*8ec0*/  LOP3.LUT P3, RZ, R16.reuse, 0x2, RZ, 0xc0, !PT ;  /* 0x0000000210ff7812 */ /* 0x040fe4000786c0ff */
[----:B------:R-:W-:Y:S01]  /*8ed0*/  LOP3.LUT P2, RZ, R16, 0x1, RZ, 0xc0, !PT ;  /* 0x0000000110ff7812 */ /* 0x000fe2000784c0ff */
[----:B------:R-:W-:Y:S01]  /*8ee0*/  IMAD R7, R6, UR5, R7 ;  /* 0x0000000506077c24 */ /* 0x000fe2000f8e0207 */
[----:B------:R-:W-:-:S02]  /*8ef0*/  ULDC.64 UR4, c[0x0][0x310] ;  /* 0x0000c40000047ab9 */ /* 0x000fc40000000a00 */
[----:B------:R-:W-:Y:S02]  /*8f00*/  IMAD R5, R5, UR4, RZ ;  /* 0x0000000405057c24 */ /* 0x000fe4000f8e02ff */
[----:B------:R-:W-:Y:S02]  /*8f10*/  IMAD.IADD R3, R3, 0x1, R7 ;  /* 0x0000000103037824 */ /* 0x000fe400078e0207 */
[C---:B------:R-:W-:Y:S02]  /*8f20*/  IMAD R5, R4.reuse, UR5, R5 ;  /* 0x0000000504057c24 */ /* 0x040fe4000f8e0205 */
[----:B------:R-:W-:Y:S01]  /*8f30*/  IMAD.WIDE.U32 R2, R4, UR4, R2 ;  /* 0x0000000404027c25 */ /* 0x000fe2000f8e0002 */
[----:B------:R-:W-:-:S03]  /*8f40*/  ULDC.64 UR4, c[0x0][0x308] ;  /* 0x0000c20000047ab9 */ /* 0x000fc60000000a00 */
[----:B------:R-:W-:Y:S02]  /*8f50*/  IMAD.IADD R3, R3, 0x1, R5 ;  /* 0x0000000103037824 */ /* 0x000fe400078e0205 */
[----:B------:R-:W-:Y:S02]  /*8f60*/  IMAD R5, R29, UR4, RZ ;  /* 0x000000041d057c24 */ /* 0x000fe4000f8e02ff */
[----:B------:R-:W-:-:S04]  /*8f70*/  IMAD.WIDE.U32 R2, R22, UR4, R2 ;  /* 0x0000000416027c25 */ /* 0x000fc8000f8e0002 */
[----:B------:R-:W-:Y:S01]  /*8f80*/  IMAD R4, R22, UR5, R5 ;  /* 0x0000000516047c24 */ /* 0x000fe2000f8e0205 */
[----:B------:R-:W-:Y:S01]  /*8f90*/  ULDC.64 UR4, c[0x0][0x2e8] ;  /* 0x0000ba0000047ab9 */ /* 0x000fe20000000a00 */
[----:B-1----:R-:W-:Y:S01]  /*8fa0*/  SHF.R.U32.HI R10, RZ, 0x2, R9 ;  /* 0x00000002ff0a7819 */ /* 0x002fe20000011609 */
[----:B------:R-:W-:Y:S01]  /*8fb0*/  IMAD.SHL.U32 R8, R9, 0x8, RZ ;  /* 0x0000000809087824 */ /* 0x000fe200078e00ff */
[----:B------:R-:W-:Y:S01]  /*8fc0*/  LEA R5, P0, R2, UR4, 0x1 ;  /* 0x0000000402057c11 */ /* 0x000fe2000f8008ff */
[----:B------:R-:W-:Y:S01]  /*8fd0*/  IMAD.U32 R9, RZ, RZ, UR6 ;  /* 0x00000006ff097e24 */ /* 0x000fe2000f8e00ff */
[----:B------:R-:W-:Y:S01]  /*8fe0*/  IADD3 R4, R3, R4, RZ ;  /* 0x0000000403047210 */ /* 0x000fe20007ffe0ff */
[----:B------:R-:W-:Y:S01]  /*8ff0*/  UMOV UR4, 0xffffffff ;  /* 0xffffffff00047882 */ /* 0x000fe20000000000 */
[----:B------:R-:W-:Y:S02]  /*9000*/  LOP3.LUT R10, R10, 0x1f, RZ, 0xc0, !PT ;  /* 0x0000001f0a0a7812 */ /* 0x000fe400078ec0ff */
[----:B------:R-:W-:Y:S01]  /*9010*/  LEA.HI.X R6, R2, UR5, R4, 0x1, P0 ;  /* 0x0000000502067c11 */ /* 0x000fe200080f0c04 */
[----:B------:R-:W-:Y:S01]  /*9020*/  IMAD R4, R23, 0x3000, R28 ;  /* 0x0000300017047824 */ /* 0x000fe200078e021c */
[----:B------:R-:W-:-:S02]  /*9030*/  LOP3.LUT R8, R8, 0x18, RZ, 0xc0, !PT ;  /* 0x0000001808087812 */ /* 0x000fc400078ec0ff */
[----:B------:R-:W-:Y:S01]  /*9040*/  IADD3 R9, -R10, UR36, -R9 ;  /* 0x000000240a097c10 */ /* 0x000fe2000fffe909 */
[----:B------:R-:W-:Y:S06]  /*9050*/  BRA.DIV UR4, `(.L_x_44) ;  /* 0x0000002a04987947 */ /* 0x000fec000b800000 */
[----:B------:R-:W0:Y:S01]  /*9060*/  SHFL.IDX PT, R3, R5, RZ, 0x1c1f ;  /* 0x001c1fff05037589 */ /* 0x000e2200000e0000 */
[----:B------:R-:W-:-:S03]  /*9070*/  ISETP.GE.AND P0, PT, R9, 0x1, PT ;  /* 0x000000010900780c */ /* 0x000fc60003f06270 */
[----:B------:R-:W1:Y:S04]  /*9080*/  SHFL.IDX PT, R2, R6, RZ, 0x1c1f ;  /* 0x001c1fff06027589 */ /* 0x000e6800000e0000 */
[----:B------:R-:W-:Y:S06]  /*9090*/  SHFL.IDX PT, R14, R5, 0x3, 0x1c1f ;  /* 0x007c1f00050e7f89 */ /* 0x000fec00000e0000 */
[----:B------:R-:W-:-:S02]  /*90a0*/  @P0 LEA R7, R4, UR37, 0x1 ;  /* 0x0000002504070c11 */ /* 0x000fc4000f8e08ff */
[----:B0-----:R-:W-:-:S05]  /*90b0*/  @P0 LEA R3, P1, R8, R3, 0x1 ;  /* 0x0000000308030211 */ /* 0x001fca00078208ff */
[----:B-1----:R-:W-:-:S05]  /*90c0*/  @P0 IMAD.X R2, RZ, RZ, R2, P1 ;  /* 0x000000ffff020224 */ /* 0x002fca00008e0602 */
[----:B------:R-:W-:-:S04]  /*90d0*/  @P0 LOP3.LUT R3, R3, R2, RZ, 0x3c, !PT ;  /* 0x0000000203030212 */ /* 0x000fc800078e3cff */
[----:B------:R-:W-:-:S04]  /*90e0*/  @P0 LOP3.LUT R2, R3, R2, RZ, 0x3c, !PT ;  /* 0x0000000203020212 */ /* 0x000fc800078e3cff */
[----:B------:R-:W-:-:S05]  /*90f0*/  @P0 LOP3.LUT R3, R3, R2, RZ, 0x3c, !PT ;  /* 0x0000000203030212 */ /* 0x000fca00078e3cff */
[----:B------:R-:W-:Y:S04]  /*9100*/  @P0 LDGSTS.E.BYPASS.LTC128B.128 [R7+0x15400], desc[UR48][R2.64], !P4 ;  /* 0x1540000002070fae */ /* 0x000fe8000e101d70 */
[----:B------:R-:W-:Y:S04]  /*9110*/  @P0 LDGSTS.E.BYPASS.LTC128B.128 [R7+0x17400], desc[UR48][R2.64+0x40], !P3 ;  /* 0x1740004002070fae */ /* 0x000fe8000d901d70 */
[----:B------:R0:W-:Y:S01]  /*9120*/  @P0 LDGSTS.E.BYPASS.LTC128B.128 [R7+0x19400], desc[UR48][R2.64+0x80], !P2 ;  /* 0x1940008002070fae */ /* 0x0001e2000d101d70 */
[----:B------:R-:W-:-:S03]  /*9130*/  ISETP.GE.AND P0, PT, R9, 0x21, PT ;  /* 0x000000210900780c */ /* 0x000fc60003f06270 */
[----:B0-----:R-:W0:Y:S10]  /*9140*/  SHFL.IDX PT, R3, R5, 0x1, 0x1c1f ;  /* 0x003c1f0005037f89 */ /* 0x001e3400000e0000 */
[----:B------:R-:W-:Y:S01]  /*9150*/  @P0 LEA R7, R4, UR37, 0x1 ;  /* 0x0000002504070c11 */ /* 0x000fe2000f8e08ff */
[----:B------:R-:W1:Y:S01]  /*9160*/  SHFL.IDX PT, R2, R6, 0x1, 0x1c1f ;  /* 0x003c1f0006027f89 */ /* 0x000e6200000e0000 */
        /* <DEDUP_REMOVED lines=11> */
[----:B------:R-:W1:Y:S04]  /*9220*/  SHFL.IDX PT, R2, R6, 0x2, 0x1c1f ;  /* 0x005c1f0006027f89 */ /* 0x000e6800000e0000 */
[----:B------:R-:W2:Y:S01]  /*9230*/  SHFL.IDX PT, R6, R6, 0x3, 0x1c1f ;  /* 0x007c1f0006067f89 */ /* 0x000ea200000e0000 */
[----:B0-----:R-:W-:-:S04]  /*9240*/  @P0 LEA R3, P1, R8, R3, 0x1 ;  /* 0x0000000308030211 */ /* 0x001fc800078208ff */
[----:B-1----:R-:W-:-:S04]  /*9250*/  @P0 IADD3.X R2, RZ, R2, RZ, P1, !PT ;  /* 0x00000002ff020210 */ /* 0x002fc80000ffe4ff */
[----:B------:R-:W-:-:S04]  /*9260*/  @P0 LOP3.LUT R3, R3, R2, RZ, 0x3c, !PT ;  /* 0x0000000203030212 */ /* 0x000fc800078e3cff */
[----:B------:R-:W-:-:S04]  /*9270*/  @P0 LOP3.LUT R2, R3, R2, RZ, 0x3c, !PT ;  /* 0x0000000203020212 */ /* 0x000fc800078e3cff */
[----:B------:R-:W-:-:S05]  /*9280*/  @P0 LOP3.LUT R3, R3, R2, RZ, 0x3c, !PT ;  /* 0x0000000203030212 */ /* 0x000fca00078e3cff */
[----:B------:R0:W-:Y:S04]  /*9290*/  @P0 LDGSTS.E.BYPASS.LTC128B.128 [R7+0x16400], desc[UR48][R2.64], !P4 ;  /* 0x1640000002070fae */ /* 0x0001e8000e101d70 */
[----:B------:R0:W-:Y:S04]  /*92a0*/  @P0 LDGSTS.E.BYPASS.LTC128B.128 [R7+0x18400], desc[UR48][R2.64+0x40], !P3 ;  /* 0x1840004002070fae */ /* 0x0001e8000d901d70 */
[----:B--2---:R0:W-:Y:S02]  /*92b0*/  @P0 LDGSTS.E.BYPASS.LTC128B.128 [R7+0x1a400], desc[UR48][R2.64+0x80], !P2 ;  /* 0x1a40008002070fae */ /* 0x0041e4000d101d70 */
.L_x_99:
[----:B------:R-:W-:-:S13]  /*92c0*/  ISETP.GE.AND P0, PT, R9, 0x61, PT ;  /* 0x000000610900780c */ /* 0x000fda0003f06270 */
[----:B0-----:R-:W-:Y:S02]  /*92d0*/  @P0 LEA R2, P1, R8, R14, 0x1 ;  /* 0x0000000e08020211 */ /* 0x001fe400078208ff */
[----:B------:R-:W-:-:S03]  /*92e0*/  @P0 LEA R5, R4, UR37, 0x1 ;  /* 0x0000002504050c11 */ /* 0x000fc6000f8e08ff */
[----:B------:R-:W-:-:S05]  /*92f0*/  @P0 IMAD.X R3, RZ, RZ, R6, P1 ;  /* 0x000000ffff030224 */ /* 0x000fca00008e0606 */
[----:B------:R-:W-:Y:S01]  /*9300*/  @!PT LDS RZ, [RZ] ;  /* 0x00000000fffff984 */ /* 0x000fe20000000800 */
[----:B------:R-:W-:Y:S01]  /*9310*/  @!PT LDS RZ, [RZ] ;  /* 0x00000000fffff984 */ /* 0x000fe20000000800 */
[----:B------:R-:W-:Y:S01]  /*9320*/  @!PT LDS RZ, [RZ] ;  /* 0x00000000fffff984 */ /* 0x000fe20000000800 */
[----:B------:R0:W-:Y:S04]  /*9330*/  @P0 LDGSTS.E.BYPASS.LTC128B.128 [R5+0x16c00], desc[UR48][R2.64], !P4 ;  /* 0x16c0000002050fae */ /* 0x0001e8000e101d70 */
[----:B------:R0:W-:Y:S04]  /*9340*/  @P0 LDGSTS.E.BYPASS.LTC128B.128 [R5+0x18c00], desc[UR48][R2.64+0x40], !P3 ;  /* 0x18c0004002050fae */ /* 0x0001e8000d901d70 */
[----:B------:R0:W-:Y:S01]  /*9350*/  @P0 LDGSTS.E.BYPASS.LTC128B.128 [R5+0x1ac00], desc[UR48][R2.64+0x80], !P2 ;  /* 0x1ac0008002050fae */ /* 0x0001e2000d101d70 */
[----:B------:R-:W-:Y:S01]  /*9360*/  PLOP3.LUT P0, PT, PT, PT, PT, 0x80, 0x0 ;  /* 0x000000000000781c */ /* 0x000fe20003f0f070 */
[----:B------:R-:W-:-:S12]  /*9370*/  NOP ;  /* 0x0000000000007918 */ /* 0x000fd80000000000 */
.L_x_45:
[----:B------:R-:W-:Y:S02]  /*9380*/  PLOP3.LUT P1, PT, P1, P0, PT, 0xa2, 0x0 ;  /* 0x000000000000781c */ /* 0x000fe40000f21472 */
[----:B------:R-:W-:-:S08]  /*9390*/  @P0 R2UR P1, UR4, R0 ;  /* 0x00000000000402ca */ /* 0x000fd00000020000 */
[----:B------:R-:W-:-:S05]  /*93a0*/  @P0 PLOP3.LUT P0, PT, P1, PT, PT, 0x80, 0x0 ;  /* 0x000000000000081c */ /* 0x000fca0000f0f070 */
[----:B------:R-:W-:Y:S01]  /*93b0*/  @!P1 SYNCS.ARRIVE.TRANS64.RED.A0T1 RZ, [UR4+0x2d830], RZ ;  /* 0x02d830ffffff99a7 */ /* 0x000fe20008200404 */
[----:B------:R-:W-:Y:S07]  /*93c0*/  @!P1 ARRIVES.LDGSTSBAR.64.TRANSCNT [UR4+0x2d830] ;  /* 0x02d83000ff0099b0 */ /* 0x000fee0008000a84 */
[----:B------:R-:W-:Y:S05]  /*93d0*/  @P0 BRA.U.ANY `(.L_x_45) ;  /* 0xfffffffd00e80947 */ /* 0x000fea000393ffff */
[----:B------:R-:W-:Y:S01]  /*93e0*/  NOP ;  /* 0x0000000000007918 */ /* 0x000fe20000000000 */
[----:B0-----:R-:W-:-:S05]  /*93f0*/  IMAD.U32 R2, RZ, RZ, UR40 ;  /* 0x00000028ff027e24 */ /* 0x001fca000f8e00ff */
[----:B------:R-:W-:-:S13]  /*9400*/  ISETP.NE.AND P2, PT, R2, 0x3, PT ;  /* 0x000000030200780c */ /* 0x000fda0003f45270 */
[----:B------:R-:W-:Y:S05]  /*9410*/  @!P2 BRA `(.L_x_46) ;  /* 0x000000000004a947 */ /* 0x000fea0003800000 */
[----:B------:R-:W-:Y:S01]  /*9420*/  BPT.TRAP 0x1 ;  /* 0x000000040000795c */ /* 0x000fe20000300000 */
.L_x_46:
[----:B------:R0:W-:Y:S02]  /*9430*/  SYNCS.ARRIVE.TRANS64.A1T0 RZ, [R0+URZ+0x2d830], RZ ;  /* 0x02d830ff00ff79a7 */ /* 0x0001e4000810003f */
[----:B------:R-:W-:Y:S05]  /*9440*/  WARPSYNC.ALL ;  /* 0x0000000000007948 */ /* 0x000fea0003800000 */
[----:B------:R-:W-:-:S04]  /*9450*/  UIADD3 UR4, UR37, 0xc400, URZ ;  /* 0x0000c40025047890 */ /* 0x000fc8000fffe03f */
[----:B------:R-:W-:Y:S01]  /*9460*/  ULOP3.LUT UP0, URZ, UR4, 0x1bf, URZ, 0xc0, !UPT ;  /* 0x000001bf043f7892 */ /* 0x000fe2000f80c03f */
[----:B------:R-:W-:Y:S05]  /*9470*/  BAR.SYNC.DEFER_BLOCKING 0x8, 0x200 ;  /* 0x0208000000007b1d */ /* 0x000fea0000010000 */
[----:B------:R-:W-:-:S13]  /*9480*/  PLOP3.LUT P0, PT, PT, PT, UP0, 0x80, 0x0 ;  /* 0x000000000000781c */ /* 0x000fda0003f0f008 */
        /* <DEDUP_REMOVED lines=17> */
.L_x_47:
[----:B------:R-:W2:Y:S01]  /*95a0*/  LDL R21, [R1+0xc] ;  /* 0x00000c0001157983 */ /* 0x000ea20000100800 */
[----:B------:R-:W1:Y:S01]  /*95b0*/  LDC R10, c[0x0][0x448] ;  /* 0x00011200ff0a7b82 */ /* 0x000e620000000800 */
[----:B------:R-:W-:Y:S01]  /*95c0*/  ULDC.64 UR4, c[0x0][0x2d8] ;  /* 0x0000b60000047ab9 */ /* 0x000fe20000000a00 */
[----:B0-----:R-:W-:Y:S01]  /*95d0*/  SHF.R.S32.HI R0, RZ, 0x1f, R19 ;  /* 0x0000001fff007819 */ /* 0x001fe20000011413 */
[----:B------:R-:W0:Y:S01]  /*95e0*/  S2R R26, SR_TID.X ;  /* 0x00000000001a7919 */ /* 0x000e220000002100 */
[----:B------:R-:W-:Y:S01]  /*95f0*/  IMAD R3, R29, UR4, RZ ;  /* 0x000000041d037c24 */ /* 0x000fe2000f8e02ff */
[----:B------:R-:W-:Y:S01]  /*9600*/  ULDC.64 UR6, c[0x0][0x2c8] ;  /* 0x0000b20000067ab9 */ /* 0x000fe20000000a00 */
[----:B------:R-:W-:Y:S01]  /*9610*/  IMAD.MOV R6, RZ, RZ, -R24 ;  /* 0x000000ffff067224 */ /* 0x000fe200078e0a18 */
[----:B------:R-:W-:Y:S01]  /*9620*/  ULDC.64 UR8, c[0x0][0x280] ;  /* 0x0000a00000087ab9 */ /* 0x000fe20000000a00 */
[C---:B------:R-:W-:Y:S01]  /*9630*/  IMAD R4, R22.reuse, UR5, R3 ;  /* 0x0000000516047c24 */ /* 0x040fe2000f8e0203 */
[----:B------:R-:W3:Y:S01]  /*9640*/  S2R R11, SR_TID.X ;  /* 0x00000000000b7919 */ /* 0x000ee20000002100 */
[----:B------:R-:W-:Y:S01]  /*9650*/  IMAD.WIDE.U32 R2, R22, UR4, RZ ;  /* 0x0000000416027c25 */ /* 0x000fe2000f8e00ff */
[----:B------:R-:W-:Y:S01]  /*9660*/  ULDC.64 UR4, c[0x0][0x2e0] ;  /* 0x0000b80000047ab9 */ /* 0x000fe20000000a00 */
[----:B------:R-:W-:-:S02]  /*9670*/  LOP3.LUT P3, RZ, R16, 0x400, RZ, 0xc0, !PT ;  /* 0x0000040010ff7812 */ /* 0x000fc4000786c0ff */
[----:B------:R-:W-:Y:S01]  /*9680*/  IMAD R0, R0, UR4, RZ ;  /* 0x0000000400007c24 */ /* 0x000fe2000f8e02ff */
[C---:B------:R-:W-:Y:S01]  /*9690*/  LOP3.LUT P4, RZ, R16.reuse, 0x200, RZ, 0xc0, !PT ;  /* 0x0000020010ff7812 */ /* 0x040fe2000788c0ff */
[----:B------:R-:W-:Y:S01]  /*96a0*/  IMAD.IADD R3, R3, 0x1, R4 ;  /* 0x0000000103037824 */ /* 0x000fe200078e0204 */
[----:B------:R-:W-:Y:S01]  /*96b0*/  LOP3.LUT P5, RZ, R16, 0x100, RZ, 0xc0, !PT ;  /* 0x0000010010ff7812 */ /* 0x000fe200078ac0ff */
[C---:B------:R-:W-:Y:S02]  /*96c0*/  IMAD R5, R19.reuse, UR5, R0 ;  /* 0x0000000513057c24 */ /* 0x040fe4000f8e0200 */
[----:B------:R-:W-:Y:S01]  /*96d0*/  IMAD.WIDE.U32 R2, R19, UR4, R2 ;  /* 0x0000000413027c25 */ /* 0x000fe2000f8e0002 */
[----:B------:R-:W-:Y:S01]  /*96e0*/  ULDC UR4, c[0x0][0xc38] ;  /* 0x00030e0000047ab9 */ /* 0x000fe20000000800 */
[----:B------:R-:W-:Y:S02]  /*96f0*/  LEA R19, R28, UR37, 0x1 ;  /* 0x000000251c137c11 */ /* 0x000fe4000f8e08ff */
[----:B-1----:R-:W-:-:S02]  /*9700*/  ISETP.NE.AND P0, PT, R10, 0x1, PT ;  /* 0x000000010a00780c */ /* 0x002fc40003f05270 */
[----:B------:R-:W-:Y:S02]  /*9710*/  IADD3 R3, R3, R5, RZ ;  /* 0x0000000503037210 */ /* 0x000fe40007ffe0ff */
[----:B0-----:R-:W-:Y:S01]  /*9720*/  SHF.R.U32.HI R20, RZ, 0x2, R26 ;  /* 0x00000002ff147819 */ /* 0x001fe2000001161a */
[----:B------:R-:W-:-:S08]  /*9730*/  IMAD.SHL.U32 R26, R26, 0x20, RZ ;  /* 0x000000201a1a7824 */ /* 0x000fd000078e00ff */
[----:B------:R-:W0:Y:S01]  /*9740*/  @P0 LDC R0, c[0x0][0x44c] ;  /* 0x00011300ff000b82 */ /* 0x000e220000000800 */
[----:B------:R-:W-:Y:S02]  /*9750*/  LOP3.LUT R20, R20, 0x1f, RZ, 0xc0, !PT ;  /* 0x0000001f14147812 */ /* 0x000fe400078ec0ff */
[----:B------:R-:W-:-:S05]  /*9760*/  LOP3.LUT R26, R26, 0x60, RZ, 0xc0, !PT ;  /* 0x000000601a1a7812 */ /* 0x000fca00078ec0ff */
[----:B------:R-:W1:Y:S01]  /*9770*/  @P0 LDC R4, c[0x0][0x450] ;  /* 0x00011400ff040b82 */ /* 0x000e620000000800 */
[----:B------:R-:W-:-:S07]  /*9780*/  LOP3.LUT R20, R20, R26, RZ, 0xfc, !PT ;  /* 0x0000001a14147212 */ /* 0x000fce00078efcff */
[----:B------:R-:W4:Y:S01]  /*9790*/  @P0 LDC R9, c[0x0][0x44c] ;  /* 0x00011300ff090b82 */ /* 0x000f220000000800 */
[----:B--2---:R-:W-:Y:S01]  /*97a0*/  IMAD R6, R6, UR4, R21 ;  /* 0x0000000406067c24 */ /* 0x004fe2000f8e0215 */
[----:B------:R-:W-:Y:S01]  /*97b0*/  ULDC.64 UR4, c[0x0][0x2d0] ;  /* 0x0000b40000047ab9 */ /* 0x000fe20000000a00 */
[----:B---3--:R-:W-:Y:S02]  /*97c0*/  SHF.R.U32.HI R21, RZ, 0x2, R11 ;  /* 0x00000002ff157819 */ /* 0x008fe4000001160b */
[----:B------:R-:W-:Y:S02]  /*97d0*/  IMAD R7, R6, 0xc0, R20 ;  /* 0x000000c006077824 */ /* 0x000fe400078e0214 */
[----:B------:R-:W-:Y:S01]  /*97e0*/  IMAD.SHL.U32 R20, R11, 0x8, RZ ;  /* 0x000000080b147824 */ /* 0x000fe200078e00ff */
[----:B------:R-:W-:Y:S01]  /*97f0*/  LOP3.LUT R21, R21, 0x1f, RZ, 0xc0, !PT ;  /* 0x0000001f15157812 */ /* 0x000fe200078ec0ff */
[----:B0-----:R-:W-:-:S03]  /*9800*/  @P0 IMAD.HI.U32 R0, R7, R0, RZ ;  /* 0x0000000007000227 */ /* 0x001fc600078e00ff */
[----:B------:R-:W-:Y:S01]  /*9810*/  LOP3.LUT R20, R20, 0x18, RZ, 0xc0, !PT ;  /* 0x0000001814147812 */ /* 0x000fe200078ec0ff */
[----:B------:R-:W-:Y:S01]  /*9820*/  IMAD.MOV.U32 R5, RZ, RZ, R7 ;  /* 0x000000ffff057224 */ /* 0x000fe200078e0007 */
[----:B-1----:R-:W-:-:S04]  /*9830*/  @P0 SHF.R.U32.HI R5, RZ, R4, R0 ;  /* 0x00000004ff050219 */ /* 0x002fc80000011600 */
[----:B------:R-:W-:-:S05]  /*9840*/  SHF.R.S32.HI R0, RZ, 0x1f, R5 ;  /* 0x0000001fff007819 */ /* 0x000fca0000011405 */
[----:B------:R-:W-:-:S04]  /*9850*/  IMAD R0, R0, UR4, RZ ;  /* 0x0000000400007c24 */ /* 0x000fc8000f8e02ff */
[C---:B------:R-:W-:Y:S02]  /*9860*/  IMAD R8, R5.reuse, UR5, R0 ;  /* 0x0000000505087c24 */ /* 0x040fe4000f8e0200 */
[----:B------:R-:W-:Y:S02]  /*9870*/  IMAD.MOV R0, RZ, RZ, -R5 ;  /* 0x000000ffff007224 */ /* 0x000fe400078e0a05 */
[----:B------:R-:W-:-:S04]  /*9880*/  IMAD.WIDE.U32 R4, R5, UR4, R2 ;  /* 0x0000000405047c25 */ /* 0x000fc8000f8e0002 */
[----:B------:R-:W-:Y:S02]  /*9890*/  IMAD R0, R10, R0, R7 ;  /* 0x000000000a007224 */ /* 0x000fe400078e0207 */
[----:B------:R-:W-:-:S03]  /*98a0*/  IMAD.IADD R5, R5, 0x1, R8 ;  /* 0x0000000105057824 */ /* 0x000fc600078e0208 */
[----:B------:R-:W-:Y:S01]  /*98b0*/  SHF.R.S32.HI R8, RZ, 0x1f, R0 ;  /* 0x0000001fff087819 */ /* 0x000fe20000011400 */
[----:B------:R-:W-:-:S04]  /*98c0*/  IMAD.WIDE.U32 R4, R0, UR6, R4 ;  /* 0x0000000600047c25 */ /* 0x000fc8000f8e0004 */
[----:B------:R-:W-:-:S04]  /*98d0*/  IMAD R8, R8, UR6, RZ ;  /* 0x0000000608087c24 */ /* 0x000fc8000f8e02ff */
[----:B------:R-:W-:Y:S01]  /*98e0*/  IMAD R8, R0, UR7, R8 ;  /* 0x0000000700087c24 */ /* 0x000fe2000f8e0208 */
[----:B------:R-:W-:-:S03]  /*98f0*/  LEA R0, P1, R4, UR8, 0x1 ;  /* 0x0000000804007c11 */ /* 0x000fc6000f8208ff */
[----:B------:R-:W-:Y:S01]  /*9900*/  IMAD.IADD R5, R5, 0x1, R8 ;  /* 0x0000000105057824 */ /* 0x000fe200078e0208 */
[----:B------:R-:W-:-:S04]  /*9910*/  IADD3 R8, R7, 0x80, RZ ;  /* 0x0000008007087810 */ /* 0x000fc80007ffe0ff */
[----:B------:R-:W-:Y:S01]  /*9920*/  LEA.HI.X R4, R4, UR9, R5, 0x1, P1 ;  /* 0x0000000904047c11 */ /* 0x000fe200088f0c05 */
[----:B----4-:R-:W-:Y:S01]  /*9930*/  @P0 IMAD.HI.U32 R9, R8, R9, RZ ;  /* 0x0000000908090227 */ /* 0x010fe200078e00ff */
[----:B------:R-:W0:Y:S03]  /*9940*/  @P0 LDC R5, c[0x0][0x450] ;  /* 0x00011400ff050b82 */ /* 0x000e260000000800 */
[----:B------:R-:W-:Y:S01]  /*9950*/  IMAD.MOV.U32 R7, RZ, RZ, R8 ;  /* 0x000000ffff077224 */ /* 0x000fe200078e0008 */
[----:B0-----:R-:W-:-:S05]  /*9960*/  @P0 SHF.R.U32.HI R7, RZ, R5, R9 ;  /* 0x00000005ff070219 */ /* 0x001fca0000011609 */
[----:B------:R-:W-:Y:S02]  /*9970*/  IMAD.MOV R5, RZ, RZ, -R7 ;  /* 0x000000ffff057224 */ /* 0x000fe400078e0a07 */
[----:B------:R-:W-:-:S04]  /*9980*/  IMAD.WIDE.U32 R2, R7, UR4, R2 ;  /* 0x0000000407027c25 */ /* 0x000fc8000f8e0002 */
[----:B------:R-:W-:Y:S01]  /*9990*/  IMAD R5, R10, R5, R8 ;  /* 0x000000050a057224 */ /* 0x000fe200078e0208 */
[----:B------:R-:W-:-:S05]  /*99a0*/  SHF.R.S32.HI R8, RZ, 0x1f, R7 ;  /* 0x0000001fff087819 */ /* 0x000fca0000011407 */
[----:B------:R-:W-:Y:S01]  /*99b0*/  IMAD R8, R8, UR4, RZ ;  /* 0x0000000408087c24 */ /* 0x000fe2000f8e02ff */
[----:B------:R-:W-:-:S03]  /*99c0*/  UMOV UR4, 0xffffffff ;  /* 0xffffffff00047882 */ /* 0x000fc60000000000 */
[----:B------:R-:W-:Y:S01]  /*99d0*/  IMAD R8, R7, UR5, R8 ;  /* 0x0000000507087c24 */ /* 0x000fe2000f8e0208 */
[----:B------:R-:W-:-:S03]  /*99e0*/  SHF.R.S32.HI R7, RZ, 0x1f, R5 ;  /* 0x0000001fff077819 */ /* 0x000fc60000011405 */
[----:B------:R-:W-:Y:S02]  /*99f0*/  IMAD.IADD R3, R3, 0x1, R8 ;  /* 0x0000000103037824 */ /* 0x000fe400078e0208 */
[----:B------:R-:W-:Y:S02]  /*9a00*/  IMAD R7, R7, UR6, RZ ;  /* 0x0000000607077c24 */ /* 0x000fe4000f8e02ff */
[----:B------:R-:W-:-:S04]  /*9a10*/  IMAD.WIDE.U32 R2, R5, UR6, R2 ;  /* 0x0000000605027c25 */ /* 0x000fc8000f8e0002 */
[----:B------:R-:W-:Y:S01]  /*9a20*/  IMAD R7, R5, UR7, R7 ;  /* 0x0000000705077c24 */ /* 0x000fe2000f8e0207 */
[----:B------:R-:W-:-:S04]  /*9a30*/  LEA R8, P0, R2, UR8, 0x1 ;  /* 0x0000000802087c11 */ /* 0x000fc8000f8008ff */
[----:B------:R-:W-:-:S04]  /*9a40*/  IADD3 R7, R3, R7, RZ ;  /* 0x0000000703077210 */ /* 0x000fc80007ffe0ff */
[----:B------:R-:W-:Y:S01]  /*9a50*/  LEA.HI.X R7, R2, UR9, R7, 0x1, P0 ;  /* 0x0000000902077c11 */ /* 0x000fe200080f0c07 */
[----:B------:R-:W-:Y:S06]  /*9a60*/  BRA.DIV UR4, `(.L_x_48) ;  /* 0x00000026047c7947 */ /* 0x000fec000b800000 */
[----:B------:R-:W0:Y:S01]  /*9a70*/  SHFL.IDX PT, R3, R0, RZ, 0x1c1f ;  /* 0x001c1fff00037589 */ /* 0x000e2200000e0000 */
[----:B------:R-:W-:-:S03]  /*9a80*/  IMAD R5, R6, 0xc0, R21 ;  /* 0x000000c006057824 */ /* 0x000fc600078e0215 */
[----:B------:R-:W1:Y:S01]  /*9a90*/  SHFL.IDX PT, R2, R4, RZ, 0x1c1f ;  /* 0x001c1fff04027589 */ /* 0x000e6200000e0000 */
[C---:B------:R-:W-:Y:S01]  /*9aa0*/  VIADD R6, R5.reuse, 0x20 ;  /* 0x0000002005067836 */ /* 0x040fe20000000000 */
[----:B------:R-:W-:Y:S02]  /*9ab0*/  ISETP.GE.AND P0, PT, R5, UR38, PT ;  /* 0x0000002605007c0c */ /* 0x000fe4000bf06270 */
[----:B------:R-:W-:Y:S11]  /*9ac0*/  SHFL.IDX PT, R14, R0, 0x3, 0x1c1f ;  /* 0x007c1f00000e7f89 */ /* 0x000ff600000e0000 */
[----:B0-----:R-:W-:-:S05]  /*9ad0*/  @!P0 LEA R3, P1, R20, R3, 0x1 ;  /* 0x0000000314038211 */ /* 0x001fca00078208ff */
[----:B-1----:R-:W-:-:S05]  /*9ae0*/  @!P0 IMAD.X R2, RZ, RZ, R2, P1 ;  /* 0x000000ffff028224 */ /* 0x002fca00008e0602 */
[----:B------:R-:W-:-:S04]  /*9af0*/  @!P0 LOP3.LUT R3, R3, R2, RZ, 0x3c, !PT ;  /* 0x0000000203038212 */ /* 0x000fc800078e3cff */
[----:B------:R-:W-:-:S04]  /*9b00*/  @!P0 LOP3.LUT R2, R3, R2, RZ, 0x3c, !PT ;  /* 0x0000000203028212 */ /* 0x000fc800078e3cff */
[----:B------:R-:W-:-:S05]  /*9b10*/  @!P0 LOP3.LUT R3, R3, R2, RZ, 0x3c, !PT ;  /* 0x0000000203038212 */ /* 0x000fca00078e3cff */
[----:B------:R-:W-:Y:S04]  /*9b20*/  @!P0 LDGSTS.E.BYPASS.LTC128B.128 [R19+0xc400], desc[UR48][R2.64], !P3 ;  /* 0x0c40000002138fae */ /* 0x000fe8000d901d70 */
[----:B------:R-:W-:Y:S04]  /*9b30*/  @!P0 LDGSTS.E.BYPASS.LTC128B.128 [R19+0xf400], desc[UR48][R2.64+0x40], !P4 ;  /* 0x0f40004002138fae */ /* 0x000fe8000e101d70 */
[----:B------:R0:W-:Y:S01]  /*9b40*/  @!P0 LDGSTS.E.BYPASS.LTC128B.128 [R19+0x12400], desc[UR48][R2.64+0x80], !P5 ;  /* 0x1240008002138fae */ /* 0x0001e2000e901d70 */
[----:B------:R-:W-:Y:S01]  /*9b50*/  ISETP.GE.AND P0, PT, R6, UR38, PT ;  /* 0x0000002606007c0c */ /* 0x000fe2000bf06270 */
[----:B------:R-:W-:-:S02]  /*9b60*/  VIADD R6, R5, 0x40 ;  /* 0x0000004005067836 */ /* 0x000fc40000000000 */
[----:B0-----:R-:W0:Y:S04]  /*9b70*/  SHFL.IDX PT, R3, R0, 0x1, 0x1c1f ;  /* 0x003c1f0000037f89 */ /* 0x001e2800000e0000 */
[----:B------:R-:W1:Y:S06]  /*9b80*/  SHFL.IDX PT, R2, R4, 0x1, 0x1c1f ;  /* 0x003c1f0004027f89 */ /* 0x000e6c00000e0000 */
[----:B0-----:R-:W-:-:S04]  /*9b90*/  @!P0 LEA R3, P1, R20, R3, 0x1 ;  /* 0x0000000314038211 */ /* 0x001fc800078208ff */
[----:B-1----:R-:W-:-:S04]  /*9ba0*/  @!P0 IADD3.X R2, RZ, R2, RZ, P1, !PT ;  /* 0x00000002ff028210 */ /* 0x002fc80000ffe4ff */
        /* <DEDUP_REMOVED lines=9> */
[----:B------:R-:W1:Y:S04]  /*9c40*/  SHFL.IDX PT, R2, R4, 0x2, 0x1c1f ;  /* 0x005c1f0004027f89 */ /* 0x000e6800000e0000 */
[----:B------:R-:W2:Y:S04]  /*9c50*/  SHFL.IDX PT, R4, R4, 0x3, 0x1c1f ;  /* 0x007c1f0004047f89 */ /* 0x000ea800000e0000 */
[----:B------:R-:W-:Y:S04]  /*9c60*/  SHFL.IDX PT, R0, R7, RZ, 0x1c1f ;  /* 0x001c1fff07007589 */ /* 0x000fe800000e0000 */
[----:B------:R-:W-:Y:S01]  /*9c70*/  SHFL.IDX PT, R7, R7, 0x1, 0x1c1f ;  /* 0x003c1f0007077f89 */ /* 0x000fe200000e0000 */
        /* <DEDUP_REMOVED lines=8> */
[----:B------:R-:W-:-:S13]  /*9d00*/  ISETP.GE.AND P0, PT, R6, UR38, PT ;  /* 0x0000002606007c0c */ /* 0x000fda000bf06270 */
[----:B------:R-:W-:-:S04]  /*9d10*/  @!P0 LEA R14, P1, R20, R14, 0x1 ;  /* 0x0000000e140e8211 */ /* 0x000fc800078208ff */
[----:B--2---:R-:W-:Y:S01]  /*9d20*/  @!P0 IADD3.X R9, RZ, R4, RZ, P1, !PT ;  /* 0x00000004ff098210 */ /* 0x004fe20000ffe4ff */
[----:B0-----:R-:W-:Y:S02]  /*9d30*/  @!P0 IMAD.MOV.U32 R2, RZ, RZ, R14 ;  /* 0x000000ffff028224 */ /* 0x001fe400078e000e */
[----:B------:R-:W0:Y:S01]  /*9d40*/  SHFL.IDX PT, R14, R8, RZ, 0x1c1f ;  /* 0x001c1fff080e7589 */ /* 0x000e2200000e0000 */
[----:B------:R-:W-:Y:S02]  /*9d50*/  VIADD R4, R5, 0x80 ;  /* 0x0000008005047836 */ /* 0x000fe40000000000 */
[----:B------:R-:W-:-:S05]  /*9d60*/  @!P0 IMAD.MOV.U32 R3, RZ, RZ, R9 ;  /* 0x000000ffff038224 */ /* 0x000fca00078e0009 */
[----:B------:R-:W-:Y:S04]  /*9d70*/  @!P0 LDGSTS.E.BYPASS.LTC128B.128 [R19+0xdc00], desc[UR48][R2.64], !P3 ;  /* 0x0dc0000002138fae */ /* 0x000fe8000d901d70 */
[----:B------:R-:W-:Y:S04]  /*9d80*/  @!P0 LDGSTS.E.BYPASS.LTC128B.128 [R19+0x10c00], desc[UR48][R2.64+0x40], !P4 ;  /* 0x10c0004002138fae */ /* 0x000fe8000e101d70 */
[----:B------:R1:W-:Y:S01]  /*9d90*/  @!P0 LDGSTS.E.BYPASS.LTC128B.128 [R19+0x13c00], desc[UR48][R2.64+0x80], !P5 ;  /* 0x13c0008002138fae */ /* 0x0003e2000e901d70 */
[----:B------:R-:W-:-:S13]  /*9da0*/  ISETP.GE.AND P0, PT, R4, UR38, PT ;  /* 0x0000002604007c0c */ /* 0x000fda000bf06270 */
[----:B0-----:R-:W-:-:S04]  /*9db0*/  @!P0 LEA R14, P1, R20, R14, 0x1 ;  /* 0x0000000e140e8211 */ /* 0x001fc800078208ff */
[----:B------:R-:W-:Y:S01]  /*9dc0*/  @!P0 IADD3.X R9, RZ, R0, RZ, P1, !PT ;  /* 0x00000000ff098210 */ /* 0x000fe20000ffe4ff */
[----:B-1----:R-:W-:Y:S02]  /*9dd0*/  @!P0 IMAD.MOV.U32 R2, RZ, RZ, R14 ;  /* 0x000000ffff028224 */ /* 0x002fe400078e000e */
[----:B------:R0:W1:Y:S02]  /*9de0*/  SHFL.IDX PT, R14, R8, 0x1, 0x1c1f ;  /* 0x003c1f00080e7f89 */ /* 0x00006400000e0000 */
[----:B------:R-:W-:-:S05]  /*9df0*/  @!P0 IMAD.MOV.U32 R3, RZ, RZ, R9 ;  /* 0x000000ffff038224 */ /* 0x000fca00078e0009 */
[----:B------:R0:W-:Y:S04]  /*9e00*/  @!P0 LDGSTS.E.BYPASS.LTC128B.128 [R19+0xe400], desc[UR48][R2.64], !P3 ;  /* 0x0e40000002138fae */ /* 0x0001e8000d901d70 */
[----:B------:R0:W-:Y:S04]  /*9e10*/  @!P0 LDGSTS.E.BYPASS.LTC128B.128 [R19+0x11400], desc[UR48][R2.64+0x40], !P4 ;  /* 0x1140004002138fae */ /* 0x0001e8000e101d70 */
[----:B------:R0:W-:Y:S02]  /*9e20*/  @!P0 LDGSTS.E.BYPASS.LTC128B.128 [R19+0x14400], desc[UR48][R2.64+0x80], !P5 ;  /* 0x1440008002138fae */ /* 0x0001e4000e901d70 */
.L_x_112:
[----:B------:R-:W2:Y:S01]  /*9e30*/  LDL R0, [R1+0x10] ;  /* 0x0000100001007983 */ /* 0x000ea20000100800 */
[----:B------:R-:W-:-:S05]  /*9e40*/  VIADD R5, R5, 0xa0 ;  /* 0x000000a005057836 */ /* 0x000fca0000000000 */
[----:B------:R-:W-:-:S13]  /*9e50*/  ISETP.GE.AND P0, PT, R5, UR38, PT ;  /* 0x0000002605007c0c */ /* 0x000fda000bf06270 */
[----:B01----:R-:W-:-:S04]  /*9e60*/  @!P0 LEA R2, P1, R20, R14, 0x1 ;  /* 0x0000000e14028211 */ /* 0x003fc800078208ff */
[----:B------:R-:W-:-:S05]  /*9e70*/  @!P0 IADD3.X R3, RZ, R7, RZ, P1, !PT ;  /* 0x00000007ff038210 */ /* 0x000fca0000ffe4ff */
[----:B------:R-:W-:Y:S01]  /*9e80*/  @!PT LDS RZ, [RZ] ;  /* 0x00000000fffff984 */ /* 0x000fe20000000800 */
[----:B------:R-:W-:Y:S01]  /*9e90*/  @!PT LDS RZ, [RZ] ;  /* 0x00000000fffff984 */ /* 0x000fe20000000800 */
[----:B------:R-:W-:Y:S01]  /*9ea0*/  @!PT LDS RZ, [RZ] ;  /* 0x00000000fffff984 */ /* 0x000fe20000000800 */
[----:B------:R0:W-:Y:S04]  /*9eb0*/  @!P0 LDGSTS.E.BYPASS.LTC128B.128 [R19+0xec00], desc[UR48][R2.64], !P3 ;  /* 0x0ec0000002138fae */ /* 0x0001e8000d901d70 */
[----:B------:R0:W-:Y:S04]  /*9ec0*/  @!P0 LDGSTS.E.BYPASS.LTC128B.128 [R19+0x11c00], desc[UR48][R2.64+0x40], !P4 ;  /* 0x11c0004002138fae */ /* 0x0001e8000e101d70 */
[----:B------:R0:W-:Y:S01]  /*9ed0*/  @!P0 LDGSTS.E.BYPASS.LTC128B.128 [R19+0x14c00], desc[UR48][R2.64+0x80], !P5 ;  /* 0x14c0008002138fae */ /* 0x0001e2000e901d70 */
[----:B------:R-:W-:Y:S01]  /*9ee0*/  NOP ;  /* 0x0000000000007918 */ /* 0x000fe20000000000 */
[----:B------:R-:W-:Y:S02]  /*9ef0*/  SYNCS.ARRIVE.TRANS64.RED.A0T1 RZ, [UR37+0x2d800], RZ ;  /* 0x02d800ffffff79a7 */ /* 0x000fe40008200425 */
[----:B------:R-:W-:Y:S01]  /*9f00*/  ARRIVES.LDGSTSBAR.64.TRANSCNT [UR37+0x2d800] ;  /* 0x02d80000ff0079b0 */ /* 0x000fe20008000aa5 */
[----:B--2---:R-:W-:-:S04]  /*9f10*/  LOP3.LUT R0, R0, 0x1, RZ, 0xc, !PT ;  /* 0x0000000100007812 */ /* 0x004fc800078e0cff */
[----:B------:R-:W-:Y:S01]  /*9f20*/  SHF.L.U32 R0, R0, 0x1f, RZ ;  /* 0x0000001f00007819 */ /* 0x000fe200000006ff */
[----:B------:R-:W-:Y:S01]  /*9f30*/  NOP ;  /* 0x0000000000007918 */ /* 0x000fe20000000000 */
[----:B------:R-:W-:Y:S01]  /*9f40*/  SYNCS.ARRIVE.TRANS64.A1T0 RZ, [UR37+0x2d800], RZ ;  /* 0x02d800ffffff79a7 */ /* 0x000fe20008100025 */
[----:B------:R-:W-:Y:S01]  /*9f50*/  BSSY B0, `(.L_x_49) ;  /* 0x0000003000007945 */ /* 0x000fe20003800000 */
[----:B------:R-:W1:Y:S03]  /*9f60*/  SYNCS.PHASECHK.TRANS64.TRYWAIT P0, [UR37+0x2d820], R0 ;  /* 0x02d82000ff0075a7 */ /* 0x000e660008000165 */
[----:B01----:R-:W-:Y:S05]  /*9f70*/  @!P0 BRA `(.L_x_50) ;  /* 0x0000002800488947 */ /* 0x003fea0003800000 */
.L_x_113:
[----:B------:R-:W-:Y:S05]  /*9f80*/  BSYNC B0 ;  /* 0x0000000000007941 */ /* 0x000fea0003800000 */
.L_x_49:
[----:B------:R-:W-:Y:S01]  /*9f90*/  UISETP.GE.AND UP0, UPT, UR36, 0x81, UPT ;  /* 0x000000812400788c */ /* 0x000fe2000bf06270 */
[----:B------:R-:W-:-:S05]  /*9fa0*/  IMAD.U32 R10, RZ, RZ, UR43 ;  /* 0x0000002bff0a7e24 */ /* 0x000fca000f8e00ff */
[----:B------:R-:W-:-:S13]  /*9fb0*/  PLOP3.LUT P0, PT, PT, PT, UP0, 0x40, 0x0 ;  /* 0x000000000000781c */ /* 0x000fda0003f0e808 */
[----:B------:R-:W-:Y:S05]  /*9fc0*/  @P0 BRA `(.L_x_51) ;  /* 0x0000000c00a00947 */ /* 0x000fea0003800000 */
[----:B------:R-:W-:Y:S01]  /*9fd0*/  BSSY B0, `(.L_x_51) ;  /* 0x00000e7000007945 */ /* 0x000fe20003800000 */
[----:B------:R-:W-:Y:S01]  /*9fe0*/  IMAD.MOV.U32 R20, RZ, RZ, R25 ;  /* 0x000000ffff147224 */ /* 0x000fe200078e0019 */
[----:B0-----:R-:W-:Y:S01]  /*9ff0*/  MOV R0, UR39 ;  /* 0x0000002700007c02 */ /* 0x001fe20008000f00 */
[----:B------:R-:W-:Y:S02]  /*a000*/  IMAD.MOV.U32 R7, RZ, RZ, R23 ;  /* 0x000000ffff077224 */ /* 0x000fe400078e0017 */
[----:B------:R-:W-:-:S07]  /*a010*/  IMAD.U32 R26, RZ, RZ, UR43 ;  /* 0x0000002bff1a7e24 */ /* 0x000fce000f8e00ff */
.L_x_64:
[----:B------:R-:W2:Y:S01]  /*a020*/  LDL R9, [R1+0x8] ;  /* 0x0000080001097983 */ /* 0x000ea20000100800 */
[----:B------:R-:W0:Y:S01]  /*a030*/  LDC R3, c[0x0][0x430] ;  /* 0x00010c00ff037b82 */ /* 0x000e220000000800 */
[----:B------:R-:W-:Y:S02]  /*a040*/  ULDC.64 UR4, c[0x0][0x428] ;  /* 0x00010a0000047ab9 */ /* 0x000fe40000000a00 */
[----:B------:R-:W3:Y:S04]  /*a050*/  LDL R6, [R1+0x4] ;  /* 0x0000040001067983 */ /* 0x000ee80000100800 */
[----:B------:R-:W4:Y:S01]  /*a060*/  LDL R8, [R1] ;  /* 0x0000000001087983 */ /* 0x000f220000100800 */
[----:B------:R-:W1:Y:S01]  /*a070*/  S2R R2, SR_TID.X ;  /* 0x0000000000027919 */ /* 0x000e620000002100 */
[----:B0-----:R-:W-:-:S13]  /*a080*/  ISETP.NE.AND P0, PT, R3, 0x1, PT ;  /* 0x000000010300780c */ /* 0x001fda0003f05270 */
[----:B------:R-:W0:Y:S01]  /*a090*/  @P0 LDC R4, c[0x0][0x434] ;  /* 0x00010d00ff040b82 */ /* 0x000e220000000800 */
[----:B-1----:R-:W-:Y:S01]  /*a0a0*/  IMAD.SHL.U32 R3, R2, 0x20, RZ ;  /* 0x0000002002037824 */ /* 0x002fe200078e00ff */
[----:B------:R-:W-:-:S06]  /*a0b0*/  SHF.R.U32.HI R5, RZ, 0x2, R2 ;  /* 0x00000002ff057819 */ /* 0x000fcc0000011602 */
[----:B------:R-:W1:Y:S01]  /*a0c0*/  @P0 LDC R2, c[0x0][0x438] ;  /* 0x00010e00ff020b82 */ /* 0x000e620000000800 */
[----:B------:R-:W-:Y:S02]  /*a0d0*/  LOP3.LUT R5, R5, 0x1f, RZ, 0xc0, !PT ;  /* 0x0000001f05057812 */ /* 0x000fe400078ec0ff */
[----:B------:R-:W-:-:S03]  /*a0e0*/  LOP3.LUT R3, R3, 0x60, RZ, 0xc0, !PT ;  /* 0x0000006003037812 */ /* 0x000fc600078ec0ff */
[----:B------:R-:W-:-:S05]  /*a0f0*/  IMAD R5, R0, 0x80, R5 ;  /* 0x0000008000057824 */ /* 0x000fca00078e0205 */
[----:B--2---:R-:W-:-:S05]  /*a100*/  IADD3 R5, R3, R5, R9 ;  /* 0x0000000503057210 */ /* 0x004fca0007ffe009 */
[----:B0-----:R-:W-:Y:S01]  /*a110*/  @P0 IMAD.HI.U32 R3, R5, R4, RZ ;  /* 0x0000000405030227 */ /* 0x001fe200078e00ff */
[----:B------:R-:W-:-:S04]  /*a120*/  MOV R4, R5 ;  /* 0x0000000500047202 */ /* 0x000fc80000000f00 */
[----:B-1----:R-:W-:Y:S01]  /*a130*/  @P0 SHF.R.U32.HI R4, RZ, R2, R3 ;  /* 0x00000002ff040219 */ /* 0x002fe20000011603 */
[----:B---3--:R-:W-:-:S03]  /*a140*/  IMAD R6, R6, UR4, RZ ;  /* 0x0000000406067c24 */ /* 0x008fc6000f8e02ff */
[--C-:B------:R-:W-:Y:S01]  /*a150*/  SHF.R.S32.HI R3, RZ, 0x1f, R4.reuse ;  /* 0x0000001fff037819 */ /* 0x100fe20000011404 */
[----:B------:R-:W-:Y:S02]  /*a160*/  IMAD.MOV.U32 R2, RZ, RZ, R4 ;  /* 0x000000ffff027224 */ /* 0x000fe400078e0004 */
[C---:B----4-:R-:W-:Y:S02]  /*a170*/  IMAD R6, R8.reuse, UR5, R6 ;  /* 0x0000000508067c24 */ /* 0x050fe4000f8e0206 */
[----:B------:R-:W-:Y:S01]  /*a180*/  IMAD.WIDE.U32 R2, R8, UR4, R2 ;  /* 0x0000000408027c25 */ /* 0x000fe2000f8e0002 */
[----:B------:R-:W-:-:S03]  /*a190*/  ULDC.64 UR4, c[0x0][0x418] ;  /* 0x0001060000047ab9 */ /* 0x000fc60000000a00 */
[----:B------:R-:W-:Y:S01]  /*a1a0*/  IMAD.IADD R6, R6, 0x1, R3 ;  /* 0x0000000106067824 */ /* 0x000fe200078e0203 */
[C---:B------:R-:W-:Y:S01]  /*a1b0*/  LEA R8, P0, R2.reuse, UR4, 0x2 ;  /* 0x0000000402087c11 */ /* 0x040fe2000f8010ff */
[----:B------:R-:W-:Y:S01]  /*a1c0*/  IMAD.U32 R10, RZ, RZ, UR40 ;  /* 0x00000028ff0a7e24 */ /* 0x000fe2000f8e00ff */
[----:B------:R-:W-:Y:S01]  /*a1d0*/  IADD3 R23, R7, 0x1, RZ ;  /* 0x0000000107177810 */ /* 0x000fe20007ffe0ff */
[----:B------:R-:W-:Y:S01]  /*a1e0*/  ULDC UR4, c[0x0][0x430] ;  /* 0x00010c0000047ab9 */ /* 0x000fe20000000800 */
[----:B------:R-:W-:Y:S01]  /*a1f0*/  LEA.HI.X R9, R2, UR5, R6, 0x2, P0 ;  /* 0x0000000502097c11 */ /* 0x000fe200080f1406 */
[----:B------:R-:W-:-:S04]  /*a200*/  IMAD.MOV R2, RZ, RZ, -R4 ;  /* 0x000000ffff027224 */ /* 0x000fc800078e0a04 */
[----:B------:R-:W2:Y:S01]  /*a210*/  LDG.E R4, desc[UR48][R8.64] ;  /* 0x0000003008047981 */ /* 0x000ea2000c1e1900 */
[----:B------:R-:W-:Y:S02]  /*a220*/  ISETP.NE.AND P1, PT, R10, 0x3, PT ;  /* 0x000000030a00780c */ /* 0x000fe40003f25270 */
[----:B------:R-:W-:Y:S01]  /*a230*/  ISETP.NE.AND P0, PT, R23, 0x2, PT ;  /* 0x000000021700780c */ /* 0x000fe20003f05270 */
[----:B------:R-:W-:-:S03]  /*a240*/  IMAD R5, R2, UR4, R5 ;  /* 0x0000000402057c24 */ /* 0x000fc6000f8e0205 */
[----:B------:R-:W-:Y:S01]  /*a250*/  SEL R25, RZ, 0x1, P0 ;  /* 0x00000001ff197807 */ /* 0x000fe20000000000 */
[----:B------:R-:W-:Y:S01]  /*a260*/  IMAD.MOV.U32 R10, RZ, RZ, R0 ;  /* 0x000000ffff0a7224 */ /* 0x000fe200078e0000 */
[----:B------:R-:W-:Y:S02]  /*a270*/  SEL R23, R23, RZ, P0 ;  /* 0x000000ff17177207 */ /* 0x000fe40000000000 */
[----:B------:R-:W-:Y:S02]  /*a280*/  LOP3.LUT R25, R20, R25, RZ, 0x3c, !PT ;  /* 0x0000001914197212 */ /* 0x000fe400078e3cff */
[----:B--2---:R-:W-:Y:S01]  /*a290*/  SHF.R.S32.HI R24, RZ, 0x1f, R4 ;  /* 0x0000001fff187819 */ /* 0x004fe20000011404 */
[----:B------:R-:W-:Y:S06]  /*a2a0*/  @!P1 BRA `(.L_x_52) ;  /* 0x0000000000049947 */ /* 0x000fec0003800000 */
[----:B------:R-:W-:Y:S01]  /*a2b0*/  BPT.TRAP 0x1 ;  /* 0x000000040000795c */ /* 0x000fe20000300000 */
.L_x_52:
[----:B------:R-:W-:Y:S01]  /*a2c0*/  LEA R6, R23, UR37, 0x3 ;  /* 0x0000002517067c11 */ /* 0x000fe2000f8e18ff */
[----:B------:R-:W-:Y:S01]  /*a2d0*/  BSSY B1, `(.L_x_53) ;  /* 0x0000004000017945 */ /* 0x000fe20003800000 */
[----:B------:R-:W-:-:S04]  /*a2e0*/  SHF.L.U32 R0, R25, 0x1f, RZ ;  /* 0x0000001f19007819 */ /* 0x000fc800000006ff */
[----:B------:R-:W0:Y:S02]  /*a2f0*/  SYNCS.PHASECHK.TRANS64.TRYWAIT P0, [R6+URZ+0x2d840], R0 ;  /* 0x02d84000060075a7 */ /* 0x000e24000800017f */
[----:B0-----:R-:W-:Y:S05]  /*a300*/  @!P0 BRA `(.L_x_54) ;  /* 0x00000024007c8947 */ /* 0x001fea0003800000 */
.L_x_114:
[----:B------:R-:W-:Y:S05]  /*a310*/  BSYNC B1 ;  /* 0x0000000000017941 */ /* 0x000fea0003800000 */
.L_x_53:
[----:B------:R-:W-:Y:S01]  /*a320*/  SHF.R.S32.HI R21, RZ, 0x1f, R5 ;  /* 0x0000001fff157819 */ /* 0x000fe20000011405 */
[----:B------:R-:W-:Y:S01]  /*a330*/  ULDC.64 UR4, c[0x0][0x300] ;  /* 0x0000c00000047ab9 */ /* 0x000fe20000000a00 */
[C---:B------:R-:W-:Y:S01]  /*a340*/  LOP3.LUT P3, RZ, R16.reuse, 0x4, RZ, 0xc0, !PT ;  /* 0x0000000410ff7812 */ /* 0x040fe2000786c0ff */
[----:B------:R-:W-:Y:S01]  /*a350*/  IMAD.WIDE.U32 R2, R5, UR4, RZ ;  /* 0x0000000405027c25 */ /* 0x000fe2000f8e00ff */
[C---:B------:R-:W-:Y:S02]  /*a360*/  LOP3.LUT P2, RZ, R16.reuse, 0x2, RZ, 0xc0, !PT ;  /* 0x0000000210ff7812 */ /* 0x040fe4000784c0ff */
[----:B------:R-:W-:Y:S01]  /*a370*/  LOP3.LUT P1, RZ, R16, 0x1, RZ, 0xc0, !PT ;  /* 0x0000000110ff7812 */ /* 0x000fe2000782c0ff */
[----:B0-----:R-:W-:Y:S02]  /*a380*/  IMAD R0, R21, UR4, RZ ;  /* 0x0000000415007c24 */ /* 0x001fe4000f8e02ff */
[----:B------:R-:W-:Y:S02]  /*a390*/  IMAD R9, R23, 0x3000, R28 ;  /* 0x0000300017097824 */ /* 0x000fe400078e021c */
[----:B------:R-:W-:Y:S01]  /*a3a0*/  IMAD R0, R5, UR5, R0 ;  /* 0x0000000505007c24 */ /* 0x000fe2000f8e0200 */
[----:B------:R-:W-:-:S03]  /*a3b0*/  ULDC.64 UR4, c[0x0][0x310] ;  /* 0x0000c40000047ab9 */ /* 0x000fc60000000a00 */
[----:B------:R-:W-:Y:S02]  /*a3c0*/  IMAD.IADD R3, R3, 0x1, R0 ;  /* 0x0000000103037824 */ /* 0x000fe400078e0200 */
[----:B------:R-:W-:Y:S02]  /*a3d0*/  IMAD R0, R24, UR4, RZ ;  /* 0x0000000418007c24 */ /* 0x000fe4000f8e02ff */
[----:B------:R-:W-:-:S04]  /*a3e0*/  IMAD.WIDE.U32 R2, R4, UR4, R2 ;  /* 0x0000000404027c25 */ /* 0x000fc8000f8e0002 */
[----:B------:R-:W-:Y:S01]  /*a3f0*/  IMAD R0, R4, UR5, R0 ;  /* 0x0000000504007c24 */ /* 0x000fe2000f8e0200 */
[----:B------:R-:W-:-:S04]  /*a400*/  ULDC.64 UR4, c[0x0][0x308] ;  /* 0x0000c20000047ab9 */ /* 0x000fc80000000a00 */
[----:B------:R-:W-:Y:S01]  /*a410*/  IADD3 R3, R3, R0, RZ ;  /* 0x0000000003037210 */ /* 0x000fe20007ffe0ff */
[----:B------:R-:W-:-:S04]  /*a420*/  IMAD R0, R29, UR4, RZ ;  /* 0x000000041d007c24 */ /* 0x000fc8000f8e02ff */
[C---:B------:R-:W-:Y:S02]  /*a430*/  IMAD R0, R22.reuse, UR5, R0 ;  /* 0x0000000516007c24 */ /* 0x040fe4000f8e0200 */
[----:B------:R-:W-:Y:S01]  /*a440*/  IMAD.WIDE.U32 R2, R22, UR4, R2 ;  /* 0x0000000416027c25 */ /* 0x000fe2000f8e0002 */
[----:B------:R-:W-:-:S03]  /*a450*/  ULDC.64 UR4, c[0x0][0x2e8] ;  /* 0x0000ba0000047ab9 */ /* 0x000fc60000000a00 */
[----:B------:R-:W-:Y:S01]  /*a460*/  IMAD.IADD R0, R0, 0x1, R3 ;  /* 0x0000000100007824 */ /* 0x000fe200078e0203 */
[----:B------:R-:W-:Y:S01]  /*a470*/  LEA R8, P0, R2, UR4, 0x1 ;  /* 0x0000000402087c11 */ /* 0x000fe2000f8008ff */
[----:B------:R-:W-:-:S03]  /*a480*/  UMOV UR4, 0xffffffff ;  /* 0xffffffff00047882 */ /* 0x000fc60000000000 */
[----:B------:R-:W-:Y:S01]  /*a490*/  LEA.HI.X R19, R2, UR5, R0, 0x1, P0 ;  /* 0x0000000502137c11 */ /* 0x000fe200080f0c00 */
[----:B------:R-:W-:Y:S08]  /*a4a0*/  BRA.DIV UR4, `(.L_x_55) ;  /* 0x0000002604287947 */ /* 0x000ff0000b800000 */
[----:B------:R-:W0:Y:S01]  /*a4b0*/  S2R R3, SR_TID.X ;  /* 0x0000000000037919 */ /* 0x000e220000002100 */
[----:B------:R-:W-:Y:S01]  /*a4c0*/  LEA R9, R9, UR37, 0x1 ;  /* 0x0000002509097c11 */ /* 0x000fe2000f8e08ff */
[----:B------:R-:W1:Y:S04]  /*a4d0*/  SHFL.IDX PT, R2, R8, RZ, 0x1c1f ;  /* 0x001c1fff08027589 */ /* 0x000e6800000e0000 */
[----:B------:R-:W-:Y:S01]  /*a4e0*/  SHFL.IDX PT, R27, R19, 0x2, 0x1c1f ;  /* 0x005c1f00131b7f89 */ /* 0x000fe200000e0000 */
[----:B0-----:R-:W-:-:S03]  /*a4f0*/  IMAD.SHL.U32 R11, R3, 0x8, RZ ;  /* 0x00000008030b7824 */ /* 0x001fc600078e00ff */
[----:B------:R-:W0:Y:S02]  /*a500*/  SHFL.IDX PT, R3, R19, RZ, 0x1c1f ;  /* 0x001c1fff13037589 */ /* 0x000e2400000e0000 */
[----:B------:R-:W-:-:S05]  /*a510*/  LOP3.LUT R11, R11, 0x18, RZ, 0xc0, !PT ;  /* 0x000000180b0b7812 */ /* 0x000fca00078ec0ff */
[----:B------:R-:W-:-:S05]  /*a520*/  IMAD.SHL.U32 R0, R11, 0x2, RZ ;  /* 0x000000020b007824 */ /* 0x000fca00078e00ff */
[----:B-1----:R-:W-:-:S04]  /*a530*/  IADD3 R2, P0, R2, R0, RZ ;  /* 0x0000000002027210 */ /* 0x002fc80007f1e0ff */
[----:B0-----:R-:W-:-:S05]  /*a540*/  IADD3.X R3, RZ, R3, RZ, P0, !PT ;  /* 0x00000003ff037210 */ /* 0x001fca00007fe4ff */
[----:B------:R-:W-:Y:S04]  /*a550*/  LDGSTS.E.BYPASS.LTC128B.128 [R9+0x15400], desc[UR48][R2.64], !P3 ;  /* 0x1540000002097fae */ /* 0x000fe8000d901d70 */
[----:B------:R-:W-:Y:S04]  /*a560*/  LDGSTS.E.BYPASS.LTC128B.128 [R9+0x17400], desc[UR48][R2.64+0x40], !P2 ;  /* 0x1740004002097fae */ /* 0x000fe8000d101d70 */
[----:B------:R0:W-:Y:S04]  /*a570*/  LDGSTS.E.BYPASS.LTC128B.128 [R9+0x19400], desc[UR48][R2.64+0x80], !P1 ;  /* 0x1940008002097fae */ /* 0x0001e8000c901d70 */
[----:B0-----:R-:W0:Y:S04]  /*a580*/  SHFL.IDX PT, R2, R8, 0x1, 0x1c1f ;  /* 0x003c1f0008027f89 */ /* 0x001e2800000e0000 */
[----:B------:R-:W1:Y:S01]  /*a590*/  SHFL.IDX PT, R3, R19, 0x1, 0x1c1f ;  /* 0x003c1f0013037f89 */ /* 0x000e6200000e0000 */
[----:B0-----:R-:W-:-:S05]  /*a5a0*/  IADD3 R2, P0, R2, R0, RZ ;  /* 0x0000000002027210 */ /* 0x001fca0007f1e0ff */
[----:B-1----:R-:W-:-:S05]  /*a5b0*/  IMAD.X R3, RZ, RZ, R3, P0 ;  /* 0x000000ffff037224 */ /* 0x002fca00000e0603 */
[----:B------:R-:W-:Y:S04]  /*a5c0*/  LDGSTS.E.BYPASS.LTC128B.128 [R9+0x15c00], desc[UR48][R2.64], !P3 ;  /* 0x15c0000002097fae */ /* 0x000fe8000d901d70 */
[----:B------:R-:W-:Y:S04]  /*a5d0*/  LDGSTS.E.BYPASS.LTC128B.128 [R9+0x17c00], desc[UR48][R2.64+0x40], !P2 ;  /* 0x17c0004002097fae */ /* 0x000fe8000d101d70 */
[----:B------:R0:W-:Y:S04]  /*a5e0*/  LDGSTS.E.BYPASS.LTC128B.128 [R9+0x19c00], desc[UR48][R2.64+0x80], !P1 ;  /* 0x19c0008002097fae */ /* 0x0001e8000c901d70 */
[----:B0-----:R-:W0:Y:S02]  /*a5f0*/  SHFL.IDX PT, R2, R8, 0x2, 0x1c1f ;  /* 0x005c1f0008027f89 */ /* 0x001e2400000e0000 */
[----:B0-----:R-:W-:-:S05]  /*a600*/  IADD3 R2, P0, R2, R0, RZ ;  /* 0x0000000002027210 */ /* 0x001fca0007f1e0ff */
[----:B------:R-:W-:Y:S02]  /*a610*/  IMAD.X R3, RZ, RZ, R27, P0 ;  /* 0x000000ffff037224 */ /* 0x000fe400000e061b */
[----:B------:R0:W1:Y:S04]  /*a620*/  SHFL.IDX PT, R27, R19, 0x3, 0x1c1f ;  /* 0x007c1f00131b7f89 */ /* 0x00006800000e0000 */
[----:B------:R-:W-:Y:S04]  /*a630*/  LDGSTS.E.BYPASS.LTC128B.128 [R9+0x16400], desc[UR48][R2.64], !P3 ;  /* 0x1640000002097fae */ /* 0x000fe8000d901d70 */
[----:B------:R-:W-:Y:S04]  /*a640*/  LDGSTS.E.BYPASS.LTC128B.128 [R9+0x18400], desc[UR48][R2.64+0x40], !P2 ;  /* 0x1840004002097fae */ /* 0x000fe8000d101d70 */
[----:B------:R2:W-:Y:S04]  /*a650*/  LDGSTS.E.BYPASS.LTC128B.128 [R9+0x1a400], desc[UR48][R2.64+0x80], !P1 ;  /* 0x1a40008002097fae */ /* 0x0005e8000c901d70 */
[----:B-12---:R0:W2:Y:S02]  /*a660*/  SHFL.IDX PT, R2, R8, 0x3, 0x1c1f ;  /* 0x007c1f0008027f89 */ /* 0x0060a400000e0000 */
.L_x_124:
[----:B--2---:R-:W-:-:S05]  /*a670*/  IADD3 R2, P0, R2, R0, RZ ;  /* 0x0000000002027210 */ /* 0x004fca0007f1e0ff */
[----:B------:R-:W-:Y:S01]  /*a680*/  IMAD.X R3, RZ, RZ, R27, P0 ;  /* 0x000000ffff037224 */ /* 0x000fe200000e061b */
[----:B------:R-:W-:-:S04]  /*a690*/  PLOP3.LUT P0, PT, PT, PT, PT, 0x80, 0x0 ;  /* 0x000000000000781c */ /* 0x000fc80003f0f070 */
[----:B------:R-:W-:Y:S01]  /*a6a0*/  @!PT LDS RZ, [RZ] ;  /* 0x00000000fffff984 */ /* 0x000fe20000000800 */
[----:B------:R-:W-:Y:S01]  /*a6b0*/  @!PT LDS RZ, [RZ] ;  /* 0x00000000fffff984 */ /* 0x000fe20000000800 */
[----:B------:R-:W-:Y:S01]  /*a6c0*/  @!PT LDS RZ, [RZ] ;  /* 0x00000000fffff984 */ /* 0x000fe20000000800 */
[----:B------:R1:W-:Y:S04]  /*a6d0*/  LDGSTS.E.BYPASS.LTC128B.128 [R9+0x16c00], desc[UR48][R2.64], !P3 ;  /* 0x16c0000002097fae */ /* 0x0003e8000d901d70 */
[----:B------:R1:W-:Y:S04]  /*a6e0*/  LDGSTS.E.BYPASS.LTC128B.128 [R9+0x18c00], desc[UR48][R2.64+0x40], !P2 ;  /* 0x18c0004002097fae */ /* 0x0003e8000d101d70 */
[----:B------:R1:W-:Y:S01]  /*a6f0*/  LDGSTS.E.BYPASS.LTC128B.128 [R9+0x1ac00], desc[UR48][R2.64+0x80], !P1 ;  /* 0x1ac0008002097fae */ /* 0x0003e2000c901d70 */
[----:B------:R-:W-:Y:S01]  /*a700*/  NOP ;  /* 0x0000000000007918 */ /* 0x000fe20000000000 */
.L_x_56:
[----:B------:R-:W-:Y:S02]  /*a710*/  PLOP3.LUT P1, PT, P1, P0, PT, 0xa2, 0x0 ;  /* 0x000000000000781c */ /* 0x000fe40000f21472 */
[----:B------:R-:W-:-:S08]  /*a720*/  @P0 R2UR P1, UR4, R6 ;  /* 0x00000000060402ca */ /* 0x000fd00000020000 */
[----:B------:R-:W-:-:S05]  /*a730*/  @P0 PLOP3.LUT P0, PT, P1, PT, PT, 0x80, 0x0 ;  /* 0x000000000000081c */ /* 0x000fca0000f0f070 */
[----:B------:R-:W-:Y:S01]  /*a740*/  @!P1 SYNCS.ARRIVE.TRANS64.RED.A0T1 RZ, [UR4+0x2d830], RZ ;  /* 0x02d830ffffff99a7 */ /* 0x000fe20008200404 */
[----:B------:R-:W-:Y:S07]  /*a750*/  @!P1 ARRIVES.LDGSTSBAR.64.TRANSCNT [UR4+0x2d830] ;  /* 0x02d83000ff0099b0 */ /* 0x000fee0008000a84 */
[----:B------:R-:W-:Y:S05]  /*a760*/  @P0 BRA.U.ANY `(.L_x_56) ;  /* 0xfffffffd00e80947 */ /* 0x000fea000393ffff */
[----:B------:R-:W-:Y:S01]  /*a770*/  NOP ;  /* 0x0000000000007918 */ /* 0x000fe20000000000 */
[----:B-1----:R-:W-:-:S04]  /*a780*/  MOV R2, UR40 ;  /* 0x0000002800027c02 */ /* 0x002fc80008000f00 */
[----:B------:R-:W-:-:S13]  /*a790*/  ISETP.NE.AND P2, PT, R2, 0x3, PT ;  /* 0x000000030200780c */ /* 0x000fda0003f45270 */
[----:B------:R-:W-:Y:S05]  /*a7a0*/  @!P2 BRA `(.L_x_57) ;  /* 0x000000000004a947 */ /* 0x000fea0003800000 */
[----:B------:R-:W-:Y:S01]  /*a7b0*/  BPT.TRAP 0x1 ;  /* 0x000000040000795c */ /* 0x000fe20000300000 */
.L_x_57:
[----:B------:R1:W-:Y:S01]  /*a7c0*/  SYNCS.ARRIVE.TRANS64.A1T0 RZ, [R6+URZ+0x2d830], RZ ;  /* 0x02d830ff06ff79a7 */ /* 0x0003e2000810003f */
[----:B------:R-:W-:Y:S05]  /*a7d0*/  @!P2 BRA `(.L_x_58) ;  /* 0x000000000004a947 */ /* 0x000fea0003800000 */
[----:B------:R-:W-:Y:S01]  /*a7e0*/  BPT.TRAP 0x1 ;  /* 0x000000040000795c */ /* 0x000fe20000300000 */
.L_x_58:
[----:B------:R-:W-:Y:S01]  /*a7f0*/  SHF.L.U32 R2, R20, 0x1f, RZ ;  /* 0x0000001f14027819 */ /* 0x000fe200000006ff */
[----:B------:R-:W-:Y:S01]  /*a800*/  BSSY B1, `(.L_x_59) ;  /* 0x0000004000017945 */ /* 0x000fe20003800000 */
[----:B-1----:R-:W-:-:S04]  /*a810*/  LEA R6, R7, UR37, 0x3 ;  /* 0x0000002507067c11 */ /* 0x002fc8000f8e18ff */
[----:B------:R-:W1:Y:S02]  /*a820*/  SYNCS.PHASECHK.TRANS64.TRYWAIT P0, [R6+URZ+0x2d860], R2 ;  /* 0x02d86002060075a7 */ /* 0x000e64000800017f */
[----:B-1----:R-:W-:Y:S05]  /*a830*/  @!P0 BRA `(.L_x_60) ;  /* 0x0000002400888947 */ /* 0x002fea0003800000 */
.L_x_125:
[----:B------:R-:W-:Y:S05]  /*a840*/  BSYNC B1 ;  /* 0x0000000000017941 */ /* 0x000fea0003800000 */
.L_x_59:
[----:B------:R-:W2:Y:S01]  /*a850*/  S2R R3, SR_TID.X ;  /* 0x0000000000037919 */ /* 0x000ea20000002100 */
[----:B-1----:R-:W-:Y:S01]  /*a860*/  IMAD.MOV.U32 R2, RZ, RZ, -0x80 ;  /* 0xffffff80ff027424 */ /* 0x002fe200078e00ff */
[----:B------:R-:W-:Y:S01]  /*a870*/  UMOV UR4, 0xffffffff ;  /* 0xffffffff00047882 */ /* 0x000fe20000000000 */
[C---:B------:R-:W-:Y:S01]  /*a880*/  LOP3.LUT P3, RZ, R16.reuse, 0x20, RZ, 0xc0, !PT ;  /* 0x0000002010ff7812 */ /* 0x040fe2000786c0ff */
[----:B------:R-:W-:Y:S01]  /*a890*/  IMAD R7, R7, 0x3000, R28 ;  /* 0x0000300007077824 */ /* 0x000fe200078e021c */
[----:B------:R-:W-:Y:S01]  /*a8a0*/  LOP3.LUT P2, RZ, R16, 0x10, RZ, 0xc0, !PT ;  /* 0x0000001010ff7812 */ /* 0x000fe2000784c0ff */
[----:B------:R-:W-:Y:S01]  /*a8b0*/  IMAD R2, R26, R2, UR36 ;  /* 0x000000241a027e24 */ /* 0x000fe2000f8e0202 */
[----:B------:R-:W-:Y:S02]  /*a8c0*/  LOP3.LUT P1, RZ, R16, 0x8, RZ, 0xc0, !PT ;  /* 0x0000000810ff7812 */ /* 0x000fe4000782c0ff */
[----:B--2---:R-:W-:-:S04]  /*a8d0*/  SHF.R.U32.HI R3, RZ, 0x2, R3 ;  /* 0x00000002ff037819 */ /* 0x004fc80000011603 */
[----:B------:R-:W-:-:S05]  /*a8e0*/  LOP3.LUT R3, R3, 0x1f, RZ, 0xc0, !PT ;  /* 0x0000001f03037812 */ /* 0x000fca00078ec0ff */
[----:B0-----:R-:W-:Y:S01]  /*a8f0*/  IMAD.IADD R8, R2, 0x1, -R3 ;  /* 0x0000000102087824 */ /* 0x001fe200078e0a03 */
[----:B------:R-:W-:Y:S06]  /*a900*/  BRA.DIV UR4, `(.L_x_61) ;  /* 0x0000002604687947 */ /* 0x000fec000b800000 */
[----:B------:R-:W0:Y:S01]  /*a910*/  SHFL.IDX PT, R2, R17, RZ, 0x1c1f ;  /* 0x001c1fff11027589 */ /* 0x000e2200000e0000 */
[----:B------:R-:W-:-:S03]  /*a920*/  LEA R7, R7, UR37, 0x1 ;  /* 0x0000002507077c11 */ /* 0x000fc6000f8e08ff */
[----:B------:R-:W1:Y:S01]  /*a930*/  SHFL.IDX PT, R3, R18, RZ, 0x1c1f ;  /* 0x001c1fff12037589 */ /* 0x000e6200000e0000 */
[----:B0-----:R-:W-:-:S05]  /*a940*/  IADD3 R2, P0, R2, R0, RZ ;  /* 0x0000000002027210 */ /* 0x001fca0007f1e0ff */
[----:B-1----:R-:W-:Y:S01]  /*a950*/  IMAD.X R3, RZ, RZ, R3, P0 ;  /* 0x000000ffff037224 */ /* 0x002fe200000e0603 */
[----:B------:R-:W-:-:S13]  /*a960*/  ISETP.LT.OR P0, PT, R8, 0x1, P3 ;  /* 0x000000010800780c */ /* 0x000fda0001f01670 */
[----:B------:R-:W-:Y:S01]  /*a970*/  @!PT LDS RZ, [RZ] ;  /* 0x00000000fffff984 */ /* 0x000fe20000000800 */
[----:B------:R-:W-:Y:S01]  /*a980*/  LDGSTS.E.BYPASS.LTC128B.128 [R7+0x400], desc[UR48][R2.64], !P0 ;  /* 0x0040000002077fae */ /* 0x000fe2000c101d70 */
[----:B------:R-:W-:-:S13]  /*a990*/  ISETP.LT.OR P0, PT, R8, 0x1, P2 ;  /* 0x000000010800780c */ /* 0x000fda0001701670 */
[----:B------:R-:W-:Y:S01]  /*a9a0*/  LDGSTS.E.BYPASS.LTC128B.128 [R7+0x2400], desc[UR48][R2.64+0x40], !P0 ;  /* 0x0240004002077fae */ /* 0x000fe2000c101d70 */
[----:B------:R-:W-:-:S13]  /*a9b0*/  ISETP.LT.OR P0, PT, R8, 0x1, P1 ;  /* 0x000000010800780c */ /* 0x000fda0000f01670 */
[----:B------:R0:W-:Y:S04]  /*a9c0*/  LDGSTS.E.BYPASS.LTC128B.128 [R7+0x4400], desc[UR48][R2.64+0x80], !P0 ;  /* 0x0440008002077fae */ /* 0x0001e8000c101d70 */
[----:B0-----:R-:W0:Y:S04]  /*a9d0*/  SHFL.IDX PT, R2, R17, 0x1, 0x1c1f ;  /* 0x003c1f0011027f89 */ /* 0x001e2800000e0000 */
[----:B------:R-:W1:Y:S01]  /*a9e0*/  SHFL.IDX PT, R3, R18, 0x1, 0x1c1f ;  /* 0x003c1f0012037f89 */ /* 0x000e6200000e0000 */
[----:B0-----:R-:W-:-:S04]  /*a9f0*/  IADD3 R2, P0, R2, R0, RZ ;  /* 0x0000000002027210 */ /* 0x001fc80007f1e0ff */
[----:B-1----:R-:W-:Y:S02]  /*aa00*/  IADD3.X R3, RZ, R3, RZ, P0, !PT ;  /* 0x00000003ff037210 */ /* 0x002fe400007fe4ff */
[----:B------:R-:W-:-:S13]  /*aa10*/  ISETP.LT.OR P0, PT, R8, 0x21, P3 ;  /* 0x000000210800780c */ /* 0x000fda0001f01670 */
[----:B------:R-:W-:Y:S01]  /*aa20*/  LDGSTS.E.BYPASS.LTC128B.128 [R7+0xc00], desc[UR48][R2.64], !P0 ;  /* 0x00c0000002077fae */ /* 0x000fe2000c101d70 */
[----:B------:R-:W-:-:S13]  /*aa30*/  ISETP.LT.OR P0, PT, R8, 0x21, P2 ;  /* 0x000000210800780c */ /* 0x000fda0001701670 */
[----:B------:R-:W-:Y:S01]  /*aa40*/  LDGSTS.E.BYPASS.LTC128B.128 [R7+0x2c00], desc[UR48][R2.64+0x40], !P0 ;  /* 0x02c0004002077fae */ /* 0x000fe2000c101d70 */
[----:B------:R-:W-:-:S13]  /*aa50*/  ISETP.LT.OR P0, PT, R8, 0x21, P1 ;  /* 0x000000210800780c */ /* 0x000fda0000f01670 */
[----:B------:R0:W-:Y:S04]  /*aa60*/  LDGSTS.E.BYPASS.LTC128B.128 [R7+0x4c00], desc[UR48][R2.64+0x80], !P0 ;  /* 0x04c0008002077fae */ /* 0x0001e8000c101d70 */
[----:B0-----:R-:W0:Y:S04]  /*aa70*/  SHFL.IDX PT, R2, R17, 0x2, 0x1c1f ;  /* 0x005c1f0011027f89 */ /* 0x001e2800000e0000 */
[----:B------:R-:W1:Y:S04]  /*aa80*/  SHFL.IDX PT, R3, R18, 0x2, 0x1c1f ;  /* 0x005c1f0012037f89 */ /* 0x000e6800000e0000 */
[----:B------:R-:W2:Y:S01]  /*aa90*/  SHFL.IDX PT, R18, R18, 0x3, 0x1c1f ;  /* 0x007c1f0012127f89 */ /* 0x000ea200000e0000 */
[----:B0-----:R-:W-:-:S05]  /*aaa0*/  IADD3 R2, P0, R2, R0, RZ ;  /* 0x0000000002027210 */ /* 0x001fca0007f1e0ff */
[----:B-1----:R-:W-:Y:S01]  /*aab0*/  IMAD.X R3, RZ, RZ, R3, P0 ;  /* 0x000000ffff037224 */ /* 0x002fe200000e0603 */
[----:B------:R-:W-:-:S13]  /*aac0*/  ISETP.LT.OR P0, PT, R8, 0x41, P3 ;  /* 0x000000410800780c */ /* 0x000fda0001f01670 */
[----:B------:R-:W-:Y:S01]  /*aad0*/  LDGSTS.E.BYPASS.LTC128B.128 [R7+0x1400], desc[UR48][R2.64], !P0 ;  /* 0x0140000002077fae */ /* 0x000fe2000c101d70 */
[----:B------:R-:W-:-:S13]  /*aae0*/  ISETP.LT.OR P0, PT, R8, 0x41, P2 ;  /* 0x000000410800780c */ /* 0x000fda0001701670 */
[----:B------:R-:W-:Y:S01]  /*aaf0*/  LDGSTS.E.BYPASS.LTC128B.128 [R7+0x3400], desc[UR48][R2.64+0x40], !P0 ;  /* 0x0340004002077fae */ /* 0x000fe2000c101d70 */
[----:B------:R-:W-:-:S13]  /*ab00*/  ISETP.LT.OR P0, PT, R8, 0x41, P1 ;  /* 0x000000410800780c */ /* 0x000fda0000f01670 */
[----:B------:R0:W-:Y:S04]  /*ab10*/  LDGSTS.E.BYPASS.LTC128B.128 [R7+0x5400], desc[UR48][R2.64+0x80], !P0 ;  /* 0x0540008002077fae */ /* 0x0001e8000c101d70 */
[----:B0-2---:R0:W1:Y:S02]  /*ab20*/  SHFL.IDX PT, R2, R17, 0x3, 0x1c1f ;  /* 0x007c1f0011027f89 */ /* 0x00506400000e0000 */
.L_x_135:
[----:B-1----:R-:W-:Y:S01]  /*ab30*/  IADD3 R2, P0, R2, R0, RZ ;  /* 0x0000000002027210 */ /* 0x002fe20007f1e0ff */
[----:B------:R-:W-:Y:S02]  /*ab40*/  ULDC.64 UR4, c[0x0][0x328] ;  /* 0x0000ca0000047ab9 */ /* 0x000fe40000000a00 */
[----:B------:R-:W-:Y:S02]  /*ab50*/  IMAD R0, R21, UR4, RZ ;  /* 0x0000000415007c24 */ /* 0x000fe4000f8e02ff */
[----:B------:R-:W-:Y:S01]  /*ab60*/  IMAD.X R3, RZ, RZ, R18, P0 ;  /* 0x000000ffff037224 */ /* 0x000fe200000e0612 */
[----:B------:R-:W-:Y:S01]  /*ab70*/  ISETP.LT.OR P0, PT, R8, 0x61, P3 ;  /* 0x000000610800780c */ /* 0x000fe20001f01670 */
[----:B------:R-:W-:-:S12]  /*ab80*/  IMAD R9, R5, UR5, R0 ;  /* 0x0000000505097c24 */ /* 0x000fd8000f8e0200 */
[----:B------:R-:W-:Y:S01]  /*ab90*/  @!PT LDS RZ, [RZ] ;  /* 0x00000000fffff984 */ /* 0x000fe20000000800 */
[----:B------:R-:W-:Y:S01]  /*aba0*/  @!PT LDS RZ, [RZ] ;  /* 0x00000000fffff984 */ /* 0x000fe20000000800 */
[----:B------:R-:W-:Y:S01]  /*abb0*/  @!PT LDS RZ, [RZ] ;  /* 0x00000000fffff984 */ /* 0x000fe20000000800 */
[----:B------:R-:W-:Y:S01]  /*abc0*/  LDGSTS.E.BYPASS.LTC128B.128 [R7+0x1c00], desc[UR48][R2.64], !P0 ;  /* 0x01c0000002077fae */ /* 0x000fe2000c101d70 */
[----:B------:R-:W-:-:S13]  /*abd0*/  ISETP.LT.OR P0, PT, R8, 0x61, P2 ;  /* 0x000000610800780c */ /* 0x000fda0001701670 */
[----:B------:R-:W-:Y:S01]  /*abe0*/  LDGSTS.E.BYPASS.LTC128B.128 [R7+0x3c00], desc[UR48][R2.64+0x40], !P0 ;  /* 0x03c0004002077fae */ /* 0x000fe2000c101d70 */
[----:B------:R-:W-:-:S13]  /*abf0*/  ISETP.LT.OR P0, PT, R8, 0x61, P1 ;  /* 0x000000610800780c */ /* 0x000fda0000f01670 */
[----:B------:R1:W-:Y:S01]  /*ac00*/  LDGSTS.E.BYPASS.LTC128B.128 [R7+0x5c00], desc[UR48][R2.64+0x80], !P0 ;  /* 0x05c0008002077fae */ /* 0x0003e2000c101d70 */
[----:B------:R-:W-:Y:S01]  /*ac10*/  NOP ;  /* 0x0000000000007918 */ /* 0x000fe20000000000 */
[----:B-1----:R-:W-:Y:S01]  /*ac20*/  IMAD.WIDE.U32 R2, R5, UR4, RZ ;  /* 0x0000000405027c25 */ /* 0x002fe2000f8e00ff */
        /* <DEDUP_REMOVED lines=12> */
[----:B0-----:R-:W-:-:S04]  /*acf0*/  LEA R17, P0, R2, UR4, 0x1 ;  /* 0x0000000402117c11 */ /* 0x001fc8000f8008ff */
[----:B------:R-:W-:Y:S02]  /*ad00*/  LEA.HI.X R18, R2, UR5, R3, 0x1, P0 ;  /* 0x0000000502127c11 */ /* 0x000fe400080f0c03 */
[----:B------:R-:W-:-:S13]  /*ad10*/  PLOP3.LUT P0, PT, PT, PT, PT, 0x80, 0x0 ;  /* 0x000000000000781c */ /* 0x000fda0003f0f070 */
.L_x_62:
[----:B------:R-:W-:Y:S02]  /*ad20*/  PLOP3.LUT P1, PT, P1, P0, PT, 0xa2, 0x0 ;  /* 0x000000000000781c */ /* 0x000fe40000f21472 */
[----:B------:R-:W-:-:S08]  /*ad30*/  @P0 R2UR P1, UR4, R6 ;  /* 0x00000000060402ca */ /* 0x000fd00000020000 */
[----:B------:R-:W-:-:S05]  /*ad40*/  @P0 PLOP3.LUT P0, PT, P1, PT, PT, 0x80, 0x0 ;  /* 0x000000000000081c */ /* 0x000fca0000f0f070 */
[----:B------:R-:W-:Y:S01]  /*ad50*/  @!P1 SYNCS.ARRIVE.TRANS64.RED.A0T1 RZ, [UR4+0x2d850], RZ ;  /* 0x02d850ffffff99a7 */ /* 0x000fe20008200404 */
[----:B------:R-:W-:Y:S07]  /*ad60*/  @!P1 ARRIVES.LDGSTSBAR.64.TRANSCNT [UR4+0x2d850] ;  /* 0x02d85000ff0099b0 */ /* 0x000fee0008000a84 */
[----:B------:R-:W-:Y:S05]  /*ad70*/  @P0 BRA.U.ANY `(.L_x_62) ;  /* 0xfffffffd00e80947 */ /* 0x000fea000393ffff */
[----:B------:R-:W-:Y:S01]  /*ad80*/  NOP ;  /* 0x0000000000007918 */ /* 0x000fe20000000000 */
[----:B------:R-:W-:-:S05]  /*ad90*/  IMAD.U32 R0, RZ, RZ, UR40 ;  /* 0x00000028ff007e24 */ /* 0x000fca000f8e00ff */
[----:B------:R-:W-:-:S13]  /*ada0*/  ISETP.NE.AND P2, PT, R0, 0x3, PT ;  /* 0x000000030000780c */ /* 0x000fda0003f45270 */
[----:B------:R-:W-:Y:S05]  /*adb0*/  @!P2 BRA `(.L_x_63) ;  /* 0x000000000004a947 */ /* 0x000fea0003800000 */
[----:B------:R-:W-:Y:S01]  /*adc0*/  BPT.TRAP 0x1 ;  /* 0x000000040000795c */ /* 0x000fe20000300000 */
.L_x_63:
[C---:B------:R-:W-:Y:S01]  /*add0*/  ISETP.GT.AND P0, PT, R10.reuse, RZ, PT ;  /* 0x000000ff0a00720c */ /* 0x040fe20003f04270 */
[----:B------:R0:W-:Y:S01]  /*ade0*/  SYNCS.ARRIVE.TRANS64.A1T0 RZ, [R6+URZ+0x2d850], RZ ;  /* 0x02d850ff06ff79a7 */ /* 0x0001e2000810003f */
[----:B------:R-:W-:Y:S01]  /*adf0*/  VIADD R0, R10, 0xffffffff ;  /* 0xffffffff0a007836 */ /* 0x000fe20000000000 */
[----:B------:R-:W-:Y:S01]  /*ae00*/  MOV R20, R25 ;  /* 0x0000001900147202 */ /* 0x000fe20000000f00 */
[----:B------:R-:W-:Y:S02]  /*ae10*/  IMAD.MOV.U32 R7, RZ, RZ, R23 ;  /* 0x000000ffff077224 */ /* 0x000fe400078e0017 */
[----:B------:R-:W-:-:S07]  /*ae20*/  IMAD.MOV.U32 R26, RZ, RZ, R10 ;  /* 0x000000ffff1a7224 */ /* 0x000fce00078e000a */
[----:B0-----:R-:W-:Y:S05]  /*ae30*/  @P0 BRA `(.L_x_64) ;  /* 0xfffffff000780947 */ /* 0x001fea000383ffff */
[----:B------:R-:W-:Y:S05]  /*ae40*/  BSYNC B0 ;  /* 0x0000000000007941 */ /* 0x000fea0003800000 */
.L_x_51:
[----:B0-----:R-:W-:-:S05]  /*ae50*/  IMAD.U32 R0, RZ, RZ, UR40 ;  /* 0x00000028ff007e24 */ /* 0x001fca000f8e00ff */
[----:B------:R-:W-:-:S13]  /*ae60*/  ISETP.NE.AND P0, PT, R0, 0x3, PT ;  /* 0x000000030000780c */ /* 0x000fda0003f05270 */
[----:B------:R-:W-:Y:S05]  /*ae70*/  @!P0 BRA `(.L_x_65) ;  /* 0x0000000000048947 */ /* 0x000fea0003800000 */
[----:B------:R-:W-:Y:S01]  /*ae80*/  BPT.TRAP 0x1 ;  /* 0x000000040000795c */ /* 0x000fe20000300000 */
.L_x_65:
[----:B------:R-:W-:Y:S01]  /*ae90*/  LEA R4, R23, UR37, 0x3 ;  /* 0x0000002517047c11 */ /* 0x000fe2000f8e18ff */
[----:B------:R-:W-:Y:S01]  /*aea0*/  BSSY B0, `(.L_x_66) ;  /* 0x0000006000007945 */ /* 0x000fe20003800000 */
[----:B------:R-:W-:Y:S02]  /*aeb0*/  SHF.L.U32 R3, R25, 0x1f, RZ ;  /* 0x0000001f19037819 */ /* 0x000fe400000006ff */
[----:B------:R-:W-:Y:S02]  /*aec0*/  MOV R5, 0xffffff80 ;  /* 0xffffff8000057802 */ /* 0x000fe40000000f00 */
[----:B------:R-:W0:Y:S03]  /*aed0*/  SYNCS.PHASECHK.TRANS64.TRYWAIT P0, [R4+URZ+0x2d860], R3 ;  /* 0x02d86003040075a7 */ /* 0x000e26000800017f */
[----:B------:R-:W-:Y:S01]  /*aee0*/  IMAD R5, R10, R5, UR36 ;  /* 0x000000240a057e24 */ /* 0x000fe2000f8e0205 */
[----:B0-----:R-:W-:Y:S06]  /*aef0*/  @!P0 BRA `(.L_x_67) ;  /* 0x0000002400508947 */ /* 0x001fec0003800000 */
.L_x_136:
[----:B------:R-:W-:Y:S05]  /*af00*/  BSYNC B0 ;  /* 0x0000000000007941 */ /* 0x000fea0003800000 */
.L_x_66:
[----:B------:R-:W1:Y:S01]  /*af10*/  S2R R0, SR_TID.X ;  /* 0x0000000000007919 */ /* 0x000e620000002100 */
[----:B------:R-:W-:Y:S01]  /*af20*/  UMOV UR4, 0xffffffff ;  /* 0xffffffff00047882 */ /* 0x000fe20000000000 */
[C---:B------:R-:W-:Y:S01]  /*af30*/  LOP3.LUT P3, RZ, R16.reuse, 0x20, RZ, 0xc0, !PT ;  /* 0x0000002010ff7812 */ /* 0x040fe2000786c0ff */
[----:B------:R-:W-:Y:S01]  /*af40*/  IMAD R7, R23, 0x3000, R28 ;  /* 0x0000300017077824 */ /* 0x000fe200078e021c */
[C---:B------:R-:W-:Y:S02]  /*af50*/  LOP3.LUT P2, RZ, R16.reuse, 0x10, RZ, 0xc0, !PT ;  /* 0x0000001010ff7812 */ /* 0x040fe4000784c0ff */
[----:B------:R-:W-:Y:S02]  /*af60*/  LOP3.LUT P1, RZ, R16, 0x8, RZ, 0xc0, !PT ;  /* 0x0000000810ff7812 */ /* 0x000fe4000782c0ff */
[----:B-1----:R-:W-:-:S04]  /*af70*/  SHF.R.U32.HI R0, RZ, 0x2, R0 ;  /* 0x00000002ff007819 */ /* 0x002fc80000011600 */
[----:B------:R-:W-:-:S05]  /*af80*/  LOP3.LUT R0, R0, 0x1f, RZ, 0xc0, !PT ;  /* 0x0000001f00007812 */ /* 0x000fca00078ec0ff */
[----:B------:R-:W-:Y:S01]  /*af90*/  IMAD.IADD R5, R5, 0x1, -R0 ;  /* 0x0000000105057824 */ /* 0x000fe200078e0a00 */
[----:B------:R-:W-:Y:S06]  /*afa0*/  BRA.DIV UR4, `(.L_x_68) ;  /* 0x0000002604387947 */ /* 0x000fec000b800000 */
[----:B------:R-:W1:Y:S01]  /*afb0*/  S2R R2, SR_TID.X ;  /* 0x0000000000027919 */ /* 0x000e620000002100 */
[----:B------:R-:W2:Y:S04]  /*afc0*/  SHFL.IDX PT, R14, R17, RZ, 0x1c1f ;  /* 0x001c1fff110e7589 */ /* 0x000ea800000e0000 */
[----:B------:R-:W0:Y:S01]  /*afd0*/  SHFL.IDX PT, R0, R18, RZ, 0x1c1f ;  /* 0x001c1fff12007589 */ /* 0x000e2200000e0000 */
[----:B-1----:R-:W-:-:S05]  /*afe0*/  IMAD.SHL.U32 R2, R2, 0x8, RZ ;  /* 0x0000000802027824 */ /* 0x002fca00078e00ff */
[----:B------:R-:W-:-:S05]  /*aff0*/  LOP3.LUT R2, R2, 0x18, RZ, 0xc0, !PT ;  /* 0x0000001802027812 */ /* 0x000fca00078ec0ff */
[----:B------:R-:W-:-:S05]  /*b000*/  IMAD.SHL.U32 R6, R2, 0x2, RZ ;  /* 0x0000000202067824 */ /* 0x000fca00078e00ff */
[----:B--2---:R-:W-:Y:S02]  /*b010*/  IADD3 R2, P0, R14, R6, RZ ;  /* 0x000000060e027210 */ /* 0x004fe40007f1e0ff */
[----:B------:R-:W1:Y:S02]  /*b020*/  SHFL.IDX PT, R14, R17, 0x1, 0x1c1f ;  /* 0x003c1f00110e7f89 */ /* 0x000e6400000e0000 */
[----:B0-----:R-:W-:Y:S02]  /*b030*/  IADD3.X R3, RZ, R0, RZ, P0, !PT ;  /* 0x00000000ff037210 */ /* 0x001fe400007fe4ff */
[----:B------:R-:W-:Y:S02]  /*b040*/  ISETP.LT.OR P0, PT, R5, 0x1, P3 ;  /* 0x000000010500780c */ /* 0x000fe40001f01670 */
[----:B------:R-:W-:Y:S02]  /*b050*/  LEA R0, R7, UR37, 0x1 ;  /* 0x0000002507007c11 */ /* 0x000fe4000f8e08ff */
[----:B------:R-:W-:Y:S09]  /*b060*/  SHFL.IDX PT, R7, R18, 0x3, 0x1c1f ;  /* 0x007c1f0012077f89 */ /* 0x000ff200000e0000 */
[----:B------:R-:W-:Y:S01]  /*b070*/  LDGSTS.E.BYPASS.LTC128B.128 [R0+0x400], desc[UR48][R2.64], !P0 ;  /* 0x0040000002007fae */ /* 0x000fe2000c101d70 */
[----:B------:R-:W-:-:S13]  /*b080*/  ISETP.LT.OR P0, PT, R5, 0x1, P2 ;  /* 0x000000010500780c */ /* 0x000fda0001701670 */
[----:B------:R-:W-:Y:S01]  /*b090*/  LDGSTS.E.BYPASS.LTC128B.128 [R0+0x2400], desc[UR48][R2.64+0x40], !P0 ;  /* 0x0240004002007fae */ /* 0x000fe2000c101d70 */
[----:B------:R-:W-:-:S13]  /*b0a0*/  ISETP.LT.OR P0, PT, R5, 0x1, P1 ;  /* 0x000000010500780c */ /* 0x000fda0000f01670 */
[----:B------:R0:W-:Y:S04]  /*b0b0*/  LDGSTS.E.BYPASS.LTC128B.128 [R0+0x4400], desc[UR48][R2.64+0x80], !P0 ;  /* 0x0440008002007fae */ /* 0x0001e8000c101d70 */
[----:B0-----:R-:W0:Y:S01]  /*b0c0*/  SHFL.IDX PT, R3, R18, 0x1, 0x1c1f ;  /* 0x003c1f0012037f89 */ /* 0x001e2200000e0000 */
[----:B-1----:R-:W-:-:S03]  /*b0d0*/  IADD3 R2, P0, R14, R6, RZ ;  /* 0x000000060e027210 */ /* 0x002fc60007f1e0ff */
[----:B------:R-:W1:Y:S02]  /*b0e0*/  SHFL.IDX PT, R14, R17, 0x2, 0x1c1f ;  /* 0x005c1f00110e7f89 */ /* 0x000e6400000e0000 */
[----:B0-----:R-:W-:Y:S01]  /*b0f0*/  IMAD.X R3, RZ, RZ, R3, P0 ;  /* 0x000000ffff037224 */ /* 0x001fe200000e0603 */
[----:B------:R-:W-:-:S13]  /*b100*/  ISETP.LT.OR P0, PT, R5, 0x21, P3 ;  /* 0x000000210500780c */ /* 0x000fda0001f01670 */
[----:B------:R-:W-:Y:S01]  /*b110*/  LDGSTS.E.BYPASS.LTC128B.128 [R0+0xc00], desc[UR48][R2.64], !P0 ;  /* 0x00c0000002007fae */ /* 0x000fe2000c101d70 */
[----:B------:R-:W-:-:S13]  /*b120*/  ISETP.LT.OR P0, PT, R5, 0x21, P2 ;  /* 0x000000210500780c */ /* 0x000fda0001701670 */
[----:B------:R-:W-:Y:S01]  /*b130*/  LDGSTS.E.BYPASS.LTC128B.128 [R0+0x2c00], desc[UR48][R2.64+0x40], !P0 ;  /* 0x02c0004002007fae */ /* 0x000fe2000c101d70 */
[----:B------:R-:W-:-:S13]  /*b140*/  ISETP.LT.OR P0, PT, R5, 0x21, P1 ;  /* 0x000000210500780c */ /* 0x000fda0000f01670 */
[----:B------:R0:W-:Y:S04]  /*b150*/  LDGSTS.E.BYPASS.LTC128B.128 [R0+0x4c00], desc[UR48][R2.64+0x80], !P0 ;  /* 0x04c0008002007fae */ /* 0x0001e8000c101d70 */
[----:B0-----:R-:W0:Y:S01]  /*b160*/  SHFL.IDX PT, R3, R18, 0x2, 0x1c1f ;  /* 0x005c1f0012037f89 */ /* 0x001e2200000e0000 */
[----:B-1----:R-:W-:-:S03]  /*b170*/  IADD3 R2, P0, R14, R6, RZ ;  /* 0x000000060e027210 */ /* 0x002fc60007f1e0ff */
[----:B------:R1:W2:Y:S02]  /*b180*/  SHFL.IDX PT, R14, R17, 0x3, 0x1c1f ;  /* 0x007c1f00110e7f89 */ /* 0x0002a400000e0000 */
[----:B0-----:R-:W-:Y:S01]  /*b190*/  IMAD.X R3, RZ, RZ, R3, P0 ;  /* 0x000000ffff037224 */ /* 0x001fe200000e0603 */
[----:B------:R-:W-:-:S13]  /*b1a0*/  ISETP.LT.OR P0, PT, R5, 0x41, P3 ;  /* 0x000000410500780c */ /* 0x000fda0001f01670 */
[----:B------:R1:W-:Y:S01]  /*b1b0*/  LDGSTS.E.BYPASS.LTC128B.128 [R0+0x1400], desc[UR48][R2.64], !P0 ;  /* 0x0140000002007fae */ /* 0x0003e2000c101d70 */
[----:B------:R-:W-:-:S13]  /*b1c0*/  ISETP.LT.OR P0, PT, R5, 0x41, P2 ;  /* 0x000000410500780c */ /* 0x000fda0001701670 */
[----:B------:R1:W-:Y:S01]  /*b1d0*/  LDGSTS.E.BYPASS.LTC128B.128 [R0+0x3400], desc[UR48][R2.64+0x40], !P0 ;  /* 0x0340004002007fae */ /* 0x0003e2000c101d70 */
[----:B------:R-:W-:-:S13]  /*b1e0*/  ISETP.LT.OR P0, PT, R5, 0x41, P1 ;  /* 0x000000410500780c */ /* 0x000fda0000f01670 */
[----:B--2---:R1:W-:Y:S02]  /*b1f0*/  LDGSTS.E.BYPASS.LTC128B.128 [R0+0x5400], desc[UR48][R2.64+0x80], !P0 ;  /* 0x0540008002007fae */ /* 0x0043e4000c101d70 */
.L_x_146:
[----:B01----:R-:W-:-:S05]  /*b200*/  IADD3 R2, P0, R14, R6, RZ ;  /* 0x000000060e027210 */ /* 0x003fca0007f1e0ff */
[----:B------:R-:W-:Y:S01]  /*b210*/  IMAD.X R3, RZ, RZ, R7, P0 ;  /* 0x000000ffff037224 */ /* 0x000fe200000e0607 */
[----:B------:R-:W-:-:S13]  /*b220*/  ISETP.LT.OR P0, PT, R5, 0x61, P3 ;  /* 0x000000610500780c */ /* 0x000fda0001f01670 */
[----:B------:R-:W-:Y:S01]  /*b230*/  @!PT LDS RZ, [RZ] ;  /* 0x00000000fffff984 */ /* 0x000fe20000000800 */
[----:B------:R-:W-:Y:S01]  /*b240*/  @!PT LDS RZ, [RZ] ;  /* 0x00000000fffff984 */ /* 0x000fe20000000800 */
[----:B------:R-:W-:Y:S01]  /*b250*/  @!PT LDS RZ, [RZ] ;  /* 0x00000000fffff984 */ /* 0x000fe20000000800 */
[----:B------:R0:W-:Y:S01]  /*b260*/  LDGSTS.E.BYPASS.LTC128B.128 [R0+0x1c00], desc[UR48][R2.64], !P0 ;  /* 0x01c0000002007fae */ /* 0x0001e2000c101d70 */
[----:B------:R-:W-:-:S13]  /*b270*/  ISETP.LT.OR P0, PT, R5, 0x61, P2 ;  /* 0x000000610500780c */ /* 0x000fda0001701670 */
[----:B------:R0:W-:Y:S01]  /*b280*/  LDGSTS.E.BYPASS.LTC128B.128 [R0+0x3c00], desc[UR48][R2.64+0x40], !P0 ;  /* 0x03c0004002007fae */ /* 0x0001e2000c101d70 */
[----:B------:R-:W-:-:S13]  /*b290*/  ISETP.LT.OR P0, PT, R5, 0x61, P1 ;  /* 0x000000610500780c */ /* 0x000fda0000f01670 */
[----:B------:R0:W-:Y:S01]  /*b2a0*/  LDGSTS.E.BYPASS.LTC128B.128 [R0+0x5c00], desc[UR48][R2.64+0x80], !P0 ;  /* 0x05c0008002007fae */ /* 0x0001e2000c101d70 */
[----:B------:R-:W-:Y:S01]  /*b2b0*/  PLOP3.LUT P0, PT, PT, PT, PT, 0x80, 0x0 ;  /* 0x000000000000781c */ /* 0x000fe20003f0f070 */
[----:B------:R-:W-:-:S12]  /*b2c0*/  NOP ;  /* 0x0000000000007918 */ /* 0x000fd80000000000 */
.L_x_69:
[----:B------:R-:W-:Y:S02]  /*b2d0*/  PLOP3.LUT P1, PT, P1, P0, PT, 0xa2, 0x0 ;  /* 0x000000000000781c */ /* 0x000fe40000f21472 */
[----:B------:R-:W-:-:S08]  /*b2e0*/  @P0 R2UR P1, UR4, R4 ;  /* 0x00000000040402ca */ /* 0x000fd00000020000 */
[----:B------:R-:W-:-:S05]  /*b2f0*/  @P0 PLOP3.LUT P0, PT, P1, PT, PT, 0x80, 0x0 ;  /* 0x000000000000081c */ /* 0x000fca0000f0f070 */
[----:B------:R-:W-:Y:S01]  /*b300*/  @!P1 SYNCS.ARRIVE.TRANS64.RED.A0T1 RZ, [UR4+0x2d850], RZ ;  /* 0x02d850ffffff99a7 */ /* 0x000fe20008200404 */
[----:B------:R-:W-:Y:S07]  /*b310*/  @!P1 ARRIVES.LDGSTSBAR.64.TRANSCNT [UR4+0x2d850] ;  /* 0x02d85000ff0099b0 */ /* 0x000fee0008000a84 */
[----:B------:R-:W-:Y:S05]  /*b320*/  @P0 BRA.U.ANY `(.L_x_69) ;  /* 0xfffffffd00e80947 */ /* 0x000fea000393ffff */
[----:B------:R-:W-:Y:S01]  /*b330*/  NOP ;  /* 0x0000000000007918 */ /* 0x000fe20000000000 */
[----:B0-----:R-:W-:-:S04]  /*b340*/  MOV R0, UR40 ;  /* 0x0000002800007c02 */ /* 0x001fc80008000f00 */
[----:B------:R-:W-:-:S13]  /*b350*/  ISETP.NE.AND P2, PT, R0, 0x3, PT ;  /* 0x000000030000780c */ /* 0x000fda0003f45270 */
[----:B------:R-:W-:Y:S05]  /*b360*/  @!P2 BRA `(.L_x_70) ;  /* 0x000000000004a947 */ /* 0x000fea0003800000 */
[----:B------:R-:W-:Y:S01]  /*b370*/  BPT.TRAP 0x1 ;  /* 0x000000040000795c */ /* 0x000fe20000300000 */
.L_x_70:
[----:B------:R-:W2:Y:S01]  /*b380*/  LDL.LU R3, [R1+0xc] ;  /* 0x00000c0001037983 */ /* 0x000ea20000300800 */
[----:B------:R-:W-:Y:S01]  /*b390*/  VIADD R23, R23, 0x1 ;  /* 0x0000000117177836 */ /* 0x000fe20000000000 */
[----:B------:R-:W-:Y:S01]  /*b3a0*/  ULDC UR4, c[0x0][0xc34] ;  /* 0x00030d0000047ab9 */ /* 0x000fe20000000800 */
[----:B------:R0:W-:Y:S01]  /*b3b0*/  SYNCS.ARRIVE.TRANS64.A1T0 RZ, [R4+URZ+0x2d850], RZ ;  /* 0x02d850ff04ff79a7 */ /* 0x0001e2000810003f */
[----:B------:R-:W3:Y:S02]  /*b3c0*/  LDL.LU R2, [R1+0x10] ;  /* 0x0000100001027983 */ /* 0x000ee40000300800 */
[----:B------:R-:W-:-:S04]  /*b3d0*/  ISETP.NE.AND P0, PT, R23, 0x2, PT ;  /* 0x000000021700780c */ /* 0x000fc80003f05270 */
[----:B------:R-:W-:Y:S02]  /*b3e0*/  SEL R23, R23, RZ, P0 ;  /* 0x000000ff17177207 */ /* 0x000fe40000000000 */
[----:B------:R-:W-:-:S04]  /*b3f0*/  SEL R0, RZ, 0x1, P0 ;  /* 0x00000001ff007807 */ /* 0x000fc80000000000 */
[----:B------:R-:W-:Y:S01]  /*b400*/  LOP3.LUT R25, R25, R0, RZ, 0x3c, !PT ;  /* 0x0000000019197212 */ /* 0x000fe200078e3cff */
[----:B--2---:R-:W-:Y:S02]  /*b410*/  VIADD R3, R3, UR41 ;  /* 0x0000002903037c36 */ /* 0x004fe40008000000 */
[----:B---3--:R-:W-:-:S03]  /*b420*/  VIADD R2, R2, 0x1 ;  /* 0x0000000102027836 */ /* 0x008fc60000000000 */
[----:B------:R0:W-:Y:S01]  /*b430*/  STL [R1+0xc], R3 ;  /* 0x00000c0301007387 */ /* 0x0001e20000100800 */
[----:B------:R-:W-:-:S03]  /*b440*/  ISETP.GE.AND P0, PT, R3, UR4, PT ;  /* 0x0000000403007c0c */ /* 0x000fc6000bf06270 */
[----:B------:R0:W-:Y:S10]  /*b450*/  STL [R1+0x10], R2 ;  /* 0x0000100201007387 */ /* 0x0001f40000100800 */
[----:B0-----:R-:W-:Y:S05]  /*b460*/  @!P0 BRA `(.L_x_71) ;  /* 0xffffffd000048947 */ /* 0x001fea000383ffff */
[----:B------:R-:W-:-:S07]  /*b470*/  LOP3.LUT R0, R2, 0x1, RZ, 0xc, !PT ;  /* 0x0000000102007812 */ /* 0x000fce00078e0cff */
.L_x_36:
[----:B------:R-:W0:Y:S01]  /*b480*/  S2R R3, SR_CgaCtaId ;  /* 0x0000000000037919 */ /* 0x000e220000008800 */
[----:B------:R-:W-:Y:S01]  /*b490*/  MOV R2, 0x400 ;  /* 0x0000040000027802 */ /* 0x000fe20000000f00 */
[----:B------:R-:W-:Y:S01]  /*b4a0*/  BSSY B0, `(.L_x_72) ;  /* 0x0000005000007945 */ /* 0x000fe20003800000 */
[----:B------:R-:W-:Y:S02]  /*b4b0*/  SHF.L.U32 R0, R0, 0x1f, RZ ;  /* 0x0000001f00007819 */ /* 0x000fe400000006ff */
[----:B0-----:R-:W-:-:S04]  /*b4c0*/  LEA R4, R3, R2, 0x18 ;  /* 0x0000000203047211 */ /* 0x001fc800078ec0ff */
[----:B------:R-:W0:Y:S02]  /*b4d0*/  SYNCS.PHASECHK.TRANS64.TRYWAIT P0, [R4+URZ+0x2d820], R0 ;  /* 0x02d82000040075a7 */ /* 0x000e24000800017f */
[----:B0-----:R-:W-:Y:S05]  /*b4e0*/  @!P0 BRA `(.L_x_73) ;  /* 0x00000024004c8947 */ /* 0x001fea0003800000 */
.L_x_147:
[----:B------:R-:W-:Y:S05]  /*b4f0*/  BSYNC B0 ;  /* 0x0000000000007941 */ /* 0x000fea0003800000 */
.L_x_72:
[----:B------:R-:W-:-:S03]  /*b500*/  UMOV UR4, 0xffffffff ;  /* 0xffffffff00047882 */ /* 0x000fc60000000000 */
[----:B------:R-:W-:Y:S05]  /*b510*/  BRA.DIV UR4, `(.L_x_74) ;  /* 0x0000002604547947 */ /* 0x000fea000b800000 */
[----:B0-----:R-:W0:Y:S02]  /*b520*/  S2R R0, SR_TID.X ;  /* 0x0000000000007919 */ /* 0x001e240000002100 */
[----:B0-----:R-:W-:-:S04]  /*b530*/  SHF.R.U32.HI R0, RZ, 0x5, R0 ;  /* 0x00000005ff007819 */ /* 0x001fc80000011600 */
[----:B------:R-:W-:-:S05]  /*b540*/  LOP3.LUT R0, R0, 0x3, RZ, 0xc0, !PT ;  /* 0x0000000300007812 */ /* 0x000fca00078ec0ff */
[----:B------:R0:W1:Y:S02]  /*b550*/  SHFL.IDX PT, R14, R0, RZ, 0x1f ;  /* 0x00001fff000e7589 */ /* 0x00006400000e0000 */
.L_x_150:
[----:B-1----:R-:W-:Y:S01]  /*b560*/  ISETP.NE.AND P0, PT, R14, RZ, PT ;  /* 0x000000ff0e00720c */ /* 0x002fe20003f05270 */
[----:B------:R-:W-:-:S12]  /*b570*/  BSSY B0, `(.L_x_75) ;  /* 0x0000024000007945 */ /* 0x000fd80003800000 */
[----:B------:R-:W-:Y:S05]  /*b580*/  @P0 BRA `(.L_x_76) ;  /* 0x0000000000880947 */ /* 0x000fea0003800000 */
[----:B------:R-:W-:-:S03]  /*b590*/  UMOV UR4, 0xffffffff ;  /* 0xffffffff00047882 */ /* 0x000fc60000000000 */
[----:B------:R-:W-:Y:S05]  /*b5a0*/  BRA.DIV UR4, `(.L_x_77) ;  /* 0x0000002604647947 */ /* 0x000fea000b800000 */
[----:B------:R-:W-:-:S13]  /*b5b0*/  ELECT P6, URZ, PT ;  /* 0x00000000003f782f */ /* 0x000fda00038c0000 */
.L_x_153:
[----:B------:R-:W-:Y:S05]  /*b5c0*/  @!P6 BRA `(.L_x_76) ;  /* 0x000000000078e947 */ /* 0x000fea0003800000 */
[----:B------:R-:W-:-:S06]  /*b5d0*/  ULOP3.LUT UR4, UR42, 0x2, URZ, 0xfc, !UPT ;  /* 0x000000022a047892 */ /* 0x000fcc000f8efc3f */
[----:B0-----:R-:W-:-:S04]  /*b5e0*/  MOV R0, UR4 ;  /* 0x0000000400007c02 */ /* 0x001fc80008000f00 */
[----:B------:R-:W-:-:S13]  /*b5f0*/  ISETP.NE.AND P0, PT, R0, 0x3, PT ;  /* 0x000000030000780c */ /* 0x000fda0003f05270 */
[----:B------:R-:W-:Y:S05]  /*b600*/  @!P0 BRA `(.L_x_78) ;  /* 0x0000000000048947 */ /* 0x000fea0003800000 */
[----:B------:R-:W-:Y:S01]  /*b610*/  BPT.TRAP 0x1 ;  /* 0x000000040000795c */ /* 0x000fe20000300000 */
.L_x_78:
[----:B------:R-:W-:Y:S01]  /*b620*/  IMAD R3, R23, 0x8, R4 ;  /* 0x0000000817037824 */ /* 0x000fe200078e0204 */
[----:B------:R-:W-:Y:S01]  /*b630*/  SHF.L.U32 R2, R25, 0x1f, RZ ;  /* 0x0000001f19027819 */ /* 0x000fe200000006ff */
[----:B------:R-:W-:-:S03]  /*b640*/  VIADD R23, R23, 0x1 ;  /* 0x0000000117177836 */ /* 0x000fc60000000000 */
[----:B------:R-:W0:Y:S02]  /*b650*/  SYNCS.PHASECHK.TRANS64.TRYWAIT P1, [R3+URZ+0x2d840], R2 ;  /* 0x02d84002030075a7 */ /* 0x000e24000802017f */
[----:B------:R-:W-:-:S04]  /*b660*/  ISETP.NE.AND P2, PT, R23, 0x2, PT ;  /* 0x000000021700780c */ /* 0x000fc80003f45270 */
[----:B------:R-:W-:Y:S01]  /*b670*/  SEL R0, RZ, 0x1, P2 ;  /* 0x00000001ff007807 */ /* 0x000fe20001000000 */
[----:B0-----:R-:W-:Y:S08]  /*b680*/  @!P1 BRA `(.L_x_79) ;  /* 0x00000024004c9947 */ /* 0x001ff00003800000 */
.L_x_154:
[----:B------:R-:W-:Y:S02]  /*b690*/  SEL R23, R23, RZ, P2 ;  /* 0x000000ff17177207 */ /* 0x000fe40001000000 */
[----:B------:R-:W-:Y:S01]  /*b6a0*/  LOP3.LUT R0, R25, R0, RZ, 0x3c, !PT ;  /* 0x0000000019007212 */ /* 0x000fe200078e3cff */
[----:B------:R-:W-:Y:S06]  /*b6b0*/  @!P0 BRA `(.L_x_80) ;  /* 0x0000000000048947 */ /* 0x000fec0003800000 */
[----:B------:R-:W-:Y:S01]  /*b6c0*/  BPT.TRAP 0x1 ;  /* 0x000000040000795c */ /* 0x000fe20000300000 */
.L_x_80:
[----:B------:R-:W-:Y:S01]  /*b6d0*/  IMAD R23, R23, 0x8, R4 ;  /* 0x0000000817177824 */ /* 0x000fe200078e0204 */
[----:B------:R-:W-:-:S04]  /*b6e0*/  SHF.L.U32 R0, R0, 0x1f, RZ ;  /* 0x0000001f00007819 */ /* 0x000fc800000006ff */
[----:B------:R-:W1:Y:S02]  /*b6f0*/  SYNCS.PHASECHK.TRANS64.TRYWAIT P1, [R23+URZ+0x2d840], R0 ;  /* 0x02d84000170075a7 */ /* 0x000e64000802017f */
[----:B-1----:R-:W-:Y:S05]  /*b700*/  @!P1 BRA `(.L_x_81) ;  /* 0x0000002400409947 */ /* 0x002fea0003800000 */
.L_x_155:
[----:B------:R-:W-:Y:S05]  /*b710*/  @!P0 BRA `(.L_x_82) ;  /* 0x0000000000048947 */ /* 0x000fea0003800000 */
[----:B------:R-:W-:Y:S01]  /*b720*/  BPT.TRAP 0x1 ;  /* 0x000000040000795c */ /* 0x000fe20000300000 */
.L_x_82:
[----:B------:R-:W2:Y:S02]  /*b730*/  SYNCS.PHASECHK.TRANS64.TRYWAIT P1, [R3+URZ+0x2d860], R2 ;  /* 0x02d86002030075a7 */ /* 0x000ea4000802017f */
[----:B--2---:R-:W-:Y:S05]  /*b740*/  @!P1 BRA `(.L_x_83) ;  /* 0x0000002400449947 */ /* 0x004fea0003800000 */
.L_x_156:
[----:B------:R-:W-:Y:S05]  /*b750*/  @!P0 BRA `(.L_x_84) ;  /* 0x0000000000048947 */ /* 0x000fea0003800000 */
[----:B------:R-:W-:Y:S01]  /*b760*/  BPT.TRAP 0x1 ;  /* 0x000000040000795c */ /* 0x000fe20000300000 */
.L_x_84:
[----:B---3--:R3:W4:Y:S02]  /*b770*/  SYNCS.PHASECHK.TRANS64.TRYWAIT P0, [R23+URZ+0x2d860], R0 ;  /* 0x02d86000170075a7 */ /* 0x008724000800017f */
[----:B----4-:R-:W-:Y:S05]  /*b780*/  @!P0 NANOSLEEP.SYNCS 0x989680 ;  /* 0x009896800000895d */ /* 0x010fea0003900000 */
[----:B------:R-:W4:Y:S02]  /*b790*/  @!P0 SYNCS.PHASECHK.TRANS64 P0, [R23+URZ+0x2d860], R0 ;  /* 0x02d86000170085a7 */ /* 0x000f24000800007f */
[----:B----4-:R-:W-:Y:S05]  /*b7a0*/  @!P0 BRA `(.L_x_84) ;  /* 0xfffffffc00f08947 */ /* 0x010fea000383ffff */
.L_x_76:
[----:B------:R-:W-:Y:S05]  /*b7b0*/  BSYNC B0 ;  /* 0x0000000000007941 */ /* 0x000fea0003800000 */
.L_x_75:
[----:B------:R-:W-:Y:S05]  /*b7c0*/  EXIT ;  /* 0x000000000000794d */ /* 0x000fea0003800000 */
.L_x_8:
[----:B0-----:R-:W-:-:S04]  /*b7d0*/  MOV R3, UR40 ;  /* 0x0000002800037c02 */ /* 0x001fc80008000f00 */
[----:B------:R0:W1:Y:S03]  /*b7e0*/  SYNCS.PHASECHK.TRANS64.TRYWAIT P1, [R3+URZ+0x2d800], R0 ;  /* 0x02d80000030075a7 */ /* 0x000066000802017f */
[----:B-1----:R-:W-:Y:S05]  /*b7f0*/  @!P1 NANOSLEEP.SYNCS 0x989680 ;  /* 0x009896800000995d */ /* 0x002fea0003900000 */
[----:B------:R-:W1:Y:S02]  /*b800*/  @!P1 SYNCS.PHASECHK.TRANS64 P1, [R3+URZ+0x2d800], R0 ;  /* 0x02d80000030095a7 */ /* 0x000e64000802007f */
[----:B-1----:R-:W-:Y:S05]  /*b810*/  @!P1 BRA `(.L_x_8) ;  /* 0xfffffffc00ec9947 */ /* 0x002fea000383ffff */
[----:B------:R-:W-:Y:S05]  /*b820*/  BRA `(.L_x_85) ;  /* 0xffffff5800787947 */ /* 0x000fea000383ffff */
.L_x_12:
[----:B-1----:R1:W2:Y:S02]  /*b830*/  SYNCS.PHASECHK.TRANS64.TRYWAIT P1, [R0+URZ+0x2d830], R3 ;  /* 0x02d83003000075a7 */ /* 0x0022a4000802017f */
[----:B--2---:R-:W-:Y:S05]  /*b840*/  @!P1 NANOSLEEP.SYNCS 0x989680 ;  /* 0x009896800000995d */ /* 0x004fea0003900000 */
[----:B------:R-:W2:Y:S02]  /*b850*/  @!P1 SYNCS.PHASECHK.TRANS64 P1, [R0+URZ+0x2d830], R3 ;  /* 0x02d83003000095a7 */ /* 0x000ea4000802007f */
[----:B--2---:R-:W-:Y:S05]  /*b860*/  @!P1 BRA `(.L_x_12) ;  /* 0xfffffffc00f09947 */ /* 0x004fea000383ffff */
[----:B------:R-:W-:Y:S05]  /*b870*/  BRA `(.L_x_11) ;  /* 0xffffff5800987947 */ /* 0x000fea000383ffff */
.L_x_18:
[----:B--2---:R-:W-:-:S04]  /*b880*/  IMAD.U32 R7, RZ, RZ, UR6 ;  /* 0x00000006ff077e24 */ /* 0x004fc8000f8e00ff */
[----:B------:R2:W3:Y:S03]  /*b890*/  SYNCS.PHASECHK.TRANS64.TRYWAIT P1, [R7+URZ+0x2d830], R6 ;  /* 0x02d83006070075a7 */ /* 0x0004e6000802017f */
[----:B---3--:R-:W-:Y:S05]  /*b8a0*/  @!P1 NANOSLEEP.SYNCS 0x989680 ;  /* 0x009896800000995d */ /* 0x008fea0003900000 */
[----:B------:R-:W3:Y:S02]  /*b8b0*/  @!P1 SYNCS.PHASECHK.TRANS64 P1, [R7+URZ+0x2d830], R6 ;  /* 0x02d83006070095a7 */ /* 0x000ee4000802007f */
[----:B---3--:R-:W-:Y:S05]  /*b8c0*/  @!P1 BRA `(.L_x_18) ;  /* 0xfffffffc00ec9947 */ /* 0x008fea000383ffff */
[----:B------:R-:W-:Y:S05]  /*b8d0*/  BRA `(.L_x_15) ;  /* 0xffffff8400647947 */ /* 0x000fea000383ffff */
.L_x_22:
[----:B-1----:R-:W-:-:S04]  /*b8e0*/  IMAD.U32 R7, RZ, RZ, UR6 ;  /* 0x00000006ff077e24 */ /* 0x002fc8000f8e00ff */
[----:B------:R1:W2:Y:S03]  /*b8f0*/  SYNCS.PHASECHK.TRANS64.TRYWAIT P1, [R7+URZ+0x2d850], R6 ;  /* 0x02d85006070075a7 */ /* 0x0002a6000802017f */
[----:B--2---:R-:W-:Y:S05]  /*b900*/  @!P1 NANOSLEEP.SYNCS 0x989680 ;  /* 0x009896800000995d */ /* 0x004fea0003900000 */
[----:B------:R-:W2:Y:S02]  /*b910*/  @!P1 SYNCS.PHASECHK.TRANS64 P1, [R7+URZ+0x2d850], R6 ;  /* 0x02d85006070095a7 */ /* 0x000ea4000802007f */
[----:B--2---:R-:W-:Y:S05]  /*b920*/  @!P1 BRA `(.L_x_22) ;  /* 0xfffffffc00ec9947 */ /* 0x004fea000383ffff */
[----:B------:R-:W-:Y:S05]  /*b930*/  BRA `(.L_x_19) ;  /* 0xffffff8800107947 */ /* 0x000fea000383ffff */
.L_x_29:
[----:B--2---:R-:W-:-:S04]  /*b940*/  IMAD.U32 R7, RZ, RZ, UR8 ;  /* 0x00000008ff077e24 */ /* 0x004fc8000f8e00ff */
[----:B------:R2:W3:Y:S03]  /*b950*/  SYNCS.PHASECHK.TRANS64.TRYWAIT P1, [R7+URZ+0x2d850], R0 ;  /* 0x02d85000070075a7 */ /* 0x0004e6000802017f */
[----:B---3--:R-:W-:Y:S05]  /*b960*/  @!P1 NANOSLEEP.SYNCS 0x989680 ;  /* 0x009896800000995d */ /* 0x008fea0003900000 */
[----:B------:R-:W3:Y:S02]  /*b970*/  @!P1 SYNCS.PHASECHK.TRANS64 P1, [R7+URZ+0x2d850], R0 ;  /* 0x02d85000070095a7 */ /* 0x000ee4000802007f */
[----:B---3--:R-:W-:Y:S05]  /*b980*/  @!P1 BRA `(.L_x_29) ;  /* 0xfffffffc00ec9947 */ /* 0x008fea000383ffff */
[----:B------:R-:W-:Y:S05]  /*b990*/  BRA `(.L_x_28) ;  /* 0xffffffac00447947 */ /* 0x000fea000383ffff */
.L_x_40:
[----:B------:R-:W1:Y:S01]  /*b9a0*/  S2R R17, SR_TID.X ;  /* 0x0000000000117919 */ /* 0x000e620000002100 */
[----:B------:R-:W-:Y:S01]  /*b9b0*/  BSSY B0, `(.L_x_86) ;  /* 0x000000a000007945 */ /* 0x000fe20003800000 */
[----:B------:R-:W-:Y:S02]  /*b9c0*/  IMAD.MOV.U32 R12, RZ, RZ, RZ ;  /* 0x000000ffff0c7224 */ /* 0x000fe400078e00ff */
[----:B------:R-:W-:Y:S02]  /*b9d0*/  IMAD.MOV.U32 R11, RZ, RZ, 0x1f ;  /* 0x0000001fff0b7424 */ /* 0x000fe400078e00ff */
[----:B------:R-:W-:Y:S01]  /*b9e0*/  IMAD.MOV.U32 R15, RZ, RZ, -0x1 ;  /* 0xffffffffff0f7424 */ /* 0x000fe200078e00ff */
[----:B-1----:R-:W-:-:S04]  /*b9f0*/  SHF.R.U32.HI R17, RZ, 0x5, R17 ;  /* 0x00000005ff117819 */ /* 0x002fc80000011611 */
[----:B------:R-:W-:-:S04]  /*ba00*/  LOP3.LUT R17, R17, 0x3, RZ, 0xc0, !PT ;  /* 0x0000000311117812 */ /* 0x000fc800078ec0ff */
[----:B------:R-:W-:-:S07]  /*ba10*/  MOV R13, R17 ;  /* 0x00000011000d7202 */ /* 0x000fce0000000f00 */
[----:B0-2---:R-:W-:Y:S05]  /*ba20*/  WARPSYNC.COLLECTIVE R15, `(.L_x_87) ;  /* 0x000000000f087348 */ /* 0x005fea0003c00000 */
[----:B------:R1:W3:Y:S02]  /*ba30*/  SHFL.IDX P6, R14, R13, R12, R11 ;  /* 0x0000000c0d0e7389 */ /* 0x0002e400000c000b */
[----:B0123--:R-:W-:Y:S01]  /*ba40*/  ENDCOLLECTIVE ;  /* 0x000000000000791b */ /* 0x00ffe20003800000 */
.L_x_87:
[----:B------:R-:W-:Y:S05]  /*ba50*/  BSYNC B0 ;  /* 0x0000000000007941 */ /* 0x000fea0003800000 */
.L_x_86:
[----:B------:R-:W-:Y:S05]  /*ba60*/  BRA `(.L_x_88) ;  /* 0xffffffcc00f47947 */ /* 0x000fea000383ffff */
.L_x_43:
[----:B0-----:R0:W1:Y:S02]  /*ba70*/  SYNCS.PHASECHK.TRANS64.TRYWAIT P0, [R0+URZ+0x2d840], R2 ;  /* 0x02d84002000075a7 */ /* 0x001064000800017f */
[----:B-1----:R-:W-:Y:S05]  /*ba80*/  @!P0 NANOSLEEP.SYNCS 0x989680 ;  /* 0x009896800000895d */ /* 0x002fea0003900000 */
[----:B------:R-:W1:Y:S02]  /*ba90*/  @!P0 SYNCS.PHASECHK.TRANS64 P0, [R0+URZ+0x2d840], R2 ;  /* 0x02d84002000085a7 */ /* 0x000e64000800007f */
[----:B-1----:R-:W-:Y:S05]  /*baa0*/  @!P0 BRA `(.L_x_43) ;  /* 0xfffffffc00f08947 */ /* 0x002fea000383ffff */
[----:B------:R-:W-:Y:S05]  /*bab0*/  BRA `(.L_x_89) ;  /* 0xffffffd000e47947 */ /* 0x000fea000383ffff */
.L_x_44:
[----:B------:R-:W-:Y:S01]  /*bac0*/  BSSY B0, `(.L_x_90) ;  /* 0x0000008000007945 */ /* 0x000fe20003800000 */
[----:B------:R-:W-:Y:S01]  /*bad0*/  MOV R13, R6 ;  /* 0x00000006000d7202 */ /* 0x000fe20000000f00 */
[----:B------:R-:W-:Y:S02]  /*bae0*/  IMAD.MOV.U32 R12, RZ, RZ, RZ ;  /* 0x000000ffff0c7224 */ /* 0x000fe400078e00ff */
[----:B------:R-:W-:Y:S02]  /*baf0*/  IMAD.MOV.U32 R11, RZ, RZ, 0x1c1f ;  /* 0x00001c1fff0b7424 */ /* 0x000fe400078e00ff */
[----:B------:R-:W-:-:S07]  /*bb00*/  IMAD.MOV.U32 R15, RZ, RZ, -0x1 ;  /* 0xffffffffff0f7424 */ /* 0x000fce00078e00ff */
[----:B------:R-:W-:Y:S05]  /*bb10*/  WARPSYNC.COLLECTIVE R15, `(.L_x_91) ;  /* 0x000000000f087348 */ /* 0x000fea0003c00000 */
[----:B------:R0:W1:Y:S02]  /*bb20*/  SHFL.IDX P6, R14, R13, R12, R11 ;  /* 0x0000000c0d0e7389 */ /* 0x00006400000c000b */
[----:B01----:R-:W-:Y:S01]  /*bb30*/  ENDCOLLECTIVE ;  /* 0x000000000000791b */ /* 0x003fe20003800000 */
.L_x_91:
[----:B------:R-:W-:Y:S05]  /*bb40*/  BSYNC B0 ;  /* 0x0000000000007941 */ /* 0x000fea0003800000 */
.L_x_90:
[----:B------:R-:W-:Y:S01]  /*bb50*/  IMAD.MOV.U32 R13, RZ, RZ, R5 ;  /* 0x000000ffff0d7224 */ /* 0x000fe200078e0005 */
[----:B------:R-:W-:Y:S01]  /*bb60*/  MOV R15, 0xffffffff ;  /* 0xffffffff000f7802 */ /* 0x000fe20000000f00 */
[----:B------:R-:W-:Y:S01]  /*bb70*/  IMAD.MOV.U32 R12, RZ, RZ, RZ ;  /* 0x000000ffff0c7224 */ /* 0x000fe200078e00ff */
[----:B------:R-:W-:Y:S01]  /*bb80*/  MOV R2, R14 ;  /* 0x0000000e00027202 */ /* 0x000fe20000000f00 */
[----:B------:R-:W-:Y:S01]  /*bb90*/  IMAD.MOV.U32 R11, RZ, RZ, 0x1c1f ;  /* 0x00001c1fff0b7424 */ /* 0x000fe200078e00ff */
[----:B------:R-:W-:-:S13]  /*bba0*/  ISETP.GE.AND P0, PT, R9, 0x1, PT ;  /* 0x000000010900780c */ /* 0x000fda0003f06270 */
[----:B------:R-:W-:Y:S05]  /*bbb0*/  WARPSYNC.COLLECTIVE R15, `(.L_x_92) ;  /* 0x000000000f087348 */ /* 0x000fea0003c00000 */
[----:B------:R0:W1:Y:S02]  /*bbc0*/  SHFL.IDX P6, R14, R13, R12, R11 ;  /* 0x0000000c0d0e7389 */ /* 0x00006400000c000b */
[----:B01----:R-:W-:Y:S01]  /*bbd0*/  ENDCOLLECTIVE ;  /* 0x000000000000791b */ /* 0x003fe20003800000 */
.L_x_92:
[----:B------:R-:W-:Y:S01]  /*bbe0*/  @P0 LEA R7, R4, UR37, 0x1 ;  /* 0x0000002504070c11 */ /* 0x000fe2000f8e08ff */
[----:B------:R-:W-:Y:S01]  /*bbf0*/  IMAD.MOV.U32 R13, RZ, RZ, R6 ;  /* 0x000000ffff0d7224 */ /* 0x000fe200078e0006 */
[----:B------:R-:W-:Y:S01]  /*bc00*/  MOV R12, 0x1 ;  /* 0x00000001000c7802 */ /* 0x000fe20000000f00 */
[----:B------:R-:W-:-:S07]  /*bc10*/  IMAD.MOV.U32 R3, RZ, RZ, R14 ;  /* 0x000000ffff037224 */ /* 0x000fce00078e000e */
[----:B------:R-:W-:Y:S05]  /*bc20*/  WARPSYNC.COLLECTIVE R15, `(.L_x_93) ;  /* 0x000000000f087348 */ /* 0x000fea0003c00000 */
[----:B------:R0:W1:Y:S02]  /*bc30*/  SHFL.IDX P6, R14, R13, R12, R11 ;  /* 0x0000000c0d0e7389 */ /* 0x00006400000c000b */
[----:B01----:R-:W-:Y:S01]  /*bc40*/  ENDCOLLECTIVE ;  /* 0x000000000000791b */ /* 0x003fe20003800000 */
.L_x_93:
[----:B------:R-:W-:-:S05]  /*bc50*/  @P0 LEA R3, P1, R8, R3, 0x1 ;  /* 0x0000000308030211 */ /* 0x000fca00078208ff */
[----:B------:R-:W-:-:S05]  /*bc60*/  @P0 IMAD.X R2, RZ, RZ, R2, P1 ;  /* 0x000000ffff020224 */ /* 0x000fca00008e0602 */
[----:B------:R-:W-:Y:S01]  /*bc70*/  @P0 LOP3.LUT R3, R3, R2, RZ, 0x3c, !PT ;  /* 0x0000000203030212 */ /* 0x000fe200078e3cff */
[----:B------:R-:W-:-:S03]  /*bc80*/  IMAD.MOV.U32 R13, RZ, RZ, R5 ;  /* 0x000000ffff0d7224 */ /* 0x000fc600078e0005 */
[----:B------:R-:W-:-:S04]  /*bc90*/  @P0 LOP3.LUT R2, R3, R2, RZ, 0x3c, !PT ;  /* 0x0000000203020212 */ /* 0x000fc800078e3cff */
[----:B------:R-:W-:-:S05]  /*bca0*/  @P0 LOP3.LUT R3, R3, R2, RZ, 0x3c, !PT ;  /* 0x0000000203030212 */ /* 0x000fca00078e3cff */
[----:B------:R-:W-:Y:S01]  /*bcb0*/  @!PT LDS RZ, [RZ] ;  /* 0x00000000fffff984 */ /* 0x000fe20000000800 */
[----:B------:R-:W-:Y:S01]  /*bcc0*/  @!PT LDS RZ, [RZ] ;  /* 0x00000000fffff984 */ /* 0x000fe20000000800 */
[----:B------:R-:W-:Y:S01]  /*bcd0*/  @!PT LDS RZ, [RZ] ;  /* 0x00000000fffff984 */ /* 0x000fe20000000800 */
[----:B------:R-:W-:Y:S04]  /*bce0*/  @P0 LDGSTS.E.BYPASS.LTC128B.128 [R7+0x15400], desc[UR48][R2.64], !P4 ;  /* 0x1540000002070fae */ /* 0x000fe8000e101d70 */
[----:B------:R-:W-:Y:S04]  /*bcf0*/  @P0 LDGSTS.E.BYPASS.LTC128B.128 [R7+0x17400], desc[UR48][R2.64+0x40], !P3 ;  /* 0x1740004002070fae */ /* 0x000fe8000d901d70 */
[----:B------:R0:W-:Y:S01]  /*bd00*/  @P0 LDGSTS.E.BYPASS.LTC128B.128 [R7+0x19400], desc[UR48][R2.64+0x80], !P2 ;  /* 0x1940008002070fae */ /* 0x0001e2000d101d70 */
[----:B------:R-:W-:Y:S01]  /*bd10*/  ISETP.GE.AND P0, PT, R9, 0x21, PT ;  /* 0x000000210900780c */ /* 0x000fe20003f06270 */
[----:B0-----:R-:W-:-:S12]  /*bd20*/  IMAD.MOV.U32 R2, RZ, RZ, R14 ;  /* 0x000000ffff027224 */ /* 0x001fd800078e000e */
[----:B------:R-:W-:Y:S05]  /*bd30*/  WARPSYNC.COLLECTIVE R15, `(.L_x_94) ;  /* 0x000000000f087348 */ /* 0x000fea0003c00000 */
[----:B------:R0:W1:Y:S02]  /*bd40*/  SHFL.IDX P6, R14, R13, R12, R11 ;  /* 0x0000000c0d0e7389 */ /* 0x00006400000c000b */
[----:B01----:R-:W-:Y:S01]  /*bd50*/  ENDCOLLECTIVE ;  /* 0x000000000000791b */ /* 0x003fe20003800000 */
.L_x_94:
[----:B------:R-:W-:Y:S01]  /*bd60*/  @P0 LEA R7, R4, UR37, 0x1 ;  /* 0x0000002504070c11 */ /* 0x000fe2000f8e08ff */
[----:B------:R-:W-:Y:S02]  /*bd70*/  IMAD.MOV.U32 R13, RZ, RZ, R6 ;  /* 0x000000ffff0d7224 */ /* 0x000fe400078e0006 */
[----:B------:R-:W-:Y:S02]  /*bd80*/  IMAD.MOV.U32 R12, RZ, RZ, 0x2 ;  /* 0x00000002ff0c7424 */ /* 0x000fe400078e00ff */
[----:B------:R-:W-:-:S07]  /*bd90*/  IMAD.MOV.U32 R3, RZ, RZ, R14 ;  /* 0x000000ffff037224 */ /* 0x000fce00078e000e */
[----:B------:R-:W-:Y:S05]  /*bda0*/  WARPSYNC.COLLECTIVE R15, `(.L_x_95) ;  /* 0x000000000f087348 */ /* 0x000fea0003c00000 */
[----:B------:R0:W1:Y:S02]  /*bdb0*/  SHFL.IDX P6, R14, R13, R12, R11 ;  /* 0x0000000c0d0e7389 */ /* 0x00006400000c000b */
[----:B01----:R-:W-:Y:S01]  /*bdc0*/  ENDCOLLECTIVE ;  /* 0x000000000000791b */ /* 0x003fe20003800000 */
.L_x_95:
[----:B------:R-:W-:-:S04]  /*bdd0*/  @P0 LEA R3, P1, R8, R3, 0x1 ;  /* 0x0000000308030211 */ /* 0x000fc800078208ff */
[----:B------:R-:W-:-:S04]  /*bde0*/  @P0 IADD3.X R2, RZ, R2, RZ, P1, !PT ;  /* 0x00000002ff020210 */ /* 0x000fc80000ffe4ff */
[-C--:B------:R-:W-:Y:S02]  /*bdf0*/  @P0 LOP3.LUT R3, R3, R2.reuse, RZ, 0x3c, !PT ;  /* 0x0000000203030212 */ /* 0x080fe400078e3cff */
[----:B------:R-:W-:Y:S02]  /*be00*/  MOV R13, R5 ;  /* 0x00000005000d7202 */ /* 0x000fe40000000f00 */
        /* <DEDUP_REMOVED lines=13> */
.L_x_96:
[----:B------:R-:W-:Y:S01]  /*bee0*/  @P0 LEA R7, R4, UR37, 0x1 ;  /* 0x0000002504070c11 */ /* 0x000fe2000f8e08ff */
[----:B------:R-:W-:Y:S01]  /*bef0*/  IMAD.MOV.U32 R13, RZ, RZ, R6 ;  /* 0x000000ffff0d7224 */ /* 0x000fe200078e0006 */
[----:B------:R-:W-:Y:S01]  /*bf00*/  MOV R12, 0x3 ;  /* 0x00000003000c7802 */ /* 0x000fe20000000f00 */
[----:B------:R-:W-:-:S07]  /*bf10*/  IMAD.MOV.U32 R3, RZ, RZ, R14 ;  /* 0x000000ffff037224 */ /* 0x000fce00078e000e */
[----:B------:R-:W-:Y:S05]  /*bf20*/  WARPSYNC.COLLECTIVE R15, `(.L_x_97) ;  /* 0x000000000f087348 */ /* 0x000fea0003c00000 */
[----:B------:R0:W1:Y:S02]  /*bf30*/  SHFL.IDX P6, R14, R13, R12, R11 ;  /* 0x0000000c0d0e7389 */ /* 0x00006400000c000b */
[----:B01----:R-:W-:Y:S01]  /*bf40*/  ENDCOLLECTIVE ;  /* 0x000000000000791b */ /* 0x003fe20003800000 */
.L_x_97:
[----:B------:R-:W-:-:S05]  /*bf50*/  @P0 LEA R3, P1, R8, R3, 0x1 ;  /* 0x0000000308030211 */ /* 0x000fca00078208ff */
[----:B------:R-:W-:-:S05]  /*bf60*/  @P0 IMAD.X R2, RZ, RZ, R2, P1 ;  /* 0x000000ffff020224 */ /* 0x000fca00008e0602 */
[----:B------:R-:W-:Y:S01]  /*bf70*/  @P0 LOP3.LUT R3, R3, R2, RZ, 0x3c, !PT ;  /* 0x0000000203030212 */ /* 0x000fe200078e3cff */
[----:B------:R-:W-:-:S03]  /*bf80*/  IMAD.MOV.U32 R13, RZ, RZ, R5 ;  /* 0x000000ffff0d7224 */ /* 0x000fc600078e0005 */
[----:B------:R-:W-:-:S04]  /*bf90*/  @P0 LOP3.LUT R2, R3, R2, RZ, 0x3c, !PT ;  /* 0x0000000203020212 */ /* 0x000fc800078e3cff */
[----:B------:R-:W-:Y:S01]  /*bfa0*/  @P0 LOP3.LUT R3, R3, R2, RZ, 0x3c, !PT ;  /* 0x0000000203030212 */ /* 0x000fe200078e3cff */
[----:B------:R-:W-:-:S04]  /*bfb0*/  IMAD.MOV.U32 R6, RZ, RZ, R14 ;  /* 0x000000ffff067224 */ /* 0x000fc800078e000e */
[----:B------:R-:W-:Y:S01]  /*bfc0*/  @!PT LDS RZ, [RZ] ;  /* 0x00000000fffff984 */ /* 0x000fe20000000800 */
[----:B------:R-:W-:Y:S01]  /*bfd0*/  @!PT LDS RZ, [RZ] ;  /* 0x00000000fffff984 */ /* 0x000fe20000000800 */
[----:B------:R-:W-:Y:S01]  /*bfe0*/  @!PT LDS RZ, [RZ] ;  /* 0x00000000fffff984 */ /* 0x000fe20000000800 */
[----:B------:R0:W-:Y:S04]  /*bff0*/  @P0 LDGSTS.E.BYPASS.LTC128B.128 [R7+0x16400], desc[UR48][R2.64], !P4 ;  /* 0x1640000002070fae */ /* 0x0001e8000e101d70 */
[----:B------:R0:W-:Y:S04]  /*c000*/  @P0 LDGSTS.E.BYPASS.LTC128B.128 [R7+0x18400], desc[UR48][R2.64+0x40], !P3 ;  /* 0x1840004002070fae */ /* 0x0001e8000d901d70 */
[----:B------:R0:W-:Y:S02]  /*c010*/  @P0 LDGSTS.E.BYPASS.LTC128B.128 [R7+0x1a400], desc[UR48][R2.64+0x80], !P2 ;  /* 0x1a40008002070fae */ /* 0x0001e4000d101d70 */
[----:B0-----:R-:W-:Y:S05]  /*c020*/  WARPSYNC.COLLECTIVE R15, `(.L_x_98) ;  /* 0x000000000f087348 */ /* 0x001fea0003c00000 */
[----:B------:R1:W2:Y:S02]  /*c030*/  SHFL.IDX P6, R14, R13, R12, R11 ;  /* 0x0000000c0d0e7389 */ /* 0x0002a400000c000b */
[----:B012---:R-:W-:Y:S01]  /*c040*/  ENDCOLLECTIVE ;  /* 0x000000000000791b */ /* 0x007fe20003800000 */
.L_x_98:
[----:B------:R-:W-:Y:S05]  /*c050*/  BRA `(.L_x_99) ;  /* 0xffffffd000987947 */ /* 0x000fea000383ffff */
.L_x_48:
[----:B------:R-:W-:Y:S01]  /*c060*/  IMAD.MOV.U32 R13, RZ, RZ, R4 ;  /* 0x000000ffff0d7224 */ /* 0x000fe200078e0004 */
[----:B------:R-:W-:Y:S01]  /*c070*/  MOV R12, RZ ;  /* 0x000000ff000c7202 */ /* 0x000fe20000000f00 */
[----:B------:R-:W-:Y:S02]  /*c080*/  IMAD.MOV.U32 R11, RZ, RZ, 0x1c1f ;  /* 0x00001c1fff0b7424 */ /* 0x000fe400078e00ff */
[----:B------:R-:W-:Y:S02]  /*c090*/  IMAD.MOV.U32 R15, RZ, RZ, -0x1 ;  /* 0xffffffffff0f7424 */ /* 0x000fe400078e00ff */
[----:B------:R-:W-:-:S07]  /*c0a0*/  IMAD R5, R6, 0xc0, R21 ;  /* 0x000000c006057824 */ /* 0x000fce00078e0215 */
[----:B------:R-:W-:Y:S05]  /*c0b0*/  WARPSYNC.COLLECTIVE R15, `(.L_x_100) ;  /* 0x000000000f087348 */ /* 0x000fea0003c00000 */
[----:B------:R0:W1:Y:S02]  /*c0c0*/  SHFL.IDX P6, R14, R13, R12, R11 ;  /* 0x0000000c0d0e7389 */ /* 0x00006400000c000b */
[----:B01----:R-:W-:Y:S01]  /*c0d0*/  ENDCOLLECTIVE ;  /* 0x000000000000791b */ /* 0x003fe20003800000 */
.L_x_100:
[C---:B------:R-:W-:Y:S01]  /*c0e0*/  VIADD R6, R5.reuse, 0x20 ;  /* 0x0000002005067836 */ /* 0x040fe20000000000 */
[----:B------:R-:W-:Y:S02]  /*c0f0*/  ISETP.GE.AND P0, PT, R5, UR38, PT ;  /* 0x0000002605007c0c */ /* 0x000fe4000bf06270 */
[----:B------:R-:W-:Y:S01]  /*c100*/  MOV R13, R0 ;  /* 0x00000000000d7202 */ /* 0x000fe20000000f00 */
[----:B------:R-:W-:-:S10]  /*c110*/  IMAD.MOV.U32 R2, RZ, RZ, R14 ;  /* 0x000000ffff027224 */ /* 0x000fd400078e000e */
[----:B------:R-:W-:Y:S05]  /*c120*/  WARPSYNC.COLLECTIVE R15, `(.L_x_101) ;  /* 0x000000000f087348 */ /* 0x000fea0003c00000 */
[----:B------:R0:W1:Y:S02]  /*c130*/  SHFL.IDX P6, R14, R13, R12, R11 ;  /* 0x0000000c0d0e7389 */ /* 0x00006400000c000b */
[----:B01----:R-:W-:Y:S01]  /*c140*/  ENDCOLLECTIVE ;  /* 0x000000000000791b */ /* 0x003fe20003800000 */
.L_x_101:
[----:B------:R-:W-:Y:S01]  /*c150*/  MOV R13, R4 ;  /* 0x00000004000d7202 */ /* 0x000fe20000000f00 */
[----:B------:R-:W-:Y:S02]  /*c160*/  IMAD.MOV.U32 R12, RZ, RZ, 0x1 ;  /* 0x00000001ff0c7424 */ /* 0x000fe400078e00ff */
[----:B------:R-:W-:-:S07]  /*c170*/  IMAD.MOV.U32 R3, RZ, RZ, R14 ;  /* 0x000000ffff037224 */ /* 0x000fce00078e000e */
[----:B------:R-:W-:Y:S05]  /*c180*/  WARPSYNC.COLLECTIVE R15, `(.L_x_102) ;  /* 0x000000000f087348 */ /* 0x000fea0003c00000 */
[----:B------:R0:W1:Y:S02]  /*c190*/  SHFL.IDX P6, R14, R13, R12, R11 ;  /* 0x0000000c0d0e7389 */ /* 0x00006400000c000b */
[----:B01----:R-:W-:Y:S01]  /*c1a0*/  ENDCOLLECTIVE ;  /* 0x000000000000791b */ /* 0x003fe20003800000 */
.L_x_102:
[----:B------:R-:W-:-:S05]  /*c1b0*/  @!P0 LEA R3, P1, R20, R3, 0x1 ;  /* 0x0000000314038211 */ /* 0x000fca00078208ff */
[----:B------:R-:W-:-:S05]  /*c1c0*/  @!P0 IMAD.X R2, RZ, RZ, R2, P1 ;  /* 0x000000ffff028224 */ /* 0x000fca00008e0602 */
[----:B------:R-:W-:Y:S01]  /*c1d0*/  @!P0 LOP3.LUT R3, R3, R2, RZ, 0x3c, !PT ;  /* 0x0000000203038212 */ /* 0x000fe200078e3cff */
[----:B------:R-:W-:-:S03]  /*c1e0*/  IMAD.MOV.U32 R13, RZ, RZ, R0 ;  /* 0x000000ffff0d7224 */ /* 0x000fc600078e0000 */
[----:B------:R-:W-:-:S04]  /*c1f0*/  @!P0 LOP3.LUT R2, R3, R2, RZ, 0x3c, !PT ;  /* 0x0000000203028212 */ /* 0x000fc800078e3cff */
[----:B------:R-:W-:-:S05]  /*c200*/  @!P0 LOP3.LUT R3, R3, R2, RZ, 0x3c, !PT ;  /* 0x0000000203038212 */ /* 0x000fca00078e3cff */
[----:B------:R-:W-:Y:S01]  /*c210*/  @!PT LDS RZ, [RZ] ;  /* 0x00000000fffff984 */ /* 0x000fe20000000800 */
[----:B------:R-:W-:Y:S01]  /*c220*/  @!PT LDS RZ, [RZ] ;  /* 0x00000000fffff984 */ /* 0x000fe20000000800 */
[----:B------:R-:W-:Y:S01]  /*c230*/  @!PT LDS RZ, [RZ] ;  /* 0x00000000fffff984 */ /* 0x000fe20000000800 */
[----:B------:R-:W-:Y:S04]  /*c240*/  @!P0 LDGSTS.E.BYPASS.LTC128B.128 [R19+0xc400], desc[UR48][R2.64], !P3 ;  /* 0x0c40000002138fae */ /* 0x000fe8000d901d70 */
[----:B------:R-:W-:Y:S04]  /*c250*/  @!P0 LDGSTS.E.BYPASS.LTC128B.128 [R19+0xf400], desc[UR48][R2.64+0x40], !P4 ;  /* 0x0f40004002138fae */ /* 0x000fe8000e101d70 */
[----:B------:R0:W-:Y:S01]  /*c260*/  @!P0 LDGSTS.E.BYPASS.LTC128B.128 [R19+0x12400], desc[UR48][R2.64+0x80], !P5 ;  /* 0x1240008002138fae */ /* 0x0001e2000e901d70 */
[----:B------:R-:W-:Y:S01]  /*c270*/  ISETP.GE.AND P0, PT, R6, UR38, PT ;  /* 0x0000002606007c0c */ /* 0x000fe2000bf06270 */
[----:B------:R-:W-:-:S02]  /*c280*/  VIADD R6, R5, 0x40 ;  /* 0x0000004005067836 */ /* 0x000fc40000000000 */
[----:B0-----:R-:W-:-:S10]  /*c290*/  IMAD.MOV.U32 R2, RZ, RZ, R14 ;  /* 0x000000ffff027224 */ /* 0x001fd400078e000e */
[----:B------:R-:W-:Y:S05]  /*c2a0*/  WARPSYNC.COLLECTIVE R15, `(.L_x_103) ;  /* 0x000000000f087348 */ /* 0x000fea0003c00000 */
[----:B------:R0:W1:Y:S02]  /*c2b0*/  SHFL.IDX P6, R14, R13, R12, R11 ;  /* 0x0000000c0d0e7389 */ /* 0x00006400000c000b */
[----:B01----:R-:W-:Y:S01]  /*c2c0*/  ENDCOLLECTIVE ;  /* 0x000000000000791b */ /* 0x003fe20003800000 */
.L_x_103:
[----:B------:R-:W-:Y:S01]  /*c2d0*/  IMAD.MOV.U32 R13, RZ, RZ, R4 ;  /* 0x000000ffff0d7224 */ /* 0x000fe200078e0004 */
[----:B------:R-:W-:Y:S02]  /*c2e0*/  MOV R12, 0x2 ;  /* 0x00000002000c7802 */ /* 0x000fe40000000f00 */
[----:B------:R-:W-:-:S07]  /*c2f0*/  MOV R3, R14 ;  /* 0x0000000e00037202 */ /* 0x000fce0000000f00 */
[----:B------:R-:W-:Y:S05]  /*c300*/  WARPSYNC.COLLECTIVE R15, `(.L_x_104) ;  /* 0x000000000f087348 */ /* 0x000fea0003c00000 */
[----:B------:R0:W1:Y:S02]  /*c310*/  SHFL.IDX P6, R14, R13, R12, R11 ;  /* 0x0000000c0d0e7389 */ /* 0x00006400000c000b */
[----:B01----:R-:W-:Y:S01]  /*c320*/  ENDCOLLECTIVE ;  /* 0x000000000000791b */ /* 0x003fe20003800000 */
.L_x_104:
        /* <DEDUP_REMOVED lines=13> */
[----:B0-----:R-:W-:-:S12]  /*c400*/  IMAD.MOV.U32 R2, RZ, RZ, R14 ;  /* 0x000000ffff027224 */ /* 0x001fd800078e000e */
[----:B------:R-:W-:Y:S05]  /*c410*/  WARPSYNC.COLLECTIVE R15, `(.L_x_105) ;  /* 0x000000000f087348 */ /* 0x000fea0003c00000 */
[----:B------:R0:W1:Y:S02]  /*c420*/  SHFL.IDX P6, R14, R13, R12, R11 ;  /* 0x0000000c0d0e7389 */ /* 0x00006400000c000b */
[----:B01----:R-:W-:Y:S01]  /*c430*/  ENDCOLLECTIVE ;  /* 0x000000000000791b */ /* 0x003fe20003800000 */
.L_x_105:
[----:B------:R-:W-:Y:S02]  /*c440*/  IMAD.MOV.U32 R13, RZ, RZ, R4 ;  /* 0x000000ffff0d7224 */ /* 0x000fe400078e0004 */
[----:B------:R-:W-:Y:S02]  /*c450*/  IMAD.MOV.U32 R12, RZ, RZ, 0x3 ;  /* 0x00000003ff0c7424 */ /* 0x000fe400078e00ff */
[----:B------:R-:W-:-:S07]  /*c460*/  IMAD.MOV.U32 R3, RZ, RZ, R14 ;  /* 0x000000ffff037224 */ /* 0x000fce00078e000e */
[----:B------:R-:W-:Y:S05]  /*c470*/  WARPSYNC.COLLECTIVE R15, `(.L_x_106) ;  /* 0x000000000f087348 */ /* 0x000fea0003c00000 */
[----:B------:R0:W1:Y:S02]  /*c480*/  SHFL.IDX P6, R14, R13, R12, R11 ;  /* 0x0000000c0d0e7389 */ /* 0x00006400000c000b */
[----:B01----:R-:W-:Y:S01]  /*c490*/  ENDCOLLECTIVE ;  /* 0x000000000000791b */ /* 0x003fe20003800000 */
.L_x_106:
[----:B------:R-:W-:-:S04]  /*c4a0*/  @!P0 LEA R3, P1, R20, R3, 0x1 ;  /* 0x0000000314038211 */ /* 0x000fc800078208ff */
[----:B------:R-:W-:-:S04]  /*c4b0*/  @!P0 IADD3.X R2, RZ, R2, RZ, P1, !PT ;  /* 0x00000002ff028210 */ /* 0x000fc80000ffe4ff */
[----:B------:R-:W-:Y:S02]  /*c4c0*/  @!P0 LOP3.LUT R3, R3, R2, RZ, 0x3c, !PT ;  /* 0x0000000203038212 */ /* 0x000fe400078e3cff */
[----:B------:R-:W-:Y:S01]  /*c4d0*/  MOV R13, R0 ;  /* 0x00000000000d7202 */ /* 0x000fe20000000f00 */
[----:B------:R-:W-:Y:S01]  /*c4e0*/  VIADD R0, R5, 0x60 ;  /* 0x0000006005007836 */ /* 0x000fe20000000000 */
[----:B------:R-:W-:-:S04]  /*c4f0*/  @!P0 LOP3.LUT R2, R3, R2, RZ, 0x3c, !PT ;  /* 0x0000000203028212 */ /* 0x000fc800078e3cff */
[----:B------:R-:W-:Y:S01]  /*c500*/  @!P0 LOP3.LUT R3, R3, R2, RZ, 0x3c, !PT ;  /* 0x0000000203038212 */ /* 0x000fe200078e3cff */
[----:B------:R-:W-:-:S04]  /*c510*/  IMAD.MOV.U32 R4, RZ, RZ, R14 ;  /* 0x000000ffff047224 */ /* 0x000fc800078e000e */
[----:B------:R-:W-:Y:S01]  /*c520*/  @!PT LDS RZ, [RZ] ;  /* 0x00000000fffff984 */ /* 0x000fe20000000800 */
[----:B------:R-:W-:Y:S01]  /*c530*/  @!PT LDS RZ, [RZ] ;  /* 0x00000000fffff984 */ /* 0x000fe20000000800 */
[----:B------:R-:W-:Y:S01]  /*c540*/  @!PT LDS RZ, [RZ] ;  /* 0x00000000fffff984 */ /* 0x000fe20000000800 */
[----:B------:R0:W-:Y:S03]  /*c550*/  @!P0 LDGSTS.E.BYPASS.LTC128B.128 [R19+0xd400], desc[UR48][R2.64], !P3 ;  /* 0x0d40000002138fae */ /* 0x0001e6000d901d70 */
[----:B0-----:R-:W-:Y:S05]  /*c560*/  WARPSYNC.COLLECTIVE R15, `(.L_x_107) ;  /* 0x000000000f087348 */ /* 0x001fea0003c00000 */
[----:B------:R1:W2:Y:S02]  /*c570*/  SHFL.IDX P6, R14, R13, R12, R11 ;  /* 0x0000000c0d0e7389 */ /* 0x0002a400000c000b */
[----:B012---:R-:W-:Y:S01]  /*c580*/  ENDCOLLECTIVE ;  /* 0x000000000000791b */ /* 0x007fe20003800000 */
.L_x_107:
[----:B------:R-:W-:Y:S01]  /*c590*/  @!PT LDS RZ, [RZ] ;  /* 0x00000000fffff984 */ /* 0x000fe20000000800 */
[----:B------:R-:W-:Y:S01]  /*c5a0*/  @!PT LDS RZ, [RZ] ;  /* 0x00000000fffff984 */ /* 0x000fe20000000800 */
[----:B------:R-:W-:Y:S01]  /*c5b0*/  @!PT LDS RZ, [RZ] ;  /* 0x00000000fffff984 */ /* 0x000fe20000000800 */
[----:B------:R-:W-:Y:S04]  /*c5c0*/  @!P0 LDGSTS.E.BYPASS.LTC128B.128 [R19+0x10400], desc[UR48][R2.64+0x40], !P4 ;  /* 0x1040004002138fae */ /* 0x000fe8000e101d70 */
[----:B------:R0:W-:Y:S01]  /*c5d0*/  @!P0 LDGSTS.E.BYPASS.LTC128B.128 [R19+0x13400], desc[UR48][R2.64+0x80], !P5 ;  /* 0x1340008002138fae */ /* 0x0001e2000e901d70 */
[----:B------:R-:W-:Y:S01]  /*c5e0*/  ISETP.GE.AND P0, PT, R0, UR38, PT ;  /* 0x0000002600007c0c */ /* 0x000fe2000bf06270 */
[----:B------:R-:W-:Y:S02]  /*c5f0*/  VIADD R0, R5, 0x80 ;  /* 0x0000008005007836 */ /* 0x000fe40000000000 */
[----:B------:R-:W-:Y:S02]  /*c600*/  IMAD.MOV.U32 R13, RZ, RZ, R7 ;  /* 0x000000ffff0d7224 */ /* 0x000fe400078e0007 */
[----:B------:R-:W-:-:S08]  /*c610*/  IMAD.MOV.U32 R12, RZ, RZ, RZ ;  /* 0x000000ffff0c7224 */ /* 0x000fd000078e00ff */
[----:B------:R-:W-:-:S05]  /*c620*/  @!P0 LEA R14, P1, R20, R14, 0x1 ;  /* 0x0000000e140e8211 */ /* 0x000fca00078208ff */
[----:B0-----:R-:W-:-:S08]  /*c630*/  @!P0 IMAD.MOV.U32 R2, RZ, RZ, R14 ;  /* 0x000000ffff028224 */ /* 0x001fd000078e000e */
[----:B------:R-:W-:Y:S05]  /*c640*/  WARPSYNC.COLLECTIVE R15, `(.L_x_108) ;  /* 0x000000000f087348 */ /* 0x000fea0003c00000 */
[----:B------:R0:W1:Y:S02]  /*c650*/  SHFL.IDX P6, R14, R13, R12, R11 ;  /* 0x0000000c0d0e7389 */ /* 0x00006400000c000b */
[----:B01----:R-:W-:Y:S01]  /*c660*/  ENDCOLLECTIVE ;  /* 0x000000000000791b */ /* 0x003fe20003800000 */
.L_x_108:
[----:B------:R-:W-:-:S05]  /*c670*/  @!P0 IMAD.X R9, RZ, RZ, R4, P1 ;  /* 0x000000ffff098224 */ /* 0x000fca00008e0604 */
[----:B------:R-:W-:-:S05]  /*c680*/  @!P0 MOV R3, R9 ;  /* 0x0000000900038202 */ /* 0x000fca0000000f00 */
[----:B------:R-:W-:Y:S01]  /*c690*/  @!PT LDS RZ, [RZ] ;  /* 0x00000000fffff984 */ /* 0x000fe20000000800 */
[----:B------:R-:W-:Y:S01]  /*c6a0*/  @!PT LDS RZ, [RZ] ;  /* 0x00000000fffff984 */ /* 0x000fe20000000800 */
[----:B------:R-:W-:Y:S01]  /*c6b0*/  @!PT LDS RZ, [RZ] ;  /* 0x00000000fffff984 */ /* 0x000fe20000000800 */
[----:B------:R0:W-:Y:S01]  /*c6c0*/  @!P0 LDGSTS.E.BYPASS.LTC128B.128 [R19+0xdc00], desc[UR48][R2.64], !P3 ;  /* 0x0dc0000002138fae */ /* 0x0001e2000d901d70 */
[----:B------:R-:W-:-:S03]  /*c6d0*/  IMAD.MOV.U32 R13, RZ, RZ, R8 ;  /* 0x000000ffff0d7224 */ /* 0x000fc600078e0008 */
[----:B------:R0:W-:Y:S04]  /*c6e0*/  @!P0 LDGSTS.E.BYPASS.LTC128B.128 [R19+0x10c00], desc[UR48][R2.64+0x40], !P4 ;  /* 0x10c0004002138fae */ /* 0x0001e8000e101d70 */
[----:B------:R0:W-:Y:S01]  /*c6f0*/  @!P0 LDGSTS.E.BYPASS.LTC128B.128 [R19+0x13c00], desc[UR48][R2.64+0x80], !P5 ;  /* 0x13c0008002138fae */ /* 0x0001e2000e901d70 */
[----:B------:R-:W-:Y:S02]  /*c700*/  ISETP.GE.AND P0, PT, R0, UR38, PT ;  /* 0x0000002600007c0c */ /* 0x000fe4000bf06270 */
[----:B------:R-:W-:-:S11]  /*c710*/  MOV R0, R14 ;  /* 0x0000000e00007202 */ /* 0x000fd60000000f00 */
[----:B0-----:R-:W-:Y:S05]  /*c720*/  WARPSYNC.COLLECTIVE R15, `(.L_x_109) ;  /* 0x000000000f087348 */ /* 0x001fea0003c00000 */
[----:B------:R1:W2:Y:S02]  /*c730*/  SHFL.IDX P6, R14, R13, R12, R11 ;  /* 0x0000000c0d0e7389 */ /* 0x0002a400000c000b */
[----:B012---:R-:W-:Y:S01]  /*c740*/  ENDCOLLECTIVE ;  /* 0x000000000000791b */ /* 0x007fe20003800000 */
.L_x_109:
[----:B------:R-:W-:Y:S02]  /*c750*/  IMAD.MOV.U32 R13, RZ, RZ, R7 ;  /* 0x000000ffff0d7224 */ /* 0x000fe400078e0007 */
[----:B------:R-:W-:Y:S01]  /*c760*/  IMAD.MOV.U32 R12, RZ, RZ, 0x1 ;  /* 0x00000001ff0c7424 */ /* 0x000fe200078e00ff */
[----:B------:R-:W-:-:S05]  /*c770*/  @!P0 LEA R14, P1, R20, R14, 0x1 ;  /* 0x0000000e140e8211 */ /* 0x000fca00078208ff */
[----:B------:R-:W-:-:S08]  /*c780*/  @!P0 IMAD.MOV.U32 R2, RZ, RZ, R14 ;  /* 0x000000ffff028224 */ /* 0x000fd000078e000e */
[----:B------:R-:W-:Y:S05]  /*c790*/  WARPSYNC.COLLECTIVE R15, `(.L_x_110) ;  /* 0x000000000f087348 */ /* 0x000fea0003c00000 */
[----:B------:R0:W1:Y:S02]  /*c7a0*/  SHFL.IDX P6, R14, R13, R12, R11 ;  /* 0x0000000c0d0e7389 */ /* 0x00006400000c000b */
[----:B01----:R-:W-:Y:S01]  /*c7b0*/  ENDCOLLECTIVE ;  /* 0x000000000000791b */ /* 0x003fe20003800000 */
.L_x_110:
[----:B------:R-:W-:-:S05]  /*c7c0*/  @!P0 IMAD.X R9, RZ, RZ, R0, P1 ;  /* 0x000000ffff098224 */ /* 0x000fca00008e0600 */
[----:B------:R-:W-:-:S05]  /*c7d0*/  @!P0 MOV R3, R9 ;  /* 0x0000000900038202 */ /* 0x000fca0000000f00 */
[----:B------:R-:W-:Y:S01]  /*c7e0*/  @!PT LDS RZ, [RZ] ;  /* 0x00000000fffff984 */ /* 0x000fe20000000800 */
[----:B------:R-:W-:Y:S01]  /*c7f0*/  @!PT LDS RZ, [RZ] ;  /* 0x00000000fffff984 */ /* 0x000fe20000000800 */
[----:B------:R-:W-:Y:S01]  /*c800*/  @!PT LDS RZ, [RZ] ;  /* 0x00000000fffff984 */ /* 0x000fe20000000800 */
[----:B------:R0:W-:Y:S01]  /*c810*/  @!P0 LDGSTS.E.BYPASS.LTC128B.128 [R19+0xe400], desc[UR48][R2.64], !P3 ;  /* 0x0e40000002138fae */ /* 0x0001e2000d901d70 */
[----:B------:R-:W-:-:S03]  /*c820*/  MOV R13, R8 ;  /* 0x00000008000d7202 */ /* 0x000fc60000000f00 */
[----:B------:R0:W-:Y:S04]  /*c830*/  @!P0 LDGSTS.E.BYPASS.LTC128B.128 [R19+0x11400], desc[UR48][R2.64+0x40], !P4 ;  /* 0x1140004002138fae */ /* 0x0001e8000e101d70 */
[----:B------:R0:W-:Y:S01]  /*c840*/  @!P0 LDGSTS.E.BYPASS.LTC128B.128 [R19+0x14400], desc[UR48][R2.64+0x80], !P5 ;  /* 0x1440008002138fae */ /* 0x0001e2000e901d70 */
[----:B------:R-:W-:-:S07]  /*c850*/  IMAD.MOV.U32 R7, RZ, RZ, R14 ;  /* 0x000000ffff077224 */ /* 0x000fce00078e000e */
[----:B0-----:R-:W-:Y:S05]  /*c860*/  WARPSYNC.COLLECTIVE R15, `(.L_x_111) ;  /* 0x000000000f087348 */ /* 0x001fea0003c00000 */
[----:B------:R1:W2:Y:S02]  /*c870*/  SHFL.IDX P6, R14, R13, R12, R11 ;  /* 0x0000000c0d0e7389 */ /* 0x0002a400000c000b */
[----:B012---:R-:W-:Y:S01]  /*c880*/  ENDCOLLECTIVE ;  /* 0x000000000000791b */ /* 0x007fe20003800000 */
.L_x_111:
[----:B------:R-:W-:Y:S05]  /*c890*/  BRA `(.L_x_112) ;  /* 0xffffffd400647947 */ /* 0x000fea000383ffff */
.L_x_50:
[----:B0-----:R-:W-:-:S04]  /*c8a0*/  IMAD.U32 R3, RZ, RZ, UR37 ;  /* 0x00000025ff037e24 */ /* 0x001fc8000f8e00ff */
[----:B------:R0:W1:Y:S03]  /*c8b0*/  SYNCS.PHASECHK.TRANS64.TRYWAIT P0, [R3+URZ+0x2d820], R0 ;  /* 0x02d82000030075a7 */ /* 0x000066000800017f */
[----:B-1----:R-:W-:Y:S05]  /*c8c0*/  @!P0 NANOSLEEP.SYNCS 0x989680 ;  /* 0x009896800000895d */ /* 0x002fea0003900000 */
[----:B------:R-:W1:Y:S02]  /*c8d0*/  @!P0 SYNCS.PHASECHK.TRANS64 P0, [R3+URZ+0x2d820], R0 ;  /* 0x02d82000030085a7 */ /* 0x000e64000800007f */
[----:B-1----:R-:W-:Y:S05]  /*c8e0*/  @!P0 BRA `(.L_x_50) ;  /* 0xfffffffc00ec8947 */ /* 0x002fea000383ffff */
[----:B------:R-:W-:Y:S05]  /*c8f0*/  BRA `(.L_x_113) ;  /* 0xffffffd400a07947 */ /* 0x000fea000383ffff */
.L_x_54:
[----:B0-----:R0:W1:Y:S02]  /*c900*/  SYNCS.PHASECHK.TRANS64.TRYWAIT P0, [R6+URZ+0x2d840], R0 ;  /* 0x02d84000060075a7 */ /* 0x001064000800017f */
[----:B-1----:R-:W-:Y:S05]  /*c910*/  @!P0 NANOSLEEP.SYNCS 0x989680 ;  /* 0x009896800000895d */ /* 0x002fea0003900000 */
[----:B------:R-:W1:Y:S02]  /*c920*/  @!P0 SYNCS.PHASECHK.TRANS64 P0, [R6+URZ+0x2d840], R0 ;  /* 0x02d84000060085a7 */ /* 0x000e64000800007f */
[----:B-1----:R-:W-:Y:S05]  /*c930*/  @!P0 BRA `(.L_x_54) ;  /* 0xfffffffc00f08947 */ /* 0x002fea000383ffff */
[----:B------:R-:W-:Y:S05]  /*c940*/  BRA `(.L_x_114) ;  /* 0xffffffd800707947 */ /* 0x000fea000383ffff */
.L_x_55:
[----:B------:R-:W-:Y:S01]  /*c950*/  BSSY B1, `(.L_x_115) ;  /* 0x0000008000017945 */ /* 0x000fe20003800000 */
[----:B------:R-:W-:Y:S01]  /*c960*/  IMAD.MOV.U32 R13, RZ, RZ, R19 ;  /* 0x000000ffff0d7224 */ /* 0x000fe200078e0013 */
[----:B------:R-:W-:Y:S01]  /*c970*/  MOV R11, 0x1c1f ;  /* 0x00001c1f000b7802 */ /* 0x000fe20000000f00 */
[----:B------:R-:W-:Y:S02]  /*c980*/  IMAD.MOV.U32 R12, RZ, RZ, RZ ;  /* 0x000000ffff0c7224 */ /* 0x000fe400078e00ff */
[----:B------:R-:W-:-:S07]  /*c990*/  IMAD.MOV.U32 R15, RZ, RZ, -0x1 ;  /* 0xffffffffff0f7424 */ /* 0x000fce00078e00ff */
[----:B------:R-:W-:Y:S05]  /*c9a0*/  WARPSYNC.COLLECTIVE R15, `(.L_x_116) ;  /* 0x000000000f087348 */ /* 0x000fea0003c00000 */
[----:B------:R0:W1:Y:S02]  /*c9b0*/  SHFL.IDX P6, R14, R13, R12, R11 ;  /* 0x0000000c0d0e7389 */ /* 0x00006400000c000b */
[----:B01----:R-:W-:Y:S01]  /*c9c0*/  ENDCOLLECTIVE ;  /* 0x000000000000791b */ /* 0x003fe20003800000 */
.L_x_116:
[----:B------:R-:W-:Y:S05]  /*c9d0*/  BSYNC B1 ;  /* 0x0000000000017941 */ /* 0x000fea0003800000 */
.L_x_115:
[----:B------:R-:W0:Y:S01]  /*c9e0*/  S2R R27, SR_TID.X ;  /* 0x00000000001b7919 */ /* 0x000e220000002100 */
[----:B------:R-:W-:Y:S01]  /*c9f0*/  IMAD.MOV.U32 R13, RZ, RZ, R8 ;  /* 0x000000ffff0d7224 */ /* 0x000fe200078e0008 */
[----:B------:R-:W-:Y:S01]  /*ca00*/  MOV R12, RZ ;  /* 0x000000ff000c7202 */ /* 0x000fe20000000f00 */
[----:B------:R-:W-:Y:S01]  /*ca10*/  IMAD.MOV.U32 R11, RZ, RZ, 0x1c1f ;  /* 0x00001c1fff0b7424 */ /* 0x000fe200078e00ff */
[----:B------:R-:W-:Y:S01]  /*ca20*/  LEA R9, R9, UR37, 0x1 ;  /* 0x0000002509097c11 */ /* 0x000fe2000f8e08ff */
[----:B------:R-:W-:Y:S02]  /*ca30*/  IMAD.MOV.U32 R15, RZ, RZ, -0x1 ;  /* 0xffffffffff0f7424 */ /* 0x000fe400078e00ff */
[----:B------:R-:W-:-:S07]  /*ca40*/  IMAD.MOV.U32 R3, RZ, RZ, R14 ;  /* 0x000000ffff037224 */ /* 0x000fce00078e000e */
[----:B0-----:R-:W-:Y:S05]  /*ca50*/  WARPSYNC.COLLECTIVE R15, `(.L_x_117) ;  /* 0x000000000f087348 */ /* 0x001fea0003c00000 */
[----:B------:R1:W2:Y:S02]  /*ca60*/  SHFL.IDX P6, R14, R13, R12, R11 ;  /* 0x0000000c0d0e7389 */ /* 0x0002a400000c000b */
[----:B012---:R-:W-:Y:S01]  /*ca70*/  ENDCOLLECTIVE ;  /* 0x000000000000791b */ /* 0x007fe20003800000 */
.L_x_117:
[----:B------:R-:W-:Y:S01]  /*ca80*/  IMAD.MOV.U32 R13, RZ, RZ, R19 ;  /* 0x000000ffff0d7224 */ /* 0x000fe200078e0013 */
[----:B------:R-:W-:Y:S01]  /*ca90*/  MOV R12, 0x1 ;  /* 0x00000001000c7802 */ /* 0x000fe20000000f00 */
[----:B------:R-:W-:Y:S01]  /*caa0*/  IMAD.SHL.U32 R27, R27, 0x8, RZ ;  /* 0x000000081b1b7824 */ /* 0x000fe200078e00ff */
[----:B------:R-:W-:-:S07]  /*cab0*/  MOV R2, R14 ;  /* 0x0000000e00027202 */ /* 0x000fce0000000f00 */
[----:B------:R-:W-:Y:S05]  /*cac0*/  WARPSYNC.COLLECTIVE R15, `(.L_x_118) ;  /* 0x000000000f087348 */ /* 0x000fea0003c00000 */
[----:B------:R0:W1:Y:S02]  /*cad0*/  SHFL.IDX P6, R14, R13, R12, R11 ;  /* 0x0000000c0d0e7389 */ /* 0x00006400000c000b */
[----:B01----:R-:W-:Y:S01]  /*cae0*/  ENDCOLLECTIVE ;  /* 0x000000000000791b */ /* 0x003fe20003800000 */
.L_x_118:
[----:B------:R-:W-:-:S05]  /*caf0*/  LOP3.LUT R27, R27, 0x18, RZ, 0xc0, !PT ;  /* 0x000000181b1b7812 */ /* 0x000fca00078ec0ff */
[----:B------:R-:W-:-:S05]  /*cb00*/  IMAD.SHL.U32 R0, R27, 0x2, RZ ;  /* 0x000000021b007824 */ /* 0x000fca00078e00ff */
[----:B------:R-:W-:Y:S01]  /*cb10*/  IADD3 R2, P0, R2, R0, RZ ;  /* 0x0000000002027210 */ /* 0x000fe20007f1e0ff */
[----:B------:R-:W-:-:S04]  /*cb20*/  IMAD.MOV.U32 R13, RZ, RZ, R8 ;  /* 0x000000ffff0d7224 */ /* 0x000fc800078e0008 */
[----:B------:R-:W-:-:S05]  /*cb30*/  IMAD.X R3, RZ, RZ, R3, P0 ;  /* 0x000000ffff037224 */ /* 0x000fca00000e0603 */
[----:B------:R-:W-:Y:S01]  /*cb40*/  @!PT LDS RZ, [RZ] ;  /* 0x00000000fffff984 */ /* 0x000fe20000000800 */
[----:B------:R-:W-:Y:S01]  /*cb50*/  @!PT LDS RZ, [RZ] ;  /* 0x00000000fffff984 */ /* 0x000fe20000000800 */
[----:B------:R-:W-:Y:S01]  /*cb60*/  @!PT LDS RZ, [RZ] ;  /* 0x00000000fffff984 */ /* 0x000fe20000000800 */
[----:B------:R-:W-:Y:S04]  /*cb70*/  LDGSTS.E.BYPASS.LTC128B.128 [R9+0x15400], desc[UR48][R2.64], !P3 ;  /* 0x1540000002097fae */ /* 0x000fe8000d901d70 */
[----:B------:R-:W-:Y:S04]  /*cb80*/  LDGSTS.E.BYPASS.LTC128B.128 [R9+0x17400], desc[UR48][R2.64+0x40], !P2 ;  /* 0x1740004002097fae */ /* 0x000fe8000d101d70 */
[----:B------:R0:W-:Y:S02]  /*cb90*/  LDGSTS.E.BYPASS.LTC128B.128 [R9+0x19400], desc[UR48][R2.64+0x80], !P1 ;  /* 0x1940008002097fae */ /* 0x0001e4000c901d70 */
[----:B0-----:R-:W-:-:S07]  /*cba0*/  IMAD.MOV.U32 R3, RZ, RZ, R14 ;  /* 0x000000ffff037224 */ /* 0x001fce00078e000e */
[----:B------:R-:W-:Y:S05]  /*cbb0*/  WARPSYNC.COLLECTIVE R15, `(.L_x_119) ;  /* 0x000000000f087348 */ /* 0x000fea0003c00000 */
[----:B------:R0:W1:Y:S02]  /*cbc0*/  SHFL.IDX P6, R14, R13, R12, R11 ;  /* 0x0000000c0d0e7389 */ /* 0x00006400000c000b */
[----:B01----:R-:W-:Y:S01]  /*cbd0*/  ENDCOLLECTIVE ;  /* 0x000000000000791b */ /* 0x003fe20003800000 */
.L_x_119:
[----:B------:R-:W-:Y:S02]  /*cbe0*/  IMAD.MOV.U32 R13, RZ, RZ, R19 ;  /* 0x000000ffff0d7224 */ /* 0x000fe400078e0013 */
[----:B------:R-:W-:Y:S02]  /*cbf0*/  IMAD.MOV.U32 R12, RZ, RZ, 0x2 ;  /* 0x00000002ff0c7424 */ /* 0x000fe400078e00ff */
[----:B------:R-:W-:-:S07]  /*cc00*/  IMAD.MOV.U32 R2, RZ, RZ, R14 ;  /* 0x000000ffff027224 */ /* 0x000fce00078e000e */
[----:B------:R-:W-:Y:S05]  /*cc10*/  WARPSYNC.COLLECTIVE R15, `(.L_x_120) ;  /* 0x000000000f087348 */ /* 0x000fea0003c00000 */
[----:B------:R0:W1:Y:S02]  /*cc20*/  SHFL.IDX P6, R14, R13, R12, R11 ;  /* 0x0000000c0d0e7389 */ /* 0x00006400000c000b */
[----:B01----:R-:W-:Y:S01]  /*cc30*/  ENDCOLLECTIVE ;  /* 0x000000000000791b */ /* 0x003fe20003800000 */
.L_x_120:
[----:B------:R-:W-:-:S04]  /*cc40*/  IADD3 R2, P0, R2, R0, RZ ;  /* 0x0000000002027210 */ /* 0x000fc80007f1e0ff */
[----:B------:R-:W-:-:S05]  /*cc50*/  IADD3.X R3, RZ, R3, RZ, P0, !PT ;  /* 0x00000003ff037210 */ /* 0x000fca00007fe4ff */
[----:B------:R-:W-:Y:S01]  /*cc60*/  @!PT LDS RZ, [RZ] ;  /* 0x00000000fffff984 */ /* 0x000fe20000000800 */
[----:B------:R-:W-:Y:S01]  /*cc70*/  @!PT LDS RZ, [RZ] ;  /* 0x00000000fffff984 */ /* 0x000fe20000000800 */
[----:B------:R-:W-:Y:S01]  /*cc80*/  @!PT LDS RZ, [RZ] ;  /* 0x00000000fffff984 */ /* 0x000fe20000000800 */
[----:B------:R0:W-:Y:S01]  /*cc90*/  LDGSTS.E.BYPASS.LTC128B.128 [R9+0x15c00], desc[UR48][R2.64], !P3 ;  /* 0x15c0000002097fae */ /* 0x0001e2000d901d70 */
[----:B------:R-:W-:-:S03]  /*cca0*/  MOV R13, R8 ;  /* 0x00000008000d7202 */ /* 0x000fc60000000f00 */
[----:B------:R0:W-:Y:S04]  /*ccb0*/  LDGSTS.E.BYPASS.LTC128B.128 [R9+0x17c00], desc[UR48][R2.64+0x40], !P2 ;  /* 0x17c0004002097fae */ /* 0x0001e8000d101d70 */
[----:B------:R0:W-:Y:S01]  /*ccc0*/  LDGSTS.E.BYPASS.LTC128B.128 [R9+0x19c00], desc[UR48][R2.64+0x80], !P1 ;  /* 0x19c0008002097fae */ /* 0x0001e2000c901d70 */
[----:B------:R-:W-:-:S07]  /*ccd0*/  IMAD.MOV.U32 R27, RZ, RZ, R14 ;  /* 0x000000ffff1b7224 */ /* 0x000fce00078e000e */
[----:B0-----:R-:W-:Y:S05]  /*cce0*/  WARPSYNC.COLLECTIVE R15, `(.L_x_121) ;  /* 0x000000000f087348 */ /* 0x001fea0003c00000 */
[----:B------:R1:W2:Y:S02]  /*ccf0*/  SHFL.IDX P6, R14, R13, R12, R11 ;  /* 0x0000000c0d0e7389 */ /* 0x0002a400000c000b */
[----:B012---:R-:W-:Y:S01]  /*cd00*/  ENDCOLLECTIVE ;  /* 0x000000000000791b */ /* 0x007fe20003800000 */
.L_x_121:
[----:B------:R-:W-:Y:S01]  /*cd10*/  IMAD.MOV.U32 R13, RZ, RZ, R19 ;  /* 0x000000ffff0d7224 */ /* 0x000fe200078e0013 */
[----:B------:R-:W-:Y:S01]  /*cd20*/  MOV R12, 0x3 ;  /* 0x00000003000c7802 */ /* 0x000fe20000000f00 */
[----:B------:R-:W-:-:S07]  /*cd30*/  IMAD.MOV.U32 R2, RZ, RZ, R14 ;  /* 0x000000ffff027224 */ /* 0x000fce00078e000e */
[----:B------:R-:W-:Y:S05]  /*cd40*/  WARPSYNC.COLLECTIVE R15, `(.L_x_122) ;  /* 0x000000000f087348 */ /* 0x000fea0003c00000 */
[----:B------:R0:W1:Y:S02]  /*cd50*/  SHFL.IDX P6, R14, R13, R12, R11 ;  /* 0x0000000c0d0e7389 */ /* 0x00006400000c000b */
[----:B01----:R-:W-:Y:S01]  /*cd60*/  ENDCOLLECTIVE ;  /* 0x000000000000791b */ /* 0x003fe20003800000 */
.L_x_122:
[----:B------:R-:W-:-:S05]  /*cd70*/  IADD3 R2, P0, R2, R0, RZ ;  /* 0x0000000002027210 */ /* 0x000fca0007f1e0ff */
[----:B------:R-:W-:-:S05]  /*cd80*/  IMAD.X R3, RZ, RZ, R27, P0 ;  /* 0x000000ffff037224 */ /* 0x000fca00000e061b */
[----:B------:R-:W-:Y:S01]  /*cd90*/  @!PT LDS RZ, [RZ] ;  /* 0x00000000fffff984 */ /* 0x000fe20000000800 */
[----:B------:R-:W-:Y:S01]  /*cda0*/  @!PT LDS RZ, [RZ] ;  /* 0x00000000fffff984 */ /* 0x000fe20000000800 */
[----:B------:R-:W-:Y:S01]  /*cdb0*/  @!PT LDS RZ, [RZ] ;  /* 0x00000000fffff984 */ /* 0x000fe20000000800 */
[----:B------:R0:W-:Y:S01]  /*cdc0*/  LDGSTS.E.BYPASS.LTC128B.128 [R9+0x16400], desc[UR48][R2.64], !P3 ;  /* 0x1640000002097fae */ /* 0x0001e2000d901d70 */
[----:B------:R-:W-:-:S03]  /*cdd0*/  IMAD.MOV.U32 R13, RZ, RZ, R8 ;  /* 0x000000ffff0d7224 */ /* 0x000fc600078e0008 */
[----:B------:R0:W-:Y:S04]  /*cde0*/  LDGSTS.E.BYPASS.LTC128B.128 [R9+0x18400], desc[UR48][R2.64+0x40], !P2 ;  /* 0x1840004002097fae */ /* 0x0001e8000d101d70 */
[----:B------:R0:W-:Y:S01]  /*cdf0*/  LDGSTS.E.BYPASS.LTC128B.128 [R9+0x1a400], desc[UR48][R2.64+0x80], !P1 ;  /* 0x1a40008002097fae */ /* 0x0001e2000c901d70 */
[----:B------:R-:W-:-:S07]  /*ce00*/  IMAD.MOV.U32 R27, RZ, RZ, R14 ;  /* 0x000000ffff1b7224 */ /* 0x000fce00078e000e */
[----:B0-----:R-:W-:Y:S05]  /*ce10*/  WARPSYNC.COLLECTIVE R15, `(.L_x_123) ;  /* 0x000000000f087348 */ /* 0x001fea0003c00000 */
[----:B------:R1:W2:Y:S02]  /*ce20*/  SHFL.IDX P6, R14, R13, R12, R11 ;  /* 0x0000000c0d0e7389 */ /* 0x0002a400000c000b */
[----:B012---:R-:W-:Y:S01]  /*ce30*/  ENDCOLLECTIVE ;  /* 0x000000000000791b */ /* 0x007fe20003800000 */
.L_x_123:
[----:B------:R-:W-:Y:S01]  /*ce40*/  IMAD.MOV.U32 R2, RZ, RZ, R14 ;  /* 0x000000ffff027224 */ /* 0x000fe200078e000e */
[----:B------:R-:W-:Y:S06]  /*ce50*/  BRA `(.L_x_124) ;  /* 0xffffffd800047947 */ /* 0x000fec000383ffff */
.L_x_60:
[----:B-1----:R1:W2:Y:S02]  /*ce60*/  SYNCS.PHASECHK.TRANS64.TRYWAIT P0, [R6+URZ+0x2d860], R2 ;  /* 0x02d86002060075a7 */ /* 0x0022a4000800017f */
[----:B--2---:R-:W-:Y:S05]  /*ce70*/  @!P0 NANOSLEEP.SYNCS 0x989680 ;  /* 0x009896800000895d */ /* 0x004fea0003900000 */
[----:B------:R-:W2:Y:S02]  /*ce80*/  @!P0 SYNCS.PHASECHK.TRANS64 P0, [R6+URZ+0x2d860], R2 ;  /* 0x02d86002060085a7 */ /* 0x000ea4000800007f */
[----:B--2---:R-:W-:Y:S05]  /*ce90*/  @!P0 BRA `(.L_x_60) ;  /* 0xfffffffc00f08947 */ /* 0x004fea000383ffff */
[----:B------:R-:W-:Y:S05]  /*cea0*/  BRA `(.L_x_125) ;  /* 0xffffffd800647947 */ /* 0x000fea000383ffff */
.L_x_61:
        /* <DEDUP_REMOVED lines=8> */
.L_x_127:
[----:B------:R-:W-:Y:S05]  /*cf30*/  BSYNC B1 ;  /* 0x0000000000017941 */ /* 0x000fea0003800000 */
.L_x_126:
[----:B------:R-:W-:Y:S01]  /*cf40*/  IMAD.MOV.U32 R13, RZ, RZ, R17 ;  /* 0x000000ffff0d7224 */ /* 0x000fe200078e0011 */
[----:B------:R-:W-:Y:S01]  /*cf50*/  MOV R15, 0xffffffff ;  /* 0xffffffff000f7802 */ /* 0x000fe20000000f00 */
[----:B------:R-:W-:Y:S01]  /*cf60*/  IMAD.MOV.U32 R12, RZ, RZ, RZ ;  /* 0x000000ffff0c7224 */ /* 0x000fe200078e00ff */
[----:B------:R-:W-:Y:S01]  /*cf70*/  MOV R3, R14 ;  /* 0x0000000e00037202 */ /* 0x000fe20000000f00 */
[----:B------:R-:W-:Y:S01]  /*cf80*/  IMAD.MOV.U32 R11, RZ, RZ, 0x1c1f ;  /* 0x00001c1fff0b7424 */ /* 0x000fe200078e00ff */
[----:B------:R-:W-:-:S07]  /*cf90*/  LEA R7, R7, UR37, 0x1 ;  /* 0x0000002507077c11 */ /* 0x000fce000f8e08ff */
[----:B------:R-:W-:Y:S05]  /*cfa0*/  WARPSYNC.COLLECTIVE R15, `(.L_x_128) ;  /* 0x000000000f087348 */ /* 0x000fea0003c00000 */
[----:B------:R0:W1:Y:S02]  /*cfb0*/  SHFL.IDX P6, R14, R13, R12, R11 ;  /* 0x0000000c0d0e7389 */ /* 0x00006400000c000b */
[----:B01----:R-:W-:Y:S01]  /*cfc0*/  ENDCOLLECTIVE ;  /* 0x000000000000791b */ /* 0x003fe20003800000 */
.L_x_128:
[----:B------:R-:W-:Y:S01]  /*cfd0*/  IMAD.MOV.U32 R13, RZ, RZ, R18 ;  /* 0x000000ffff0d7224 */ /* 0x000fe200078e0012 */
[----:B------:R-:W-:Y:S01]  /*cfe0*/  MOV R12, 0x1 ;  /* 0x00000001000c7802 */ /* 0x000fe20000000f00 */
[----:B------:R-:W-:-:S07]  /*cff0*/  IMAD.MOV.U32 R2, RZ, RZ, R14 ;  /* 0x000000ffff027224 */ /* 0x000fce00078e000e */
[----:B------:R-:W-:Y:S05]  /*d000*/  WARPSYNC.COLLECTIVE R15, `(.L_x_129) ;  /* 0x000000000f087348 */ /* 0x000fea0003c00000 */
[----:B------:R0:W1:Y:S02]  /*d010*/  SHFL.IDX P6, R14, R13, R12, R11 ;  /* 0x0000000c0d0e7389 */ /* 0x00006400000c000b */
[----:B01----:R-:W-:Y:S01]  /*d020*/  ENDCOLLECTIVE ;  /* 0x000000000000791b */ /* 0x003fe20003800000 */
.L_x_129:
[----:B------:R-:W-:-:S05]  /*d030*/  IADD3 R2, P0, R2, R0, RZ ;  /* 0x0000000002027210 */ /* 0x000fca0007f1e0ff */
[----:B------:R-:W-:Y:S01]  /*d040*/  IMAD.X R3, RZ, RZ, R3, P0 ;  /* 0x000000ffff037224 */ /* 0x000fe200000e0603 */
[----:B------:R-:W-:Y:S01]  /*d050*/  ISETP.LT.OR P0, PT, R8, 0x1, P3 ;  /* 0x000000010800780c */ /* 0x000fe20001f01670 */
[----:B------:R-:W-:-:S12]  /*d060*/  IMAD.MOV.U32 R13, RZ, RZ, R17 ;  /* 0x000000ffff0d7224 */ /* 0x000fd800078e0011 */
[----:B------:R-:W-:Y:S01]  /*d070*/  @!PT LDS RZ, [RZ] ;  /* 0x00000000fffff984 */ /* 0x000fe20000000800 */
[----:B------:R-:W-:Y:S01]  /*d080*/  @!PT LDS RZ, [RZ] ;  /* 0x00000000fffff984 */ /* 0x000fe20000000800 */
[----:B------:R-:W-:Y:S01]  /*d090*/  @!PT LDS RZ, [RZ] ;  /* 0x00000000fffff984 */ /* 0x000fe20000000800 */
[----:B------:R-:W-:Y:S01]  /*d0a0*/  LDGSTS.E.BYPASS.LTC128B.128 [R7+0x400], desc[UR48][R2.64], !P0 ;  /* 0x0040000002077fae */ /* 0x000fe2000c101d70 */
[----:B------:R-:W-:-:S13]  /*d0b0*/  ISETP.LT.OR P0, PT, R8, 0x1, P2 ;  /* 0x000000010800780c */ /* 0x000fda0001701670 */
[----:B------:R-:W-:Y:S01]  /*d0c0*/  LDGSTS.E.BYPASS.LTC128B.128 [R7+0x2400], desc[UR48][R2.64+0x40], !P0 ;  /* 0x0240004002077fae */ /* 0x000fe2000c101d70 */
[----:B------:R-:W-:-:S13]  /*d0d0*/  ISETP.LT.OR P0, PT, R8, 0x1, P1 ;  /* 0x000000010800780c */ /* 0x000fda0000f01670 */
[----:B------:R0:W-:Y:S02]  /*d0e0*/  LDGSTS.E.BYPASS.LTC128B.128 [R7+0x4400], desc[UR48][R2.64+0x80], !P0 ;  /* 0x0440008002077fae */ /* 0x0001e4000c101d70 */
[----:B0-----:R-:W-:-:S07]  /*d0f0*/  IMAD.MOV.U32 R3, RZ, RZ, R14 ;  /* 0x000000ffff037224 */ /* 0x001fce00078e000e */
[----:B------:R-:W-:Y:S05]  /*d100*/  WARPSYNC.COLLECTIVE R15, `(.L_x_130) ;  /* 0x000000000f087348 */ /* 0x000fea0003c00000 */
[----:B------:R0:W1:Y:S02]  /*d110*/  SHFL.IDX P6, R14, R13, R12, R11 ;  /* 0x0000000c0d0e7389 */ /* 0x00006400000c000b */
[----:B01----:R-:W-:Y:S01]  /*d120*/  ENDCOLLECTIVE ;  /* 0x000000000000791b */ /* 0x003fe20003800000 */
.L_x_130:
[----:B------:R-:W-:Y:S02]  /*d130*/  IMAD.MOV.U32 R13, RZ, RZ, R18 ;  /* 0x000000ffff0d7224 */ /* 0x000fe400078e0012 */
[----:B------:R-:W-:Y:S02]  /*d140*/  IMAD.MOV.U32 R12, RZ, RZ, 0x2 ;  /* 0x00000002ff0c7424 */ /* 0x000fe400078e00ff */
[----:B------:R-:W-:-:S07]  /*d150*/  IMAD.MOV.U32 R2, RZ, RZ, R14 ;  /* 0x000000ffff027224 */ /* 0x000fce00078e000e */
[----:B------:R-:W-:Y:S05]  /*d160*/  WARPSYNC.COLLECTIVE R15, `(.L_x_131) ;  /* 0x000000000f087348 */ /* 0x000fea0003c00000 */
[----:B------:R0:W1:Y:S02]  /*d170*/  SHFL.IDX P6, R14, R13, R12, R11 ;  /* 0x0000000c0d0e7389 */ /* 0x00006400000c000b */
[----:B01----:R-:W-:Y:S01]  /*d180*/  ENDCOLLECTIVE ;  /* 0x000000000000791b */ /* 0x003fe20003800000 */
.L_x_131:
[----:B------:R-:W-:-:S04]  /*d190*/  IADD3 R2, P0, R2, R0, RZ ;  /* 0x0000000002027210 */ /* 0x000fc80007f1e0ff */
[----:B------:R-:W-:Y:S02]  /*d1a0*/  IADD3.X R3, RZ, R3, RZ, P0, !PT ;  /* 0x00000003ff037210 */ /* 0x000fe400007fe4ff */
[----:B------:R-:W-:Y:S02]  /*d1b0*/  ISETP.LT.OR P0, PT, R8, 0x21, P3 ;  /* 0x000000210800780c */ /* 0x000fe40001f01670 */
[----:B------:R-:W-:-:S11]  /*d1c0*/  MOV R13, R17 ;  /* 0x00000011000d7202 */ /* 0x000fd60000000f00 */
        /* <DEDUP_REMOVED lines=12> */
.L_x_132:
[----:B------:R-:W-:Y:S01]  /*d290*/  IMAD.MOV.U32 R13, RZ, RZ, R18 ;  /* 0x000000ffff0d7224 */ /* 0x000fe200078e0012 */
[----:B------:R-:W-:Y:S01]  /*d2a0*/  MOV R12, 0x3 ;  /* 0x00000003000c7802 */ /* 0x000fe20000000f00 */
[----:B------:R-:W-:-:S07]  /*d2b0*/  IMAD.MOV.U32 R2, RZ, RZ, R14 ;  /* 0x000000ffff027224 */ /* 0x000fce00078e000e */
[----:B------:R-:W-:Y:S05]  /*d2c0*/  WARPSYNC.COLLECTIVE R15, `(.L_x_133) ;  /* 0x000000000f087348 */ /* 0x000fea0003c00000 */
[----:B------:R0:W1:Y:S02]  /*d2d0*/  SHFL.IDX P6, R14, R13, R12, R11 ;  /* 0x0000000c0d0e7389 */ /* 0x00006400000c000b */
[----:B01----:R-:W-:Y:S01]  /*d2e0*/  ENDCOLLECTIVE ;  /* 0x000000000000791b */ /* 0x003fe20003800000 */
.L_x_133:
[----:B------:R-:W-:-:S05]  /*d2f0*/  IADD3 R2, P0, R2, R0, RZ ;  /* 0x0000000002027210 */ /* 0x000fca0007f1e0ff */
[----:B------:R-:W-:Y:S01]  /*d300*/  IMAD.X R3, RZ, RZ, R3, P0 ;  /* 0x000000ffff037224 */ /* 0x000fe200000e0603 */
[----:B------:R-:W-:Y:S01]  /*d310*/  ISETP.LT.OR P0, PT, R8, 0x41, P3 ;  /* 0x000000410800780c */ /* 0x000fe20001f01670 */
[----:B------:R-:W-:-:S12]  /*d320*/  IMAD.MOV.U32 R13, RZ, RZ, R17 ;  /* 0x000000ffff0d7224 */ /* 0x000fd800078e0011 */
[----:B------:R-:W-:Y:S01]  /*d330*/  @!PT LDS RZ, [RZ] ;  /* 0x00000000fffff984 */ /* 0x000fe20000000800 */
[----:B------:R-:W-:Y:S01]  /*d340*/  @!PT LDS RZ, [RZ] ;  /* 0x00000000fffff984 */ /* 0x000fe20000000800 */
[----:B------:R-:W-:Y:S01]  /*d350*/  @!PT LDS RZ, [RZ] ;  /* 0x00000000fffff984 */ /* 0x000fe20000000800 */
[----:B------:R0:W-:Y:S01]  /*d360*/  LDGSTS.E.BYPASS.LTC128B.128 [R7+0x1400], desc[UR48][R2.64], !P0 ;  /* 0x0140000002077fae */ /* 0x0001e2000c101d70 */
[----:B------:R-:W-:Y:S01]  /*d370*/  ISETP.LT.OR P0, PT, R8, 0x41, P2 ;  /* 0x000000410800780c */ /* 0x000fe20001701670 */
[----:B------:R-:W-:-:S12]  /*d380*/  IMAD.MOV.U32 R18, RZ, RZ, R14 ;  /* 0x000000ffff127224 */ /* 0x000fd800078e000e */
[----:B0-----:R-:W-:Y:S05]  /*d390*/  WARPSYNC.COLLECTIVE R15, `(.L_x_134) ;  /* 0x000000000f087348 */ /* 0x001fea0003c00000 */
[----:B------:R1:W2:Y:S02]  /*d3a0*/  SHFL.IDX P6, R14, R13, R12, R11 ;  /* 0x0000000c0d0e7389 */ /* 0x0002a400000c000b */
[----:B012---:R-:W-:Y:S01]  /*d3b0*/  ENDCOLLECTIVE ;  /* 0x000000000000791b */ /* 0x007fe20003800000 */
.L_x_134:
[----:B------:R-:W-:Y:S01]  /*d3c0*/  @!PT LDS RZ, [RZ] ;  /* 0x00000000fffff984 */ /* 0x000fe20000000800 */
[----:B------:R-:W-:Y:S01]  /*d3d0*/  @!PT LDS RZ, [RZ] ;  /* 0x00000000fffff984 */ /* 0x000fe20000000800 */
[----:B------:R-:W-:Y:S01]  /*d3e0*/  @!PT LDS RZ, [RZ] ;  /* 0x00000000fffff984 */ /* 0x000fe20000000800 */
[----:B------:R-:W-:Y:S01]  /*d3f0*/  LDGSTS.E.BYPASS.LTC128B.128 [R7+0x3400], desc[UR48][R2.64+0x40], !P0 ;  /* 0x0340004002077fae */ /* 0x000fe2000c101d70 */
[----:B------:R-:W-:-:S13]  /*d400*/  ISETP.LT.OR P0, PT, R8, 0x41, P1 ;  /* 0x000000410800780c */ /* 0x000fda0000f01670 */
[----:B------:R0:W-:Y:S02]  /*d410*/  LDGSTS.E.BYPASS.LTC128B.128 [R7+0x5400], desc[UR48][R2.64+0x80], !P0 ;  /* 0x0540008002077fae */ /* 0x0001e4000c101d70 */
[----:B0-----:R-:W-:Y:S01]  /*d420*/  IMAD.MOV.U32 R2, RZ, RZ, R14 ;  /* 0x000000ffff027224 */ /* 0x001fe200078e000e */
[----:B------:R-:W-:Y:S06]  /*d430*/  BRA `(.L_x_135) ;  /* 0xffffffd400bc7947 */ /* 0x000fec000383ffff */
.L_x_67:
[----:B0-----:R0:W1:Y:S02]  /*d440*/  SYNCS.PHASECHK.TRANS64.TRYWAIT P0, [R4+URZ+0x2d860], R3 ;  /* 0x02d86003040075a7 */ /* 0x001064000800017f */
[----:B-1----:R-:W-:Y:S05]  /*d450*/  @!P0 NANOSLEEP.SYNCS 0x989680 ;  /* 0x009896800000895d */ /* 0x002fea0003900000 */
[----:B------:R-:W1:Y:S02]  /*d460*/  @!P0 SYNCS.PHASECHK.TRANS64 P0, [R4+URZ+0x2d860], R3 ;  /* 0x02d86003040085a7 */ /* 0x000e64000800007f */
[----:B-1----:R-:W-:Y:S05]  /*d470*/  @!P0 BRA `(.L_x_67) ;  /* 0xfffffffc00f08947 */ /* 0x002fea000383ffff */
[----:B------:R-:W-:Y:S05]  /*d480*/  BRA `(.L_x_136) ;  /* 0xffffffd8009c7947 */ /* 0x000fea000383ffff */
.L_x_68:
[----:B------:R-:W-:Y:S01]  /*d490*/  BSSY B0, `(.L_x_137) ;  /* 0x0000008000007945 */ /* 0x000fe20003800000 */
[----:B------:R-:W-:Y:S01]  /*d4a0*/  MOV R13, R18 ;  /* 0x00000012000d7202 */ /* 0x000fe20000000f00 */
[----:B------:R-:W-:Y:S02]  /*d4b0*/  IMAD.MOV.U32 R12, RZ, RZ, RZ ;  /* 0x000000ffff0c7224 */ /* 0x000fe400078e00ff */
[----:B------:R-:W-:Y:S02]  /*d4c0*/  IMAD.MOV.U32 R11, RZ, RZ, 0x1c1f ;  /* 0x00001c1fff0b7424 */ /* 0x000fe400078e00ff */
[----:B------:R-:W-:-:S07]  /*d4d0*/  IMAD.MOV.U32 R15, RZ, RZ, -0x1 ;  /* 0xffffffffff0f7424 */ /* 0x000fce00078e00ff */
[----:B0-----:R-:W-:Y:S05]  /*d4e0*/  WARPSYNC.COLLECTIVE R15, `(.L_x_138) ;  /* 0x000000000f087348 */ /* 0x001fea0003c00000 */
[----:B------:R1:W2:Y:S02]  /*d4f0*/  SHFL.IDX P6, R14, R13, R12, R11 ;  /* 0x0000000c0d0e7389 */ /* 0x0002a400000c000b */
[----:B012---:R-:W-:Y:S01]  /*d500*/  ENDCOLLECTIVE ;  /* 0x000000000000791b */ /* 0x007fe20003800000 */
.L_x_138:
[----:B------:R-:W-:Y:S05]  /*d510*/  BSYNC B0 ;  /* 0x0000000000007941 */ /* 0x000fea0003800000 */
.L_x_137:
[----:B------:R-:W0:Y:S01]  /*d520*/  S2R R2, SR_TID.X ;  /* 0x0000000000027919 */ /* 0x000e220000002100 */
[----:B------:R-:W-:Y:S01]  /*d530*/  IMAD.MOV.U32 R13, RZ, RZ, R17 ;  /* 0x000000ffff0d7224 */ /* 0x000fe200078e0011 */
[----:B------:R-:W-:Y:S01]  /*d540*/  MOV R0, R14 ;  /* 0x0000000e00007202 */ /* 0x000fe20000000f00 */
[----:B------:R-:W-:Y:S02]  /*d550*/  IMAD.MOV.U32 R12, RZ, RZ, RZ ;  /* 0x000000ffff0c7224 */ /* 0x000fe400078e00ff */
[----:B------:R-:W-:Y:S02]  /*d560*/  IMAD.MOV.U32 R11, RZ, RZ, 0x1c1f ;  /* 0x00001c1fff0b7424 */ /* 0x000fe400078e00ff */
[----:B------:R-:W-:-:S07]  /*d570*/  IMAD.MOV.U32 R15, RZ, RZ, -0x1 ;  /* 0xffffffffff0f7424 */ /* 0x000fce00078e00ff */
[----:B0-----:R-:W-:Y:S05]  /*d580*/  WARPSYNC.COLLECTIVE R15, `(.L_x_139) ;  /* 0x000000000f087348 */ /* 0x001fea0003c00000 */
[----:B------:R1:W2:Y:S02]  /*d590*/  SHFL.IDX P6, R14, R13, R12, R11 ;  /* 0x0000000c0d0e7389 */ /* 0x0002a400000c000b */
[----:B012---:R-:W-:Y:S01]  /*d5a0*/  ENDCOLLECTIVE ;  /* 0x000000000000791b */ /* 0x007fe20003800000 */
.L_x_139:
[----:B------:R-:W-:Y:S01]  /*d5b0*/  MOV R13, R18 ;  /* 0x00000012000d7202 */ /* 0x000fe20000000f00 */
[----:B------:R-:W-:Y:S01]  /*d5c0*/  IMAD.MOV.U32 R12, RZ, RZ, 0x1 ;  /* 0x00000001ff0c7424 */ /* 0x000fe200078e00ff */
[----:B------:R-:W-:-:S04]  /*d5d0*/  SHF.L.U32 R2, R2, 0x3, RZ ;  /* 0x0000000302027819 */ /* 0x000fc800000006ff */
[----:B------:R-:W-:-:S05]  /*d5e0*/  LOP3.LUT R2, R2, 0x18, RZ, 0xc0, !PT ;  /* 0x0000001802027812 */ /* 0x000fca00078ec0ff */
[----:B------:R-:W-:-:S05]  /*d5f0*/  IMAD.SHL.U32 R6, R2, 0x2, RZ ;  /* 0x0000000202067824 */ /* 0x000fca00078e00ff */
[----:B------:R-:W-:-:S13]  /*d600*/  IADD3 R2, P0, R14, R6, RZ ;  /* 0x000000060e027210 */ /* 0x000fda0007f1e0ff */
[----:B------:R-:W-:Y:S05]  /*d610*/  WARPSYNC.COLLECTIVE R15, `(.L_x_140) ;  /* 0x000000000f087348 */ /* 0x000fea0003c00000 */
[----:B------:R0:W1:Y:S02]  /*d620*/  SHFL.IDX P6, R14, R13, R12, R11 ;  /* 0x0000000c0d0e7389 */ /* 0x00006400000c000b */
[----:B01----:R-:W-:Y:S01]  /*d630*/  ENDCOLLECTIVE ;  /* 0x000000000000791b */ /* 0x003fe20003800000 */
.L_x_140:
[----:B------:R-:W-:Y:S01]  /*d640*/  IMAD.X R3, RZ, RZ, R0, P0 ;  /* 0x000000ffff037224 */ /* 0x000fe200000e0600 */
[----:B------:R-:W-:Y:S02]  /*d650*/  ISETP.LT.OR P0, PT, R5, 0x1, P3 ;  /* 0x000000010500780c */ /* 0x000fe40001f01670 */
[----:B------:R-:W-:Y:S01]  /*d660*/  LEA R0, R7, UR37, 0x1 ;  /* 0x0000002507007c11 */ /* 0x000fe2000f8e08ff */
[----:B------:R-:W-:-:S10]  /*d670*/  IMAD.MOV.U32 R13, RZ, RZ, R17 ;  /* 0x000000ffff0d7224 */ /* 0x000fd400078e0011 */
        /* <DEDUP_REMOVED lines=12> */
.L_x_141:
[----:B------:R-:W-:Y:S02]  /*d740*/  IMAD.MOV.U32 R13, RZ, RZ, R18 ;  /* 0x000000ffff0d7224 */ /* 0x000fe400078e0012 */
[----:B------:R-:W-:Y:S01]  /*d750*/  IMAD.MOV.U32 R12, RZ, RZ, 0x2 ;  /* 0x00000002ff0c7424 */ /* 0x000fe200078e00ff */
[----:B------:R-:W-:-:S13]  /*d760*/  IADD3 R2, P0, R14, R6, RZ ;  /* 0x000000060e027210 */ /* 0x000fda0007f1e0ff */
[----:B------:R-:W-:Y:S05]  /*d770*/  WARPSYNC.COLLECTIVE R15, `(.L_x_142) ;  /* 0x000000000f087348 */ /* 0x000fea0003c00000 */
[----:B------:R0:W1:Y:S02]  /*d780*/  SHFL.IDX P6, R14, R13, R12, R11 ;  /* 0x0000000c0d0e7389 */ /* 0x00006400000c000b */
[----:B01----:R-:W-:Y:S01]  /*d790*/  ENDCOLLECTIVE ;  /* 0x000000000000791b */ /* 0x003fe20003800000 */
.L_x_142:
        /* <DEDUP_REMOVED lines=15> */
.L_x_143:
[----:B------:R-:W-:Y:S02]  /*d890*/  IMAD.MOV.U32 R13, RZ, RZ, R18 ;  /* 0x000000ffff0d7224 */ /* 0x000fe400078e0012 */
[----:B------:R-:W-:Y:S01]  /*d8a0*/  IMAD.MOV.U32 R12, RZ, RZ, 0x3 ;  /* 0x00000003ff0c7424 */ /* 0x000fe200078e00ff */
[----:B------:R-:W-:-:S13]  /*d8b0*/  IADD3 R2, P0, R14, R6, RZ ;  /* 0x000000060e027210 */ /* 0x000fda0007f1e0ff */
[----:B------:R-:W-:Y:S05]  /*d8c0*/  WARPSYNC.COLLECTIVE R15, `(.L_x_144) ;  /* 0x000000000f087348 */ /* 0x000fea0003c00000 */
[----:B------:R0:W1:Y:S02]  /*d8d0*/  SHFL.IDX P6, R14, R13, R12, R11 ;  /* 0x0000000c0d0e7389 */ /* 0x00006400000c000b */
[----:B01----:R-:W-:Y:S01]  /*d8e0*/  ENDCOLLECTIVE ;  /* 0x000000000000791b */ /* 0x003fe20003800000 */
.L_x_144:
[----:B------:R-:W-:Y:S01]  /*d8f0*/  IMAD.X R3, RZ, RZ, R3, P0 ;  /* 0x000000ffff037224 */ /* 0x000fe200000e0603 */
[----:B------:R-:W-:Y:S01]  /*d900*/  ISETP.LT.OR P0, PT, R5, 0x41, P3 ;  /* 0x000000410500780c */ /* 0x000fe20001f01670 */
[----:B------:R-:W-:-:S12]  /*d910*/  IMAD.MOV.U32 R13, RZ, RZ, R17 ;  /* 0x000000ffff0d7224 */ /* 0x000fd800078e0011 */
[----:B------:R-:W-:Y:S01]  /*d920*/  @!PT LDS RZ, [RZ] ;  /* 0x00000000fffff984 */ /* 0x000fe20000000800 */
[----:B------:R-:W-:Y:S01]  /*d930*/  @!PT LDS RZ, [RZ] ;  /* 0x00000000fffff984 */ /* 0x000fe20000000800 */
[----:B------:R-:W-:Y:S01]  /*d940*/  @!PT LDS RZ, [RZ] ;  /* 0x00000000fffff984 */ /* 0x000fe20000000800 */
[----:B------:R0:W-:Y:S01]  /*d950*/  LDGSTS.E.BYPASS.LTC128B.128 [R0+0x1400], desc[UR48][R2.64], !P0 ;  /* 0x0140000002007fae */ /* 0x0001e2000c101d70 */
[----:B------:R-:W-:Y:S02]  /*d960*/  ISETP.LT.OR P0, PT, R5, 0x41, P2 ;  /* 0x000000410500780c */ /* 0x000fe40001701670 */
[----:B------:R-:W-:-:S11]  /*d970*/  MOV R7, R14 ;  /* 0x0000000e00077202 */ /* 0x000fd60000000f00 */
[----:B0-----:R-:W-:Y:S05]  /*d980*/  WARPSYNC.COLLECTIVE R15, `(.L_x_145) ;  /* 0x000000000f087348 */ /* 0x001fea0003c00000 */
[----:B------:R1:W2:Y:S02]  /*d990*/  SHFL.IDX P6, R14, R13, R12, R11 ;  /* 0x0000000c0d0e7389 */ /* 0x0002a400000c000b */
[----:B012---:R-:W-:Y:S01]  /*d9a0*/  ENDCOLLECTIVE ;  /* 0x000000000000791b */ /* 0x007fe20003800000 */
.L_x_145:
[----:B------:R-:W-:Y:S01]  /*d9b0*/  @!PT LDS RZ, [RZ] ;  /* 0x00000000fffff984 */ /* 0x000fe20000000800 */
[----:B------:R-:W-:Y:S01]  /*d9c0*/  @!PT LDS RZ, [RZ] ;  /* 0x00000000fffff984 */ /* 0x000fe20000000800 */
[----:B------:R-:W-:Y:S01]  /*d9d0*/  @!PT LDS RZ, [RZ] ;  /* 0x00000000fffff984 */ /* 0x000fe20000000800 */
[----:B------:R0:W-:Y:S01]  /*d9e0*/  LDGSTS.E.BYPASS.LTC128B.128 [R0+0x3400], desc[UR48][R2.64+0x40], !P0 ;  /* 0x0340004002007fae */ /* 0x0001e2000c101d70 */
[----:B------:R-:W-:-:S13]  /*d9f0*/  ISETP.LT.OR P0, PT, R5, 0x41, P1 ;  /* 0x000000410500780c */ /* 0x000fda0000f01670 */
[----:B------:R0:W-:Y:S01]  /*da00*/  LDGSTS.E.BYPASS.LTC128B.128 [R0+0x5400], desc[UR48][R2.64+0x80], !P0 ;  /* 0x0540008002007fae */ /* 0x0001e2000c101d70 */
[----:B------:R-:W-:Y:S05]  /*da10*/  BRA `(.L_x_146) ;  /* 0xffffffd400f87947 */ /* 0x000fea000383ffff */
.L_x_73:
[----:B0-----:R0:W1:Y:S02]  /*da20*/  SYNCS.PHASECHK.TRANS64.TRYWAIT P0, [R4+URZ+0x2d820], R0 ;  /* 0x02d82000040075a7 */ /* 0x001064000800017f */
[----:B-1----:R-:W-:Y:S05]  /*da30*/  @!P0 NANOSLEEP.SYNCS 0x989680 ;  /* 0x009896800000895d */ /* 0x002fea0003900000 */
[----:B------:R-:W1:Y:S02]  /*da40*/  @!P0 SYNCS.PHASECHK.TRANS64 P0, [R4+URZ+0x2d820], R0 ;  /* 0x02d82000040085a7 */ /* 0x000e64000800007f */
[----:B-1----:R-:W-:Y:S05]  /*da50*/  @!P0 BRA `(.L_x_73) ;  /* 0xfffffffc00f08947 */ /* 0x002fea000383ffff */
[----:B------:R-:W-:Y:S05]  /*da60*/  BRA `(.L_x_147) ;  /* 0xffffffd800a07947 */ /* 0x000fea000383ffff */
.L_x_74:
[----:B------:R-:W1:Y:S01]  /*da70*/  S2R R2, SR_TID.X ;  /* 0x0000000000027919 */ /* 0x000e620000002100 */
[----:B------:R-:W-:Y:S01]  /*da80*/  BSSY B0, `(.L_x_148) ;  /* 0x000000a000007945 */ /* 0x000fe20003800000 */
[----:B------:R-:W-:Y:S01]  /*da90*/  IMAD.MOV.U32 R12, RZ, RZ, RZ ;  /* 0x000000ffff0c7224 */ /* 0x000fe200078e00ff */
[----:B------:R-:W-:Y:S01]  /*daa0*/  MOV R11, 0x1f ;  /* 0x0000001f000b7802 */ /* 0x000fe20000000f00 */
[----:B------:R-:W-:Y:S01]  /*dab0*/  IMAD.MOV.U32 R15, RZ, RZ, -0x1 ;  /* 0xffffffffff0f7424 */ /* 0x000fe200078e00ff */
[----:B-1----:R-:W-:-:S04]  /*dac0*/  SHF.R.U32.HI R2, RZ, 0x5, R2 ;  /* 0x00000005ff027819 */ /* 0x002fc80000011602 */
[----:B------:R-:W-:-:S05]  /*dad0*/  LOP3.LUT R2, R2, 0x3, RZ, 0xc0, !PT ;  /* 0x0000000302027812 */ /* 0x000fca00078ec0ff */
[----:B------:R-:W-:-:S07]  /*dae0*/  IMAD.MOV.U32 R13, RZ, RZ, R2 ;  /* 0x000000ffff0d7224 */ /* 0x000fce00078e0002 */
[----:B0-----:R-:W-:Y:S05]  /*daf0*/  WARPSYNC.COLLECTIVE R15, `(.L_x_149) ;  /* 0x000000000f087348 */ /* 0x001fea0003c00000 */
[----:B------:R1:W2:Y:S02]  /*db00*/  SHFL.IDX P6, R14, R13, R12, R11 ;  /* 0x0000000c0d0e7389 */ /* 0x0002a400000c000b */
[----:B012---:R-:W-:Y:S01]  /*db10*/  ENDCOLLECTIVE ;  /* 0x000000000000791b */ /* 0x007fe20003800000 */
.L_x_149:
[----:B------:R-:W-:Y:S05]  /*db20*/  BSYNC B0 ;  /* 0x0000000000007941 */ /* 0x000fea0003800000 */
.L_x_148:
[----:B------:R-:W-:Y:S05]  /*db30*/  BRA `(.L_x_150) ;  /* 0xffffffd800887947 */ /* 0x000fea000383ffff */
.L_x_77:
[----:B------:R-:W-:Y:S01]  /*db40*/  BSSY B1, `(.L_x_151) ;  /* 0x0000006000017945 */ /* 0x000fe20003800000 */
[----:B------:R-:W-:-:S07]  /*db50*/  IMAD.MOV.U32 R15, RZ, RZ, -0x1 ;  /* 0xffffffffff0f7424 */ /* 0x000fce00078e00ff */
[----:B0-----:R-:W-:Y:S05]  /*db60*/  WARPSYNC.COLLECTIVE R15, `(.L_x_152) ;  /* 0x000000000f0c7348 */ /* 0x001fea0003c00000 */
[----:B------:R-:W-:Y:S02]  /*db70*/  ELECT P6, UR62, PT ;  /* 0x00000000003e782f */ /* 0x000fe400038c0000 */
[----:B------:R-:W-:Y:S01]  /*db80*/  MOV R14, UR62 ;  /* 0x0000003e000e7c02 */ /* 0x000fe20008000f00 */
[----:B0-----:R-:W-:Y:S10]  /*db90*/  ENDCOLLECTIVE ;  /* 0x000000000000791b */ /* 0x001ff40003800000 */
.L_x_152:
[----:B------:R-:W-:Y:S05]  /*dba0*/  BSYNC B1 ;  /* 0x0000000000017941 */ /* 0x000fea0003800000 */
.L_x_151:
[----:B------:R-:W-:Y:S05]  /*dbb0*/  BRA `(.L_x_153) ;  /* 0xffffffd800807947 */ /* 0x000fea000383ffff */
.L_x_79:
[----:B0-----:R0:W1:Y:S02]  /*dbc0*/  SYNCS.PHASECHK.TRANS64.TRYWAIT P1, [R3+URZ+0x2d840], R2 ;  /* 0x02d84002030075a7 */ /* 0x001064000802017f */
[----:B-1----:R-:W-:Y:S05]  /*dbd0*/  @!P1 NANOSLEEP.SYNCS 0x989680 ;  /* 0x009896800000995d */ /* 0x002fea0003900000 */
[----:B------:R-:W1:Y:S02]  /*dbe0*/  @!P1 SYNCS.PHASECHK.TRANS64 P1, [R3+URZ+0x2d840], R2 ;  /* 0x02d84002030095a7 */ /* 0x000e64000802007f */
[----:B-1----:R-:W-:Y:S05]  /*dbf0*/  @!P1 BRA `(.L_x_79) ;  /* 0xfffffffc00f09947 */ /* 0x002fea000383ffff */
[----:B------:R-:W-:Y:S05]  /*dc00*/  BRA `(.L_x_154) ;  /* 0xffffffd800a07947 */ /* 0x000fea000383ffff */
.L_x_81:
[----:B-1----:R1:W2:Y:S02]  /*dc10*/  SYNCS.PHASECHK.TRANS64.TRYWAIT P1, [R23+URZ+0x2d840], R0 ;  /* 0x02d84000170075a7 */ /* 0x0022a4000802017f */
[----:B--2---:R-:W-:Y:S05]  /*dc20*/  @!P1 NANOSLEEP.SYNCS 0x989680 ;  /* 0x009896800000995d */ /* 0x004fea0003900000 */
[----:B------:R-:W2:Y:S02]  /*dc30*/  @!P1 SYNCS.PHASECHK.TRANS64 P1, [R23+URZ+0x2d840], R0 ;  /* 0x02d84000170095a7 */ /* 0x000ea4000802007f */
[----:B--2---:R-:W-:Y:S05]  /*dc40*/  @!P1 BRA `(.L_x_81) ;  /* 0xfffffffc00f09947 */ /* 0x004fea000383ffff */
[----:B------:R-:W-:Y:S05]  /*dc50*/  BRA `(.L_x_155) ;  /* 0xffffffd800ac7947 */ /* 0x000fea000383ffff */
.L_x_83:
[----:B--2---:R2:W3:Y:S02]  /*dc60*/  SYNCS.PHASECHK.TRANS64.TRYWAIT P1, [R3+URZ+0x2d860], R2 ;  /* 0x02d86002030075a7 */ /* 0x0044e4000802017f */
[----:B---3--:R-:W-:Y:S05]  /*dc70*/  @!P1 NANOSLEEP.SYNCS 0x989680 ;  /* 0x009896800000995d */ /* 0x008fea0003900000 */
[----:B------:R-:W3:Y:S02]  /*dc80*/  @!P1 SYNCS.PHASECHK.TRANS64 P1, [R3+URZ+0x2d860], R2 ;  /* 0x02d86002030095a7 */ /* 0x000ee4000802007f */
[----:B---3--:R-:W-:Y:S05]  /*dc90*/  @!P1 BRA `(.L_x_83) ;  /* 0xfffffffc00f09947 */ /* 0x008fea000383ffff */
[----:B------:R-:W-:Y:S05]  /*dca0*/  BRA `(.L_x_156) ;  /* 0xffffffd800a87947 */ /* 0x000fea000383ffff */
.L_x_157:
[----:B------:R-:W-:-:S00]  /*dcb0*/  BRA `(.L_x_157) ;  /* 0xfffffffc00fc7947 */ /* 0x000fc0000383ffff */
[----:B------:R-:W-:-:S00]  /*dcc0*/  NOP ;  /* 0x0000000000007918 */ /* 0x000fc00000000000 */
        /* <DEDUP_REMOVED lines=11> */
.L_x_2728:


//--------------------- .text._ZN7cutlass13device_kernelIN5flash11enable_sm90INS1_16FlashAttnFwdSm90INS1_25CollectiveMainloopFwdSm90ILi2EN4cute5tupleIJNS5_1CILi1EEES8_S8_EEENS6_IJNS7_ILi192EEENS7_ILi128EEENS7_ILi96EEEEEELi96ENS_6half_tEfNS_4arch4Sm90ELb0ELb0ELb1ELb1ELb1ELb0ELb0ELb0ELb1ELb1ELb0ELb0EEENS1_21CollectiveEpilogueFwdINS6_IJSA_SC_SB_EEES9_SE_SG_Li384ELb1ELb1ELb0ELb0EEENS1_36VarlenDynamicPersistentTileSchedulerILi192ELi128ELi384ELi128ELb0ELb1ELb1ELb0ELb1ELb1EEEEEEEEEvNT_6ParamsE --------------------------
	.section	.text._ZN7cutlass13device_kernelIN5flash11enable_sm90INS1_16FlashAttnFwdSm90INS1_25CollectiveMainloopFwdSm90ILi2EN4cute5tupleIJNS5_1CILi1EEES8_S8_EEENS6_IJNS7_ILi192EEENS7_ILi128EEENS7_ILi96EEEEEELi96ENS_6half_tEfNS_4arch4Sm90ELb0ELb0ELb1ELb1ELb1ELb0ELb0ELb0ELb1ELb1ELb0ELb0EEENS1_21CollectiveEpilogueFwdINS6_IJSA_SC_SB_EEES9_SE_SG_Li384ELb1ELb1ELb0ELb0EEENS1_36VarlenDynamicPersistentTileSchedulerILi192ELi128ELi384ELi128ELb0ELb1ELb1ELb0ELb1ELb1EEEEEEEEEvNT_6ParamsE,"ax",@progbits
	.align	128
.text._ZN7cutlass13device_kernelIN5flash11enable_sm90INS1_16FlashAttnFwdSm90INS1_25CollectiveMainloopFwdSm90ILi2EN4cute5tupleIJNS5_1CILi1EEES8_S8_EEENS6_IJNS7_ILi192EEENS7_ILi128EEENS7_ILi96EEEEEELi96ENS_6half_tEfNS_4arch4Sm90ELb0ELb0ELb1ELb1ELb1ELb0ELb0ELb0ELb1ELb1ELb0ELb0EEENS1_21CollectiveEpilogueFwdINS6_IJSA_SC_SB_EEES9_SE_SG_Li384ELb1ELb1ELb0ELb0EEENS1_36VarlenDynamicPersistentTileSchedulerILi192ELi128ELi384ELi128ELb0ELb1ELb1ELb0ELb1ELb1EEEEEEEEEvNT_6ParamsE:
        .type           _ZN7cutlass13device_kernelIN5flash11enable_sm90INS1_16FlashAttnFwdSm90INS1_25CollectiveMainloopFwdSm90ILi2EN4cute5tupleIJNS5_1CILi1EEES8_S8_EEENS6_IJNS7_ILi192EEENS7_ILi128EEENS7_ILi96EEEEEELi96ENS_6half_tEfNS_4arch4Sm90ELb0ELb0ELb1ELb1ELb1ELb0ELb0ELb0ELb1ELb1ELb0ELb0EEENS1_21CollectiveEpilogueFwdINS6_IJSA_SC_SB_EEES9_SE_SG_Li384ELb1ELb1ELb0ELb0EEENS1_36VarlenDynamicPersistentTileSchedulerILi192ELi128ELi384ELi128ELb0ELb1ELb1ELb0ELb1ELb1EEEEEEEEEvNT_6ParamsE,@function
        .size           _ZN7cutlass13device_kernelIN5flash11enable_sm90INS1_16FlashAttnFwdSm90INS1_25CollectiveMainloopFwdSm90ILi2EN4cute5tupleIJNS5_1CILi1EEES8_S8_EEENS6_IJNS7_ILi192EEENS7_ILi128EEENS7_ILi96EEEEEELi96ENS_6half_tEfNS_4arch4Sm90ELb0ELb0ELb1ELb1ELb1ELb0ELb0ELb0ELb1ELb1ELb0ELb0EEENS1_21CollectiveEpilogueFwdINS6_IJSA_SC_SB_EEES9_SE_SG_Li384ELb1ELb1ELb0ELb0EEENS1_36VarlenDynamicPersistentTileSchedulerILi192ELi128ELi384ELi128ELb0ELb1ELb1ELb0ELb1ELb1EEEEEEEEEvNT_6ParamsE,(.L_x_2729 - _ZN7cutlass13device_kernelIN5flash11enable_sm90INS1_16FlashAttnFwdSm90INS1_25CollectiveMainloopFwdSm90ILi2EN4cute5tupleIJNS5_1CILi1EEES8_S8_EEENS6_IJNS7_ILi192EEENS7_ILi128EEENS7_ILi96EEEEEELi96ENS_6half_tEfNS_4arch4Sm90ELb0ELb0ELb1ELb1ELb1ELb0ELb0ELb0ELb1ELb1ELb0ELb0EEENS1_21CollectiveEpilogueFwdINS6_IJSA_SC_SB_EEES9_SE_SG_Li384ELb1ELb1ELb0ELb0EEENS1_36VarlenDynamicPersistentTileSchedulerILi192ELi128ELi384ELi128ELb0ELb1ELb1ELb0ELb1ELb1EEEEEEEEEvNT_6ParamsE)
        .other          _ZN7cutlass13device_kernelIN5flash11enable_sm90INS1_16FlashAttnFwdSm90INS1_25CollectiveMainloopFwdSm90ILi2EN4cute5tupleIJNS5_1CILi1EEES8_S8_EEENS6_IJNS7_ILi192EEENS7_ILi128EEENS7_ILi96EEEEEELi96ENS_6half_tEfNS_4arch4Sm90ELb0ELb0ELb1ELb1ELb1ELb0ELb0ELb0ELb1ELb1ELb0ELb0EEENS1_21CollectiveEpilogueFwdINS6_IJSA_SC_SB_EEES9_SE_SG_Li384ELb1ELb1ELb0ELb0EEENS1_36VarlenDynamicPersistentTileSchedulerILi192ELi128ELi384ELi128ELb0ELb1ELb1ELb0ELb1ELb1EEEEEEEEEvNT_6ParamsE,@"STO_CUDA_ENTRY STV_DEFAULT"
_ZN7cutlass13device_kernelIN5flash11enable_sm90INS1_16FlashAttnFwdSm90INS1_25CollectiveMainloopFwdSm90ILi2EN4cute5tupleIJNS5_1CILi1EEES8_S8_EEENS6_IJNS7_ILi192EEENS7_ILi128EEENS7_ILi96EEEEEELi96ENS_6half_tEfNS_4arch4Sm90ELb0ELb0ELb1ELb1ELb1ELb0ELb0ELb0ELb1ELb1ELb0ELb0EEENS1_21CollectiveEpilogueFwdINS6_IJSA_SC_SB_EEES9_SE_SG_Li384ELb1ELb1ELb0ELb0EEENS1_36VarlenDynamicPersistentTileSchedulerILi192ELi128ELi384ELi128ELb0ELb1ELb1ELb0ELb1ELb1EEEEEEEEEvNT_6ParamsE:
        /* <DEDUP_REMOVED lines=8> */
[----:B------:R-:W0:Y:S02]  /*0080*/  SHFL.IDX PT, R2, R0, RZ, 0x1f ;  /* 0x00001fff00027589 */ /* 0x000e2400000e0000 */
[C---:B0-----:R-:W-:Y:S02]  /*0090*/  ISETP.NE.OR P0, PT, R2.reuse, RZ, !P0 ;  /* 0x000000ff0200720c */ /* 0x041fe40004705670 */
[----:B------:R-:W-:Y:S02]  /*00a0*/  ISETP.NE.AND P1, PT, R2, RZ, PT ;  /* 0x000000ff0200720c */ /* 0x000fe40003f25270 */
[----:B------:R0:W1:Y:S09]  /*00b0*/  SHFL.IDX PT, R2, R3, RZ, 0x1f ;  /* 0x00001fff03027589 */ /* 0x00007200000e0000 */
[----:B------:R-:W-:Y:S01]  /*00c0*/  VOTEU.ALL UP0, P0 ;  /* 0x00000000003f7886 */ /* 0x000fe20000000000 */
[----:B------:R-:W-:-:S04]  /*00d0*/  VOTEU.ALL UP1, P0 ;  /* 0x00000000003f7886 */ /* 0x000fc80000020000 */
[----:B------:R-:W2:Y:S01]  /*00e0*/  @!UP0 S2UR UR8, SR_CgaCtaId ;  /* 0x00000000000889c3 */ /* 0x000ea20000008800 */
[----:B------:R-:W-:Y:S01]  /*00f0*/  @!UP0 UMOV UR6, 0x400 ;  /* 0x0000040000068882 */ /* 0x000fe20000000000 */
[----:B------:R-:W-:-:S04]  /*0100*/  @!UP0 UIADD3 UR4, -UR4, 0x100000, URZ ;  /* 0x0010000004048890 */ /* 0x000fc8000fffe13f */
[----:B------:R-:W-:Y:S02]  /*0110*/  @!UP0 USHF.L.U32 UR5, UR4, 0xb, URZ ;  /* 0x0000000b04058899 */ /* 0x000fe4000800063f */
[----:B------:R-:W-:Y:S02]  /*0120*/  @!UP0 USHF.L.U32 UR4, UR4, 0x1, URZ ;  /* 0x0000000104048899 */ /* 0x000fe4000800063f */
[----:B--2---:R-:W-:Y:S02]  /*0130*/  @!UP0 ULEA UR8, UR8, UR6, 0x18 ;  /* 0x0000000608088291 */ /* 0x004fe4000f8ec03f */
        /* <DEDUP_REMOVED lines=25> */
.L_x_158:
        /* <DEDUP_REMOVED lines=22> */
.L_x_159:
        /* <DEDUP_REMOVED lines=18> */
.L_x_160:
        /* <DEDUP_REMOVED lines=22> */
.L_x_161:
        /* <DEDUP_REMOVED lines=22> */
.L_x_162:
[----:B------:R-:W-:Y:S01]  /*0810*/  ISETP.NE.AND P0, PT, R2, RZ, PT ;  /* 0x000000ff0200720c */ /* 0x000fe20003f05270 */
[----:B------:R-:W-:Y:S01]  /*0820*/  IMAD.MOV.U32 R2, RZ, RZ, 0x1 ;  /* 0x00000001ff027424 */ /* 0x000fe200078e00ff */
[----:B------:R-:W-:Y:S01]  /*0830*/  NOP ;  /* 0x0000000000007918 */ /* 0x000fe20000000000 */
[----:B------:R-:W-:-:S03]  /*0840*/  ULDC.64 UR36, c[0x0][0x208] ;  /* 0x0000820000247ab9 */ /* 0x000fc60000000a00 */
[----:B------:R-:W-:-:S05]  /*0850*/  SEL R2, R2, 0x2, !P0 ;  /* 0x0000000202027807 */ /* 0x000fca0004000000 */
[----:B------:R0:W-:Y:S02]  /*0860*/  STL [R1+0x1c], R2 ;  /* 0x00001c0201007387 */ /* 0x0001e40000100800 */
[----:B01234-:R-:W-:Y:S06]  /*0870*/  BAR.SYNC.DEFER_BLOCKING 0x0 ;  /* 0x0000000000007b1d */ /* 0x01ffec0000010000 */
[----:B------:R-:W-:Y:S05]  /*0880*/  @!P0 BRA `(.L_x_163) ;  /* 0x00000084002c8947 */ /* 0x000fea0003800000 */
.L_x_164:
[----:B------:R-:W-:-:S08]  /*0890*/  NOP ;  /* 0x0000000000007918 */ /* 0x000fd00000000000 */
[----:B------:R-:W0:Y:S02]  /*08a0*/  USETMAXREG.TRY_ALLOC.CTAPOOL UP0, 0xa0 ;  /* 0x000000a0000079c8 */ /* 0x000e240008000600 */
[----:B0-----:R-:W-:-:S13]  /*08b0*/  PLOP3.LUT P0, PT, PT, PT, UP0, 0x80, 0x0 ;  /* 0x000000000000781c */ /* 0x001fda0003f0f008 */
[----:B------:R-:W-:Y:S05]  /*08c0*/  @!P0 BRA `(.L_x_164) ;  /* 0xfffffffc00f08947 */ /* 0x000fea000383ffff */
[----:B------:R-:W0:Y:S01]  /*08d0*/  S2R R2, SR_TID.X ;  /* 0x0000000000027919 */ /* 0x000e220000002100 */
[----:B------:R-:W1:Y:S01]  /*08e0*/  S2UR UR42, SR_CgaCtaId ;  /* 0x00000000002a79c3 */ /* 0x000e620000008800 */
[----:B------:R-:W-:Y:S01]  /*08f0*/  UMOV UR41, 0x400 ;  /* 0x0000040000297882 */ /* 0x000fe20000000000 */
[----:B------:R-:W-:Y:S01]  /*0900*/  ULDC UR4, c[0x0][0xc3c] ;  /* 0x00030f0000047ab9 */ /* 0x000fe20000000800 */
[----:B-1----:R-:W-:-:S05]  /*0910*/  ULEA UR41, UR42, UR41, 0x18 ;  /* 0x000000292a297291 */ /* 0x002fca000f8ec03f */
[----:B------:R-:W-:Y:S06]  /*0920*/  BAR.ARV 0x8, 0x200 ;  /* 0x0208000000007b1d */ /* 0x000fec0000002000 */
[----:B0-----:R-:W-:-:S04]  /*0930*/  LOP3.LUT R0, R2, 0xffffff80, RZ, 0xc0, !PT ;  /* 0xffffff8002007812 */ /* 0x001fc800078ec0ff */
[----:B------:R-:W-:-:S13]  /*0940*/  ISETP.NE.AND P0, PT, R0, 0x80, PT ;  /* 0x000000800000780c */ /* 0x000fda0003f05270 */
[----:B------:R-:W-:Y:S08]  /*0950*/  @!P0 BAR.ARV 0x9, 0x100 ;  /* 0x0244000000008b1d */ /* 0x000ff00000002000 */
[----:B------:R-:W-:Y:S06]  /*0960*/  BAR.SYNC.DEFER_BLOCKING 0x5, 0x200 ;  /* 0x0148000000007b1d */ /* 0x000fec0000010000 */
[----:B------:R-:W0:Y:S02]  /*0970*/  LDS.128 R28, [UR41+0x2d8d0] ;  /* 0x02d8d029ff1c7984 */ /* 0x000e240008000c00 */
[----:B------:R-:W-:Y:S06]  /*0980*/  BAR.ARV 0x4, 0x200 ;  /* 0x0108000000007b1d */ /* 0x000fec0000002000 */
[----:B0-----:R-:W-:-:S13]  /*0990*/  ISETP.GE.AND P0, PT, R31, UR4, PT ;  /* 0x000000041f007c0c */ /* 0x001fda000bf06270 */
[----:B------:R-:W-:Y:S05]  /*09a0*/  @P0 EXIT ;  /* 0x000000000000094d */ /* 0x000fea0003800000 */
[----:B------:R-:W2:Y:S01]  /*09b0*/  LDL.LU R13, [R1+0x1c] ;  /* 0x00001c00010d7983 */ /* 0x000ea20000300800 */
[----:B------:R-:W-:-:S05]  /*09c0*/  VIADD R155, R2, 0xffffff80 ;  /* 0xffffff80029b7836 */ /* 0x000fca0000000000 */
[----:B------:R-:W-:-:S04]  /*09d0*/  SHF.R.S32.HI R0, RZ, 0x1f, R155 ;  /* 0x0000001fff007819 */ /* 0x000fc8000001149b */
[CC--:B------:R-:W-:Y:S02]  /*09e0*/  LEA.HI R147, R0.reuse, R155.reuse, RZ, 0x7 ;  /* 0x0000009b00937211 */ /* 0x0c0fe400078f38ff */
[----:B------:R-:W-:Y:S02]  /*09f0*/  LEA.HI R2, R0, R155, RZ, 0x4 ;  /* 0x0000009b00027211 */ /* 0x000fe400078f20ff */
[----:B------:R-:W-:Y:S02]  /*0a00*/  LOP3.LUT R146, R147, 0xffffff80, RZ, 0xc0, !PT ;  /* 0xffffff8093927812 */ /* 0x000fe400078ec0ff */
[----:B------:R-:W-:Y:S02]  /*0a10*/  LOP3.LUT R4, R2, 0xfffffff0, RZ, 0xc0, !PT ;  /* 0xfffffff002047812 */ /* 0x000fe400078ec0ff */
[----:B------:R-:W-:Y:S01]  /*0a20*/  SHF.R.S32.HI R5, RZ, 0x4, R2 ;  /* 0x00000004ff057819 */ /* 0x000fe20000011402 */
[C---:B------:R-:W-:Y:S01]  /*0a30*/  IMAD.IADD R146, R155.reuse, 0x1, -R146 ;  /* 0x000000019b927824 */ /* 0x040fe200078e0a92 */
[----:B------:R-:W-:-:S02]  /*0a40*/  IADD3 R4, R155, -R4, RZ ;  /* 0x800000049b047210 */ /* 0x000fc40007ffe0ff */
[----:B------:R-:W-:Y:S02]  /*0a50*/  LEA.HI R2, R2, R5, RZ, 0x1 ;  /* 0x0000000502027211 */ /* 0x000fe400078f08ff */
[----:B------:R-:W-:Y:S02]  /*0a60*/  SHF.R.S32.HI R9, RZ, 0x1f, R146 ;  /* 0x0000001fff097819 */ /* 0x000fe40000011492 */
[----:B------:R-:W-:Y:S02]  /*0a70*/  SHF.R.S32.HI R3, RZ, 0x1f, R4 ;  /* 0x0000001fff037819 */ /* 0x000fe40000011404 */
[----:B------:R-:W-:Y:S02]  /*0a80*/  LOP3.LUT R2, R2, 0x1ffffffe, RZ, 0xc0, !PT ;  /* 0x1ffffffe02027812 */ /* 0x000fe400078ec0ff */
[----:B------:R-:W-:Y:S02]  /*0a90*/  LEA.HI R8, R9, R146, RZ, 0x2 ;  /* 0x0000009209087211 */ /* 0x000fe400078f10ff */
[----:B------:R-:W-:Y:S01]  /*0aa0*/  LEA.HI R3, R3, R4, RZ, 0x3 ;  /* 0x0000000403037211 */ /* 0x000fe200078f18ff */
[----:B------:R-:W-:Y:S01]  /*0ab0*/  IMAD.IADD R2, R5, 0x1, -R2 ;  /* 0x0000000105027824 */ /* 0x000fe200078e0a02 */
[----:B------:R-:W-:-:S02]  /*0ac0*/  SHF.R.S32.HI R10, RZ, 0x2, R8 ;  /* 0x00000002ff0a7819 */ /* 0x000fc40000011408 */
[----:B------:R-:W-:Y:S02]  /*0ad0*/  SHF.R.S32.HI R7, RZ, 0x1f, R8 ;  /* 0x0000001fff077819 */ /* 0x000fe40000011408 */
[----:B------:R-:W-:Y:S02]  /*0ae0*/  LOP3.LUT R5, R3, 0xfffffff8, RZ, 0xc0, !PT ;  /* 0xfffffff803057812 */ /* 0x000fe400078ec0ff */
[----:B------:R-:W-:Y:S02]  /*0af0*/  LEA.HI R7, R7, R10, RZ, 0x3 ;  /* 0x0000000a07077211 */ /* 0x000fe400078f18ff */
[----:B------:R-:W-:Y:S01]  /*0b00*/  LEA.HI R6, R0, R155, RZ, 0x5 ;  /* 0x0000009b00067211 */ /* 0x000fe200078f28ff */
[----:B------:R-:W-:Y:S01]  /*0b10*/  IMAD.IADD R5, R4, 0x1, -R5 ;  /* 0x0000000104057824 */ /* 0x000fe200078e0a05 */
[----:B------:R-:W-:Y:S02]  /*0b20*/  LOP3.LUT R11, R7, 0xfffffff8, RZ, 0xc0, !PT ;  /* 0xfffffff8070b7812 */ /* 0x000fe400078ec0ff */
[----:B------:R-:W-:-:S02]  /*0b30*/  SHF.R.S32.HI R6, RZ, 0x5, R6 ;  /* 0x00000005ff067819 */ /* 0x000fc40000011406 */
[C---:B------:R-:W-:Y:S01]  /*0b40*/  R2P PR, R5.reuse, 0x6 ;  /* 0x0000000605007804 */ /* 0x040fe20000000000 */
[----:B------:R-:W-:Y:S02]  /*0b50*/  IMAD.SHL.U32 R5, R5, 0x40, RZ ;  /* 0x0000004005057824 */ /* 0x000fe400078e00ff */
[----:B------:R-:W-:Y:S01]  /*0b60*/  IMAD.IADD R10, R10, 0x1, -R11 ;  /* 0x000000010a0a7824 */ /* 0x000fe200078e0a0b */
[----:B------:R-:W-:Y:S01]  /*0b70*/  LEA R11, R6, R4, 0x4 ;  /* 0x00000004060b7211 */ /* 0x000fe200078e20ff */
[----:B------:R-:W-:Y:S01]  /*0b80*/  IMAD.SHL.U32 R2, R2, 0x8, RZ ;  /* 0x0000000802027824 */ /* 0x000fe200078e00ff */
[----:B------:R-:W-:Y:S01]  /*0b90*/  LOP3.LUT R5, R5, 0x1c0, RZ, 0xc0, !PT ;  /* 0x000001c005057812 */ /* 0x000fe200078ec0ff */
[----:B------:R-:W-:Y:S01]  /*0ba0*/  IMAD.SHL.U32 R3, R3, 0x40, RZ ;  /* 0x0000004003037824 */ /* 0x000fe200078e00ff */
[----:B------:R-:W-:Y:S01]  /*0bb0*/  SHF.R.S32.HI R147, RZ, 0x7, R147 ;  /* 0x00000007ff937819 */ /* 0x000fe20000011493 */
[--C-:B------:R-:W-:Y:S01]  /*0bc0*/  IMAD.U32 R152, R11, 0x20, R2.reuse ;  /* 0x000000200b987824 */ /* 0x100fe200078e0002 */
[----:B------:R-:W-:-:S02]  /*0bd0*/  LOP3.LUT R2, R5, 0x8, R2, 0xf8, !PT ;  /* 0x0000000805027812 */ /* 0x000fc400078ef802 */
[----:B------:R-:W-:Y:S02]  /*0be0*/  LOP3.LUT R3, R3, 0x7ffffe00, RZ, 0xc0, !PT ;  /* 0x7ffffe0003037812 */ /* 0x000fe400078ec0ff */
[----:B------:R-:W-:Y:S01]  /*0bf0*/  SHF.R.U32.HI R5, RZ, 0x3, R5 ;  /* 0x00000003ff057819 */ /* 0x000fe20000011605 */
[----:B------:R-:W-:Y:S01]  /*0c00*/  IMAD.HI R7, R147, 0x55555556, RZ ;  /* 0x5555555693077827 */ /* 0x000fe200078e02ff */
[----:B------:R-:W-:Y:S02]  /*0c10*/  LEA.HI R9, R9, R146, RZ, 0x5 ;  /* 0x0000009209097211 */ /* 0x000fe400078f28ff */
[----:B------:R-:W-:Y:S01]  /*0c20*/  LOP3.LUT R2, R2, R5, RZ, 0x3c, !PT ;  /* 0x0000000502027212 */ /* 0x000fe200078e3cff */
[----:B------:R-:W-:Y:S01]  /*0c30*/  IMAD R3, R6, 0x400, R3 ;  /* 0x0000040006037824 */ /* 0x000fe200078e0203 */
[----:B------:R-:W-:Y:S02]  /*0c40*/  LEA.HI R0, R0, R155, RZ, 0x2 ;  /* 0x0000009b00007211 */ /* 0x000fe400078f10ff */
[----:B------:R-:W-:Y:S01]  /*0c50*/  LEA.HI R4, R7, R7, RZ, 0x1 ;  /* 0x0000000707047211 */ /* 0x000fe200078f08ff */
[----:B------:R-:W-:Y:S01]  /*0c60*/  IMAD.IADD R3, R3, 0x1, R2 ;  /* 0x0000000103037824 */ /* 0x000fe200078e0202 */
[----:B------:R-:W-:-:S02]  /*0c70*/  SHF.R.S32.HI R9, RZ, 0x5, R9 ;  /* 0x00000005ff097819 */ /* 0x000fc40000011409 */
[----:B------:R-:W-:Y:S01]  /*0c80*/  LOP3.LUT R2, R0, 0xfffffffc, RZ, 0xc0, !PT ;  /* 0xfffffffc00027812 */ /* 0x000fe200078ec0ff */
[----:B------:R-:W-:Y:S02]  /*0c90*/  IMAD R4, R4, -0x3, R147 ;  /* 0xfffffffd04047824 */ /* 0x000fe400078e0293 */
[----:B------:R-:W-:Y:S01]  /*0ca0*/  IMAD R9, R9, 0x10, R10 ;  /* 0x0000001009097824 */ /* 0x000fe200078e020a */
[----:B------:R-:W-:Y:S02]  /*0cb0*/  IADD3 R143, R155, -R2, RZ ;  /* 0x800000029b8f7210 */ /* 0x000fe40007ffe0ff */
[----:B------:R-:W-:Y:S01]  /*0cc0*/  LEA R16, R3, UR41, 0x1 ;  /* 0x0000002903107c11 */ /* 0x000fe2000f8e08ff */
[----:B------:R-:W-:Y:S01]  /*0cd0*/  IMAD R148, R4, 0x40, R9 ;  /* 0x0000004004947824 */ /* 0x000fe200078e0209 */
[C---:B------:R-:W-:Y:S01]  /*0ce0*/  LEA.HI R4, R143.reuse, R143, RZ, 0x1 ;  /* 0x0000008f8f047211 */ /* 0x040fe200078f08ff */
[----:B------:R-:W-:Y:S01]  /*0cf0*/  IMAD.MOV.U32 R17, RZ, RZ, 0x40 ;  /* 0x00000040ff117424 */ /* 0x000fe200078e00ff */
[----:B------:R-:W-:Y:S01]  /*0d00*/  LOP3.LUT R7, R8, 0x7ffffffc, RZ, 0xc0, !PT ;  /* 0x7ffffffc08077812 */ /* 0x000fe200078ec0ff */
[----:B------:R-:W-:Y:S01]  /*0d10*/  VIADD R18, R16, 0x21800 ;  /* 0x0002180010127836 */ /* 0x000fe20000000000 */
[----:B------:R-:W-:Y:S01]  /*0d20*/  LOP3.LUT R4, R4, 0x1ffffffe, RZ, 0xc0, !PT ;  /* 0x1ffffffe04047812 */ /* 0x000fe200078ec0ff */
[----:B------:R-:W-:Y:S01]  /*0d30*/  IMAD.SHL.U32 R136, R143, 0x8, RZ ;  /* 0x000000088f887824 */ /* 0x000fe200078e00ff */
[----:B------:R-:W-:Y:S01]  /*0d40*/  SEL R17, R17, 0xffffffc0, !P2 ;  /* 0xffffffc011117807 */ /* 0x000fe20005000000 */
[----:B------:R-:W-:Y:S01]  /*0d50*/  VIADD R22, R16, 0x21820 ;  /* 0x0002182010167836 */ /* 0x000fe20000000000 */
[----:B------:R-:W-:Y:S01]  /*0d60*/  IADD3 R7, R146, -R7, RZ ;  /* 0x8000000792077210 */ /* 0x000fe20007ffe0ff */
[----:B------:R-:W-:Y:S01]  /*0d70*/  VIADD R141, R136, 0x40 ;  /* 0x00000040888d7836 */ /* 0x000fe20000000000 */
[----:B------:R-:W-:Y:S01]  /*0d80*/  @P1 IADD3 R22, R18, -0x20, RZ ;  /* 0xffffffe012161810 */ /* 0x000fe20007ffe0ff */
[----:B------:R-:W-:Y:S01]  /*0d90*/  IMAD.MOV.U32 R12, RZ, RZ, -0x2 ;  /* 0xfffffffeff0c7424 */ /* 0x000fe200078e00ff */
[----:B------:R-:W-:Y:S01]  /*0da0*/  IADD3 R140, R136, 0x20, RZ ;  /* 0x00000020888c7810 */ /* 0x000fe20007ffe0ff */
[----:B------:R-:W-:Y:S01]  /*0db0*/  IMAD.IADD R3, R143, 0x1, -R4 ;  /* 0x000000018f037824 */ /* 0x000fe200078e0a04 */
[----:B------:R-:W-:Y:S01]  /*0dc0*/  SHF.R.S32.HI R144, RZ, 0x2, R0 ;  /* 0x00000002ff907819 */ /* 0x000fe20000011400 */
[----:B------:R-:W-:Y:S01]  /*0dd0*/  IMAD.IADD R18, R18, 0x1, R17 ;  /* 0x0000000112127824 */ /* 0x000fe200078e0211 */
[----:B------:R-:W-:Y:S01]  /*0de0*/  SHF.R.S32.HI R154, RZ, 0x1f, R140 ;  /* 0x0000001fff9a7819 */ /* 0x000fe2000001148c */
[----:B------:R-:W-:Y:S01]  /*0df0*/  IMAD R151, R7, R12, 0x80 ;  /* 0x0000008007977424 */ /* 0x000fe200078e020c */
[----:B------:R-:W-:Y:S01]  /*0e00*/  SHF.R.S32.HI R153, RZ, 0x1f, R141 ;  /* 0x0000001fff997819 */ /* 0x000fe2000001148d */
[----:B------:R-:W-:-:S02]  /*0e10*/  IMAD.MOV.U32 R145, RZ, RZ, RZ ;  /* 0x000000ffff917224 */ /* 0x000fc400078e00ff */
[----:B------:R-:W-:Y:S02]  /*0e20*/  IMAD.MOV.U32 R2, RZ, RZ, RZ ;  /* 0x000000ffff027224 */ /* 0x000fe400078e00ff */
[----:B------:R-:W-:Y:S02]  /*0e30*/  IMAD R150, R3, 0x8, R148 ;  /* 0x0000000803967824 */ /* 0x000fe400078e0294 */
[----:B------:R-:W-:Y:S02]  /*0e40*/  IMAD.IADD R17, R17, 0x1, R22 ;  /* 0x0000000111117824 */ /* 0x000fe400078e0216 */
[----:B------:R-:W-:Y:S01]  /*0e50*/  VIADD R23, R22, 0x6000 ;  /* 0x0000600016177836 */ /* 0x000fe20000000000 */
[----:B------:R-:W-:Y:S01]  /*0e60*/  UMOV UR38, URZ ;  /* 0x0000003f00267c82 */ /* 0x000fe20008000000 */
[----:B--2---:R-:W-:-:S07]  /*0e70*/  LOP3.LUT R19, R13, 0x1, RZ, 0xfc, !PT ;  /* 0x000000010d137812 */ /* 0x004fce00078efcff */
.L_x_202:
[----:B--23--:R-:W0:Y:S01]  /*0e80*/  LDC.64 R4, c[0x0][0xc88] ;  /* 0x00032200ff047b82 */ /* 0x00ce220000000a00 */
[----:B------:R-:W-:Y:S01]  /*0e90*/  ULDC.64 UR4, c[0x0][0xa28] ;  /* 0x00028a0000047ab9 */ /* 0x000fe20000000a00 */
[----:B-1----:R-:W-:Y:S01]  /*0ea0*/  MOV R3, RZ ;  /* 0x000000ff00037202 */ /* 0x002fe20000000f00 */
[----:B------:R-:W-:Y:S01]  /*0eb0*/  ULDC.64 UR6, c[0x0][0xa20] ;  /* 0x0002880000067ab9 */ /* 0x000fe20000000a00 */
[----:B0-----:R-:W-:-:S05]  /*0ec0*/  IMAD.WIDE R4, R31, 0x4, R4 ;  /* 0x000000041f047825 */ /* 0x001fca00078e0204 */
[----:B------:R-:W2:Y:S01]  /*0ed0*/  LDG.E R137, desc[UR36][R4.64] ;  /* 0x0000002404897981 */ /* 0x000ea2000c1e1900 */
[----:B------:R-:W-:-:S04]  /*0ee0*/  ISETP.NE.U32.AND P0, PT, RZ, UR4, PT ;  /* 0x00000004ff007c0c */ /* 0x000fc8000bf05070 */
[----:B------:R-:W-:Y:S02]  /*0ef0*/  ISETP.NE.AND.EX P0, PT, RZ, UR5, PT, P0 ;  /* 0x00000005ff007c0c */ /* 0x000fe4000bf05300 */
[----:B--2---:R-:W-:-:S11]  /*0f00*/  SHF.R.S32.HI R142, RZ, 0x1f, R137 ;  /* 0x0000001fff8e7819 */ /* 0x004fd60000011489 */
[----:B------:R-:W-:-:S04]  /*0f10*/  @P0 LEA R6, P1, R137, UR4, 0x2 ;  /* 0x0000000489060c11 */ /* 0x000fc8000f8210ff */
[----:B------:R-:W-:Y:S01]  /*0f20*/  @P0 LEA.HI.X R7, R137, UR5, R142, 0x2, P1 ;  /* 0x0000000589070c11 */ /* 0x000fe200088f148e */
[----:B------:R-:W-:-:S04]  /*0f30*/  ULDC.64 UR4, c[0x0][0x418] ;  /* 0x0001060000047ab9 */ /* 0x000fc80000000a00 */
[----:B------:R0:W5:Y:S01]  /*0f40*/  @P0 LDG.E R3, desc[UR36][R6.64] ;  /* 0x0000002406030981 */ /* 0x000162000c1e1900 */
[----:B------:R-:W-:Y:S01]  /*0f50*/  ISETP.NE.U32.AND P0, PT, RZ, UR6, PT ;  /* 0x00000006ff007c0c */ /* 0x000fe2000bf05070 */
[----:B------:R-:W-:-:S03]  /*0f60*/  UISETP.NE.U32.AND UP0, UPT, UR4, URZ, UPT ;  /* 0x0000003f0400728c */ /* 0x000fc6000bf05070 */
[----:B------:R-:W-:Y:S01]  /*0f70*/  ISETP.NE.AND.EX P0, PT, RZ, UR7, PT, P0 ;  /* 0x00000007ff007c0c */ /* 0x000fe2000bf05300 */
[----:B------:R-:W-:Y:S01]  /*0f80*/  UISETP.NE.AND.EX UP0, UPT, UR5, URZ, UPT, UP0 ;  /* 0x0000003f0500728c */ /* 0x000fe2000bf05300 */
[----:B------:R-:W-:Y:S02]  /*0f90*/  ULDC UR4, c[0x0][0x424] ;  /* 0x0001090000047ab9 */ /* 0x000fe40000000800 */
[----:B------:R-:W-:Y:S01]  /*0fa0*/  ULDC UR5, c[0x0][0x2f0] ;  /* 0x0000bc0000057ab9 */ /* 0x000fe20000000800 */
[----:B------:R-:W-:-:S04]  /*0fb0*/  USEL UR4, UR4, 0x1, UP0 ;  /* 0x0000000104047887 */ /* 0x000fc80008000000 */
[----:B------:R-:W-:-:S04]  /*0fc0*/  UIMAD UR4, UR4, UR5, URZ ;  /* 0x00000005040472a4 */ /* 0x000fc8000f8e023f */
[C---:B------:R-:W-:Y:S02]  /*0fd0*/  @P0 LEA R4, P1, R137.reuse, UR6, 0x2 ;  /* 0x0000000689040c11 */ /* 0x040fe4000f8210ff */
[----:B------:R-:W-:Y:S02]  /*0fe0*/  IMAD.U32 R88, RZ, RZ, UR4 ;  /* 0x00000004ff587e24 */ /* 0x000fe4000f8e00ff */
[----:B------:R-:W-:-:S05]  /*0ff0*/  @P0 LEA.HI.X R5, R137, UR7, R142, 0x2, P1 ;  /* 0x0000000789050c11 */ /* 0x000fca00088f148e */
[----:B------:R0:W5:Y:S01]  /*1000*/  @P0 LDG.E R88, desc[UR36][R4.64] ;  /* 0x0000002404580981 */ /* 0x000162000c1e1900 */
[----:B----4-:R-:W-:Y:S05]  /*1010*/  @P0 BRA `(.L_x_165) ;  /* 0x0000000000240947 */ /* 0x010fea0003800000 */
[----:B------:R-:W-:Y:S02]  /*1020*/  ULDC.64 UR4, c[0x0][0xa08] ;  /* 0x0002820000047ab9 */ /* 0x000fe40000000a00 */
[----:B------:R-:W-:-:S04]  /*1030*/  ISETP.NE.U32.AND P0, PT, RZ, UR4, PT ;  /* 0x00000004ff007c0c */ /* 0x000fc8000bf05070 */
[----:B------:R-:W-:-:S13]  /*1040*/  ISETP.NE.AND.EX P0, PT, RZ, UR5, PT, P0 ;  /* 0x00000005ff007c0c */ /* 0x000fda000bf05300 */
[----:B------:R-:W-:Y:S05]  /*1050*/  @!P0 BRA `(.L_x_165) ;  /* 0x0000000000148947 */ /* 0x000fea0003800000 */
[----:B0-----:R-:W0:Y:S02]  /*1060*/  LDC.64 R4, c[0x0][0xa08] ;  /* 0x00028200ff047b82 */ /* 0x001e240000000a00 */
[----:B0-----:R-:W-:-:S05]  /*1070*/  IMAD.WIDE R4, R137, 0x4, R4 ;  /* 0x0000000489047825 */ /* 0x001fca00078e0204 */
[----:B-----5:R-:W2:Y:S04]  /*1080*/  LDG.E R88, desc[UR36][R4.64] ;  /* 0x0000002404587981 */ /* 0x020ea8000c1e1900 */
[----:B------:R-:W2:Y:S02]  /*1090*/  LDG.E R7, desc[UR36][R4.64+0x4] ;  /* 0x0000042404077981 */ /* 0x000ea4000c1e1900 */
[----:B--2---:R-:W-:-:S07]  /*10a0*/  IMAD.IADD R88, R7, 0x1, -R88 ;  /* 0x0000000107587824 */ /* 0x004fce00078e0a58 */
.L_x_165:
[----:B-----5:R-:W-:Y:S01]  /*10b0*/  IMAD.IADD R88, R88, 0x1, -R3 ;  /* 0x0000000158587824 */ /* 0x020fe200078e0a03 */
[----:B------:R-:W-:Y:S01]  /*10c0*/  MOV R139, R29 ;  /* 0x0000001d008b7202 */ /* 0x000fe20000000f00 */
[----:B------:R-:W-:Y:S01]  /*10d0*/  IMAD.MOV.U32 R138, RZ, RZ, R30 ;  /* 0x000000ffff8a7224 */ /* 0x000fe200078e001e */
[----:B------:R-:W-:Y:S01]  /*10e0*/  PLOP3.LUT P0, PT, PT, PT, PT, 0x80, 0x0 ;  /* 0x000000000000781c */ /* 0x000fe20003f0f070 */
[C---:B------:R-:W-:Y:S01]  /*10f0*/  VIADD R0, R88.reuse, 0x7f ;  /* 0x0000007f58007836 */ /* 0x040fe20000000000 */
[----:B------:R-:W-:Y:S01]  /*1100*/  ISETP.GE.AND P1, PT, R88, 0x1, PT ;  /* 0x000000015800780c */ /* 0x000fe20003f26270 */
[----:B------:R-:W-:Y:S01]  /*1110*/  IMAD.MOV.U32 R135, RZ, RZ, RZ ;  /* 0x000000ffff877224 */ /* 0x000fe200078e00ff */
[----:B------:R-:W-:Y:S02]  /*1120*/  CS2R R52, SRZ ;  /* 0x0000000000347805 */ /* 0x000fe4000001ff00 */
[----:B------:R-:W-:Y:S02]  /*1130*/  CS2R R34, SRZ ;  /* 0x0000000000227805 */ /* 0x000fe4000001ff00 */
[----:B------:R-:W-:-:S02]  /*1140*/  SHF.R.S32.HI R3, RZ, 0x1f, R0 ;  /* 0x0000001fff037819 */ /* 0x000fc40000011400 */
[----:B------:R-:W-:Y:S02]  /*1150*/  CS2R R54, SRZ ;  /* 0x0000000000367805 */ /* 0x000fe4000001ff00 */
[----:B------:R-:W-:Y:S02]  /*1160*/  CS2R R40, SRZ ;  /* 0x0000000000287805 */ /* 0x000fe4000001ff00 */
[----:B------:R-:W-:Y:S02]  /*1170*/  CS2R R36, SRZ ;  /* 0x0000000000247805 */ /* 0x000fe4000001ff00 */
[----:B------:R-:W-:Y:S01]  /*1180*/  LEA.HI R149, R3, R0, RZ, 0x7 ;  /* 0x0000000003957211 */ /* 0x000fe200078f38ff */
[----:B------:R-:W-:Y:S01]  /*1190*/  IMAD.MOV.U32 R0, RZ, RZ, RZ ;  /* 0x000000ffff007224 */ /* 0x000fe200078e00ff */
[----:B------:R-:W-:Y:S01]  /*11a0*/  CS2R R56, SRZ ;  /* 0x0000000000387805 */ /* 0x000fe2000001ff00 */
[----:B------:R-:W-:Y:S01]  /*11b0*/  IMAD.MOV.U32 R3, RZ, RZ, RZ ;  /* 0x000000ffff037224 */ /* 0x000fe200078e00ff */
        /* <DEDUP_REMOVED lines=14> */
[----:B------:R-:W-:Y:S01]  /*12a0*/  MOV R24, RZ ;  /* 0x000000ff00187202 */ /* 0x000fe20000000f00 */
[----:B------:R-:W-:Y:S01]  /*12b0*/  IMAD.MOV.U32 R8, RZ, RZ, RZ ;  /* 0x000000ffff087224 */ /* 0x000fe200078e00ff */
[----:B0-----:R-:W-:Y:S01]  /*12c0*/  CS2R R6, SRZ ;  /* 0x0000000000067805 */ /* 0x001fe2000001ff00 */
[----:B------:R-:W-:Y:S02]  /*12d0*/  IMAD.MOV.U32 R26, RZ, RZ, RZ ;  /* 0x000000ffff1a7224 */ /* 0x000fe400078e00ff */
[----:B------:R-:W-:Y:S02]  /*12e0*/  IMAD.MOV.U32 R73, RZ, RZ, RZ ;  /* 0x000000ffff497224 */ /* 0x000fe400078e00ff */
[----:B------:R-:W-:Y:S01]  /*12f0*/  IMAD.MOV.U32 R33, RZ, RZ, RZ ;  /* 0x000000ffff217224 */ /* 0x000fe200078e00ff */
[----:B------:R-:W-:Y:S06]  /*1300*/  @!P1 BRA `(.L_x_166) ;  /* 0x0000005c00f09947 */ /* 0x000fec0003800000 */
[----:B------:R-:W0:Y:S01]  /*1310*/  SHFL.IDX PT, R0, R147, RZ, 0x1f ;  /* 0x00001fff93007589 */ /* 0x000e2200000e0000 */
[----:B------:R-:W-:Y:S01]  /*1320*/  UIADD3 UR6, UR41, 0x21800, URZ ;  /* 0x0002180029067890 */ /* 0x000fe2000fffe03f */
[----:B------:R-:W-:-:S03]  /*1330*/  SHF.R.S32.HI R149, RZ, 0x7, R149 ;  /* 0x00000007ff957819 */ /* 0x000fc60000011495 */
[----:B------:R-:W-:-:S06]  /*1340*/  ULOP3.LUT UP0, URZ, UR6, 0x3ff, URZ, 0xc0, !UPT ;  /* 0x000003ff063f7892 */ /* 0x000fcc000f80c03f */
[----:B------:R-:W-:Y:S02]  /*1350*/  PLOP3.LUT P0, PT, PT, PT, UP0, 0x80, 0x0 ;  /* 0x000000000000781c */ /* 0x000fe40003f0f008 */
[----:B0-----:R-:W-:-:S13]  /*1360*/  R2UR UR40, R0 ;  /* 0x00000000002872ca */ /* 0x001fda00000e0000 */
[----:B------:R-:W-:-:S04]  /*1370*/  UIMAD.WIDE UR4, UR40, 0x55555556, URZ ;  /* 0x55555556280478a5 */ /* 0x000fc8000f8e023f */
[----:B------:R-:W-:-:S04]  /*1380*/  ULEA.HI UR5, UR5, UR5, URZ, 0x1 ;  /* 0x0000000505057291 */ /* 0x000fc8000f8f083f */
[----:B------:R-:W-:-:S04]  /*1390*/  UIMAD UR43, UR5, -0x3, UR40 ;  /* 0xfffffffd052b78a4 */ /* 0x000fc8000f8e0228 */
[----:B------:R-:W-:-:S04]  /*13a0*/  ULEA UR4, UR43, UR6, 0xd ;  /* 0x000000062b047291 */ /* 0x000fc8000f8e683f */
[----:B------:R-:W-:-:S04]  /*13b0*/  USHF.R.U32.HI UR4, URZ, 0x4, UR4 ;  /* 0x000000043f047899 */ /* 0x000fc80008011604 */
[----:B------:R-:W-:Y:S01]  /*13c0*/  ULOP3.LUT UR39, UR4, 0x3fff, URZ, 0xc0, !UPT ;  /* 0x00003fff04277892 */ /* 0x000fe2000f8ec03f */
[----:B------:R-:W-:Y:S11]  /*13d0*/  @!P0 BRA `(.L_x_167) ;  /* 0x0000000000408947 */ /* 0x000ff60003800000 */
[----:B------:R-:W-:Y:S01]  /*13e0*/  MOV R0, 0x0 ;  /* 0x0000000000007802 */ /* 0x000fe20000000f00 */
[----:B------:R-:W-:Y:S01]  /*13f0*/  ULDC.64 UR4, c[0x4][0x88] ;  /* 0x0100220000047ab9 */ /* 0x000fe20000000a00 */
[----:B------:R-:W-:Y:S01]  /*1400*/  ULDC.64 UR6, c[0x4][0x28] ;  /* 0x01000a0000067ab9 */ /* 0x000fe20000000a00 */
[----:B------:R-:W-:Y:S01]  /*1410*/  MOV R4, UR4 ;  /* 0x0000000400047c02 */ /* 0x000fe20008000f00 */
[----:B------:R0:W1:Y:S01]  /*1420*/  LDC.64 R14, c[0x4][R0] ;  /* 0x01000000000e7b82 */ /* 0x0000620000000a00 */
[----:B------:R-:W-:Y:S01]  /*1430*/  IMAD.U32 R5, RZ, RZ, UR5 ;  /* 0x00000005ff057e24 */ /* 0x000fe2000f8e00ff */
[----:B------:R-:W-:Y:S01]  /*1440*/  ULDC.64 UR4, c[0x4][0x90] ;  /* 0x0100240000047ab9 */ /* 0x000fe20000000a00 */
[----:B------:R-:W-:Y:S01]  /*1450*/  IMAD.U32 R10, RZ, RZ, UR6 ;  /* 0x00000006ff0a7e24 */ /* 0x000fe2000f8e00ff */
[----:B------:R-:W-:Y:S01]  /*1460*/  MOV R11, UR7 ;  /* 0x00000007000b7c02 */ /* 0x000fe20008000f00 */
[----:B------:R-:W-:Y:S02]  /*1470*/  IMAD.U32 R6, RZ, RZ, UR4 ;  /* 0x00000004ff067e24 */ /* 0x000fe4000f8e00ff */
[----:B------:R-:W-:-:S02]  /*1480*/  IMAD.U32 R7, RZ, RZ, UR5 ;  /* 0x00000005ff077e24 */ /* 0x000fc4000f8e00ff */
[----:B------:R-:W-:Y:S02]  /*1490*/  IMAD.MOV.U32 R8, RZ, RZ, 0x70 ;  /* 0x00000070ff087424 */ /* 0x000fe400078e00ff */
[----:B------:R-:W-:Y:S02]  /*14a0*/  IMAD.MOV.U32 R12, RZ, RZ, 0x1 ;  /* 0x00000001ff0c7424 */ /* 0x000fe400078e00ff */
[----:B0-----:R-:W-:-:S07]  /*14b0*/  IMAD.MOV.U32 R13, RZ, RZ, RZ ;  /* 0x000000ffff0d7224 */ /* 0x001fce00078e00ff */
[----:B------:R-:W-:-:S07]  /*14c0*/  LEPC R20, `(.L_x_167) ;  /* 0x000000001014794e */ /* 0x000fce0000000000 */
[----:B-1----:R-:W-:Y:S05]  /*14d0*/  CALL.ABS.NOINC R14 ;  /* 0x000000000e007343 */ /* 0x002fea0003c00000 */
.L_x_167:
[----:B------:R-:W-:Y:S02]  /*14e0*/  LEA.HI R0, R145, R145, RZ, 0x1 ;  /* 0x0000009191007211 */ /* 0x000fe400078f08ff */
[----:B------:R-:W-:Y:S02]  /*14f0*/  ISETP.NE.AND P0, PT, R19, 0x3, PT ;  /* 0x000000031300780c */ /* 0x000fe40003f05270 */
[----:B------:R-:W-:-:S05]  /*1500*/  LOP3.LUT R0, R0, 0xfffffffe, RZ, 0xc0, !PT ;  /* 0xfffffffe00007812 */ /* 0x000fca00078ec0ff */
[----:B------:R-:W-:-:S05]  /*1510*/  IMAD.IADD R0, R145, 0x1, -R0 ;  /* 0x0000000191007824 */ /* 0x000fca00078e0a00 */
[----:B------:R-:W-:-:S04]  /*1520*/  SHF.L.U32 R0, R0, 0x1f, RZ ;  /* 0x0000001f00007819 */ /* 0x000fc800000006ff */
[----:B------:R-:W0:Y:S02]  /*1530*/  SYNCS.PHASECHK.TRANS64.TRYWAIT P1, [UR41+0x2d800], R0 ;  /* 0x02d80000ff0075a7 */ /* 0x000e240008020169 */
[----:B0-----:R-:W-:Y:S05]  /*1540*/  @!P1 BRA `(.L_x_168) ;  /* 0x000000c800b89947 */ /* 0x001fea0003800000 */
.L_x_287:
[----:B------:R-:W-:Y:S05]  /*1550*/  @!P0 BRA `(.L_x_169) ;  /* 0x0000000000048947 */ /* 0x000fea0003800000 */
[----:B------:R-:W-:Y:S01]  /*1560*/  BPT.TRAP 0x1 ;  /* 0x000000040000795c */ /* 0x000fe20000300000 */
.L_x_169:
[----:B0-----:R-:W-:Y:S02]  /*1570*/  MOV R0, UR38 ;  /* 0x0000002600007c02 */ /* 0x001fe40008000f00 */
[----:B------:R-:W-:Y:S02]  /*1580*/  SHF.L.U32 R3, R2, 0x1f, RZ ;  /* 0x0000001f02037819 */ /* 0x000fe400000006ff */
[----:B------:R-:W-:-:S04]  /*1590*/  LEA R0, R0, UR41, 0x3 ;  /* 0x0000002900007c11 */ /* 0x000fc8000f8e18ff */
[----:B------:R0:W1:Y:S01]  /*15a0*/  SYNCS.PHASECHK.TRANS64.TRYWAIT P1, [R0+URZ+0x2d830], R3 ;  /* 0x02d83003000075a7 */ /* 0x000062000802017f */
[----:B------:R-:W-:Y:S05]  /*15b0*/  @!P0 BRA `(.L_x_170) ;  /* 0x0000000000048947 */ /* 0x000fea0003800000 */
[----:B------:R-:W-:Y:S01]  /*15c0*/  BPT.TRAP 0x1 ;  /* 0x000000040000795c */ /* 0x000fe20000300000 */
.L_x_170:
[----:B------:R-:W-:Y:S01]  /*15d0*/  IMAD.MOV.U32 R135, RZ, RZ, RZ ;  /* 0x000000ffff877224 */ /* 0x000fe200078e00ff */
[----:B-1----:R-:W-:Y:S06]  /*15e0*/  @P1 BRA `(.L_x_171) ;  /* 0x0000000000081947 */ /* 0x002fec0003800000 */
[----:B------:R-:W1:Y:S02]  /*15f0*/  SYNCS.PHASECHK.TRANS64.TRYWAIT P1, [R0+URZ+0x2d830], R3 ;  /* 0x02d83003000075a7 */ /* 0x000e64000802017f */
[----:B-1----:R-:W-:Y:S05]  /*1600*/  @!P1 BRA `(.L_x_172) ;  /* 0x000000c800a09947 */ /* 0x002fea0003800000 */
.L_x_171:
        /* <DEDUP_REMOVED lines=53> */
.L_x_173:
        /* <DEDUP_REMOVED lines=9> */
[----:B------:R-:W-:Y:S02]  /*19f0*/  IMAD.IADD R34, R151, 0x1, R88 ;  /* 0x0000000197227824 */ /* 0x000fe400078e0258 */
[----:B------:R-:W-:Y:S01]  /*1a00*/  FMUL.FTZ R95, R32, UR6 ;  /* 0x00000006205f7c20 */ /* 0x000fe20008410000 */
[----:B------:R-:W-:Y:S01]  /*1a10*/  FMUL.FTZ R14, R71, UR6 ;  /* 0x00000006470e7c20 */ /* 0x000fe20008410000 */
[----:B------:R-:W-:Y:S01]  /*1a20*/  FMUL.FTZ R20, R26, UR6 ;  /* 0x000000061a147c20 */ /* 0x000fe20008410000 */
[----:B------:R-:W-:-:S02]  /*1a30*/  IMAD R71, R149, -0x80, R34 ;  /* 0xffffff8095477824 */ /* 0x000fc400078e0222 */
[----:B------:R-:W-:Y:S01]  /*1a40*/  FMUL.FTZ R13, R27, UR6 ;  /* 0x000000061b0d7c20 */ /* 0x000fe20008410000 */
[----:B------:R-:W-:Y:S01]  /*1a50*/  FMUL.FTZ R97, R36, UR6 ;  /* 0x0000000624617c20 */ /* 0x000fe20008410000 */
[----:B------:R-:W3:Y:S01]  /*1a60*/  MUFU.TANH R92, R92 ;  /* 0x0000005c005c7308 */ /* 0x000ee20000002400 */
[----:B------:R-:W-:Y:S01]  /*1a70*/  FMUL.FTZ R11, R35, UR6 ;  /* 0x00000006230b7c20 */ /* 0x000fe20008410000 */
[C---:B------:R-:W-:Y:S01]  /*1a80*/  ISETP.GT.AND P2, PT, R71.reuse, RZ, PT ;  /* 0x000000ff4700720c */ /* 0x040fe20003f44270 */
[----:B------:R-:W-:Y:S01]  /*1a90*/  FMUL.FTZ R89, R30, UR6 ;  /* 0x000000061e597c20 */ /* 0x000fe20008410000 */
[----:B------:R-:W-:Y:S01]  /*1aa0*/  ISETP.GT.AND P1, PT, R71, 0x1, PT ;  /* 0x000000014700780c */ /* 0x000fe20003f24270 */
[----:B------:R-:W-:Y:S01]  /*1ab0*/  FMUL.FTZ R37, R37, UR6 ;  /* 0x0000000625257c20 */ /* 0x000fe20008410000 */
[----:B------:R-:W-:Y:S01]  /*1ac0*/  ISETP.GT.AND P6, PT, R71, 0x8, PT ;  /* 0x000000084700780c */ /* 0x000fe20003fc4270 */
[----:B------:R-:W-:Y:S01]  /*1ad0*/  FMUL.FTZ R12, R31, UR6 ;  /* 0x000000061f0c7c20 */ /* 0x000fe20008410000 */
[----:B------:R-:W4:Y:S01]  /*1ae0*/  MUFU.TANH R93, R93 ;  /* 0x0000005d005d7308 */ /* 0x000f220000002400 */
[----:B--2---:R-:W-:Y:S01]  /*1af0*/  FSEL R34, R91, -INF , P2 ;  /* 0xff8000005b227808 */ /* 0x004fe20001000000 */
[----:B------:R-:W-:Y:S01]  /*1b00*/  FMUL.FTZ R98, R40, UR6 ;  /* 0x0000000628627c20 */ /* 0x000fe20008410000 */
[----:B------:R-:W-:Y:S01]  /*1b10*/  ISETP.GT.AND P5, PT, R71, 0x9, PT ;  /* 0x000000094700780c */ /* 0x000fe20003fa4270 */
[----:B------:R-:W-:Y:S01]  /*1b20*/  FMUL.FTZ R10, R39, UR6 ;  /* 0x00000006270a7c20 */ /* 0x000fe20008410000 */
[----:B------:R-:W-:Y:S01]  /*1b30*/  ISETP.GT.AND P4, PT, R71, 0x10, PT ;  /* 0x000000104700780c */ /* 0x000fe20003f84270 */
[----:B------:R-:W-:Y:S01]  /*1b40*/  FMUL.FTZ R39, R41, UR6 ;  /* 0x0000000629277c20 */ /* 0x000fe20008410000 */
[----:B------:R-:W-:Y:S01]  /*1b50*/  FMUL.FTZ R30, R42, UR6 ;  /* 0x000000062a1e7c20 */ /* 0x000fe20008410000 */
[----:B------:R-:W2:Y:S01]  /*1b60*/  MUFU.TANH R94, R94 ;  /* 0x0000005e005e7308 */ /* 0x000ea20000002400 */
[----:B---3--:R-:W-:Y:S01]  /*1b70*/  FSEL R35, R92, -INF , P1 ;  /* 0xff8000005c237808 */ /* 0x008fe20000800000 */
[----:B------:R-:W-:Y:S01]  /*1b80*/  FMUL.FTZ R9, R43, UR6 ;  /* 0x000000062b097c20 */ /* 0x000fe20008410000 */
[----:B------:R-:W-:Y:S01]  /*1b90*/  ISETP.GT.AND P3, PT, R71, 0x11, PT ;  /* 0x000000114700780c */ /* 0x000fe20003f64270 */
[----:B------:R-:W-:Y:S01]  /*1ba0*/  FMUL.FTZ R43, R44, UR6 ;  /* 0x000000062c2b7c20 */ /* 0x000fe20008410000 */
[----:B------:R-:W-:Y:S01]  /*1bb0*/  FMNMX.FTZ R91, R34, R35, !PT ;  /* 0x00000023225b7209 */ /* 0x000fe20007810000 */
[----:B------:R-:W-:Y:S01]  /*1bc0*/  FMUL.FTZ R24, R50, UR6 ;  /* 0x0000000632187c20 */ /* 0x000fe20008410000 */
[----:B------:R-:W-:Y:S01]  /*1bd0*/  FMUL.FTZ R25, R38, UR6 ;  /* 0x0000000626197c20 */ /* 0x000fe20008410000 */
[----:B------:R-:W3:Y:S01]  /*1be0*/  MUFU.TANH R95, R95 ;  /* 0x0000005f005f7308 */ /* 0x000ee20000002400 */
[----:B----4-:R-:W-:Y:S01]  /*1bf0*/  FSEL R36, R93, -INF , P6 ;  /* 0xff8000005d247808 */ /* 0x010fe20003000000 */
[----:B------:R-:W-:Y:S01]  /*1c00*/  FMUL.FTZ R41, R45, UR6 ;  /* 0x000000062d297c20 */ /* 0x000fe20008410000 */
[----:B01----:R-:W-:Y:S01]  /*1c10*/  FMUL.FTZ R3, R51, UR6 ;  /* 0x0000000633037c20 */ /* 0x003fe20008410000 */
[----:B------:R-:W-:Y:S01]  /*1c20*/  FMUL.FTZ R51, R52, UR6 ;  /* 0x0000000634337c20 */ /* 0x000fe20008410000 */
[----:B------:R-:W-:Y:S01]  /*1c30*/  FMNMX.FTZ R91, R36, R91, !PT ;  /* 0x0000005b245b7209 */ /* 0x000fe20007810000 */
[----:B------:R-:W-:Y:S01]  /*1c40*/  FMUL.FTZ R6, R47, UR6 ;  /* 0x000000062f067c20 */ /* 0x000fe20008410000 */
[----:B------:R-:W-:Y:S01]  /*1c50*/  FMUL.FTZ R47, R48, UR6 ;  /* 0x00000006302f7c20 */ /* 0x000fe20008410000 */
[----:B------:R-:W0:Y:S01]  /*1c60*/  MUFU.TANH R20, R20 ;  /* 0x0000001400147308 */ /* 0x000e220000002400 */
[----:B--2---:R-:W-:Y:S01]  /*1c70*/  FSEL R40, R94, -INF , P5 ;  /* 0xff8000005e287808 */ /* 0x004fe20002800000 */
[----:B------:R-:W-:Y:S01]  /*1c80*/  FMUL.FTZ R32, R54, UR6 ;  /* 0x0000000636207c20 */ /* 0x000fe20008410000 */
[----:B------:R-:W-:Y:S01]  /*1c90*/  FMUL.FTZ R45, R49, UR6 ;  /* 0x00000006312d7c20 */ /* 0x000fe20008410000 */
[----:B------:R-:W-:Y:S01]  /*1ca0*/  FMUL.FTZ R5, R55, UR6 ;  /* 0x0000000637057c20 */ /* 0x000fe20008410000 */
[----:B------:R-:W-:Y:S01]  /*1cb0*/  FMNMX.FTZ R91, R40, R91, !PT ;  /* 0x0000005b285b7209 */ /* 0x000fe20007810000 */
[----:B------:R-:W-:Y:S01]  /*1cc0*/  FMUL.FTZ R55, R56, UR6 ;  /* 0x0000000638377c20 */ /* 0x000fe20008410000 */
[----:B------:R-:W-:Y:S01]  /*1cd0*/  FMUL.FTZ R29, R58, UR6 ;  /* 0x000000063a1d7c20 */ /* 0x000fe20008410000 */
[----:B------:R-:W1:Y:S01]  /*1ce0*/  MUFU.TANH R96, R96 ;  /* 0x0000006000607308 */ /* 0x000e620000002400 */
[----:B---3--:R-:W-:Y:S01]  /*1cf0*/  FSEL R42, R95, -INF , P4 ;  /* 0xff8000005f2a7808 */ /* 0x008fe20002000000 */
        /* <DEDUP_REMOVED lines=35> */
[----:B------:R-:W-:Y:S01]  /*1f30*/  FMNMX.FTZ R91, R52, R91, !PT ;  /* 0x0000005b345b7209 */ /* 0x000fe20007810000 */
[----:B------:R-:W-:Y:S01]  /*1f40*/  FMUL.FTZ R81, R84, UR6 ;  /* 0x0000000654517c20 */ /* 0x000fe20008410000 */
[----:B------:R-:W-:Y:S01]  /*1f50*/  FMUL.FTZ R85, R85, UR6 ;  /* 0x0000000655557c20 */ /* 0x000fe20008410000 */
[----:B------:R-:W0:Y:S01]  /*1f60*/  MUFU.TANH R12, R12 ;  /* 0x0000000c000c7308 */ /* 0x000e220000002400 */
[----:B-1----:R-:W-:Y:S01]  /*1f70*/  FSEL R38, R89, -INF , P6 ;  /* 0xff80000059267808 */ /* 0x002fe20003000000 */
[--C-:B------:R-:W-:Y:S01]  /*1f80*/  IMAD.MOV.U32 R134, RZ, RZ, R135.reuse ;  /* 0x000000ffff867224 */ /* 0x100fe200078e0087 */
[----:B------:R-:W-:Y:S01]  /*1f90*/  ISETP.GT.AND P6, PT, R71, 0x20, PT ;  /* 0x000000204700780c */ /* 0x000fe20003fc4270 */
[--C-:B------:R-:W-:Y:S01]  /*1fa0*/  IMAD.MOV.U32 R131, RZ, RZ, R135.reuse ;  /* 0x000000ffff837224 */ /* 0x100fe200078e0087 */
[----:B------:R-:W-:Y:S01]  /*1fb0*/  P2R R90, PR, RZ, 0x1 ;  /* 0x00000001ff5a7803 */ /* 0x000fe20000000000 */
[--C-:B------:R-:W-:Y:S01]  /*1fc0*/  IMAD.MOV.U32 R129, RZ, RZ, R135.reuse ;  /* 0x000000ffff817224 */ /* 0x100fe200078e0087 */
[-C--:B------:R-:W-:Y:S01]  /*1fd0*/  MOV R133, R135.reuse ;  /* 0x0000008700857202 */ /* 0x080fe20000000f00 */
[----:B------:R-:W1:Y:S01]  /*1fe0*/  MUFU.TANH R98, R98 ;  /* 0x0000006200627308 */ /* 0x000e620000002400 */
[----:B--2---:R-:W-:Y:S01]  /*1ff0*/  FSEL R54, R37, -INF , P1 ;  /* 0xff80000025367808 */ /* 0x004fe20000800000 */
[----:B------:R-:W-:Y:S01]  /*2000*/  FMUL.FTZ R37, R83, UR6 ;  /* 0x0000000653257c20 */ /* 0x000fe20008410000 */
[--C-:B------:R-:W-:Y:S01]  /*2010*/  IMAD.MOV.U32 R127, RZ, RZ, R135.reuse ;  /* 0x000000ffff7f7224 */ /* 0x100fe200078e0087 */
[----:B------:R-:W-:Y:S01]  /*2020*/  MOV R123, R135 ;  /* 0x00000087007b7202 */ /* 0x000fe20000000f00 */
[--C-:B------:R-:W-:Y:S01]  /*2030*/  IMAD.MOV.U32 R125, RZ, RZ, R135.reuse ;  /* 0x000000ffff7d7224 */ /* 0x100fe200078e0087 */
[----:B------:R-:W-:Y:S01]  /*2040*/  FMNMX.FTZ R91, R54, R91, !PT ;  /* 0x0000005b365b7209 */ /* 0x000fe20007810000 */
[--C-:B------:R-:W-:Y:S01]  /*2050*/  IMAD.MOV.U32 R121, RZ, RZ, R135.reuse ;  /* 0x000000ffff797224 */ /* 0x100fe200078e0087 */
[----:B------:R-:W2:Y:S01]  /*2060*/  MUFU.TANH R33, R33 ;  /* 0x0000002100217308 */ /* 0x000ea20000002400 */
[----:B0-----:R-:W-:Y:S01]  /*2070*/  FSEL R12, R12, -INF , P5 ;  /* 0xff8000000c0c7808 */ /* 0x001fe20002800000 */
[--C-:B------:R-:W-:Y:S01]  /*2080*/  IMAD.MOV.U32 R119, RZ, RZ, R135.reuse ;  /* 0x000000ffff777224 */ /* 0x100fe200078e0087 */
[----:B------:R-:W-:Y:S01]  /*2090*/  ISETP.GT.AND P5, PT, R71, 0x21, PT ;  /* 0x000000214700780c */ /* 0x000fe20003fa4270 */
[--C-:B------:R-:W-:Y:S01]  /*20a0*/  IMAD.MOV.U32 R117, RZ, RZ, R135.reuse ;  /* 0x000000ffff757224 */ /* 0x100fe200078e0087 */
[-C--:B------:R-:W-:Y:S01]  /*20b0*/  MOV R113, R135.reuse ;  /* 0x0000008700717202 */ /* 0x080fe20000000f00 */
[--C-:B------:R-:W-:Y:S01]  /*20c0*/  IMAD.MOV.U32 R115, RZ, RZ, R135.reuse ;  /* 0x000000ffff737224 */ /* 0x100fe200078e0087 */
[-C--:B------:R-:W-:Y:S01]  /*20d0*/  MOV R103, R135.reuse ;  /* 0x0000008700677202 */ /* 0x080fe20000000f00 */
[----:B------:R-:W0:Y:S01]  /*20e0*/  MUFU.TANH R39, R39 ;  /* 0x0000002700277308 */ /* 0x000e220000002400 */
[----:B-1----:R-:W-:Y:S01]  /*20f0*/  FSEL R56, R98, -INF , P6 ;  /* 0xff80000062387808 */ /* 0x002fe20003000000 */
[--C-:B------:R-:W-:Y:S01]  /*2100*/  IMAD.MOV.U32 R111, RZ, RZ, R135.reuse ;  /* 0x000000ffff6f7224 */ /* 0x100fe200078e0087 */
[----:B------:R-:W-:Y:S01]  /*2110*/  MOV R93, R135 ;  /* 0x00000087005d7202 */ /* 0x000fe20000000f00 */
[--C-:B------:R-:W-:Y:S01]  /*2120*/  IMAD.MOV.U32 R109, RZ, RZ, R135.reuse ;  /* 0x000000ffff6d7224 */ /* 0x100fe200078e0087 */
[----:B------:R-:W-:Y:S01]  /*2130*/  FMNMX.FTZ R91, R56, R91, !PT ;  /* 0x0000005b385b7209 */ /* 0x000fe20007810000 */
[----:B------:R-:W-:-:S02]  /*2140*/  IMAD.MOV.U32 R107, RZ, RZ, R135 ;  /* 0x000000ffff6b7224 */ /* 0x000fc400078e0087 */
[----:B------:R-:W1:Y:S01]  /*2150*/  MUFU.TANH R11, R11 ;  /* 0x0000000b000b7308 */ /* 0x000e620000002400 */
[----:B--2---:R-:W-:Y:S01]  /*2160*/  FSEL R44, R33, -INF , P4 ;  /* 0xff800000212c7808 */ /* 0x004fe20002000000 */
[----:B------:R-:W-:Y:S01]  /*2170*/  FMUL.FTZ R33, R86, UR6 ;  /* 0x0000000656217c20 */ /* 0x000fe20008410000 */
[----:B------:R-:W-:Y:S01]  /*2180*/  ISETP.GT.AND P4, PT, R71, 0x28, PT ;  /* 0x000000284700780c */ /* 0x000fe20003f84270 */
[--C-:B------:R-:W-:Y:S02]  /*2190*/  IMAD.MOV.U32 R105, RZ, RZ, R135.reuse ;  /* 0x000000ffff697224 */ /* 0x100fe400078e0087 */
[--C-:B------:R-:W-:Y:S02]  /*21a0*/  IMAD.MOV.U32 R101, RZ, RZ, R135.reuse ;  /* 0x000000ffff657224 */ /* 0x100fe400078e0087 */
[----:B------:R-:W2:Y:S01]  /*21b0*/  MUFU.TANH R43, R43 ;  /* 0x0000002b002b7308 */ /* 0x000ea20000002400 */
[----:B0-----:R-:W-:Y:S01]  /*21c0*/  FSEL R58, R39, -INF , P5 ;  /* 0xff800000273a7808 */ /* 0x001fe20002800000 */
[----:B------:R-:W-:Y:S01]  /*21d0*/  FMUL.FTZ R39, R79, UR6 ;  /* 0x000000064f277c20 */ /* 0x000fe20008410000 */
[----:B------:R-:W-:-:S02]  /*21e0*/  IMAD.MOV.U32 R97, RZ, RZ, R135 ;  /* 0x000000ffff617224 */ /* 0x000fc400078e0087 */
[----:B------:R-:W-:Y:S01]  /*21f0*/  FMNMX.FTZ R91, R58, R91, !PT ;  /* 0x0000005b3a5b7209 */ /* 0x000fe20007810000 */
[--C-:B------:R-:W-:Y:S02]  /*2200*/  IMAD.MOV.U32 R95, RZ, RZ, R135.reuse ;  /* 0x000000ffff5f7224 */ /* 0x100fe400078e0087 */
[----:B------:R-:W0:Y:S01]  /*2210*/  MUFU.TANH R25, R25 ;  /* 0x0000001900197308 */ /* 0x000e220000002400 */
[----:B-1----:R-:W-:Y:S01]  /*2220*/  FSEL R46, R11, -INF , P3 ;  /* 0xff8000000b2e7808 */ /* 0x002fe20001800000 */
[----:B------:R-:W-:Y:S01]  /*2230*/  IMAD.MOV.U32 R89, RZ, RZ, R135 ;  /* 0x000000ffff597224 */ /* 0x000fe200078e0087 */
        /* <DEDUP_REMOVED lines=8> */
[----:B-1----:R-:W-:Y:S01]  /*22c0*/  FSEL R94, R41, -INF , P3 ;  /* 0xff800000295e7808 */ /* 0x002fe20001800000 */
[----:B------:R-:W-:-:S03]  /*22d0*/  FMUL.FTZ R41, R78, UR6 ;  /* 0x000000064e297c20 */ /* 0x000fc60008410000 */
        /* <DEDUP_REMOVED lines=20> */
[----:B--2---:R-:W-:Y:S01]  /*2420*/  FSEL R64, R31, -INF , P4 ;  /* 0xff8000001f407808 */ /* 0x004fe20002000000 */
[----:B------:R-:W-:Y:S01]  /*2430*/  FMUL.FTZ R31, R87, UR6 ;  /* 0x00000006571f7c20 */ /* 0x000fe20008410000 */
        /* <DEDUP_REMOVED lines=37> */
[----:B------:R-:W-:Y:S02]  /*2690*/  ISETP.GT.AND P4, PT, R71, 0x58, PT ;  /* 0x000000584700780c */ /* 0x000fe40003f84270 */
[----:B------:R-:W-:-:S03]  /*26a0*/  R2UR UR6, R0 ;  /* 0x00000000000672ca */ /* 0x000fc600000e0000 */
[----:B------:R-:W2:Y:S01]  /*26b0*/  MUFU.TANH R65, R65 ;  /* 0x0000004100417308 */ /* 0x000ea20000002400 */
[----:B0-----:R-:W-:-:S04]  /*26c0*/  FSEL R114, R61, -INF , P5 ;  /* 0xff8000003d727808 */ /* 0x001fc80002800000 */
[----:B------:R-:W-:-:S03]  /*26d0*/  FMNMX.FTZ R91, R114, R91, !PT ;  /* 0x0000005b725b7209 */ /* 0x000fc60007810000 */
[----:B------:R-:W0:Y:S01]  /*26e0*/  MUFU.TANH R28, R28 ;  /* 0x0000001c001c7308 */ /* 0x000e220000002400 */
[----:B-1----:R-:W-:Y:S01]  /*26f0*/  FSEL R8, R8, -INF , P3 ;  /* 0xff80000008087808 */ /* 0x002fe20001800000 */
[----:B------:R-:W-:Y:S01]  /*2700*/  UIADD3 UR6, UR6, 0x2d840, URZ ;  /* 0x0002d84006067890 */ /* 0x000fe2000fffe03f */
[----:B------:R-:W-:-:S03]  /*2710*/  ISETP.GT.AND P3, PT, R71, 0x59, PT ;  /* 0x000000594700780c */ /* 0x000fc60003f64270 */
[----:B------:R-:W-:Y:S02]  /*2720*/  UPRMT UR6, UR42, 0x654, UR6 ;  /* 0x000006542a067896 */ /* 0x000fe40008000006 */
[----:B------:R-:W1:Y:S01]  /*2730*/  MUFU.TANH R67, R67 ;  /* 0x0000004300437308 */ /* 0x000e620000002400 */
[----:B--2---:R-:W-:-:S04]  /*2740*/  FSEL R116, R65, -INF , P4 ;  /* 0xff80000041747808 */ /* 0x004fc80002000000 */
[----:B------:R-:W-:Y:S02]  /*2750*/  FMNMX.FTZ R91, R116, R91, !PT ;  /* 0x0000005b745b7209 */ /* 0x000fe40007810000 */
[----:B------:R-:W-:Y:S01]  /*2760*/  SYNCS.ARRIVE.TRANS64.RED.A1T0 RZ, [UR6], RZ ;  /* 0x000000ffffff79a7 */ /* 0x000fe20008100406 */
        /* <DEDUP_REMOVED lines=23> */
[----:B------:R-:W-:-:S03]  /*28e0*/  IMAD.MOV.U32 R99, RZ, RZ, R135 ;  /* 0x000000ffff637224 */ /* 0x000fc600078e0087 */
        /* <DEDUP_REMOVED lines=21> */
[----:B------:R-:W-:Y:S01]  /*2a40*/  ISETP.GT.AND P1, PT, R71, 0x79, PT ;  /* 0x000000794700780c */ /* 0x000fe20003f24270 */
[----:B------:R-:W-:-:S04]  /*2a50*/  IMAD.U32 R71, RZ, RZ, UR7 ;  /* 0x00000007ff477e24 */ /* 0x000fc8000f8e00ff */
        /* <DEDUP_REMOVED lines=12> */
[----:B-1----:R-:W-:Y:S01]  /*2b20*/  FMNMX.FTZ R3, R91, R70, !PT ;  /* 0x000000465b037209 */ /* 0x002fe20007810000 */
[----:B------:R-:W-:-:S04]  /*2b30*/  IMAD.MOV.U32 R91, RZ, RZ, R135 ;  /* 0x000000ffff5b7224 */ /* 0x000fc800078e0087 */
[----:B------:R-:W1:Y:S02]  /*2b40*/  SHFL.BFLY PT, R70, R3, 0x1, 0x1f ;  /* 0x0c201f0003467f89 */ /* 0x000e6400000e0000 */
[----:B-1----:R-:W-:Y:S02]  /*2b50*/  FMNMX.FTZ R70, R3, R70, !PT ;  /* 0x0000004603467209 */ /* 0x002fe40007810000 */
[----:B------:R-:W-:Y:S02]  /*2b60*/  FMNMX.FTZ R3, R20, R13, !PT ;  /* 0x0000000d14037209 */ /* 0x000fe40007810000 */
[C---:B------:R-:W-:Y:S01]  /*2b70*/  FSETP.NEU.FTZ.AND P0, PT, R70.reuse, -INF , PT ;  /* 0xff8000004600780b */ /* 0x040fe20003f1d000 */
[----:B------:R-:W-:Y:S01]  /*2b80*/  FMUL.FTZ R15, R70, R71 ;  /* 0x00000047460f7220 */ /* 0x000fe20000410000 */
[----:B------:R-:W-:-:S04]  /*2b90*/  FMNMX.FTZ R3, R38, R3, !PT ;  /* 0x0000000326037209 */ /* 0x000fc80007810000 */
[----:B------:R-:W-:Y:S02]  /*2ba0*/  FMNMX.FTZ R3, R12, R3, !PT ;  /* 0x000000030c037209 */ /* 0x000fe40007810000 */
[----:B------:R-:W-:Y:S02]  /*2bb0*/  FSEL R15, R15, RZ, P0 ;  /* 0x000000ff0f0f7208 */ /* 0x000fe40000000000 */
[----:B------:R-:W-:Y:S02]  /*2bc0*/  FMNMX.FTZ R3, R44, R3, !PT ;  /* 0x000000032c037209 */ /* 0x000fe40007810000 */
[----:B------:R-:W-:Y:S01]  /*2bd0*/  ISETP.NE.AND P0, PT, R90, RZ, PT ;  /* 0x000000ff5a00720c */ /* 0x000fe20003f05270 */
[--C-:B------:R-:W-:Y:S01]  /*2be0*/  FFMA.FTZ R82, R35, R71, -R15.reuse ;  /* 0x0000004723527223 */ /* 0x100fe2000001080f */
[----:B------:R-:W-:Y:S01]  /*2bf0*/  FMNMX.FTZ R3, R46, R3, !PT ;  /* 0x000000032e037209 */ /* 0x000fe20007810000 */
[-CC-:B------:R-:W-:Y:S01]  /*2c00*/  FFMA.FTZ R21, R56, R71.reuse, -R15.reuse ;  /* 0x0000004738157223 */ /* 0x180fe2000001080f */
[----:B------:R-:W-:Y:S01]  /*2c10*/  FSEL R56, R41, -INF , P6 ;  /* 0xff80000029387808 */ /* 0x000fe20003000000 */
[--C-:B------:R-:W-:Y:S01]  /*2c20*/  FFMA.FTZ R9, R42, R71, -R15.reuse ;  /* 0x000000472a097223 */ /* 0x100fe2000001080f */
[----:B------:R-:W-:Y:S01]  /*2c30*/  FMNMX.FTZ R3, R48, R3, !PT ;  /* 0x0000000330037209 */ /* 0x000fe20007810000 */
[-CC-:B------:R-:W-:Y:S01]  /*2c40*/  FFMA.FTZ R42, R58, R71.reuse, -R15.reuse ;  /* 0x000000473a2a7223 */ /* 0x180fe2000001080f */
[----:B------:R-:W-:Y:S01]  /*2c50*/  FSEL R58, R39, -INF , P5 ;  /* 0xff800000273a7808 */ /* 0x000fe20002800000 */
[--C-:B------:R-:W-:Y:S01]  /*2c60*/  FFMA.FTZ R100, R100, R71, -R15.reuse ;  /* 0x0000004764647223 */ /* 0x100fe2000001080f */
[----:B------:R-:W-:Y:S01]  /*2c70*/  FMNMX.FTZ R3, R10, R3, !PT ;  /* 0x000000030a037209 */ /* 0x000fe20007810000 */
[-CC-:B------:R-:W-:Y:S01]  /*2c80*/  FFMA.FTZ R29, R102, R71.reuse, -R15.reuse ;  /* 0x00000047661d7223 */ /* 0x180fe2000001080f */
[----:B--2---:R-:W-:Y:S01]  /*2c90*/  FSEL R90, R37, -INF , P3 ;  /* 0xff800000255a7808 */ /* 0x004fe20001800000 */
[--C-:B------:R-:W-:Y:S01]  /*2ca0*/  FFMA.FTZ R39, R4, R71, -R15.reuse ;  /* 0x0000004704277223 */ /* 0x100fe2000001080f */
[----:B------:R-:W-:Y:S01]  /*2cb0*/  FMNMX.FTZ R3, R30, R3, !PT ;  /* 0x000000031e037209 */ /* 0x000fe20007810000 */
[-CC-:B------:R-:W-:Y:S01]  /*2cc0*/  FFMA.FTZ R5, R36, R71.reuse, -R15.reuse ;  /* 0x0000004724057223 */ /* 0x180fe2000001080f */
[----:B0-----:R-:W-:Y:S01]  /*2cd0*/  FSEL R102, R31, -INF , P1 ;  /* 0xff8000001f667808 */ /* 0x001fe20000800000 */
[--C-:B------:R-:W-:Y:S01]  /*2ce0*/  FFMA.FTZ R7, R34, R71, -R15.reuse ;  /* 0x0000004722077223 */ /* 0x100fe2000001080f */
[----:B------:R-:W-:Y:S01]  /*2cf0*/  FMNMX.FTZ R3, R60, R3, !PT ;  /* 0x000000033c037209 */ /* 0x000fe20007810000 */
[-CC-:B------:R-:W-:Y:S01]  /*2d00*/  FFMA.FTZ R36, R40, R71.reuse, -R15.reuse ;  /* 0x0000004728247223 */ /* 0x180fe2000001080f */
[-CC-:B------:R-:W-:Y:S01]  /*2d10*/  FFMA.FTZ R34, R50, R71.reuse, -R15.reuse ;  /* 0x0000004732227223 */ /* 0x180fe2000001080f */
        /* <DEDUP_REMOVED lines=19> */
[----:B------:R-:W-:Y:S01]  /*2e50*/  FFMA.FTZ R108, R130, R71, -R15 ;  /* 0x00000047826c7223 */ /* 0x000fe2000001080f */
[----:B------:R-:W-:Y:S01]  /*2e60*/  MUFU.EX2 R7, R7 ;  /* 0x0000000700077308 */ /* 0x000fe20000000800 */
[----:B------:R-:W-:Y:S01]  /*2e70*/  FMNMX.FTZ R3, R68, R3, !PT ;  /* 0x0000000344037209 */ /* 0x000fe20007810000 */
[--C-:B------:R-:W-:Y:S01]  /*2e80*/  IMAD.MOV.U32 R130, RZ, RZ, R135.reuse ;  /* 0x000000ffff827224 */ /* 0x100fe200078e0087 */
[----:B------:R-:W-:Y:S01]  /*2e90*/  MOV R128, R135 ;  /* 0x0000008700807202 */ /* 0x000fe20000000f00 */
[--C-:B------:R-:W-:Y:S01]  /*2ea0*/  IMAD.MOV.U32 R126, RZ, RZ, R135.reuse ;  /* 0x000000ffff7e7224 */ /* 0x100fe200078e0087 */
[----:B------:R-:W-:Y:S01]  /*2eb0*/  FMNMX.FTZ R3, R72, R3, !PT ;  /* 0x0000000348037209 */ /* 0x000fe20007810000 */
[--C-:B------:R-:W-:Y:S01]  /*2ec0*/  IMAD.MOV.U32 R122, RZ, RZ, R135.reuse ;  /* 0x000000ffff7a7224 */ /* 0x100fe200078e0087 */
[----:B------:R-:W-:Y:S01]  /*2ed0*/  MOV R118, R135 ;  /* 0x0000008700767202 */ /* 0x000fe20000000f00 */
[----:B------:R-:W0:Y:S01]  /*2ee0*/  MUFU.EX2 R82, R82 ;  /* 0x0000005200527308 */ /* 0x000e220000000800 */
[----:B------:R-:W-:Y:S01]  /*2ef0*/  FMNMX.FTZ R3, R8, R3, !PT ;  /* 0x0000000308037209 */ /* 0x000fe20007810000 */
[----:B------:R-:W-:-:S03]  /*2f00*/  IMAD.MOV.U32 R114, RZ, RZ, R135 ;  /* 0x000000ffff727224 */ /* 0x000fc600078e0087 */
[----:B------:R-:W-:-:S03]  /*2f10*/  FMNMX.FTZ R3, R76, R3, !PT ;  /* 0x000000034c037209 */ /* 0x000fc60007810000 */
[----:B------:R-:W-:Y:S01]  /*2f20*/  MUFU.EX2 R5, R5 ;  /* 0x0000000500057308 */ /* 0x000fe20000000800 */
[----:B------:R-:W-:-:S04]  /*2f30*/  FMNMX.FTZ R27, R74, R3, !PT ;  /* 0x000000034a1b7209 */ /* 0x000fc80007810000 */
[----:B------:R-:W-:-:S03]  /*2f40*/  FMNMX.FTZ R27, R28, R27, !PT ;  /* 0x0000001b1c1b7209 */ /* 0x000fc60007810000 */
[----:B------:R1:W-:Y:S01]  /*2f50*/  MUFU.EX2 R3, R100 ;  /* 0x0000006400037308 */ /* 0x0003e20000000800 */
[----:B------:R-:W-:-:S04]  /*2f60*/  FMNMX.FTZ R27, R80, R27, !PT ;  /* 0x0000001b501b7209 */ /* 0x000fc80007810000 */
[----:B------:R-:W-:-:S03]  /*2f70*/  FMNMX.FTZ R27, R84, R27, !PT ;  /* 0x0000001b541b7209 */ /* 0x000fc60007810000 */
[----:B------:R-:W2:Y:S01]  /*2f80*/  MUFU.EX2 R36, R36 ;  /* 0x0000002400247308 */ /* 0x000ea20000000800 */
[----:B------:R-:W-:Y:S02]  /*2f90*/  FMNMX.FTZ R35, R14, R27, !PT ;  /* 0x0000001b0e237209 */ /* 0x000fe40007810000 */
[----:B-1----:R-:W-:Y:S01]  /*2fa0*/  FSEL R100, R33, -INF , P2 ;  /* 0xff80000021647808 */ /* 0x002fe20001000000 */
[--C-:B------:R-:W-:Y:S01]  /*2fb0*/  FFMA.FTZ R33, R96, R71, -R15.reuse ;  /* 0x0000004760217223 */ /* 0x100fe2000001080f */
[----:B------:R-:W-:Y:S01]  /*2fc0*/  FMNMX.FTZ R35, R26, R35, !PT ;  /* 0x000000231a237209 */ /* 0x000fe20007810000 */
[-CC-:B------:R-:W-:Y:S01]  /*2fd0*/  FFMA.FTZ R96, R106, R71.reuse, -R15.reuse ;  /* 0x000000476a607223 */ /* 0x180fe2000001080f */
[----:B------:R-:W-:Y:S01]  /*2fe0*/  FFMA.FTZ R106, R124, R71, -R15 ;  /* 0x000000477c6a7223 */ /* 0x000fe2000001080f */
[----:B------:R-:W-:Y:S01]  /*2ff0*/  MUFU.EX2 R27, R112 ;  /* 0x00000070001b7308 */ /* 0x000fe20000000800 */
[----:B------:R-:W-:Y:S01]  /*3000*/  FMNMX.FTZ R35, R92, R35, !PT ;  /* 0x000000235c237209 */ /* 0x000fe20007810000 */
[----:B------:R-:W-:-:S03]  /*3010*/  IMAD.MOV.U32 R124, RZ, RZ, R135 ;  /* 0x000000ffff7c7224 */ /* 0x000fc600078e0087 */
[----:B------:R-:W-:-:S03]  /*3020*/  FMNMX.FTZ R35, R56, R35, !PT ;  /* 0x0000002338237209 */ /* 0x000fc60007810000 */
[----:B------:R-:W1:Y:S01]  /*3030*/  MUFU.EX2 R9, R9 ;  /* 0x0000000900097308 */ /* 0x000e620000000800 */
[----:B------:R-:W-:-:S04]  /*3040*/  FMNMX.FTZ R35, R58, R35, !PT ;  /* 0x000000233a237209 */ /* 0x000fc80007810000 */
[----:B------:R-:W-:-:S03]  /*3050*/  FMNMX.FTZ R35, R86, R35, !PT ;  /* 0x0000002356237209 */ /* 0x000fc60007810000 */
[----:B------:R-:W-:Y:S01]  /*3060*/  MUFU.EX2 R34, R34 ;  /* 0x0000002200227308 */ /* 0x000fe20000000800 */
[----:B------:R-:W-:-:S04]  /*3070*/  FMNMX.FTZ R35, R90, R35, !PT ;  /* 0x000000235a237209 */ /* 0x000fc80007810000 */
[----:B------:R-:W-:-:S03]  /*3080*/  FMNMX.FTZ R35, R100, R35, !PT ;  /* 0x0000002364237209 */ /* 0x000fc60007810000 */
[----:B------:R-:W-:Y:S01]  /*3090*/  MUFU.EX2 R11, R11 ;  /* 0x0000000b000b7308 */ /* 0x000fe20000000800 */
[----:B------:R-:W-:Y:S01]  /*30a0*/  FMNMX.FTZ R37, R102, R35, !PT ;  /* 0x0000002366257209 */ /* 0x000fe20007810000 */
[----:B------:R-:W-:Y:S01]  /*30b0*/  FFMA.FTZ R35, R116, R71, -R15 ;  /* 0x0000004774237223 */ /* 0x000fe2000001080f */
[----:B------:R-:W-:-:S03]  /*30c0*/  IMAD.MOV.U32 R116, RZ, RZ, R135 ;  /* 0x000000ffff747224 */ /* 0x000fc600078e0087 */
[----:B------:R-:W3:Y:S02]  /*30d0*/  SHFL.BFLY PT, R78, R37, 0x2, 0x1f ;  /* 0x0c401f00254e7f89 */ /* 0x000ee400000e0000 */
[----:B------:R-:W-:Y:S08]  /*30e0*/  MUFU.EX2 R40, R40 ;  /* 0x0000002800287308 */ /* 0x000ff00000000800 */
[----:B------:R-:W-:Y:S08]  /*30f0*/  MUFU.EX2 R21, R21 ;  /* 0x0000001500157308 */ /* 0x000ff00000000800 */
[----:B------:R-:W-:Y:S01]  /*3100*/  MUFU.EX2 R42, R42 ;  /* 0x0000002a002a7308 */ /* 0x000fe20000000800 */
[----:B---3--:R-:W-:Y:S01]  /*3110*/  FMNMX.FTZ R41, R37, R78, !PT ;  /* 0x0000004e25297209 */ /* 0x008fe20007810000 */
[----:B------:R-:W-:-:S06]  /*3120*/  FFMA.FTZ R37, R120, R71, -R15 ;  /* 0x0000004778257223 */ /* 0x000fcc000001080f */
[----:B------:R-:W-:Y:S01]  /*3130*/  MUFU.EX2 R25, R25 ;  /* 0x0000001900197308 */ /* 0x000fe20000000800 */
[----:B------:R-:W-:Y:S01]  /*3140*/  IMAD.MOV.U32 R120, RZ, RZ, R135 ;  /* 0x000000ffff787224 */ /* 0x000fe200078e0087 */
[----:B------:R-:W3:Y:S06]  /*3150*/  SHFL.BFLY PT, R78, R41, 0x1, 0x1f ;  /* 0x0c201f00294e7f89 */ /* 0x000eec00000e0000 */
[----:B------:R-:W-:Y:S08]  /*3160*/  MUFU.EX2 R50, R50 ;  /* 0x0000003200327308 */ /* 0x000ff00000000800 */
[----:B------:R-:W-:Y:S08]  /*3170*/  MUFU.EX2 R52, R52 ;  /* 0x0000003400347308 */ /* 0x000ff00000000800 */
[----:B------:R-:W-:Y:S01]  /*3180*/  MUFU.EX2 R54, R54 ;  /* 0x0000003600367308 */ /* 0x000fe20000000800 */
[----:B---3--:R-:W-:Y:S01]  /*3190*/  FMNMX.FTZ R78, R41, R78, !PT ;  /* 0x0000004e294e7209 */ /* 0x008fe20007810000 */
[----:B------:R-:W-:Y:S01]  /*31a0*/  FFMA.FTZ R41, R132, R71, -R15 ;  /* 0x0000004784297223 */ /* 0x000fe2000001080f */
[----:B------:R-:W-:-:S02]  /*31b0*/  IMAD.MOV.U32 R132, RZ, RZ, R135 ;  /* 0x000000ffff847224 */ /* 0x000fc400078e0087 */
[C---:B------:R-:W-:Y:S01]  /*31c0*/  FSETP.NEU.FTZ.AND P1, PT, R78.reuse, -INF , PT ;  /* 0xff8000004e00780b */ /* 0x040fe20003f3d000 */
[----:B------:R-:W-:Y:S02]  /*31d0*/  FMUL.FTZ R4, R78, R71 ;  /* 0x000000474e047220 */ /* 0x000fe40000410000 */
[----:B------:R-:W-:Y:S03]  /*31e0*/  MUFU.EX2 R29, R29 ;  /* 0x0000001d001d7308 */ /* 0x000fe60000000800 */
[----:B------:R-:W-:Y:S02]  /*31f0*/  FSEL R15, R4, RZ, P1 ;  /* 0x000000ff040f7208 */ /* 0x000fe40000800000 */
[----:B------:R-:W-:-:S03]  /*3200*/  ISETP.GE.AND P1, PT, R88, 0x81, PT ;  /* 0x000000815800780c */ /* 0x000fc60003f26270 */
[----:B------:R-:W-:Y:S01]  /*3210*/  MUFU.EX2 R62, R62 ;  /* 0x0000003e003e7308 */ /* 0x000fe20000000800 */
[-CC-:B------:R-:W-:Y:S01]  /*3220*/  FFMA.FTZ R4, R20, R71.reuse, -R15.reuse ;  /* 0x0000004714047223 */ /* 0x180fe2000001080f */
[-CC-:B------:R-:W-:Y:S01]  /*3230*/  FFMA.FTZ R45, R13, R71.reuse, -R15.reuse ;  /* 0x000000470d2d7223 */ /* 0x180fe2000001080f */
[-CC-:B------:R-:W-:Y:S01]  /*3240*/  FFMA.FTZ R47, R38, R71.reuse, -R15.reuse ;  /* 0x00000047262f7223 */ /* 0x180fe2000001080f */
[-CC-:B------:R-:W-:Y:S01]  /*3250*/  FFMA.FTZ R12, R12, R71.reuse, -R15.reuse ;  /* 0x000000470c0c7223 */ /* 0x180fe2000001080f */
[-CC-:B------:R-:W-:Y:S01]  /*3260*/  FFMA.FTZ R13, R44, R71.reuse, -R15.reuse ;  /* 0x000000472c0d7223 */ /* 0x180fe2000001080f */
[-CC-:B------:R-:W-:Y:S01]  /*3270*/  FFMA.FTZ R20, R46, R71.reuse, -R15.reuse ;  /* 0x000000472e147223 */ /* 0x180fe2000001080f */
[-CC-:B------:R-:W-:Y:S01]  /*3280*/  FFMA.FTZ R38, R48, R71.reuse, -R15.reuse ;  /* 0x0000004730267223 */ /* 0x180fe2000001080f */
[----:B------:R0:W-:Y:S01]  /*3290*/  MUFU.EX2 R57, R4 ;  /* 0x0000000400397308 */ /* 0x0001e20000000800 */
[-CC-:B------:R-:W-:Y:S01]  /*32a0*/  FFMA.FTZ R55, R8, R71.reuse, -R15.reuse ;  /* 0x0000004708377223 */ /* 0x180fe2000001080f */
[-CC-:B------:R-:W-:Y:S01]  /*32b0*/  FFMA.FTZ R30, R30, R71.reuse, -R15.reuse ;  /* 0x000000471e1e7223 */ /* 0x180fe2000001080f */
[-CC-:B------:R-:W-:Y:S01]  /*32c0*/  FFMA.FTZ R44, R64, R71.reuse, -R15.reuse ;  /* 0x00000047402c7223 */ /* 0x180fe2000001080f */
[-CC-:B------:R-:W-:Y:S01]  /*32d0*/  FFMA.FTZ R53, R6, R71.reuse, -R15.reuse ;  /* 0x0000004706357223 */ /* 0x180fe2000001080f */
[-CC-:B------:R-:W-:Y:S01]  /*32e0*/  FFMA.FTZ R24, R24, R71.reuse, -R15.reuse ;  /* 0x0000004718187223 */ /* 0x180fe2000001080f */
[-CC-:B------:R-:W-:Y:S01]  /*32f0*/  FFMA.FTZ R49, R66, R71.reuse, -R15.reuse ;  /* 0x0000004742317223 */ /* 0x180fe2000001080f */
[-CC-:B------:R-:W-:Y:S01]  /*3300*/  FFMA.FTZ R32, R32, R71.reuse, -R15.reuse ;  /* 0x0000004720207223 */ /* 0x180fe2000001080f */
[----:B------:R3:W4:Y:S01]  /*3310*/  MUFU.EX2 R112, R45 ;  /* 0x0000002d00707308 */ /* 0x0007220000000800 */
[----:B0-----:R-:W-:Y:S01]  /*3320*/  FADD.FTZ R4, R7, R82 ;  /* 0x0000005207047221 */ /* 0x001fe20000010000 */
[-CC-:B------:R-:W-:Y:S01]  /*3330*/  FFMA.FTZ R51, R68, R71.reuse, -R15.reuse ;  /* 0x0000004744337223 */ /* 0x180fe2000001080f */
[--C-:B------:R-:W-:Y:S01]  /*3340*/  FFMA.FTZ R46, R72, R71, -R15.reuse ;  /* 0x00000047482e7223 */ /* 0x100fe2000001080f */
[----:B--2---:R-:W-:Y:S01]  /*3350*/  F2FP.F16.F32.PACK_AB R6, R36, R5 ;  /* 0x000000052406723e */ /* 0x004fe200000000ff */
[----:B------:R-:W-:Y:S01]  /*3360*/  FADD.FTZ R61, R5, R4 ;  /* 0x00000004053d7221 */ /* 0x000fe20000010000 */
[----:B------:R-:W-:Y:S01]  /*3370*/  F2FP.F16.F32.PACK_AB R4, R82, R7 ;  /* 0x000000075204723e */ /* 0x000fe200000000ff */
[-CC-:B------:R-:W-:Y:S01]  /*3380*/  FFMA.FTZ R0, R76, R71.reuse, -R15.reuse ;  /* 0x000000474c007223 */ /* 0x180fe2000001080f */
[----:B------:R0:W2:Y:S01]  /*3390*/  MUFU.EX2 R59, R47 ;  /* 0x0000002f003b7308 */ /* 0x0000a20000000800 */
[-C--:B---3--:R-:W-:Y:S01]  /*33a0*/  FFMA.FTZ R45, R10, R71.reuse, -R15 ;  /* 0x000000470a2d7223 */ /* 0x088fe2000001080f */
[----:B------:R-:W-:Y:S01]  /*33b0*/  FADD.FTZ R10, R36, R61 ;  /* 0x0000003d240a7221 */ /* 0x000fe20000010000 */
[-CC-:B------:R-:W-:Y:S01]  /*33c0*/  FFMA.FTZ R74, R74, R71.reuse, -R15.reuse ;  /* 0x000000474a4a7223 */ /* 0x180fe2000001080f */
[-CC-:B------:R-:W-:Y:S01]  /*33d0*/  FFMA.FTZ R28, R28, R71.reuse, -R15.reuse ;  /* 0x000000471c1c7223 */ /* 0x180fe2000001080f */
[-CC-:B------:R-:W-:Y:S01]  /*33e0*/  FFMA.FTZ R36, R84, R71.reuse, -R15.reuse ;  /* 0x0000004754247223 */ /* 0x180fe2000001080f */
[----:B-1----:R-:W-:Y:S01]  /*33f0*/  FADD.FTZ R61, R9, R10 ;  /* 0x0000000a093d7221 */ /* 0x002fe20000010000 */
[-CC-:B------:R-:W-:Y:S01]  /*3400*/  FFMA.FTZ R26, R26, R71.reuse, -R15.reuse ;  /* 0x000000471a1a7223 */ /* 0x180fe2000001080f */
[----:B------:R-:W1:Y:S01]  /*3410*/  MUFU.EX2 R12, R12 ;  /* 0x0000000c000c7308 */ /* 0x000e620000000800 */
[----:B----4-:R-:W-:Y:S01]  /*3420*/  FADD.FTZ R8, R57, R112 ;  /* 0x0000007039087221 */ /* 0x010fe20000010000 */
[-C--:B0-----:R-:W-:Y:S01]  /*3430*/  FFMA.FTZ R47, R60, R71.reuse, -R15 ;  /* 0x000000473c2f7223 */ /* 0x081fe2000001080f */
[----:B------:R-:W-:Y:S01]  /*3440*/  FADD.FTZ R10, R34, R61 ;  /* 0x0000003d220a7221 */ /* 0x000fe20000010000 */
[-CC-:B------:R-:W-:Y:S01]  /*3450*/  FFMA.FTZ R61, R14, R71.reuse, -R15.reuse ;  /* 0x000000470e3d7223 */ /* 0x180fe2000001080f */
[-CC-:B------:R-:W-:Y:S01]  /*3460*/  FFMA.FTZ R92, R92, R71.reuse, -R15.reuse ;  /* 0x000000475c5c7223 */ /* 0x180fe2000001080f */
[-CC-:B------:R-:W-:Y:S01]  /*3470*/  FFMA.FTZ R56, R56, R71.reuse, -R15.reuse ;  /* 0x0000004738387223 */ /* 0x180fe2000001080f */
[----:B------:R-:W-:Y:S01]  /*3480*/  FADD.FTZ R65, R11, R10 ;  /* 0x0000000a0b417221 */ /* 0x000fe20000010000 */
[----:B------:R-:W0:Y:S01]  /*3490*/  MUFU.EX2 R13, R13 ;  /* 0x0000000d000d7308 */ /* 0x000e220000000800 */
[----:B--2---:R-:W-:Y:S01]  /*34a0*/  FADD.FTZ R7, R59, R8 ;  /* 0x000000083b077221 */ /* 0x004fe20000010000 */
[-C--:B------:R-:W-:Y:S01]  /*34b0*/  FFMA.FTZ R58, R58, R71.reuse, -R15 ;  /* 0x000000473a3a7223 */ /* 0x080fe2000001080f */
[----:B------:R-:W-:Y:S01]  /*34c0*/  FADD.FTZ R10, R40, R65 ;  /* 0x00000041280a7221 */ /* 0x000fe20000010000 */
[-CC-:B------:R-:W-:Y:S01]  /*34d0*/  FFMA.FTZ R86, R86, R71.reuse, -R15.reuse ;  /* 0x0000004756567223 */ /* 0x180fe2000001080f */
[-CC-:B------:R-:W-:Y:S01]  /*34e0*/  FFMA.FTZ R90, R90, R71.reuse, -R15.reuse ;  /* 0x000000475a5a7223 */ /* 0x180fe2000001080f */
[----:B------:R-:W-:Y:S01]  /*34f0*/  FFMA.FTZ R100, R100, R71, -R15 ;  /* 0x0000004764647223 */ /* 0x000fe2000001080f */
[----:B------:R-:W-:Y:S01]  /*3500*/  FADD.FTZ R65, R21, R10 ;  /* 0x0000000a15417221 */ /* 0x000fe20000010000 */
[----:B------:R-:W2:Y:S01]  /*3510*/  MUFU.EX2 R20, R20 ;  /* 0x0000001400147308 */ /* 0x000ea20000000800 */
[C---:B-1----:R-:W-:Y:S01]  /*3520*/  FADD.FTZ R8, R12.reuse, R7 ;  /* 0x000000070c087221 */ /* 0x042fe20000010000 */
[----:B------:R-:W-:Y:S01]  /*3530*/  F2FP.F16.F32.PACK_AB R7, R12, R59 ;  /* 0x0000003b0c07723e */ /* 0x000fe200000000ff */
[----:B------:R-:W-:Y:S01]  /*3540*/  FADD.FTZ R10, R42, R65 ;  /* 0x000000412a0a7221 */ /* 0x000fe20000010000 */
[-CC-:B------:R-:W-:Y:S01]  /*3550*/  FFMA.FTZ R59, R80, R71.reuse, -R15.reuse ;  /* 0x00000047503b7223 */ /* 0x180fe2000001080f */
[----:B------:R-:W-:Y:S01]  /*3560*/  FFMA.FTZ R102, R102, R71, -R15 ;  /* 0x0000004766667223 */ /* 0x000fe2000001080f */
[----:B------:R-:W-:Y:S01]  /*3570*/  F2FP.F16.F32.PACK_AB R5, R112, R57 ;  /* 0x000000397005723e */ /* 0x000fe200000000ff */
[----:B------:R-:W-:Y:S01]  /*3580*/  FADD.FTZ R65, R25, R10 ;  /* 0x0000000a19417221 */ /* 0x000fe20000010000 */
[----:B------:R-:W1:Y:S01]  /*3590*/  MUFU.EX2 R38, R38 ;  /* 0x0000002600267308 */ /* 0x000e620000000800 */
[----:B0-----:R-:W-:Y:S01]  /*35a0*/  FADD.FTZ R63, R13, R8 ;  /* 0x000000080d3f7221 */ /* 0x001fe20000010000 */
[----:B------:R-:W-:Y:S01]  /*35b0*/  F2FP.F16.F32.PACK_AB R12, R42, R21 ;  /* 0x000000152a0c723e */ /* 0x000fe200000000ff */
[----:B------:R-:W-:Y:S01]  /*35c0*/  FADD.FTZ R10, R50, R65 ;  /* 0x00000041320a7221 */ /* 0x000fe20000010000 */
[----:B------:R0:W-:Y:S01]  /*35d0*/  STSM.16.M88.4 [R16+0x21800], R4 ;  /* 0x0218000410007844 */ /* 0x0001e20000000200 */
[----:B------:R-:W-:Y:S01]  /*35e0*/  IMAD.MOV.U32 R112, RZ, RZ, R135 ;  /* 0x000000ffff707224 */ /* 0x000fe200078e0087 */
[----:B------:R-:W-:-:S02]  /*35f0*/  MOV R88, R135 ;  /* 0x0000008700587202 */ /* 0x000fc40000000f00 */
[----:B------:R-:W3:Y:S01]  /*3600*/  MUFU.EX2 R45, R45 ;  /* 0x0000002d002d7308 */ /* 0x000ee20000000800 */
[----:B--2---:R-:W-:-:S07]  /*3610*/  FADD.FTZ R63, R20, R63 ;  /* 0x0000003f143f7221 */ /* 0x004fce0000010000 */
[----:B------:R-:W2:Y:S01]  /*3620*/  MUFU.EX2 R30, R30 ;  /* 0x0000001e001e7308 */ /* 0x000ea20000000800 */
[----:B-1----:R-:W-:-:S07]  /*3630*/  FADD.FTZ R8, R38, R63 ;  /* 0x0000003f26087221 */ /* 0x002fce0000010000 */
[----:B------:R-:W1:Y:S01]  /*3640*/  MUFU.EX2 R47, R47 ;  /* 0x0000002f002f7308 */ /* 0x000e620000000800 */
[----:B---3--:R-:W-:-:S07]  /*3650*/  FADD.FTZ R63, R45, R8 ;  /* 0x000000082d3f7221 */ /* 0x008fce0000010000 */
[----:B------:R-:W3:Y:S01]  /*3660*/  MUFU.EX2 R44, R44 ;  /* 0x0000002c002c7308 */ /* 0x000ee20000000800 */
[----:B--2---:R-:W-:-:S07]  /*3670*/  FADD.FTZ R8, R30, R63 ;  /* 0x0000003f1e087221 */ /* 0x004fce0000010000 */
[----:B------:R-:W2:Y:S01]  /*3680*/  MUFU.EX2 R53, R53 ;  /* 0x0000003500357308 */ /* 0x000ea20000000800 */
[----:B-1----:R-:W-:-:S07]  /*3690*/  FADD.FTZ R63, R47, R8 ;  /* 0x000000082f3f7221 */ /* 0x002fce0000010000 */
[----:B------:R-:W1:Y:S01]  /*36a0*/  MUFU.EX2 R24, R24 ;  /* 0x0000001800187308 */ /* 0x000e620000000800 */
[----:B---3--:R-:W-:Y:S01]  /*36b0*/  FADD.FTZ R8, R44, R63 ;  /* 0x0000003f2c087221 */ /* 0x008fe20000010000 */
[----:B------:R-:W-:-:S04]  /*36c0*/  FADD.FTZ R63, R3, R10 ;  /* 0x0000000a033f7221 */ /* 0x000fc80000010000 */
[----:B------:R-:W-:Y:S02]  /*36d0*/  FADD.FTZ R10, R52, R63 ;  /* 0x0000003f340a7221 */ /* 0x000fe40000010000 */
[----:B------:R-:W3:Y:S01]  /*36e0*/  MUFU.EX2 R49, R49 ;  /* 0x0000003100317308 */ /* 0x000ee20000000800 */
[----:B--2---:R-:W-:Y:S01]  /*36f0*/  FADD.FTZ R15, R53, R8 ;  /* 0x00000008350f7221 */ /* 0x004fe20000010000 */
[----:B------:R-:W-:-:S06]  /*3700*/  F2FP.F16.F32.PACK_AB R8, R34, R9 ;  /* 0x000000092208723e */ /* 0x000fcc00000000ff */
[----:B------:R-:W2:Y:S01]  /*3710*/  MUFU.EX2 R32, R32 ;  /* 0x0000002000207308 */ /* 0x000ea20000000800 */
[----:B-1----:R-:W-:Y:S01]  /*3720*/  FADD.FTZ R14, R24, R15 ;  /* 0x0000000f180e7221 */ /* 0x002fe20000010000 */
[----:B------:R-:W-:Y:S01]  /*3730*/  FADD.FTZ R15, R27, R10 ;  /* 0x0000000a1b0f7221 */ /* 0x000fe20000010000 */
[----:B------:R-:W-:Y:S02]  /*3740*/  F2FP.F16.F32.PACK_AB R10, R40, R11 ;  /* 0x0000000b280a723e */ /* 0x000fe400000000ff */
[----:B------:R-:W-:Y:S01]  /*3750*/  F2FP.F16.F32.PACK_AB R11, R45, R38 ;  /* 0x000000262d0b723e */ /* 0x000fe200000000ff */
[----:B------:R-:W-:Y:S01]  /*3760*/  FADD.FTZ R34, R54, R15 ;  /* 0x0000000f36227221 */ /* 0x000fe20000010000 */
[----:B------:R-:W-:Y:S01]  /*3770*/  F2FP.F16.F32.PACK_AB R15, R53, R44 ;  /* 0x0000002c350f723e */ /* 0x000fe200000000ff */
[----:B------:R-:W1:Y:S01]  /*3780*/  MUFU.EX2 R51, R51 ;  /* 0x0000003300337308 */ /* 0x000e620000000800 */
[----:B---3--:R-:W-:Y:S01]  /*3790*/  FADD.FTZ R9, R49, R14 ;  /* 0x0000000e31097221 */ /* 0x008fe20000010000 */
[----:B0-----:R-:W-:Y:S01]  /*37a0*/  FADD.FTZ R7, R29, R34 ;  /* 0x000000221d077221 */ /* 0x001fe20000010000 */
[----:B------:R-:W-:-:S03]  /*37b0*/  F2FP.F16.F32.PACK_AB R14, R50, R25 ;  /* 0x00000019320e723e */ /* 0x000fc600000000ff */
[----:B------:R-:W-:Y:S02]  /*37c0*/  FADD.FTZ R6, R62, R7 ;  /* 0x000000073e067221 */ /* 0x000fe40000010000 */
[----:B------:R-:W0:Y:S01]  /*37d0*/  MUFU.EX2 R46, R46 ;  /* 0x0000002e002e7308 */ /* 0x000e220000000800 */
[----:B--2---:R-:W-:Y:S01]  /*37e0*/  FADD.FTZ R4, R32, R9 ;  /* 0x0000000920047221 */ /* 0x004fe20000010000 */
[----:B------:R-:W-:Y:S02]  /*37f0*/  F2FP.F16.F32.PACK_AB R9, R20, R13 ;  /* 0x0000000d1409723e */ /* 0x000fe400000000ff */
[----:B------:R-:W-:-:S03]  /*3800*/  F2FP.F16.F32.PACK_AB R13, R47, R30 ;  /* 0x0000001e2f0d723e */ /* 0x000fc600000000ff */
[----:B------:R2:W-:Y:S01]  /*3810*/  STSM.16.M88.4 [R22], R8 ;  /* 0x0000000816007844 */ /* 0x0005e20000000200 */
[----:B------:R-:W3:Y:S01]  /*3820*/  MUFU.EX2 R33, R33 ;  /* 0x0000002100217308 */ /* 0x000ee20000000800 */
[----:B-1----:R-:W-:Y:S02]  /*3830*/  FADD.FTZ R5, R51, R4 ;  /* 0x0000000433057221 */ /* 0x002fe40000010000 */
[----:B------:R1:W-:Y:S05]  /*3840*/  STSM.16.M88.4 [R18], R12 ;  /* 0x0000000c12007844 */ /* 0x0003ea0000000200 */
[----:B------:R-:W4:Y:S01]  /*3850*/  MUFU.EX2 R55, R55 ;  /* 0x0000003700377308 */ /* 0x000f220000000800 */
[----:B0-----:R-:W-:Y:S01]  /*3860*/  FADD.FTZ R4, R46, R5 ;  /* 0x000000052e047221 */ /* 0x001fe20000010000 */
[----:B--2---:R-:W-:-:S06]  /*3870*/  F2FP.F16.F32.PACK_AB R8, R62, R29 ;  /* 0x0000001d3e08723e */ /* 0x004fcc00000000ff */
[----:B------:R-:W0:Y:S01]  /*3880*/  MUFU.EX2 R96, R96 ;  /* 0x0000006000607308 */ /* 0x000e220000000800 */
[----:B---3--:R-:W-:Y:S01]  /*3890*/  FADD.FTZ R7, R33, R6 ;  /* 0x0000000621077221 */ /* 0x008fe20000010000 */
[----:B------:R-:W-:-:S06]  /*38a0*/  F2FP.F16.F32.PACK_AB R6, R54, R27 ;  /* 0x0000001b3606723e */ /* 0x000fcc00000000ff */
[----:B------:R-:W2:Y:S01]  /*38b0*/  MUFU.EX2 R0, R0 ;  /* 0x0000000000007308 */ /* 0x000ea20000000800 */
[----:B----4-:R-:W-:-:S07]  /*38c0*/  FADD.FTZ R5, R55, R4 ;  /* 0x0000000437057221 */ /* 0x010fce0000010000 */
[----:B------:R-:W3:Y:S01]  /*38d0*/  MUFU.EX2 R31, R31 ;  /* 0x0000001f001f7308 */ /* 0x000ee20000000800 */
[C---:B0-----:R-:W-:Y:S01]  /*38e0*/  FADD.FTZ R4, R96.reuse, R7 ;  /* 0x0000000760047221 */ /* 0x041fe20000010000 */
[----:B------:R-:W-:Y:S02]  /*38f0*/  F2FP.F16.F32.PACK_AB R7, R51, R32 ;  /* 0x000000203307723e */ /* 0x000fe400000000ff */
[----:B------:R-:W-:Y:S01]  /*3900*/  F2FP.F16.F32.PACK_AB R10, R96, R33 ;  /* 0x00000021600a723e */ /* 0x000fe200000000ff */
[----:B------:R-:W-:-:S03]  /*3910*/  IMAD.MOV.U32 R96, RZ, RZ, R135 ;  /* 0x000000ffff607224 */ /* 0x000fc600078e0087 */
[----:B------:R-:W0:Y:S01]  /*3920*/  MUFU.EX2 R57, R74 ;  /* 0x0000004a00397308 */ /* 0x000e220000000800 */
[----:B--2---:R-:W-:-:S07]  /*3930*/  FADD.FTZ R20, R0, R5 ;  /* 0x0000000500147221 */ /* 0x004fce0000010000 */
[----:B------:R-:W-:Y:S01]  /*3940*/  MUFU.EX2 R94, R94 ;  /* 0x0000005e005e7308 */ /* 0x000fe20000000800 */
[----:B---3--:R-:W-:Y:S01]  /*3950*/  FADD.FTZ R5, R31, R4 ;  /* 0x000000041f057221 */ /* 0x008fe20000010000 */
[----:B------:R-:W-:-:S06]  /*3960*/  F2FP.F16.F32.PACK_AB R4, R52, R3 ;  /* 0x000000033404723e */ /* 0x000fcc00000000ff */
[----:B------:R-:W2:Y:S01]  /*3970*/  MUFU.EX2 R28, R28 ;  /* 0x0000001c001c7308 */ /* 0x000ea20000000800 */
[C---:B0-----:R-:W-:Y:S01]  /*3980*/  FADD.FTZ R3, R57.reuse, R20 ;  /* 0x0000001439037221 */ /* 0x041fe20000010000 */
[----:B------:R-:W-:-:S06]  /*3990*/  F2FP.F16.F32.PACK_AB R11, R57, R0 ;  /* 0x00000000390b723e */ /* 0x000fcc00000000ff */
[----:B------:R-:W-:Y:S08]  /*39a0*/  MUFU.EX2 R35, R35 ;  /* 0x0000002300237308 */ /* 0x000ff00000000800 */
[----:B------:R-:W0:Y:S01]  /*39b0*/  MUFU.EX2 R59, R59 ;  /* 0x0000003b003b7308 */ /* 0x000e220000000800 */
[----:B--2---:R-:W-:-:S07]  /*39c0*/  FADD.FTZ R20, R28, R3 ;  /* 0x000000031c147221 */ /* 0x004fce0000010000 */
[----:B------:R-:W-:Y:S08]  /*39d0*/  MUFU.EX2 R98, R98 ;  /* 0x0000006200627308 */ /* 0x000ff00000000800 */
[----:B------:R-:W1:Y:S01]  /*39e0*/  MUFU.EX2 R36, R36 ;  /* 0x0000002400247308 */ /* 0x000e620000000800 */
[----:B0-----:R-:W-:-:S07]  /*39f0*/  FADD.FTZ R9, R59, R20 ;  /* 0x000000143b097221 */ /* 0x001fce0000010000 */
[----:B------:R-:W-:Y:S08]  /*3a00*/  MUFU.EX2 R37, R37 ;  /* 0x0000002500257308 */ /* 0x000ff00000000800 */
[----:B------:R-:W0:Y:S01]  /*3a10*/  MUFU.EX2 R61, R61 ;  /* 0x0000003d003d7308 */ /* 0x000e220000000800 */
[----:B-1----:R-:W-:Y:S01]  /*3a20*/  FADD.FTZ R12, R36, R9 ;  /* 0x00000009240c7221 */ /* 0x002fe20000010000 */
[----:B------:R-:W-:-:S06]  /*3a30*/  F2FP.F16.F32.PACK_AB R9, R55, R46 ;  /* 0x0000002e3709723e */ /* 0x000fcc00000000ff */
[----:B------:R-:W1:Y:S08]  /*3a40*/  MUFU.EX2 R104, R104 ;  /* 0x0000006800687308 */ /* 0x000e700000000800 */
[----:B------:R2:W3:Y:S01]  /*3a50*/  MUFU.EX2 R48, R26 ;  /* 0x0000001a00307308 */ /* 0x0004e20000000800 */
[----:B0-----:R-:W-:-:S07]  /*3a60*/  FADD.FTZ R13, R61, R12 ;  /* 0x0000000c3d0d7221 */ /* 0x001fce0000010000 */
[----:B------:R-:W0:Y:S01]  /*3a70*/  MUFU.EX2 R39, R39 ;  /* 0x0000002700277308 */ /* 0x000e220000000800 */
[----:B--2---:R-:W-:Y:S01]  /*3a80*/  FADD.FTZ R26, R94, R5 ;  /* 0x000000055e1a7221 */ /* 0x004fe20000010000 */
[----:B------:R-:W-:Y:S02]  /*3a90*/  F2FP.F16.F32.PACK_AB R5, R49, R24 ;  /* 0x000000183105723e */ /* 0x000fe400000000ff */
[----:B-1----:R-:W-:Y:S01]  /*3aa0*/  F2FP.F16.F32.PACK_AB R24, R104, R37 ;  /* 0x000000256818723e */ /* 0x002fe200000000ff */
[----:B------:R-:W-:Y:S02]  /*3ab0*/  FADD.FTZ R3, R35, R26 ;  /* 0x0000001a23037221 */ /* 0x000fe40000010000 */
[----:B------:R1:W-:Y:S01]  /*3ac0*/  STSM.16.M88.4 [R17], R4 ;  /* 0x0000000411007844 */ /* 0x0003e20000000200 */
[----:B------:R2:W4:Y:S01]  /*3ad0*/  MUFU.EX2 R21, R92 ;  /* 0x0000005c00157308 */ /* 0x0005220000000800 */
[----:B------:R-:W-:Y:S01]  /*3ae0*/  FADD.FTZ R14, R98, R3 ;  /* 0x00000003620e7221 */ /* 0x000fe20000010000 */
[----:B---3--:R-:W-:Y:S01]  /*3af0*/  FADD.FTZ R0, R48, R13 ;  /* 0x0000000d30007221 */ /* 0x008fe20000010000 */
[----:B------:R3:W-:Y:S02]  /*3b00*/  STSM.16.M88.4 [R16+0x27800], R8 ;  /* 0x0278000810007844 */ /* 0x0007e40000000200 */
[----:B------:R-:W-:Y:S01]  /*3b10*/  FADD.FTZ R15, R37, R14 ;  /* 0x0000000e250f7221 */ /* 0x000fe20000010000 */
[----:B------:R-:W-:-:S02]  /*3b20*/  F2FP.F16.F32.PACK_AB R14, R98, R35 ;  /* 0x00000023620e723e */ /* 0x000fc400000000ff */
[----:B------:R-:W5:Y:S01]  /*3b30*/  MUFU.EX2 R106, R106 ;  /* 0x0000006a006a7308 */ /* 0x000f620000000800 */
[----:B------:R-:W-:Y:S01]  /*3b40*/  FADD.FTZ R12, R104, R15 ;  /* 0x0000000f680c7221 */ /* 0x000fe20000010000 */
[--C-:B------:R-:W-:Y:S01]  /*3b50*/  IMAD.MOV.U32 R104, RZ, RZ, R135.reuse ;  /* 0x000000ffff687224 */ /* 0x100fe200078e0087 */
[----:B------:R-:W-:Y:S01]  /*3b60*/  MOV R98, R135 ;  /* 0x0000008700627202 */ /* 0x000fe20000000f00 */
[--C-:B--2---:R-:W-:Y:S02]  /*3b70*/  IMAD.MOV.U32 R92, RZ, RZ, R135.reuse ;  /* 0x000000ffff5c7224 */ /* 0x104fe400078e0087 */
[----:B0-----:R-:W-:Y:S01]  /*3b80*/  FADD.FTZ R15, R39, R12 ;  /* 0x0000000c270f7221 */ /* 0x001fe20000010000 */
[----:B------:R-:W-:Y:S01]  /*3b90*/  F2FP.F16.F32.PACK_AB R12, R94, R31 ;  /* 0x0000001f5e0c723e */ /* 0x000fe200000000ff */
[----:B------:R-:W-:Y:S01]  /*3ba0*/  IMAD.MOV.U32 R94, RZ, RZ, R135 ;  /* 0x000000ffff5e7224 */ /* 0x000fe200078e0087 */
[----:B------:R-:W0:Y:S01]  /*3bb0*/  MUFU.EX2 R56, R56 ;  /* 0x0000003800387308 */ /* 0x000e220000000800 */
[C---:B----4-:R-:W-:Y:S01]  /*3bc0*/  FADD.FTZ R13, R21.reuse, R0 ;  /* 0x00000000150d7221 */ /* 0x050fe20000010000 */
[----:B------:R-:W-:-:S06]  /*3bd0*/  F2FP.F16.F32.PACK_AB R25, R21, R48 ;  /* 0x000000301519723e */ /* 0x000fcc00000000ff */
[----:B------:R-:W2:Y:S01]  /*3be0*/  MUFU.EX2 R43, R43 ;  /* 0x0000002b002b7308 */ /* 0x000ea20000000800 */
[C---:B-----5:R-:W-:Y:S01]  /*3bf0*/  FADD.FTZ R20, R106.reuse, R15 ;  /* 0x0000000f6a147221 */ /* 0x060fe20000010000 */
[----:B------:R-:W-:Y:S02]  /*3c00*/  F2FP.F16.F32.PACK_AB R15, R61, R36 ;  /* 0x000000243d0f723e */ /* 0x000fe400000000ff */
[----:B------:R-:W-:Y:S01]  /*3c10*/  F2FP.F16.F32.PACK_AB R26, R106, R39 ;  /* 0x000000276a1a723e */ /* 0x000fe200000000ff */
[----:B------:R-:W-:-:S03]  /*3c20*/  IMAD.MOV.U32 R106, RZ, RZ, R135 ;  /* 0x000000ffff6a7224 */ /* 0x000fc600078e0087 */
[----:B------:R-:W1:Y:S01]  /*3c30*/  MUFU.EX2 R110, R110 ;  /* 0x0000006e006e7308 */ /* 0x000e620000000800 */
[----:B0-----:R-:W-:-:S07]  /*3c40*/  FADD.FTZ R0, R56, R13 ;  /* 0x0000000d38007221 */ /* 0x001fce0000010000 */
[----:B------:R-:W0:Y:S01]  /*3c50*/  MUFU.EX2 R45, R58 ;  /* 0x0000003a002d7308 */ /* 0x000e220000000800 */
[----:B--2---:R-:W-:-:S07]  /*3c60*/  FADD.FTZ R13, R43, R20 ;  /* 0x000000142b0d7221 */ /* 0x004fce0000010000 */
[----:B------:R-:W-:Y:S01]  /*3c70*/  MUFU.EX2 R41, R41 ;  /* 0x0000002900297308 */ /* 0x000fe20000000800 */
[C---:B-1----:R-:W-:Y:S01]  /*3c80*/  FADD.FTZ R4, R110.reuse, R13 ;  /* 0x0000000d6e047221 */ /* 0x042fe20000010000 */
[----:B------:R-:W-:Y:S02]  /*3c90*/  F2FP.F16.F32.PACK_AB R13, R59, R28 ;  /* 0x0000001c3b0d723e */ /* 0x000fe400000000ff */
[----:B---3--:R-:W-:Y:S01]  /*3ca0*/  F2FP.F16.F32.PACK_AB R8, R110, R43 ;  /* 0x0000002b6e08723e */ /* 0x008fe200000000ff */
[----:B------:R-:W-:Y:S02]  /*3cb0*/  IMAD.MOV.U32 R110, RZ, RZ, R135 ;  /* 0x000000ffff6e7224 */ /* 0x000fe400078e0087 */
[----:B------:R1:W-:Y:S01]  /*3cc0*/  STSM.16.M88.4 [R23], R12 ;  /* 0x0000000c17007844 */ /* 0x0003e20000000200 */
[----:B------:R-:W2:Y:S01]  /*3cd0*/  MUFU.EX2 R108, R108 ;  /* 0x0000006c006c7308 */ /* 0x000ea20000000800 */
[C---:B0-----:R-:W-:Y:S01]  /*3ce0*/  F2FP.F16.F32.PACK_AB R27, R45.reuse, R56 ;  /* 0x000000382d1b723e */ /* 0x041fe200000000ff */
[----:B------:R-:W-:-:S04]  /*3cf0*/  FADD.FTZ R5, R45, R0 ;  /* 0x000000002d057221 */ /* 0x000fc80000010000 */
[----:B------:R1:W-:Y:S02]  /*3d00*/  STSM.16.M88.4 [R18+0x6000], R24 ;  /* 0x0060001812007844 */ /* 0x0003e40000000200 */
[----:B------:R-:W0:Y:S08]  /*3d10*/  MUFU.EX2 R86, R86 ;  /* 0x0000005600567308 */ /* 0x000e300000000800 */
[----:B------:R3:W4:Y:S01]  /*3d20*/  MUFU.EX2 R3, R90 ;  /* 0x0000005a00037308 */ /* 0x0007220000000800 */
[----:B--2---:R-:W-:-:S07]  /*3d30*/  F2FP.F16.F32.PACK_AB R10, R108, R41 ;  /* 0x000000296c0a723e */ /* 0x004fce00000000ff */
[----:B------:R-:W2:Y:S01]  /*3d40*/  MUFU.EX2 R100, R100 ;  /* 0x0000006400647308 */ /* 0x000ea20000000800 */
[----:B0-----:R-:W-:Y:S01]  /*3d50*/  FADD.FTZ R0, R86, R5 ;  /* 0x0000000556007221 */ /* 0x001fe20000010000 */
[----:B---3--:R-:W-:-:S06]  /*3d60*/  IMAD.MOV.U32 R90, RZ, RZ, R135 ;  /* 0x000000ffff5a7224 */ /* 0x008fcc00078e0087 */
[----:B------:R0:W3:Y:S01]  /*3d70*/  MUFU.EX2 R29, R102 ;  /* 0x00000066001d7308 */ /* 0x0000e20000000800 */
[C---:B----4-:R-:W-:Y:S01]  /*3d80*/  F2FP.F16.F32.PACK_AB R9, R3.reuse, R86 ;  /* 0x000000560309723e */ /* 0x050fe200000000ff */
[----:B------:R-:W-:Y:S01]  /*3d90*/  FADD.FTZ R5, R3, R0 ;  /* 0x0000000003057221 */ /* 0x000fe20000010000 */
[----:B------:R-:W-:-:S04]  /*3da0*/  FADD.FTZ R3, R41, R4 ;  /* 0x0000000429037221 */ /* 0x000fc80000010000 */
[----:B------:R-:W-:Y:S01]  /*3db0*/  FADD.FTZ R3, R108, R3 ;  /* 0x000000036c037221 */ /* 0x000fe20000010000 */
[----:B------:R-:W-:Y:S01]  /*3dc0*/  MOV R108, R135 ;  /* 0x00000087006c7202 */ /* 0x000fe20000000f00 */
[----:B--2---:R-:W-:Y:S01]  /*3dd0*/  FADD.FTZ R6, R100, R5 ;  /* 0x0000000564067221 */ /* 0x004fe20000010000 */
[--C-:B0-----:R-:W-:Y:S01]  /*3de0*/  IMAD.MOV.U32 R102, RZ, RZ, R135.reuse ;  /* 0x000000ffff667224 */ /* 0x101fe200078e0087 */
[C---:B---3--:R-:W-:Y:S02]  /*3df0*/  F2FP.F16.F32.PACK_AB R11, R29.reuse, R100 ;  /* 0x000000641d0b723e */ /* 0x048fe400000000ff */
[----:B------:R-:W-:Y:S01]  /*3e00*/  FADD.FTZ R6, R29, R6 ;  /* 0x000000061d067221 */ /* 0x000fe20000010000 */
[----:B------:R-:W-:Y:S02]  /*3e10*/  IMAD.MOV.U32 R100, RZ, RZ, R135 ;  /* 0x000000ffff647224 */ /* 0x000fe400078e0087 */
[----:B------:R1:W-:Y:S01]  /*3e20*/  STSM.16.M88.4 [R17+0x6000], R8 ;  /* 0x0060000811007844 */ /* 0x0003e20000000200 */
[----:B------:R0:W-:Y:S06]  /*3e30*/  MEMBAR.ALL.CTA ;  /* 0x0000000000007992 */ /* 0x0001ec0000008000 */
[----:B0-----:R-:W0:Y:S02]  /*3e40*/  FENCE.VIEW.ASYNC.S ;  /* 0x00000000000073c6 */ /* 0x001e240000000000 */
[----:B0-----:R-:W-:Y:S01]  /*3e50*/  NOP ;  /* 0x0000000000007918 */ /* 0x001fe20000000000 */
[----:B------:R-:W-:Y:S05]  /*3e60*/  @!P1 BRA `(.L_x_174) ;  /* 0x0000002800a49947 */ /* 0x000fea0003800000 */
[----:B------:R-:W-:Y:S01]  /*3e70*/  VIADD R4, R149, 0xfffffffe ;  /* 0xfffffffe95047836 */ /* 0x000fe20000000000 */
[----:B------:R-:W-:Y:S01]  /*3e80*/  CS2R R134, SRZ ;  /* 0x0000000000867805 */ /* 0x000fe2000001ff00 */
[----:B------:R-:W-:Y:S01]  /*3e90*/  IMAD.MOV.U32 R5, RZ, RZ, R78 ;  /* 0x000000ffff057224 */ /* 0x000fe200078e004e */
[----:B------:R-:W-:Y:S01]  /*3ea0*/  CS2R R132, SRZ ;  /* 0x0000000000847805 */ /* 0x000fe2000001ff00 */
[----:B------:R-:W-:Y:S01]  /*3eb0*/  IMAD.MOV.U32 R0, RZ, RZ, R70 ;  /* 0x000000ffff007224 */ /* 0x000fe200078e0046 */
[----:B------:R-:W-:Y:S01]  /*3ec0*/  CS2R R130, SRZ ;  /* 0x0000000000827805 */ /* 0x000fe2000001ff00 */
[----:B------:R-:W-:Y:S01]  /*3ed0*/  IMAD.MOV.U32 R7, RZ, RZ, R2 ;  /* 0x000000ffff077224 */ /* 0x000fe200078e0002 */
        /* <DEDUP_REMOVED lines=20> */
[----:B------:R-:W-:Y:S01]  /*4020*/  CS2R R88, SRZ ;  /* 0x0000000000587805 */ /* 0x000fe2000001ff00 */
[----:B------:R-:W-:Y:S01]  /*4030*/  UMOV UR11, UR38 ;  /* 0x00000026000b7c82 */ /* 0x000fe20008000000 */
[----:B------:R-:W-:-:S05]  /*4040*/  ULDC UR10, c[0x0][0x9d8] ;  /* 0x00027600000a7ab9 */ /* 0x000fca0000000800 */
.L_x_185:
[----:B------:R-:W-:Y:S01]  /*4050*/  ISETP.NE.AND P2, PT, RZ, UR40, PT ;  /* 0x00000028ff007c0c */ /* 0x000fe2000bf45270 */
[----:B------:R-:W-:-:S04]  /*4060*/  UISETP.NE.AND UP0, UPT, UR11, 0x1, UPT ;  /* 0x000000010b00788c */ /* 0x000fc8000bf05270 */
[----:B------:R-:W-:-:S06]  /*4070*/  USEL UR6, URZ, 0x1, UP0 ;  /* 0x000000013f067887 */ /* 0x000fcc0008000000 */
[----:B------:R-:W-:Y:S02]  /*4080*/  LOP3.LUT R2, R7, UR6, RZ, 0x3c, !PT ;  /* 0x0000000607027c12 */ /* 0x000fe4000f8e3cff */
[----:B------:R-:W-:Y:S05]  /*4090*/  @P2 BRA `(.L_x_175) ;  /* 0x0000000000342947 */ /* 0x000fea0003800000 */
[----:B------:R-:W-:Y:S05]  /*40a0*/  @!P0 BRA `(.L_x_176) ;  /* 0x0000000000048947 */ /* 0x000fea0003800000 */
[----:B------:R-:W-:Y:S01]  /*40b0*/  BPT.TRAP 0x1 ;  /* 0x000000040000795c */ /* 0x000fe20000300000 */
.L_x_176:
[----:B------:R-:W-:Y:S01]  /*40c0*/  UIADD3 UR6, UR11, 0x1, URZ ;  /* 0x000000010b067890 */ /* 0x000fe2000fffe03f */
[----:B-1----:R-:W-:-:S03]  /*40d0*/  SHF.L.U32 R8, R2, 0x1f, RZ ;  /* 0x0000001f02087819 */ /* 0x002fc600000006ff */
[----:B------:R-:W-:-:S04]  /*40e0*/  UISETP.NE.AND UP0, UPT, UR6, 0x2, UPT ;  /* 0x000000020600788c */ /* 0x000fc8000bf05270 */
[----:B------:R-:W-:-:S04]  /*40f0*/  USEL UR6, UR6, URZ, UP0 ;  /* 0x0000003f06067287 */ /* 0x000fc80008000000 */
[----:B------:R-:W-:-:S09]  /*4100*/  ULEA UR6, UR6, UR41, 0x3 ;  /* 0x0000002906067291 */ /* 0x000fd2000f8e183f */
[----:B------:R0:W1:Y:S01]  /*4110*/  SYNCS.PHASECHK.TRANS64.TRYWAIT P1, [UR6+0x2d830], R8 ;  /* 0x02d83008ff0075a7 */ /* 0x0000620008020146 */
[----:B------:R-:W-:Y:S05]  /*4120*/  @!P0 BRA `(.L_x_177) ;  /* 0x0000000000048947 */ /* 0x000fea0003800000 */
[----:B------:R-:W-:Y:S01]  /*4130*/  BPT.TRAP 0x1 ;  /* 0x000000040000795c */ /* 0x000fe20000300000 */
.L_x_177:
[----:B-1----:R-:W-:Y:S05]  /*4140*/  @P1 BRA `(.L_x_175) ;  /* 0x0000000000081947 */ /* 0x002fea0003800000 */
[----:B------:R-:W1:Y:S02]  /*4150*/  SYNCS.PHASECHK.TRANS64.TRYWAIT P1, [UR6+0x2d830], R8 ;  /* 0x02d83008ff0075a7 */ /* 0x000e640008020146 */
[----:B-1----:R-:W-:Y:S05]  /*4160*/  @!P1 BRA `(.L_x_178) ;  /* 0x0000009c00dc9947 */ /* 0x002fea0003800000 */
.L_x_175:
[----:B-1----:R-:W1:Y:S01]  /*4170*/  S2R R9, SR_TID.X ;  /* 0x0000000000097919 */ /* 0x002e620000002100 */
[----:B------:R-:W-:Y:S01]  /*4180*/  UIADD3 UR38, UR11, 0x1, URZ ;  /* 0x000000010b267890 */ /* 0x000fe2000fffe03f */
[----:B------:R-:W-:Y:S01]  /*4190*/  UMOV UR7, 0x80000020 ;  /* 0x8000002000077882 */ /* 0x000fe20000000000 */
[----:B------:R-:W-:Y:S02]  /*41a0*/  UMOV UR32, UR8 ;  /* 0x0000000800207c82 */ /* 0x000fe40008000000 */
[----:B------:R-:W-:Y:S01]  /*41b0*/  UISETP.NE.AND UP0, UPT, UR38, 0x2, UPT ;  /* 0x000000022600788c */ /* 0x000fe2000bf05270 */
[----:B------:R-:W-:Y:S01]  /*41c0*/  UMOV UR33, UR9 ;  /* 0x0000000900217c82 */ /* 0x000fe20008000000 */
[----:B------:R-:W-:Y:S02]  /*41d0*/  UMOV UR35, 0x80000020 ;  /* 0x8000002000237882 */ /* 0x000fe40000000000 */
[----:B------:R-:W-:Y:S01]  /*41e0*/  USEL UR38, UR38, URZ, UP0 ;  /* 0x0000003f26267287 */ /* 0x000fe20008000000 */
[----:B------:R-:W-:Y:S01]  /*41f0*/  UMOV UR15, 0x80000020 ;  /* 0x80000020000f7882 */ /* 0x000fe20000000000 */
[----:B------:R-:W-:-:S02]  /*4200*/  UMOV UR19, 0x80000020 ;  /* 0x8000002000137882 */ /* 0x000fc40000000000 */
[----:B------:R-:W-:Y:S01]  /*4210*/  UIMAD UR6, UR38, 0x600, UR28 ;  /* 0x00000600260678a4 */ /* 0x000fe2000f8e021c */
[----:B------:R-:W-:Y:S01]  /*4220*/  UMOV UR23, 0x80000020 ;  /* 0x8000002000177882 */ /* 0x000fe20000000000 */
[----:B------:R-:W-:Y:S02]  /*4230*/  UMOV UR27, 0x80000020 ;  /* 0x80000020001b7882 */ /* 0x000fe40000000000 */
[----:B------:R-:W-:Y:S02]  /*4240*/  UIADD3 UR34, UR6, 0x2, URZ ;  /* 0x0000000206227890 */ /* 0x000fe4000fffe03f */
[----:B------:R-:W-:Y:S02]  /*4250*/  UIADD3 UR14, UR6, 0x200, URZ ;  /* 0x00000200060e7890 */ /* 0x000fe4000fffe03f */
[----:B------:R-:W-:Y:S02]  /*4260*/  UIADD3 UR18, UR6, 0x202, URZ ;  /* 0x0000020206127890 */ /* 0x000fe4000fffe03f */
[----:B------:R-:W-:-:S02]  /*4270*/  UIADD3 UR22, UR6, 0x400, URZ ;  /* 0x0000040006167890 */ /* 0x000fc4000fffe03f */
[----:B------:R-:W-:Y:S01]  /*4280*/  UIADD3 UR26, UR6, 0x402, URZ ;  /* 0x00000402061a7890 */ /* 0x000fe2000fffe03f */
[----:B-1----:R-:W-:-:S04]  /*4290*/  SHF.R.U32.HI R9, RZ, 0x7, R9 ;  /* 0x00000007ff097819 */ /* 0x002fc80000011609 */
[----:B0-----:R-:W-:-:S05]  /*42a0*/  IADD3 R8, R9, 0x8, RZ ;  /* 0x0000000809087810 */ /* 0x001fca0007ffe0ff */
[----:B------:R0:W-:Y:S06]  /*42b0*/  BAR.SYNC.DEFER_BLOCKING R8, 0x100 ;  /* 0x000400080000751d */ /* 0x0001ec0000010000 */
[----:B------:R-:W-:-:S06]  /*42c0*/  WARPGROUP.ARRIVE ;  /* 0x00000000000079c5 */ /* 0x000fcc0000000000 */
        /* <DEDUP_REMOVED lines=17> */
[----:B0-----:R-:W-:Y:S05]  /*43e0*/  @P2 BRA `(.L_x_179) ;  /* 0x0000000000282947 */ /* 0x001fea0003800000 */
[----:B------:R-:W-:Y:S05]  /*43f0*/  @!P0 BRA `(.L_x_180) ;  /* 0x0000000000048947 */ /* 0x000fea0003800000 */
[----:B------:R-:W-:Y:S01]  /*4400*/  BPT.TRAP 0x1 ;  /* 0x000000040000795c */ /* 0x000fe20000300000 */
.L_x_180:
[----:B------:R-:W-:Y:S01]  /*4410*/  ULEA UR6, UR11, UR41, 0x3 ;  /* 0x000000290b067291 */ /* 0x000fe2000f8e183f */
[----:B------:R-:W-:-:S08]  /*4420*/  SHF.L.U32 R7, R7, 0x1f, RZ ;  /* 0x0000001f07077819 */ /* 0x000fd000000006ff */
[----:B------:R0:W1:Y:S01]  /*4430*/  SYNCS.PHASECHK.TRANS64.TRYWAIT P1, [UR6+0x2d850], R7 ;  /* 0x02d85007ff0075a7 */ /* 0x0000620008020146 */
[----:B------:R-:W-:Y:S05]  /*4440*/  @!P0 BRA `(.L_x_181) ;  /* 0x0000000000048947 */ /* 0x000fea0003800000 */
[----:B------:R-:W-:Y:S01]  /*4450*/  BPT.TRAP 0x1 ;  /* 0x000000040000795c */ /* 0x000fe20000300000 */
.L_x_181:
[----:B-1----:R-:W-:Y:S05]  /*4460*/  @P1 BRA `(.L_x_179) ;  /* 0x0000000000081947 */ /* 0x002fea0003800000 */
[----:B------:R-:W1:Y:S02]  /*4470*/  SYNCS.PHASECHK.TRANS64.TRYWAIT P1, [UR6+0x2d850], R7 ;  /* 0x02d85007ff0075a7 */ /* 0x000e640008020146 */
[----:B-1----:R-:W-:Y:S05]  /*4480*/  @!P1 BRA `(.L_x_182) ;  /* 0x0000009c002c9947 */ /* 0x002fea0003800000 */
.L_x_179:
[----:B------:R-:W-:Y:S01]  /*4490*/  UIADD3 UR6, UR41, 0x400, URZ ;  /* 0x0000040029067890 */ /* 0x000fe2000fffe03f */
[----:B------:R-:W-:Y:S01]  /*44a0*/  WARPGROUP.ARRIVE ;  /* 0x00000000000079c5 */ /* 0x000fe20000000000 */
[----:B------:R-:W-:-:S05]  /*44b0*/  ULOP3.LUT UR7, UR39, 0x10000, URZ, 0xfc, !UPT ;  /* 0x0001000027077892 */ /* 0x000fca000f8efc3f */
[----:B------:R-:W1:Y:S01]  /*44c0*/  S2R R9, SR_TID.X ;  /* 0x0000000000097919 */ /* 0x000e620000002100 */
[----:B------:R-:W-:Y:S01]  /*44d0*/  USHF.R.U32.HI UR6, URZ, 0x4, UR6 ;  /* 0x000000043f067899 */ /* 0x000fe20008011606 */
[----:B------:R-:W-:Y:S01]  /*44e0*/  UMOV UR33, 0x40000040 ;  /* 0x4000004000217882 */ /* 0x000fe20000000000 */
[----:B------:R-:W-:Y:S02]  /*44f0*/  UMOV UR35, 0x80000020 ;  /* 0x8000002000237882 */ /* 0x000fe40000000000 */
[----:B------:R-:W-:Y:S01]  /*4500*/  ULOP3.LUT UR6, UR6, 0x3fff, URZ, 0xc0, !UPT ;  /* 0x00003fff06067892 */ /* 0x000fe2000f8ec03f */
[----:B------:R-:W-:-:S03]  /*4510*/  UMOV UR32, UR7 ;  /* 0x0000000700207c82 */ /* 0x000fc60008000000 */
[----:B------:R-:W-:-:S04]  /*4520*/  ULOP3.LUT UR6, UR6, 0x2000000, URZ, 0xfc, !UPT ;  /* 0x0200000006067892 */ /* 0x000fc8000f8efc3f */
[----:B------:R-:W-:-:S07]  /*4530*/  UIMAD UR6, UR11, 0x600, UR6 ;  /* 0x000006000b0678a4 */ /* 0x000fce000f8e0206 */
[----:B------:R-:W-:Y:S02]  /*4540*/  UMOV UR34, UR6 ;  /* 0x0000000600227c82 */ /* 0x000fe40008000000 */
[----:B------:R-:W-:Y:S01]  /*4550*/  HGMMA.64x96x16.F32 R88, gdesc[UR32].tnspB, R88, gsb0 ;  /* 0x41600000205879f0 */ /* 0x000fe20008000858 */
[----:B------:R-:W-:Y:S02]  /*4560*/  UIADD3 UR32, UR7, 0x2, URZ ;  /* 0x0000000207207890 */ /* 0x000fe4000fffe03f */
[----:B------:R-:W-:Y:S01]  /*4570*/  UIADD3 UR34, UR6, 0x40, URZ ;  /* 0x0000004006227890 */ /* 0x000fe2000fffe03f */
[----:B------:R-:W-:Y:S01]  /*4580*/  UMOV UR33, 0x40000040 ;  /* 0x4000004000217882 */ /* 0x000fe20000000000 */
[----:B------:R-:W-:Y:S01]  /*4590*/  UMOV UR35, 0x80000020 ;  /* 0x8000002000237882 */ /* 0x000fe20000000000 */
[----:B-1----:R-:W-:Y:S02]  /*45a0*/  SHF.R.U32.HI R8, RZ, 0x7, R9 ;  /* 0x00000007ff087819 */ /* 0x002fe40000011609 */
[----:B------:R-:W-:-:S03]  /*45b0*/  ISETP.GE.U32.AND P1, PT, R9, 0x180, PT ;  /* 0x000001800900780c */ /* 0x000fc60003f26070 */
[----:B0-----:R-:W-:-:S05]  /*45c0*/  VIADD R7, R8, 0x9 ;  /* 0x0000000908077836 */ /* 0x001fca0000000000 */
        /* <DEDUP_REMOVED lines=50> */
.L_x_183:
        /* <DEDUP_REMOVED lines=199> */
[----:B------:R-:W1:Y:S03]  /*5560*/  LDC R71, c[0x0][0x988] ;  /* 0x00026200ff477b82 */ /* 0x000e660000000800 */
[----:B------:R-:W2:Y:S01]  /*5570*/  SHFL.BFLY PT, R83, R82, 0x1, 0x1f ;  /* 0x0c201f0052537f89 */ /* 0x000ea200000e0000 */
[----:B0-----:R-:W-:-:S05]  /*5580*/  FMNMX.FTZ R84, R81, R70, !PT ;  /* 0x0000004651547209 */ /* 0x001fca0007810000 */
[----:B------:R-:W0:Y:S01]  /*5590*/  SHFL.BFLY PT, R85, R84, 0x1, 0x1f ;  /* 0x0c201f0054557f89 */ /* 0x000e2200000e0000 */
[----:B--2---:R-:W-:-:S05]  /*55a0*/  FMNMX.FTZ R70, R82, R83, !PT ;  /* 0x0000005352467209 */ /* 0x004fca0007810000 */
[C---:B------:R-:W-:Y:S01]  /*55b0*/  FADD.FTZ R0, -R70.reuse, R0 ;  /* 0x0000000046007221 */ /* 0x040fe20000010100 */
[----:B-1----:R-:W-:-:S03]  /*55c0*/  FMUL.FTZ R80, R70, R71 ;  /* 0x0000004746507220 */ /* 0x002fc60000410000 */
[-C--:B------:R-:W-:Y:S01]  /*55d0*/  FMUL.FTZ R83, R0, R71.reuse ;  /* 0x0000004700537220 */ /* 0x080fe20000410000 */
[-CC-:B------:R-:W-:Y:S01]  /*55e0*/  FFMA.FTZ R7, R7, R71.reuse, -R80.reuse ;  /* 0x0000004707077223 */ /* 0x180fe20000010850 */
[-CC-:B------:R-:W-:Y:S01]  /*55f0*/  FFMA.FTZ R8, R8, R71.reuse, -R80.reuse ;  /* 0x0000004708087223 */ /* 0x180fe20000010850 */
[-CC-:B------:R-:W-:Y:S01]  /*5600*/  FFMA.FTZ R11, R11, R71.reuse, -R80.reuse ;  /* 0x000000470b0b7223 */ /* 0x180fe20000010850 */
[-CC-:B------:R-:W-:Y:S01]  /*5610*/  FFMA.FTZ R12, R12, R71.reuse, -R80.reuse ;  /* 0x000000470c0c7223 */ /* 0x180fe20000010850 */
[-CC-:B------:R-:W-:Y:S01]  /*5620*/  FFMA.FTZ R15, R15, R71.reuse, -R80.reuse ;  /* 0x000000470f0f7223 */ /* 0x180fe20000010850 */
[--C-:B------:R-:W-:Y:S01]  /*5630*/  FFMA.FTZ R20, R20, R71, -R80.reuse ;  /* 0x0000004714147223 */ /* 0x100fe20000010850 */
[----:B0-----:R-:W-:Y:S01]  /*5640*/  FMNMX.FTZ R78, R84, R85, !PT ;  /* 0x00000055544e7209 */ /* 0x001fe20007810000 */
[----:B------:R-:W-:Y:S01]  /*5650*/  MUFU.EX2 R7, R7 ;  /* 0x0000000700077308 */ /* 0x000fe20000000800 */
[-CC-:B------:R-:W-:Y:S01]  /*5660*/  FFMA.FTZ R25, R25, R71.reuse, -R80.reuse ;  /* 0x0000004719197223 */ /* 0x180fe20000010850 */
[-CC-:B------:R-:W-:Y:S01]  /*5670*/  FFMA.FTZ R26, R26, R71.reuse, -R80.reuse ;  /* 0x000000471a1a7223 */ /* 0x180fe20000010850 */
[-CC-:B------:R-:W-:Y:S01]  /*5680*/  FFMA.FTZ R29, R29, R71.reuse, -R80.reuse ;  /* 0x000000471d1d7223 */ /* 0x180fe20000010850 */
[C---:B------:R-:W-:Y:S01]  /*5690*/  FADD.FTZ R0, -R78.reuse, R5 ;  /* 0x000000054e007221 */ /* 0x040fe20000010100 */
[-C--:B------:R-:W-:Y:S01]  /*56a0*/  FMUL.FTZ R84, R78, R71.reuse ;  /* 0x000000474e547220 */ /* 0x080fe20000410000 */
[-CC-:B------:R-:W-:Y:S01]  /*56b0*/  FFMA.FTZ R30, R30, R71.reuse, -R80.reuse ;  /* 0x000000471e1e7223 */ /* 0x180fe20000010850 */
[-C--:B------:R-:W-:Y:S01]  /*56c0*/  FFMA.FTZ R33, R33, R71.reuse, -R80 ;  /* 0x0000004721217223 */ /* 0x080fe20000010850 */
[-C--:B------:R-:W-:Y:S01]  /*56d0*/  FMUL.FTZ R0, R0, R71.reuse ;  /* 0x0000004700007220 */ /* 0x080fe20000410000 */
[-CC-:B------:R-:W-:Y:S01]  /*56e0*/  FFMA.FTZ R9, R9, R71.reuse, -R84.reuse ;  /* 0x0000004709097223 */ /* 0x180fe20000010854 */
[-C--:B------:R-:W-:Y:S01]  /*56f0*/  FFMA.FTZ R10, R10, R71.reuse, -R84 ;  /* 0x000000470a0a7223 */ /* 0x080fe20000010854 */
[----:B------:R0:W1:Y:S01]  /*5700*/  MUFU.EX2 R5, R83 ;  /* 0x0000005300057308 */ /* 0x0000620000000800 */
[-CC-:B------:R-:W-:Y:S01]  /*5710*/  FFMA.FTZ R34, R34, R71.reuse, -R80.reuse ;  /* 0x0000004722227223 */ /* 0x180fe20000010850 */
[-CC-:B------:R-:W-:Y:S01]  /*5720*/  FFMA.FTZ R37, R37, R71.reuse, -R80.reuse ;  /* 0x0000004725257223 */ /* 0x180fe20000010850 */
[-CC-:B------:R-:W-:Y:S01]  /*5730*/  FFMA.FTZ R38, R38, R71.reuse, -R80.reuse ;  /* 0x0000004726267223 */ /* 0x180fe20000010850 */
[-CC-:B------:R-:W-:Y:S01]  /*5740*/  FFMA.FTZ R41, R41, R71.reuse, -R80.reuse ;  /* 0x0000004729297223 */ /* 0x180fe20000010850 */
[-CC-:B------:R-:W-:Y:S01]  /*5750*/  FFMA.FTZ R42, R42, R71.reuse, -R80.reuse ;  /* 0x000000472a2a7223 */ /* 0x180fe20000010850 */
[-CC-:B------:R-:W-:Y:S01]  /*5760*/  FFMA.FTZ R45, R45, R71.reuse, -R80.reuse ;  /* 0x000000472d2d7223 */ /* 0x180fe20000010850 */
[-CC-:B------:R-:W-:Y:S01]  /*5770*/  FFMA.FTZ R46, R46, R71.reuse, -R80.reuse ;  /* 0x000000472e2e7223 */ /* 0x180fe20000010850 */
        /* <DEDUP_REMOVED lines=8> */
[----:B------:R-:W2:Y:S01]  /*5800*/  MUFU.EX2 R9, R9 ;  /* 0x0000000900097308 */ /* 0x000ea20000000800 */
[-CC-:B------:R-:W-:Y:S01]  /*5810*/  FFMA.FTZ R62, R62, R71.reuse, -R80.reuse ;  /* 0x000000473e3e7223 */ /* 0x180fe20000010850 */
[-CC-:B------:R-:W-:Y:S01]  /*5820*/  FFMA.FTZ R65, R65, R71.reuse, -R80.reuse ;  /* 0x0000004741417223 */ /* 0x180fe20000010850 */
[-CC-:B------:R-:W-:Y:S01]  /*5830*/  FFMA.FTZ R66, R66, R71.reuse, -R80.reuse ;  /* 0x0000004742427223 */ /* 0x180fe20000010850 */
[-CC-:B------:R-:W-:Y:S01]  /*5840*/  FFMA.FTZ R69, R69, R71.reuse, -R80.reuse ;  /* 0x0000004745457223 */ /* 0x180fe20000010850 */
[-CC-:B------:R-:W-:Y:S01]  /*5850*/  FFMA.FTZ R72, R72, R71.reuse, -R80.reuse ;  /* 0x0000004748487223 */ /* 0x180fe20000010850 */
[-CC-:B------:R-:W-:Y:S01]  /*5860*/  FFMA.FTZ R75, R75, R71.reuse, -R80.reuse ;  /* 0x000000474b4b7223 */ /* 0x180fe20000010850 */
[-C--:B------:R-:W-:Y:S01]  /*5870*/  FFMA.FTZ R76, R76, R71.reuse, -R80 ;  /* 0x000000474c4c7223 */ /* 0x080fe20000010850 */
[-CC-:B------:R-:W-:Y:S01]  /*5880*/  FFMA.FTZ R80, R13, R71.reuse, -R84.reuse ;  /* 0x000000470d507223 */ /* 0x180fe20000010854 */
[----:B------:R-:W3:Y:S01]  /*5890*/  MUFU.EX2 R8, R8 ;  /* 0x0000000800087308 */ /* 0x000ee20000000800 */
[-CC-:B0-----:R-:W-:Y:S01]  /*58a0*/  FFMA.FTZ R83, R14, R71.reuse, -R84.reuse ;  /* 0x000000470e537223 */ /* 0x181fe20000010854 */
[-CC-:B------:R-:W-:Y:S01]  /*58b0*/  FFMA.FTZ R13, R21, R71.reuse, -R84.reuse ;  /* 0x00000047150d7223 */ /* 0x180fe20000010854 */
[-CC-:B------:R-:W-:Y:S01]  /*58c0*/  FFMA.FTZ R81, R32, R71.reuse, -R84.reuse ;  /* 0x0000004720517223 */ /* 0x180fe20000010854 */
[-CC-:B------:R-:W-:Y:S01]  /*58d0*/  FFMA.FTZ R14, R24, R71.reuse, -R84.reuse ;  /* 0x00000047180e7223 */ /* 0x180fe20000010854 */
[-CC-:B------:R-:W-:Y:S01]  /*58e0*/  FFMA.FTZ R32, R44, R71.reuse, -R84.reuse ;  /* 0x000000472c207223 */ /* 0x180fe20000010854 */
[-CC-:B------:R-:W-:Y:S01]  /*58f0*/  FFMA.FTZ R44, R47, R71.reuse, -R84.reuse ;  /* 0x000000472f2c7223 */ /* 0x180fe20000010854 */
[--C-:B------:R-:W-:Y:S01]  /*5900*/  FFMA.FTZ R47, R63, R71, -R84.reuse ;  /* 0x000000473f2f7223 */ /* 0x100fe20000010854 */
[----:B------:R-:W0:Y:S01]  /*5910*/  MUFU.EX2 R10, R10 ;  /* 0x0000000a000a7308 */ /* 0x000e220000000800 */
[----:B-1----:R-:W-:Y:S01]  /*5920*/  FFMA.FTZ R3, R5, R3, R7 ;  /* 0x0000000305037223 */ /* 0x002fe20000010007 */
[----:B--2---:R-:W-:Y:S01]  /*5930*/  FFMA.FTZ R63, R0, R6, R9 ;  /* 0x00000006003f7223 */ /* 0x004fe20000010009 */
[-CC-:B------:R-:W-:Y:S01]  /*5940*/  FFMA.FTZ R24, R27, R71.reuse, -R84.reuse ;  /* 0x000000471b187223 */ /* 0x180fe20000010854 */
[-CC-:B------:R-:W-:Y:S01]  /*5950*/  FFMA.FTZ R82, R28, R71.reuse, -R84.reuse ;  /* 0x000000471c527223 */ /* 0x180fe20000010854 */
[-CC-:B------:R-:W-:Y:S01]  /*5960*/  FFMA.FTZ R28, R31, R71.reuse, -R84.reuse ;  /* 0x000000471f1c7223 */ /* 0x180fe20000010854 */
[-CC-:B------:R-:W-:Y:S01]  /*5970*/  FFMA.FTZ R31, R43, R71.reuse, -R84.reuse ;  /* 0x000000472b1f7223 */ /* 0x180fe20000010854 */
[-CC-:B------:R-:W-:Y:S01]  /*5980*/  FFMA.FTZ R43, R60, R71.reuse, -R84.reuse ;  /* 0x000000473c2b7223 */ /* 0x180fe20000010854 */
[----:B------:R-:W1:Y:S01]  /*5990*/  MUFU.EX2 R11, R11 ;  /* 0x0000000b000b7308 */ /* 0x000e620000000800 */
[----:B---3--:R-:W-:Y:S01]  /*59a0*/  FADD.FTZ R6, R8, R3 ;  /* 0x0000000308067221 */ /* 0x008fe20000010000 */
[-CC-:B------:R-:W-:Y:S01]  /*59b0*/  FFMA.FTZ R27, R35, R71.reuse, -R84.reuse ;  /* 0x00000047231b7223 */ /* 0x180fe20000010854 */
[-CC-:B------:R-:W-:Y:S01]  /*59c0*/  FFMA.FTZ R51, R51, R71.reuse, -R84.reuse ;  /* 0x0000004733337223 */ /* 0x180fe20000010854 */
[-CC-:B------:R-:W-:Y:S01]  /*59d0*/  FFMA.FTZ R21, R39, R71.reuse, -R84.reuse ;  /* 0x0000004727157223 */ /* 0x180fe20000010854 */
[-CC-:B------:R-:W-:Y:S01]  /*59e0*/  FFMA.FTZ R36, R36, R71.reuse, -R84.reuse ;  /* 0x0000004724247223 */ /* 0x180fe20000010854 */
[-CC-:B------:R-:W-:Y:S01]  /*59f0*/  FFMA.FTZ R39, R48, R71.reuse, -R84.reuse ;  /* 0x0000004730277223 */ /* 0x180fe20000010854 */
[-CC-:B------:R-:W-:Y:S01]  /*5a00*/  FFMA.FTZ R48, R64, R71.reuse, -R84.reuse ;  /* 0x0000004740307223 */ /* 0x180fe20000010854 */
[----:B------:R-:W2:Y:S01]  /*5a10*/  MUFU.EX2 R80, R80 ;  /* 0x0000005000507308 */ /* 0x000ea20000000800 */
[----:B0-----:R-:W-:Y:S01]  /*5a20*/  FADD.FTZ R63, R10, R63 ;  /* 0x0000003f0a3f7221 */ /* 0x001fe20000010000 */
[-CC-:B------:R-:W-:Y:S01]  /*5a30*/  FFMA.FTZ R35, R40, R71.reuse, -R84.reuse ;  /* 0x0000004728237223 */ /* 0x180fe20000010854 */
[-CC-:B------:R-:W-:Y:S01]  /*5a40*/  FFMA.FTZ R52, R52, R71.reuse, -R84.reuse ;  /* 0x0000004734347223 */ /* 0x180fe20000010854 */
[-CC-:B------:R-:W-:Y:S01]  /*5a50*/  FFMA.FTZ R85, R67, R71.reuse, -R84.reuse ;  /* 0x0000004743557223 */ /* 0x180fe20000010854 */
[-CC-:B------:R-:W-:Y:S01]  /*5a60*/  FFMA.FTZ R40, R59, R71.reuse, -R84.reuse ;  /* 0x000000473b287223 */ /* 0x180fe20000010854 */
[-CC-:B------:R-:W-:Y:S01]  /*5a70*/  FFMA.FTZ R55, R55, R71.reuse, -R84.reuse ;  /* 0x0000004737377223 */ /* 0x180fe20000010854 */
[-C--:B------:R-:W-:Y:S01]  /*5a80*/  FFMA.FTZ R56, R56, R71.reuse, -R84 ;  /* 0x0000004738387223 */ /* 0x080fe20000010854 */
[----:B------:R-:W0:Y:S01]  /*5a90*/  MUFU.EX2 R12, R12 ;  /* 0x0000000c000c7308 */ /* 0x000e220000000800 */
[----:B-1----:R-:W-:Y:S01]  /*5aa0*/  FADD.FTZ R3, R11, R6 ;  /* 0x000000060b037221 */ /* 0x002fe20000010000 */
[-CC-:B------:R-:W-:Y:S01]  /*5ab0*/  FFMA.FTZ R68, R68, R71.reuse, -R84.reuse ;  /* 0x0000004744447223 */ /* 0x180fe20000010854 */
[-CC-:B------:R-:W-:Y:S01]  /*5ac0*/  FFMA.FTZ R73, R73, R71.reuse, -R84.reuse ;  /* 0x0000004749497223 */ /* 0x180fe20000010854 */
[-CC-:B------:R-:W-:Y:S01]  /*5ad0*/  FFMA.FTZ R74, R74, R71.reuse, -R84.reuse ;  /* 0x000000474a4a7223 */ /* 0x180fe20000010854 */
[----:B------:R-:W-:-:S03]  /*5ae0*/  FFMA.FTZ R79, R79, R71, -R84 ;  /* 0x000000474f4f7223 */ /* 0x000fc60000010854 */
[----:B------:R-:W1:Y:S01]  /*5af0*/  MUFU.EX2 R83, R83 ;  /* 0x0000005300537308 */ /* 0x000e620000000800 */
[----:B--2---:R-:W-:-:S07]  /*5b00*/  FADD.FTZ R6, R80, R63 ;  /* 0x0000003f50067221 */ /* 0x004fce0000010000 */
[----:B------:R-:W2:Y:S01]  /*5b10*/  MUFU.EX2 R15, R15 ;  /* 0x0000000f000f7308 */ /* 0x000ea20000000800 */
[----:B0-----:R-:W-:-:S07]  /*5b20*/  FADD.FTZ R60, R12, R3 ;  /* 0x000000030c3c7221 */ /* 0x001fce0000010000 */
[----:B------:R-:W0:Y:S01]  /*5b30*/  MUFU.EX2 R13, R13 ;  /* 0x0000000d000d7308 */ /* 0x000e220000000800 */
[----:B-1----:R-:W-:-:S07]  /*5b40*/  FADD.FTZ R6, R83, R6 ;  /* 0x0000000653067221 */ /* 0x002fce0000010000 */
[----:B------:R-:W1:Y:S01]  /*5b50*/  MUFU.EX2 R20, R20 ;  /* 0x0000001400147308 */ /* 0x000e620000000800 */
[----:B--2---:R-:W-:-:S07]  /*5b60*/  FADD.FTZ R3, R15, R60 ;  /* 0x0000003c0f037221 */ /* 0x004fce0000010000 */
[----:B------:R-:W2:Y:S01]  /*5b70*/  MUFU.EX2 R14, R14 ;  /* 0x0000000e000e7308 */ /* 0x000ea20000000800 */
[----:B0-----:R-:W-:-:S07]  /*5b80*/  FADD.FTZ R63, R13, R6 ;  /* 0x000000060d3f7221 */ /* 0x001fce0000010000 */
[----:B------:R-:W0:Y:S01]  /*5b90*/  MUFU.EX2 R25, R25 ;  /* 0x0000001900197308 */ /* 0x000e220000000800 */
[----:B-1----:R-:W-:-:S07]  /*5ba0*/  FADD.FTZ R6, R20, R3 ;  /* 0x0000000314067221 */ /* 0x002fce0000010000 */
[----:B------:R-:W-:Y:S01]  /*5bb0*/  MUFU.EX2 R24, R24 ;  /* 0x0000001800187308 */ /* 0x000fe20000000800 */
[----:B--2---:R-:W-:-:S07]  /*5bc0*/  FADD.FTZ R63, R14, R63 ;  /* 0x0000003f0e3f7221 */ /* 0x004fce0000010000 */
[----:B------:R-:W1:Y:S01]  /*5bd0*/  MUFU.EX2 R26, R26 ;  /* 0x0000001a001a7308 */ /* 0x000e620000000800 */
[----:B0-----:R-:W-:-:S07]  /*5be0*/  FADD.FTZ R3, R25, R6 ;  /* 0x0000000619037221 */ /* 0x001fce0000010000 */
[----:B------:R-:W-:Y:S08]  /*5bf0*/  MUFU.EX2 R82, R82 ;  /* 0x0000005200527308 */ /* 0x000ff00000000800 */
[----:B------:R-:W0:Y:S01]  /*5c00*/  MUFU.EX2 R29, R29 ;  /* 0x0000001d001d7308 */ /* 0x000e220000000800 */
[----:B-1----:R-:W-:-:S07]  /*5c10*/  FADD.FTZ R6, R26, R3 ;  /* 0x000000031a067221 */ /* 0x002fce0000010000 */
[----:B------:R-:W1:Y:S08]  /*5c20*/  MUFU.EX2 R28, R28 ;  /* 0x0000001c001c7308 */ /* 0x000e700000000800 */
[----:B------:R-:W-:Y:S01]  /*5c30*/  MUFU.EX2 R30, R30 ;  /* 0x0000001e001e7308 */ /* 0x000fe20000000800 */
[----:B0-----:R-:W-:-:S07]  /*5c40*/  FADD.FTZ R3, R29, R6 ;  /* 0x000000061d037221 */ /* 0x001fce0000010000 */
[----:B------:R-:W0:Y:S08]  /*5c50*/  MUFU.EX2 R81, R81 ;  /* 0x0000005100517308 */ /* 0x000e300000000800 */
[----:B------:R-:W-:Y:S08]  /*5c60*/  MUFU.EX2 R33, R33 ;  /* 0x0000002100217308 */ /* 0x000ff00000000800 */
[----:B------:R-:W2:Y:S08]  /*5c70*/  MUFU.EX2 R27, R27 ;  /* 0x0000001b001b7308 */ /* 0x000eb00000000800 */
[----:B------:R3:W-:Y:S08]  /*5c80*/  MUFU.EX2 R64, R51 ;  /* 0x0000003300407308 */ /* 0x0007f00000000800 */
[----:B------:R-:W-:Y:S01]  /*5c90*/  MUFU.EX2 R34, R34 ;  /* 0x0000002200227308 */ /* 0x000fe20000000800 */
[----:B---3--:R-:W-:-:S04]  /*5ca0*/  FADD.FTZ R51, R24, R63 ;  /* 0x0000003f18337221 */ /* 0x008fc80000010000 */
[----:B------:R-:W-:-:S03]  /*5cb0*/  FADD.FTZ R51, R82, R51 ;  /* 0x0000003352337221 */ /* 0x000fc60000010000 */
[----:B------:R-:W3:Y:S01]  /*5cc0*/  MUFU.EX2 R36, R36 ;  /* 0x0000002400247308 */ /* 0x000ee20000000800 */
[----:B-1----:R-:W-:-:S04]  /*5cd0*/  FADD.FTZ R6, R28, R51 ;  /* 0x000000331c067221 */ /* 0x002fc80000010000 */
[----:B0-----:R-:W-:-:S03]  /*5ce0*/  FADD.FTZ R6, R81, R6 ;  /* 0x0000000651067221 */ /* 0x001fc60000010000 */
[----:B------:R-:W-:Y:S01]  /*5cf0*/  MUFU.EX2 R37, R37 ;  /* 0x0000002500257308 */ /* 0x000fe20000000800 */
[----:B--2---:R-:W-:-:S07]  /*5d00*/  FADD.FTZ R51, R27, R6 ;  /* 0x000000061b337221 */ /* 0x004fce0000010000 */
[----:B------:R-:W0:Y:S08]  /*5d10*/  MUFU.EX2 R21, R21 ;  /* 0x0000001500157308 */ /* 0x000e300000000800 */
[----:B------:R-:W1:Y:S08]  /*5d20*/  MUFU.EX2 R38, R38 ;  /* 0x0000002600267308 */ /* 0x000e700000000800 */
[----:B------:R2:W-:Y:S08]  /*5d30*/  MUFU.EX2 R67, R52 ;  /* 0x0000003400437308 */ /* 0x0005f00000000800 */
[----:B------:R-:W4:Y:S01]  /*5d40*/  MUFU.EX2 R35, R35 ;  /* 0x0000002300237308 */ /* 0x000f220000000800 */
[----:B--2---:R-:W-:-:S04]  /*5d50*/  FADD.FTZ R52, R30, R3 ;  /* 0x000000031e347221 */ /* 0x004fc80000010000 */
[----:B------:R-:W-:Y:S01]  /*5d60*/  FADD.FTZ R3, R33, R52 ;  /* 0x0000003421037221 */ /* 0x000fe20000010000 */
[----:B---3--:R-:W-:Y:S02]  /*5d70*/  FADD.FTZ R52, R36, R51 ;  /* 0x0000003324347221 */ /* 0x008fe40000010000 */
[----:B------:R-:W2:Y:S01]  /*5d80*/  MUFU.EX2 R41, R41 ;  /* 0x0000002900297308 */ /* 0x000ea20000000800 */
[----:B------:R-:W-:Y:S01]  /*5d90*/  FADD.FTZ R6, R34, R3 ;  /* 0x0000000322067221 */ /* 0x000fe20000010000 */
[----:B0-----:R-:W-:-:S03]  /*5da0*/  FADD.FTZ R52, R21, R52 ;  /* 0x0000003415347221 */ /* 0x001fc60000010000 */
[----:B------:R-:W-:-:S03]  /*5db0*/  FADD.FTZ R3, R37, R6 ;  /* 0x0000000625037221 */ /* 0x000fc60000010000 */
[----:B------:R-:W-:Y:S01]  /*5dc0*/  MUFU.EX2 R31, R31 ;  /* 0x0000001f001f7308 */ /* 0x000fe20000000800 */
[----:B-1----:R-:W-:Y:S01]  /*5dd0*/  FADD.FTZ R6, R38, R3 ;  /* 0x0000000326067221 */ /* 0x002fe20000010000 */
[----:B----4-:R-:W-:-:S06]  /*5de0*/  FADD.FTZ R52, R35, R52 ;  /* 0x0000003423347221 */ /* 0x010fcc0000010000 */
[----:B------:R-:W0:Y:S01]  /*5df0*/  MUFU.EX2 R42, R42 ;  /* 0x0000002a002a7308 */ /* 0x000e220000000800 */
[----:B--2---:R-:W-:-:S07]  /*5e00*/  FADD.FTZ R3, R41, R6 ;  /* 0x0000000629037221 */ /* 0x004fce0000010000 */
[----:B------:R-:W-:Y:S08]  /*5e10*/  MUFU.EX2 R32, R32 ;  /* 0x0000002000207308 */ /* 0x000ff00000000800 */
[----:B------:R-:W1:Y:S01]  /*5e20*/  MUFU.EX2 R45, R45 ;  /* 0x0000002d002d7308 */ /* 0x000e620000000800 */
[----:B0-----:R-:W-:-:S07]  /*5e30*/  FADD.FTZ R6, R42, R3 ;  /* 0x000000032a067221 */ /* 0x001fce0000010000 */
[----:B------:R-:W0:Y:S08]  /*5e40*/  MUFU.EX2 R44, R44 ;  /* 0x0000002c002c7308 */ /* 0x000e300000000800 */
[----:B------:R-:W2:Y:S01]  /*5e50*/  MUFU.EX2 R46, R46 ;  /* 0x0000002e002e7308 */ /* 0x000ea20000000800 */
[----:B-1----:R-:W-:-:S07]  /*5e60*/  FADD.FTZ R3, R45, R6 ;  /* 0x000000062d037221 */ /* 0x002fce0000010000 */
[----:B------:R1:W3:Y:S08]  /*5e70*/  MUFU.EX2 R59, R39 ;  /* 0x00000027003b7308 */ /* 0x0002f00000000800 */
[----:B------:R-:W-:Y:S01]  /*5e80*/  MUFU.EX2 R49, R49 ;  /* 0x0000003100317308 */ /* 0x000fe20000000800 */
[----:B-1----:R-:W-:Y:S01]  /*5e90*/  FFMA.FTZ R39, R77, R71, -R84 ;  /* 0x000000474d277223 */ /* 0x002fe20000010854 */
[----:B------:R-:W-:-:S04]  /*5ea0*/  FADD.FTZ R77, R31, R52 ;  /* 0x000000341f4d7221 */ /* 0x000fc80000010000 */
[----:B------:R-:W-:Y:S02]  /*5eb0*/  FADD.FTZ R77, R32, R77 ;  /* 0x0000004d204d7221 */ /* 0x000fe40000010000 */
[----:B------:R-:W-:Y:S02]  /*5ec0*/  MUFU.EX2 R50, R50 ;  /* 0x0000003200327308 */ /* 0x000fe40000000800 */
[----:B0-----:R-:W-:-:S06]  /*5ed0*/  FADD.FTZ R6, R44, R77 ;  /* 0x0000004d2c067221 */ /* 0x001fcc0000010000 */
[----:B------:R-:W-:Y:S08]  /*5ee0*/  MUFU.EX2 R53, R53 ;  /* 0x0000003500357308 */ /* 0x000ff00000000800 */
[----:B------:R-:W0:Y:S08]  /*5ef0*/  MUFU.EX2 R60, R55 ;  /* 0x00000037003c7308 */ /* 0x000e300000000800 */
[----:B------:R2:W-:Y:S08]  /*5f00*/  MUFU.EX2 R55, R40 ;  /* 0x0000002800377308 */ /* 0x0005f00000000800 */
[----:B------:R-:W-:Y:S01]  /*5f10*/  MUFU.EX2 R54, R54 ;  /* 0x0000003600367308 */ /* 0x000fe20000000800 */
[----:B--2---:R-:W-:Y:S01]  /*5f20*/  FADD.FTZ R40, R46, R3 ;  /* 0x000000032e287221 */ /* 0x004fe20000010000 */
[----:B---3--:R-:W-:-:S04]  /*5f30*/  FADD.FTZ R3, R59, R6 ;  /* 0x000000063b037221 */ /* 0x008fc80000010000 */
[----:B------:R-:W-:Y:S02]  /*5f40*/  FADD.FTZ R6, R64, R3 ;  /* 0x0000000340067221 */ /* 0x000fe40000010000 */
[----:B------:R-:W1:Y:S02]  /*5f50*/  MUFU.EX2 R63, R56 ;  /* 0x00000038003f7308 */ /* 0x000e640000000800 */
[----:B------:R-:W-:-:S04]  /*5f60*/  FADD.FTZ R3, R67, R6 ;  /* 0x0000000643037221 */ /* 0x000fc80000010000 */
[----:B0-----:R-:W-:Y:S02]  /*5f70*/  FADD.FTZ R6, R60, R3 ;  /* 0x000000033c067221 */ /* 0x001fe40000010000 */
[----:B------:R-:W0:Y:S08]  /*5f80*/  MUFU.EX2 R57, R57 ;  /* 0x0000003900397308 */ /* 0x000e300000000800 */
[----:B------:R2:W3:Y:S01]  /*5f90*/  MUFU.EX2 R56, R43 ;  /* 0x0000002b00387308 */ /* 0x0004e20000000800 */
[----:B-1----:R-:W-:-:S04]  /*5fa0*/  FADD.FTZ R6, R63, R6 ;  /* 0x000000063f067221 */ /* 0x002fc80000010000 */
[----:B------:R-:W-:-:S03]  /*5fb0*/  FADD.FTZ R77, R55, R6 ;  /* 0x00000006374d7221 */ /* 0x000fc60000010000 */
[----:B------:R-:W1:Y:S01]  /*5fc0*/  MUFU.EX2 R58, R58 ;  /* 0x0000003a003a7308 */ /* 0x000e620000000800 */
[----:B--2---:R-:W-:-:S04]  /*5fd0*/  FADD.FTZ R43, R49, R40 ;  /* 0x00000028312b7221 */ /* 0x004fc80000010000 */
[----:B------:R-:W-:-:S03]  /*5fe0*/  FADD.FTZ R40, R50, R43 ;  /* 0x0000002b32287221 */ /* 0x000fc60000010000 */
[----:B------:R-:W2:Y:S01]  /*5ff0*/  MUFU.EX2 R61, R61 ;  /* 0x0000003d003d7308 */ /* 0x000ea20000000800 */
[----:B------:R-:W-:-:S04]  /*6000*/  FADD.FTZ R43, R53, R40 ;  /* 0x00000028352b7221 */ /* 0x000fc80000010000 */
[----:B------:R-:W-:-:S03]  /*6010*/  FADD.FTZ R40, R54, R43 ;  /* 0x0000002b36287221 */ /* 0x000fc60000010000 */
[----:B------:R-:W4:Y:S01]  /*6020*/  MUFU.EX2 R51, R47 ;  /* 0x0000002f00337308 */ /* 0x000f220000000800 */
[----:B0-----:R-:W-:Y:S01]  /*6030*/  FADD.FTZ R3, R57, R40 ;  /* 0x0000002839037221 */ /* 0x001fe20000010000 */
[----:B---3--:R-:W-:-:S03]  /*6040*/  FADD.FTZ R40, R56, R77 ;  /* 0x0000004d38287221 */ /* 0x008fc60000010000 */
[----:B-1----:R-:W-:-:S03]  /*6050*/  FADD.FTZ R6, R58, R3 ;  /* 0x000000033a067221 */ /* 0x002fc60000010000 */
[----:B------:R-:W0:Y:S01]  /*6060*/  MUFU.EX2 R62, R62 ;  /* 0x0000003e003e7308 */ /* 0x000e220000000800 */
[----:B--2---:R-:W-:-:S07]  /*6070*/  FADD.FTZ R3, R61, R6 ;  /* 0x000000063d037221 */ /* 0x004fce0000010000 */
[----:B------:R-:W1:Y:S01]  /*6080*/  MUFU.EX2 R52, R48 ;  /* 0x0000003000347308 */ /* 0x000e620000000800 */
[----:B----4-:R-:W-:-:S07]  /*6090*/  FADD.FTZ R77, R51, R40 ;  /* 0x00000028334d7221 */ /* 0x010fce0000010000 */
        /* <DEDUP_REMOVED lines=23> */
[----:B--2---:R-:W-:Y:S01]  /*6210*/  FADD.FTZ R77, R39, R68 ;  /* 0x00000044274d7221 */ /* 0x004fe20000010000 */
[----:B0-----:R-:W-:-:S03]  /*6220*/  FADD.FTZ R3, R76, R3 ;  /* 0x000000034c037221 */ /* 0x001fc60000010000 */
[----:B-1----:R-:W-:Y:S01]  /*6230*/  FADD.FTZ R6, R40, R77 ;  /* 0x0000004d28067221 */ /* 0x002fe20000010000 */
[----:B------:R-:W-:Y:S06]  /*6240*/  @!P0 BRA `(.L_x_184) ;  /* 0x0000000000048947 */ /* 0x000fec0003800000 */
[----:B------:R-:W-:Y:S01]  /*6250*/  BPT.TRAP 0x1 ;  /* 0x000000040000795c */ /* 0x000fe20000300000 */
.L_x_184:
[----:B------:R-:W-:Y:S01]  /*6260*/  ULEA UR6, UR11, UR41, 0x3 ;  /* 0x000000290b067291 */ /* 0x000fe2000f8e183f */
[----:B------:R-:W-:Y:S01]  /*6270*/  F2FP.F16.F32.PACK_AB R9, R10, R9 ;  /* 0x000000090a09723e */ /* 0x000fe200000000ff */
[----:B------:R-:W-:Y:S01]  /*6280*/  FMUL.FTZ R88, R88, R5 ;  /* 0x0000000558587220 */ /* 0x000fe20000410000 */
        /* <DEDUP_REMOVED lines=9> */
[----:B------:R-:W-:Y:S01]  /*6320*/  FMUL.FTZ R92, R92, R5 ;  /* 0x000000055c5c7220 */ /* 0x000fe20000410000 */
[----:B------:R-:W-:Y:S01]  /*6330*/  F2FP.F16.F32.PACK_AB R14, R26, R25 ;  /* 0x000000191a0e723e */ /* 0x000fe200000000ff */
[-C--:B------:R-:W-:Y:S01]  /*6340*/  FMUL.FTZ R93, R93, R5.reuse ;  /* 0x000000055d5d7220 */ /* 0x080fe20000410000 */
[----:B------:R-:W-:Y:S01]  /*6350*/  F2FP.F16.F32.PACK_AB R15, R82, R24 ;  /* 0x00000018520f723e */ /* 0x000fe200000000ff */
[----:B------:R-:W-:Y:S01]  /*6360*/  FMUL.FTZ R96, R96, R5 ;  /* 0x0000000560607220 */ /* 0x000fe20000410000 */
[----:B------:R-:W-:Y:S01]  /*6370*/  F2FP.F16.F32.PACK_AB R24, R30, R29 ;  /* 0x0000001d1e18723e */ /* 0x000fe200000000ff */
[----:B------:R-:W-:Y:S01]  /*6380*/  SYNCS.ARRIVE.TRANS64.RED.A1T0 RZ, [UR6], RZ ;  /* 0x000000ffffff79a7 */ /* 0x000fe20008100406 */
[----:B------:R-:W-:Y:S01]  /*6390*/  F2FP.F16.F32.PACK_AB R25, R81, R28 ;  /* 0x0000001c5119723e */ /* 0x000fe200000000ff */
[----:B------:R0:W-:Y:S01]  /*63a0*/  STSM.16.M88.4 [R16+0x21800], R8 ;  /* 0x0218000810007844 */ /* 0x0001e20000000200 */
[----:B------:R-:W-:Y:S01]  /*63b0*/  F2FP.F16.F32.PACK_AB R26, R34, R33 ;  /* 0x00000021221a723e */ /* 0x000fe200000000ff */
[----:B------:R-:W-:Y:S01]  /*63c0*/  FMUL.FTZ R97, R97, R5 ;  /* 0x0000000561617220 */ /* 0x000fe20000410000 */
[----:B------:R-:W-:Y:S01]  /*63d0*/  F2FP.F16.F32.PACK_AB R27, R36, R27 ;  /* 0x0000001b241b723e */ /* 0x000fe200000000ff */
[----:B------:R1:W-:Y:S01]  /*63e0*/  STSM.16.M88.4 [R22], R12 ;  /* 0x0000000c16007844 */ /* 0x0003e20000000200 */
[----:B------:R-:W-:Y:S01]  /*63f0*/  F2FP.F16.F32.PACK_AB R28, R38, R37 ;  /* 0x00000025261c723e */ /* 0x000fe200000000ff */
[----:B------:R-:W-:Y:S01]  /*6400*/  FMUL.FTZ R100, R100, R5 ;  /* 0x0000000564647220 */ /* 0x000fe20000410000 */
[----:B------:R-:W-:Y:S01]  /*6410*/  F2FP.F16.F32.PACK_AB R29, R35, R21 ;  /* 0x00000015231d723e */ /* 0x000fe200000000ff */
[----:B------:R2:W-:Y:S01]  /*6420*/  STSM.16.M88.4 [R18], R24 ;  /* 0x0000001812007844 */ /* 0x0005e20000000200 */
[----:B------:R-:W-:Y:S01]  /*6430*/  F2FP.F16.F32.PACK_AB R30, R42, R41 ;  /* 0x000000292a1e723e */ /* 0x000fe200000000ff */
[----:B------:R-:W-:Y:S01]  /*6440*/  FMUL.FTZ R101, R101, R5 ;  /* 0x0000000565657220 */ /* 0x000fe20000410000 */
        /* <DEDUP_REMOVED lines=10> */
[----:B0-----:R-:W-:Y:S01]  /*64f0*/  F2FP.F16.F32.PACK_AB R8, R54, R53 ;  /* 0x000000353608723e */ /* 0x001fe200000000ff */
[----:B------:R-:W-:Y:S01]  /*6500*/  FMUL.FTZ R112, R112, R5 ;  /* 0x0000000570707220 */ /* 0x000fe20000410000 */
[----:B------:R-:W-:Y:S01]  /*6510*/  F2FP.F16.F32.PACK_AB R9, R63, R60 ;  /* 0x0000003c3f09723e */ /* 0x000fe200000000ff */
[----:B------:R2:W-:Y:S01]  /*6520*/  STSM.16.M88.4 [R16+0x27800], R32 ;  /* 0x0278002010007844 */ /* 0x0005e20000000200 */
[----:B------:R-:W-:Y:S01]  /*6530*/  F2FP.F16.F32.PACK_AB R10, R58, R57 ;  /* 0x000000393a0a723e */ /* 0x000fe200000000ff */
[----:B------:R-:W-:Y:S01]  /*6540*/  FMUL.FTZ R113, R113, R5 ;  /* 0x0000000571717220 */ /* 0x000fe20000410000 */
[----:B------:R-:W-:Y:S01]  /*6550*/  F2FP.F16.F32.PACK_AB R11, R56, R55 ;  /* 0x00000037380b723e */ /* 0x000fe200000000ff */
[----:B------:R-:W-:Y:S01]  /*6560*/  FMUL.FTZ R116, R116, R5 ;  /* 0x0000000574747220 */ /* 0x000fe20000410000 */
[----:B-1----:R-:W-:Y:S01]  /*6570*/  F2FP.F16.F32.PACK_AB R12, R62, R61 ;  /* 0x0000003d3e0c723e */ /* 0x002fe200000000ff */
        /* <DEDUP_REMOVED lines=14> */
[-C--:B------:R-:W-:Y:S01]  /*6660*/  FMUL.FTZ R128, R128, R5.reuse ;  /* 0x0000000580807220 */ /* 0x080fe20000410000 */
[----:B------:R-:W-:Y:S01]  /*6670*/  ISETP.GT.AND P1, PT, R4, RZ, PT ;  /* 0x000000ff0400720c */ /* 0x000fe20003f24270 */
[-C--:B------:R-:W-:Y:S01]  /*6680*/  FMUL.FTZ R129, R129, R5.reuse ;  /* 0x0000000581817220 */ /* 0x080fe20000410000 */
[-C--:B------:R-:W-:Y:S01]  /*6690*/  FMUL.FTZ R132, R132, R5.reuse ;  /* 0x0000000584847220 */ /* 0x080fe20000410000 */
[----:B------:R2:W-:Y:S01]  /*66a0*/  STSM.16.M88.4 [R17+0x6000], R72 ;  /* 0x0060004811007844 */ /* 0x0005e20000000200 */
[----:B------:R-:W-:Y:S01]  /*66b0*/  FMUL.FTZ R133, R133, R5 ;  /* 0x0000000585857220 */ /* 0x000fe20000410000 */
        /* <DEDUP_REMOVED lines=30> */
[----:B------:R-:W-:Y:S01]  /*68a0*/  VIADD R4, R4, 0xffffffff ;  /* 0xffffffff04047836 */ /* 0x000fe20000000000 */
[----:B------:R-:W-:Y:S01]  /*68b0*/  MOV R7, R2 ;  /* 0x0000000200077202 */ /* 0x000fe20000000f00 */
[----:B------:R-:W-:-:S02]  /*68c0*/  IMAD.MOV.U32 R5, RZ, RZ, R78 ;  /* 0x000000ffff057224 */ /* 0x000fc400078e004e */
[----:B------:R-:W-:Y:S01]  /*68d0*/  IMAD.MOV.U32 R0, RZ, RZ, R70 ;  /* 0x000000ffff007224 */ /* 0x000fe200078e0046 */
[----:B0-----:R-:W-:Y:S01]  /*68e0*/  NOP ;  /* 0x0000000000007918 */ /* 0x001fe20000000000 */
[----:B--2---:R-:W-:Y:S05]  /*68f0*/  @P1 BRA `(.L_x_185) ;  /* 0xffffffd400d41947 */ /* 0x004fea000383ffff */
.L_x_174:
[----:B------:R-:W-:Y:S06]  /*6900*/  BAR.ARV 0x8, 0x200 ;  /* 0x0208000000007b1d */ /* 0x000fec0000002000 */
[----:B------:R-:W-:Y:S05]  /*6910*/  @!P0 BRA `(.L_x_186) ;  /* 0x0000000000048947 */ /* 0x000fea0003800000 */
[----:B------:R-:W-:Y:S01]  /*6920*/  BPT.TRAP 0x1 ;  /* 0x000000040000795c */ /* 0x000fe20000300000 */
.L_x_186:
[----:B------:R-:W-:Y:S01]  /*6930*/  ULEA UR4, UR38, UR41, 0x3 ;  /* 0x0000002926047291 */ /* 0x000fe2000f8e183f */
[----:B------:R-:W-:-:S08]  /*6940*/  SHF.L.U32 R0, R2, 0x1f, RZ ;  /* 0x0000001f02007819 */ /* 0x000fd000000006ff */
[----:B------:R0:W2:Y:S01]  /*6950*/  SYNCS.PHASECHK.TRANS64.TRYWAIT P1, [UR4+0x2d850], R0 ;  /* 0x02d85000ff0075a7 */ /* 0x0000a20008020144 */
[----:B------:R-:W-:Y:S05]  /*6960*/  @!P0 BRA `(.L_x_187) ;  /* 0x0000000000048947 */ /* 0x000fea0003800000 */
[----:B------:R-:W-:Y:S01]  /*6970*/  BPT.TRAP 0x1 ;  /* 0x000000040000795c */ /* 0x000fe20000300000 */
.L_x_187:
[----:B--2---:R-:W-:Y:S05]  /*6980*/  @P1 BRA `(.L_x_188) ;  /* 0x0000000000081947 */ /* 0x004fea0003800000 */
[----:B------:R-:W2:Y:S02]  /*6990*/  SYNCS.PHASECHK.TRANS64.TRYWAIT P1, [UR4+0x2d850], R0 ;  /* 0x02d85000ff0075a7 */ /* 0x000ea40008020144 */
[----:B--2---:R-:W-:Y:S05]  /*69a0*/  @!P1 BRA `(.L_x_189) ;  /* 0x0000007400fc9947 */ /* 0x004fea0003800000 */
.L_x_188:
[----:B------:R-:W-:Y:S01]  /*69b0*/  UIADD3 UR41, UR41, 0x400, URZ ;  /* 0x0000040029297890 */ /* 0x000fe2000fffe03f */
[----:B------:R-:W-:Y:S01]  /*69c0*/  WARPGROUP.ARRIVE ;  /* 0x00000000000079c5 */ /* 0x000fe20000000000 */
[----:B------:R-:W-:Y:S01]  /*69d0*/  ULOP3.LUT UR39, UR39, 0x10000, URZ, 0xfc, !UPT ;  /* 0x0001000027277892 */ /* 0x000fe2000f8efc3f */
[----:B0-2---:R-:W0:Y:S01]  /*69e0*/  SHFL.BFLY PT, R0, R3, 0x2, 0x1f ;  /* 0x0c401f0003007f89 */ /* 0x005e2200000e0000 */
[----:B------:R-:W-:Y:S01]  /*69f0*/  USHF.R.U32.HI UR41, URZ, 0x4, UR41 ;  /* 0x000000043f297899 */ /* 0x000fe20008011629 */
[----:B------:R-:W-:Y:S01]  /*6a00*/  IMAD.MOV.U32 R35, RZ, RZ, RZ ;  /* 0x000000ffff237224 */ /* 0x000fe200078e00ff */
[----:B------:R-:W-:Y:S01]  /*6a10*/  UMOV UR9, 0x40000040 ;  /* 0x4000004000097882 */ /* 0x000fe20000000000 */
[----:B------:R-:W-:Y:S01]  /*6a20*/  UMOV UR11, 0x80000020 ;  /* 0x80000020000b7882 */ /* 0x000fe20000000000 */
[----:B------:R-:W-:Y:S01]  /*6a30*/  ULOP3.LUT UR41, UR41, 0x3fff, URZ, 0xc0, !UPT ;  /* 0x00003fff29297892 */ /* 0x000fe2000f8ec03f */
[----:B------:R-:W2:Y:S01]  /*6a40*/  SHFL.BFLY PT, R5, R6, 0x2, 0x1f ;  /* 0x0c401f0006057f89 */ /* 0x000ea200000e0000 */
[----:B------:R-:W-:Y:S01]  /*6a50*/  UMOV UR8, UR39 ;  /* 0x0000002700087c82 */ /* 0x000fe20008000000 */
[----:B-1----:R-:W-:Y:S01]  /*6a60*/  IMAD.MOV.U32 R9, RZ, RZ, RZ ;  /* 0x000000ffff097224 */ /* 0x002fe200078e00ff */
[----:B------:R-:W-:-:S04]  /*6a70*/  ULOP3.LUT UR5, UR41, 0x2000000, URZ, 0xfc, !UPT ;  /* 0x0200000029057892 */ /* 0x000fc8000f8efc3f */
[----:B------:R-:W-:-:S07]  /*6a80*/  UIMAD UR5, UR38, 0x600, UR5 ;  /* 0x00000600260578a4 */ /* 0x000fce000f8e0205 */
[----:B------:R-:W-:Y:S02]  /*6a90*/  UMOV UR10, UR5 ;  /* 0x00000005000a7c82 */ /* 0x000fe40008000000 */
[----:B------:R-:W-:Y:S01]  /*6aa0*/  HGMMA.64x96x16.F32 R88, gdesc[UR8].tnspB, R88, gsb0 ;  /* 0x41600000085879f0 */ /* 0x000fe20008000858 */
[----:B------:R-:W-:Y:S01]  /*6ab0*/  UIADD3 UR8, UR39, 0x2, URZ ;  /* 0x0000000227087890 */ /* 0x000fe2000fffe03f */
[----:B0-----:R-:W-:Y:S01]  /*6ac0*/  FADD.FTZ R0, R0, R3 ;  /* 0x0000000300007221 */ /* 0x001fe20000010000 */
[----:B------:R-:W-:Y:S01]  /*6ad0*/  UIADD3 UR10, UR5, 0x40, URZ ;  /* 0x00000040050a7890 */ /* 0x000fe2000fffe03f */
[----:B------:R-:W-:Y:S01]  /*6ae0*/  IMAD.MOV.U32 R3, RZ, RZ, -0x800000 ;  /* 0xff800000ff037424 */ /* 0x000fe200078e00ff */
[----:B------:R-:W-:Y:S01]  /*6af0*/  UMOV UR9, 0x40000040 ;  /* 0x4000004000097882 */ /* 0x000fe20000000000 */
[----:B------:R-:W-:Y:S01]  /*6b00*/  UMOV UR11, 0x80000020 ;  /* 0x80000020000b7882 */ /* 0x000fe20000000000 */
[----:B--2---:R-:W-:Y:S02]  /*6b10*/  FADD.FTZ R4, R5, R6 ;  /* 0x0000000605047221 */ /* 0x004fe40000010000 */
[----:B------:R-:W0:Y:S04]  /*6b20*/  SHFL.BFLY PT, R5, R0, 0x1, 0x1f ;  /* 0x0c201f0000057f89 */ /* 0x000e2800000e0000 */
[----:B------:R-:W1:Y:S01]  /*6b30*/  SHFL.BFLY PT, R7, R4, 0x1, 0x1f ;  /* 0x0c201f0004077f89 */ /* 0x000e6200000e0000 */
[----:B0-----:R-:W-:Y:S01]  /*6b40*/  FADD.FTZ R8, R0, R5 ;  /* 0x0000000500087221 */ /* 0x001fe20000010000 */
[----:B------:R-:W-:-:S02]  /*6b50*/  IMAD.MOV.U32 R0, RZ, RZ, -0x800000 ;  /* 0xff800000ff007424 */ /* 0x000fc400078e00ff */
[----:B-1----:R-:W-:Y:S02]  /*6b60*/  FADD.FTZ R10, R4, R7 ;  /* 0x00000007040a7221 */ /* 0x002fe40000010000 */
[----:B------:R-:W-:-:S03]  /*6b70*/  FSETP.NE.FTZ.AND P1, PT, R8, RZ, PT ;  /* 0x000000ff0800720b */ /* 0x000fc60003f35000 */
[----:B------:R-:W-:-:S10]  /*6b80*/  FSETP.NE.FTZ.AND P2, PT, R10, RZ, PT ;  /* 0x000000ff0a00720b */ /* 0x000fd40003f55000 */
[----:B------:R-:W0:Y:S01]  /*6b90*/  @P1 MUFU.LG2 R6, R8 ;  /* 0x0000000800061308 */ /* 0x000e220000000c00 */
[C---:B------:R-:W-:Y:S02]  /*6ba0*/  @P1 FMUL.FTZ R5, R71.reuse, 0.69314718246459960938 ;  /* 0x3f31721847051820 */ /* 0x040fe40000410000 */
[----:B------:R-:W-:-:S05]  /*6bb0*/  @P2 FMUL.FTZ R4, R71, 0.69314718246459960938 ;  /* 0x3f31721847042820 */ /* 0x000fca0000410000 */
        /* <DEDUP_REMOVED lines=55> */
.L_x_190:
[----:B------:R-:W-:Y:S01]  /*6f30*/  UIADD3 UR4, UR4, 0x2d860, URZ ;  /* 0x0002d86004047890 */ /* 0x000fe2000fffe03f */
[-C--:B------:R-:W-:Y:S01]  /*6f40*/  FMUL.FTZ R6, R88, R35.reuse ;  /* 0x0000002358067220 */ /* 0x080fe20000410000 */
[----:B------:R-:W-:Y:S01]  /*6f50*/  UIADD3 UR38, UR38, 0x1, URZ ;  /* 0x0000000126267890 */ /* 0x000fe2000fffe03f */
[-C--:B------:R-:W-:Y:S01]  /*6f60*/  FMUL.FTZ R33, R89, R35.reuse ;  /* 0x0000002359217220 */ /* 0x080fe20000410000 */
[----:B------:R-:W-:Y:S01]  /*6f70*/  UPRMT UR4, UR42, 0x654, UR4 ;  /* 0x000006542a047896 */ /* 0x000fe20008000004 */
[-C--:B------:R-:W-:Y:S01]  /*6f80*/  FMUL.FTZ R7, R92, R35.reuse ;  /* 0x000000235c077220 */ /* 0x080fe20000410000 */
[----:B------:R-:W-:Y:S01]  /*6f90*/  UISETP.NE.AND UP0, UPT, UR38, 0x2, UPT ;  /* 0x000000022600788c */ /* 0x000fe2000bf05270 */
[-C--:B------:R-:W-:Y:S01]  /*6fa0*/  FMUL.FTZ R8, R93, R35.reuse ;  /* 0x000000235d087220 */ /* 0x080fe20000410000 */
[-C--:B------:R-:W-:Y:S01]  /*6fb0*/  FMUL.FTZ R14, R96, R35.reuse ;  /* 0x00000023600e7220 */ /* 0x080fe20000410000 */
[-C--:B------:R-:W-:Y:S01]  /*6fc0*/  FMUL.FTZ R49, R97, R35.reuse ;  /* 0x0000002361317220 */ /* 0x080fe20000410000 */
[-C--:B------:R-:W-:Y:S01]  /*6fd0*/  FMUL.FTZ R47, R100, R35.reuse ;  /* 0x00000023642f7220 */ /* 0x080fe20000410000 */
[-C--:B------:R-:W-:Y:S01]  /*6fe0*/  FMUL.FTZ R50, R101, R35.reuse ;  /* 0x0000002365327220 */ /* 0x080fe20000410000 */
[-C--:B------:R-:W-:Y:S01]  /*6ff0*/  FMUL.FTZ R46, R104, R35.reuse ;  /* 0x00000023682e7220 */ /* 0x080fe20000410000 */
[----:B------:R-:W-:Y:S01]  /*7000*/  SYNCS.ARRIVE.TRANS64.RED.A1T0 RZ, [UR4], RZ ;  /* 0x000000ffffff79a7 */ /* 0x000fe20008100404 */
[----:B------:R-:W-:Y:S01]  /*7010*/  USEL UR4, URZ, 0x1, UP0 ;  /* 0x000000013f047887 */ /* 0x000fe20008000000 */
        /* <DEDUP_REMOVED lines=36> */
[----:B------:R-:W-:Y:S01]  /*7260*/  PLOP3.LUT P0, PT, PT, PT, PT, 0x8, 0x0 ;  /* 0x000000000000781c */ /* 0x000fe20003f0e170 */
[-C--:B------:R-:W-:Y:S01]  /*7270*/  FMUL.FTZ R53, R131, R9.reuse ;  /* 0x0000000983357220 */ /* 0x080fe20000410000 */
[-C--:B------:R-:W-:Y:S01]  /*7280*/  FMUL.FTZ R52, R134, R9.reuse ;  /* 0x0000000986347220 */ /* 0x080fe20000410000 */
[----:B------:R-:W-:Y:S01]  /*7290*/  FMUL.FTZ R135, R135, R9 ;  /* 0x0000000987877220 */ /* 0x000fe20000410000 */
[----:B------:R-:W-:Y:S01]  /*72a0*/  IADD3 R145, R145, 0x1, RZ ;  /* 0x0000000191917810 */ /* 0x000fe20007ffe0ff */
[----:B------:R-:W-:Y:S01]  /*72b0*/  USEL UR38, UR38, URZ, UP0 ;  /* 0x0000003f26267287 */ /* 0x000fe20008000000 */
[----:B------:R-:W-:-:S11]  /*72c0*/  LOP3.LUT R2, R2, UR4, RZ, 0x3c, !PT ;  /* 0x0000000402027c12 */ /* 0x000fd6000f8e3cff */
.L_x_166:
[----:B------:R-:W0:Y:S08]  /*72d0*/  S2UR UR42, SR_CgaCtaId ;  /* 0x00000000002a79c3 */ /* 0x000e300000008800 */
[----:B------:R-:W-:Y:S06]  /*72e0*/  BAR.SYNC.DEFER_BLOCKING 0x5, 0x200 ;  /* 0x0148000000007b1d */ /* 0x000fec0000010000 */
[----:B------:R-:W-:Y:S01]  /*72f0*/  UMOV UR41, 0x400 ;  /* 0x0000040000297882 */ /* 0x000fe20000000000 */
[----:B------:R-:W-:Y:S01]  /*7300*/  BSSY B0, `(.L_x_191) ;  /* 0x000019f000007945 */ /* 0x000fe20003800000 */
[----:B0-----:R-:W-:-:S09]  /*7310*/  ULEA UR41, UR42, UR41, 0x18 ;  /* 0x000000292a297291 */ /* 0x001fd2000f8ec03f */
[----:B------:R-:W0:Y:S01]  /*7320*/  LDS.128 R28, [UR41+0x2d8d0] ;  /* 0x02d8d029ff1c7984 */ /* 0x000e220008000c00 */
[----:B------:R-:W-:Y:S06]  /*7330*/  BAR.ARV 0x4, 0x200 ;  /* 0x0108000000007b1d */ /* 0x000fec0000002000 */
[----:B------:R-:W-:Y:S05]  /*7340*/  @P0 BRA `(.L_x_192) ;  /* 0x0000001000200947 */ /* 0x000fea0003800000 */
[----:B------:R-:W1:Y:S08]  /*7350*/  S2UR UR6, SR_SWINHI ;  /* 0x00000000000679c3 */ /* 0x000e700000002f00 */
[----:B------:R-:W-:Y:S06]  /*7360*/  BAR.SYNC.DEFER_BLOCKING 0x1, 0x180 ;  /* 0x0046000000007b1d */ /* 0x000fec0000010000 */
[----:B------:R-:W-:Y:S01]  /*7370*/  UMOV UR4, UR41 ;  /* 0x0000002900047c82 */ /* 0x000fe20008000000 */
[----:B-1----:R-:W-:Y:S01]  /*7380*/  UMOV UR5, UR6 ;  /* 0x0000000600057c82 */ /* 0x002fe20008000000 */
[----:B------:R-:W-:-:S02]  /*7390*/  IMAD.U32 R20, RZ, RZ, UR4 ;  /* 0x00000004ff147e24 */ /* 0x000fc4000f8e00ff */
[----:B------:R-:W-:Y:S01]  /*73a0*/  IMAD.U32 R21, RZ, RZ, UR5 ;  /* 0x00000005ff157e24 */ /* 0x000fe2000f8e00ff */
[----:B------:R-:W-:Y:S01]  /*73b0*/  ULDC.64 UR4, c[0x0][0xc08] ;  /* 0x0003020000047ab9 */ /* 0x000fe20000000a00 */
[----:B------:R-:W-:-:S03]  /*73c0*/  IMAD.WIDE R4, R152, 0x2, R20 ;  /* 0x0000000298047825 */ /* 0x000fc600078e0214 */
[C---:B------:R-:W-:Y:S02]  /*73d0*/  LOP3.LUT R25, R4.reuse, 0x180, RZ, 0xc0, !PT ;  /* 0x0000018004197812 */ /* 0x040fe400078ec0ff */
[C---:B------:R-:W-:Y:S02]  /*73e0*/  IADD3 R75, P4, R4.reuse, 0x20, RZ ;  /* 0x00000020044b7810 */ /* 0x040fe40007f9e0ff */
[----:B------:R-:W-:Y:S02]  /*73f0*/  SHF.R.U64 R25, R25, 0x3, RZ ;  /* 0x0000000319197819 */ /* 0x000fe400000012ff */
[C---:B------:R-:W-:Y:S01]  /*7400*/  IADD3 R77, P3, R4.reuse, 0x3000, RZ ;  /* 0x00003000044d7810 */ /* 0x040fe20007f7e0ff */
[--C-:B------:R-:W-:Y:S01]  /*7410*/  IMAD.X R11, RZ, RZ, R5.reuse, P4 ;  /* 0x000000ffff0b7224 */ /* 0x100fe200020e0605 */
[C---:B------:R-:W-:Y:S02]  /*7420*/  IADD3 R79, P2, R4.reuse, 0x3020, RZ ;  /* 0x00003020044f7810 */ /* 0x040fe40007f5e0ff */
[C---:B------:R-:W-:Y:S01]  /*7430*/  IADD3 R81, P1, R4.reuse, 0x6000, RZ ;  /* 0x0000600004517810 */ /* 0x040fe20007f3e0ff */
[----:B------:R-:W-:Y:S01]  /*7440*/  IMAD.X R13, RZ, RZ, R5, P3 ;  /* 0x000000ffff0d7224 */ /* 0x000fe200018e0605 */
[----:B------:R-:W-:-:S02]  /*7450*/  IADD3 R83, P0, R4, 0x6020, RZ ;  /* 0x0000602004537810 */ /* 0x000fc40007f1e0ff */
[----:B------:R-:W-:Y:S01]  /*7460*/  LOP3.LUT R4, R25, R4, RZ, 0x3c, !PT ;  /* 0x0000000419047212 */ /* 0x000fe200078e3cff */
[--C-:B------:R-:W-:Y:S01]  /*7470*/  IMAD.X R25, RZ, RZ, R5.reuse, P1 ;  /* 0x000000ffff197224 */ /* 0x100fe200008e0605 */
[-C--:B------:R-:W-:Y:S01]  /*7480*/  IADD3.X R9, RZ, R5.reuse, RZ, P2, !PT ;  /* 0x00000005ff097210 */ /* 0x080fe200017fe4ff */
[----:B------:R-:W-:Y:S01]  /*7490*/  IMAD.X R27, RZ, RZ, R5, P0 ;  /* 0x000000ffff1b7224 */ /* 0x000fe200000e0605 */
[----:B------:R-:W-:Y:S02]  /*74a0*/  MOV R74, R4 ;  /* 0x00000004004a7202 */ /* 0x000fe40000000f00 */
[----:B------:R-:W-:Y:S02]  /*74b0*/  F2FP.F16.F32.PACK_AB R5, R26, R73 ;  /* 0x000000491a05723e */ /* 0x000fe400000000ff */
[----:B------:R-:W-:Y:S02]  /*74c0*/  LOP3.LUT R10, R75, 0x180, RZ, 0xc0, !PT ;  /* 0x000001804b0a7812 */ /* 0x000fe400078ec0ff */
[----:B------:R-:W-:-:S02]  /*74d0*/  LOP3.LUT R26, R79, 0x180, RZ, 0xc0, !PT ;  /* 0x000001804f1a7812 */ /* 0x000fc400078ec0ff */
[----:B------:R-:W-:Y:S02]  /*74e0*/  F2FP.F16.F32.PACK_AB R4, R33, R6 ;  /* 0x000000062104723e */ /* 0x000fe400000000ff */
[----:B0-----:R-:W-:Y:S02]  /*74f0*/  LOP3.LUT R28, R81, 0x180, RZ, 0xc0, !PT ;  /* 0x00000180511c7812 */ /* 0x001fe400078ec0ff */
[----:B------:R-:W-:Y:S02]  /*7500*/  LOP3.LUT R32, R83, 0x180, RZ, 0xc0, !PT ;  /* 0x0000018053207812 */ /* 0x000fe400078ec0ff */
[----:B------:R-:W-:Y:S02]  /*7510*/  LOP3.LUT R12, R77, 0x180, RZ, 0xc0, !PT ;  /* 0x000001804d0c7812 */ /* 0x000fe400078ec0ff */
[----:B------:R-:W-:Y:S02]  /*7520*/  F2FP.F16.F32.PACK_AB R6, R8, R7 ;  /* 0x000000070806723e */ /* 0x000fe400000000ff */
[----:B------:R-:W-:-:S02]  /*7530*/  SHF.R.U64 R10, R10, 0x3, RZ ;  /* 0x000000030a0a7819 */ /* 0x000fc400000012ff */
[----:B------:R-:W-:Y:S02]  /*7540*/  SHF.R.U64 R8, R26, 0x3, RZ ;  /* 0x000000031a087819 */ /* 0x000fe400000012ff */
[----:B------:R-:W-:Y:S02]  /*7550*/  SHF.R.U64 R26, R28, 0x3, RZ ;  /* 0x000000031c1a7819 */ /* 0x000fe400000012ff */
[----:B------:R-:W-:Y:S02]  /*7560*/  SHF.R.U64 R12, R12, 0x3, RZ ;  /* 0x000000030c0c7819 */ /* 0x000fe400000012ff */
[----:B------:R-:W-:Y:S02]  /*7570*/  SHF.R.U64 R28, R32, 0x3, RZ ;  /* 0x00000003201c7819 */ /* 0x000fe400000012ff */
[----:B------:R-:W-:Y:S01]  /*7580*/  LOP3.LUT R10, R10, R75, RZ, 0x3c, !PT ;  /* 0x0000004b0a0a7212 */ /* 0x000fe200078e3cff */
[----:B------:R-:W0:Y:S01]  /*7590*/  LDC.64 R32, c[0x0][0xc00] ;  /* 0x00030000ff207b82 */ /* 0x000e220000000a00 */
[----:B------:R-:W-:-:S02]  /*75a0*/  LOP3.LUT R8, R8, R79, RZ, 0x3c, !PT ;  /* 0x0000004f08087212 */ /* 0x000fc400078e3cff */
[----:B------:R-:W-:Y:S02]  /*75b0*/  LOP3.LUT R12, R12, R77, RZ, 0x3c, !PT ;  /* 0x0000004d0c0c7212 */ /* 0x000fe400078e3cff */
[----:B------:R-:W-:Y:S02]  /*75c0*/  F2FP.F16.F32.PACK_AB R7, R24, R71 ;  /* 0x000000471807723e */ /* 0x000fe400000000ff */
[----:B------:R-:W-:Y:S02]  /*75d0*/  LOP3.LUT R24, R26, R81, RZ, 0x3c, !PT ;  /* 0x000000511a187212 */ /* 0x000fe400078e3cff */
[----:B------:R-:W-:Y:S01]  /*75e0*/  MOV R72, R10 ;  /* 0x0000000a00487202 */ /* 0x000fe20000000f00 */
[----:B------:R1:W-:Y:S01]  /*75f0*/  STSM.16.M88.4 [R74], R4 ;  /* 0x000000044a007844 */ /* 0x0003e20000000200 */
[----:B------:R-:W-:Y:S02]  /*7600*/  MOV R71, R8 ;  /* 0x0000000800477202 */ /* 0x000fe40000000f00 */
[----:B------:R-:W-:-:S02]  /*7610*/  LOP3.LUT R26, R28, R83, RZ, 0x3c, !PT ;  /* 0x000000531c1a7212 */ /* 0x000fc400078e3cff */
[----:B------:R-:W-:Y:S02]  /*7620*/  F2FP.F16.F32.PACK_AB R8, R49, R14 ;  /* 0x0000000e3108723e */ /* 0x000fe400000000ff */
[----:B------:R-:W-:Y:S02]  /*7630*/  F2FP.F16.F32.PACK_AB R9, R69, R70 ;  /* 0x000000464509723e */ /* 0x000fe400000000ff */
[----:B------:R-:W-:Y:S02]  /*7640*/  F2FP.F16.F32.PACK_AB R10, R50, R47 ;  /* 0x0000002f320a723e */ /* 0x000fe400000000ff */
[----:B------:R-:W-:Y:S02]  /*7650*/  F2FP.F16.F32.PACK_AB R11, R67, R68 ;  /* 0x00000044430b723e */ /* 0x000fe400000000ff */
[----:B------:R-:W-:Y:S02]  /*7660*/  MOV R28, R12 ;  /* 0x0000000c001c7202 */ /* 0x000fe40000000f00 */
[----:B------:R-:W-:Y:S01]  /*7670*/  F2FP.F16.F32.PACK_AB R14, R48, R15 ;  /* 0x0000000f300e723e */ /* 0x000fe200000000ff */
[----:B------:R-:W-:Y:S01]  /*7680*/  STSM.16.M88.4 [R72], R8 ;  /* 0x0000000848007844 */ /* 0x000fe20000000200 */
[----:B------:R-:W-:-:S02]  /*7690*/  F2FP.F16.F32.PACK_AB R12, R51, R46 ;  /* 0x0000002e330c723e */ /* 0x000fc400000000ff */
[----:B------:R-:W-:Y:S02]  /*76a0*/  F2FP.F16.F32.PACK_AB R13, R65, R66 ;  /* 0x00000042410d723e */ /* 0x000fe400000000ff */
[----:B------:R-:W-:Y:S02]  /*76b0*/  F2FP.F16.F32.PACK_AB R15, R63, R64 ;  /* 0x000000403f0f723e */ /* 0x000fe400000000ff */
[----:B------:R-:W-:Y:S02]  /*76c0*/  MOV R47, R24 ;  /* 0x00000018002f7202 */ /* 0x000fe40000000f00 */
[----:B------:R-:W-:Y:S01]  /*76d0*/  MOV R46, R26 ;  /* 0x0000001a002e7202 */ /* 0x000fe20000000f00 */
[----:B------:R2:W-:Y:S01]  /*76e0*/  STSM.16.M88.4 [R28], R12 ;  /* 0x0000000c1c007844 */ /* 0x0005e20000000200 */
[----:B-1----:R-:W-:Y:S02]  /*76f0*/  F2FP.F16.F32.PACK_AB R4, R45, R40 ;  /* 0x000000282d04723e */ /* 0x002fe400000000ff */
[----:B------:R-:W-:-:S02]  /*7700*/  F2FP.F16.F32.PACK_AB R5, R61, R62 ;  /* 0x0000003e3d05723e */ /* 0x000fc400000000ff */
[----:B------:R-:W-:Y:S02]  /*7710*/  F2FP.F16.F32.PACK_AB R6, R44, R39 ;  /* 0x000000272c06723e */ /* 0x000fe400000000ff */
[----:B------:R-:W-:Y:S02]  /*7720*/  F2FP.F16.F32.PACK_AB R7, R59, R60 ;  /* 0x0000003c3b07723e */ /* 0x000fe400000000ff */
[----:B------:R-:W-:Y:S02]  /*7730*/  F2FP.F16.F32.PACK_AB R24, R43, R38 ;  /* 0x000000262b18723e */ /* 0x000fe400000000ff */
[----:B------:R-:W-:Y:S01]  /*7740*/  F2FP.F16.F32.PACK_AB R25, R57, R58 ;  /* 0x0000003a3919723e */ /* 0x000fe200000000ff */
[----:B------:R1:W-:Y:S01]  /*7750*/  STSM.16.M88.4 [R71], R4 ;  /* 0x0000000447007844 */ /* 0x0003e20000000200 */
[----:B------:R-:W-:Y:S01]  /*7760*/  F2FP.F16.F32.PACK_AB R26, R42, R37 ;  /* 0x000000252a1a723e */ /* 0x000fe200000000ff */
[----:B------:R-:W-:Y:S01]  /*7770*/  IMAD.SHL.U32 R37, R137, 0x4, RZ ;  /* 0x0000000489257824 */ /* 0x000fe200078e00ff */
[----:B------:R-:W-:Y:S01]  /*7780*/  F2FP.F16.F32.PACK_AB R27, R55, R56 ;  /* 0x00000038371b723e */ /* 0x000fe200000000ff */
[----:B--2---:R-:W2:Y:S01]  /*7790*/  LDC R28, c[0x0][0xbe8] ;  /* 0x0002fa00ff1c7b82 */ /* 0x004ea20000000800 */
[----:B------:R-:W-:-:S02]  /*77a0*/  F2FP.F16.F32.PACK_AB R8, R41, R36 ;  /* 0x000000242908723e */ /* 0x000fc400000000ff */
[----:B------:R-:W-:Y:S01]  /*77b0*/  F2FP.F16.F32.PACK_AB R9, R53, R54 ;  /* 0x000000363509723e */ /* 0x000fe200000000ff */
[----:B------:R3:W-:Y:S01]  /*77c0*/  STSM.16.M88.4 [R47], R24 ;  /* 0x000000182f007844 */ /* 0x0007e20000000200 */
[----:B------:R-:W-:Y:S02]  /*77d0*/  F2FP.F16.F32.PACK_AB R10, R35, R34 ;  /* 0x00000022230a723e */ /* 0x000fe400000000ff */
[----:B------:R-:W-:Y:S02]  /*77e0*/  F2FP.F16.F32.PACK_AB R11, R135, R52 ;  /* 0x00000034870b723e */ /* 0x000fe400000000ff */
[----:B------:R-:W-:Y:S02]  /*77f0*/  ISETP.NE.U32.AND P2, PT, RZ, UR4, PT ;  /* 0x00000004ff007c0c */ /* 0x000fe4000bf45070 */
[----:B0-----:R-:W-:Y:S01]  /*7800*/  ISETP.NE.U32.AND P0, PT, R32, RZ, PT ;  /* 0x000000ff2000720c */ /* 0x001fe20003f05070 */
[----:B------:R3:W-:Y:S01]  /*7810*/  STSM.16.M88.4 [R46], R8 ;  /* 0x000000082e007844 */ /* 0x0007e20000000200 */
[----:B------:R-:W-:Y:S01]  /*7820*/  BAR.SYNC.DEFER_BLOCKING 0x1, 0x180 ;  /* 0x0046000000007b1d */ /* 0x000fe20000010000 */
[----:B------:R-:W-:-:S02]  /*7830*/  ISETP.NE.AND.EX P2, PT, RZ, UR5, PT, P2 ;  /* 0x00000005ff007c0c */ /* 0x000fc4000bf45320 */
[----:B------:R-:W-:Y:S02]  /*7840*/  ISETP.NE.AND.EX P0, PT, R33, RZ, PT, P0 ;  /* 0x000000ff2100720c */ /* 0x000fe40003f05300 */
[----:B------:R-:W-:Y:S02]  /*7850*/  SHF.L.U64.HI R12, R137, 0x2, R142 ;  /* 0x00000002890c7819 */ /* 0x000fe4000001028e */
[----:B------:R-:W-:Y:S02]  /*7860*/  IADD3 R32, P1, R37, R32, RZ ;  /* 0x0000002025207210 */ /* 0x000fe40007f3e0ff */
[----:B------:R-:W-:-:S03]  /*7870*/  MOV R40, RZ ;  /* 0x000000ff00287202 */ /* 0x000fc60000000f00 */
[C---:B------:R-:W-:Y:S02]  /*7880*/  IMAD.X R33, R12.reuse, 0x1, R33, P1 ;  /* 0x000000010c217824 */ /* 0x040fe400008e0621 */
[----:B-1----:R-:W-:Y:S01]  /*7890*/  @P2 IADD3 R4, P3, R37, UR4, RZ ;  /* 0x0000000425042c10 */ /* 0x002fe2000ff7e0ff */
[----:B------:R-:W-:Y:S02]  /*78a0*/  ULDC UR4, c[0x0][0xa88] ;  /* 0x0002a20000047ab9 */ /* 0x000fe40000000800 */
[----:B------:R-:W-:Y:S01]  /*78b0*/  IMAD.U32 R7, RZ, RZ, UR4 ;  /* 0x00000004ff077e24 */ /* 0x000fe2000f8e00ff */
[----:B------:R-:W-:Y:S01]  /*78c0*/  @P2 IADD3.X R5, R12, UR5, RZ, P3, !PT ;  /* 0x000000050c052c10 */ /* 0x000fe20009ffe4ff */
[----:B------:R3:W5:Y:S01]  /*78d0*/  @P0 LDG.E R40, desc[UR36][R32.64] ;  /* 0x0000002420280981 */ /* 0x000762000c1e1900 */
[----:B--2---:R-:W-:Y:S01]  /*78e0*/  ISETP.NE.AND P1, PT, R28, 0x1, PT ;  /* 0x000000011c00780c */ /* 0x004fe20003f25270 */
[----:B------:R-:W-:Y:S02]  /*78f0*/  IMAD R15, R139, 0xc0, R150 ;  /* 0x000000c08b0f7824 */ /* 0x000fe400078e0296 */
[----:B------:R3:W5:Y:S10]  /*7900*/  @P2 LDG.E R7, desc[UR36][R4.64] ;  /* 0x0000002404072981 */ /* 0x000774000c1e1900 */
[----:B------:R-:W0:Y:S08]  /*7910*/  @P1 LDC R6, c[0x0][0xbec] ;  /* 0x0002fb00ff061b82 */ /* 0x000e300000000800 */
[----:B------:R-:W1:Y:S01]  /*7920*/  @P1 LDC R13, c[0x0][0xbf0] ;  /* 0x0002fc00ff0d1b82 */ /* 0x000e620000000800 */
[----:B---3--:R-:W-:Y:S05]  /*7930*/  @P2 BRA `(.L_x_193) ;  /* 0x0000000000102947 */ /* 0x008fea0003800000 */
[----:B------:R-:W-:Y:S05]  /*7940*/  @!P0 BRA `(.L_x_193) ;  /* 0x00000000000c8947 */ /* 0x000fea0003800000 */
[----:B------:R-:W2:Y:S04]  /*7950*/  LDG.E R4, desc[UR36][R32.64] ;  /* 0x0000002420047981 */ /* 0x000ea8000c1e1900 */
[----:B-----5:R-:W2:Y:S02]  /*7960*/  LDG.E R7, desc[UR36][R32.64+0x4] ;  /* 0x0000042420077981 */ /* 0x020ea4000c1e1900 */
[----:B--2---:R-:W-:-:S07]  /*7970*/  IMAD.IADD R7, R7, 0x1, -R4 ;  /* 0x0000000107077824 */ /* 0x004fce00078e0a04 */
.L_x_193:
[----:B------:R-:W-:Y:S01]  /*7980*/  SHF.R.S32.HI R46, RZ, 0x1f, R138 ;  /* 0x0000001fff2e7819 */ /* 0x000fe2000001148a */
[----:B0-----:R-:W-:Y:S01]  /*7990*/  @P1 IMAD.HI.U32 R4, R15, R6, RZ ;  /* 0x000000060f041227 */ /* 0x001fe200078e00ff */
[----:B------:R-:W-:Y:S01]  /*79a0*/  ULDC.64 UR4, c[0x0][0xb90] ;  /* 0x0002e40000047ab9 */ /* 0x000fe20000000a00 */
[----:B-----5:R-:W-:Y:S01]  /*79b0*/  SHF.R.S32.HI R41, RZ, 0x1f, R40 ;  /* 0x0000001fff297819 */ /* 0x020fe20000011428 */
[----:B------:R-:W0:Y:S01]  /*79c0*/  @P1 LDC R49, c[0x0][0xbec] ;  /* 0x0002fb00ff311b82 */ /* 0x000e220000000800 */
[----:B------:R-:W-:Y:S01]  /*79d0*/  IMAD R5, R46, UR4, RZ ;  /* 0x000000042e057c24 */ /* 0x000fe2000f8e02ff */
[----:B------:R-:W-:Y:S01]  /*79e0*/  SEL R142, R142, RZ, !P0 ;  /* 0x000000ff8e8e7207 */ /* 0x000fe20004000000 */
[----:B------:R-:W-:Y:S01]  /*79f0*/  IMAD.MOV.U32 R9, RZ, RZ, R15 ;  /* 0x000000ffff097224 */ /* 0x000fe200078e000f */
[----:B-1----:R-:W-:Y:S01]  /*7a00*/  @P1 SHF.R.U32.HI R9, RZ, R13, R4 ;  /* 0x0000000dff091219 */ /* 0x002fe20000011604 */
[----:B------:R-:W-:Y:S01]  /*7a10*/  IMAD R11, R144, 0x20, R136 ;  /* 0x00000020900b7824 */ /* 0x000fe200078e0288 */
[----:B------:R-:W-:Y:S01]  /*7a20*/  SEL R137, R137, RZ, !P0 ;  /* 0x000000ff89897207 */ /* 0x000fe20004000000 */
[C---:B------:R-:W-:Y:S01]  /*7a30*/  IMAD R13, R138.reuse, UR5, R5 ;  /* 0x000000058a0d7c24 */ /* 0x040fe2000f8e0205 */
[----:B------:R-:W-:Y:S01]  /*7a40*/  ULDC.64 UR6, c[0x0][0xa80] ;  /* 0x0002a00000067ab9 */ /* 0x000fe20000000a00 */
[----:B------:R-:W-:Y:S01]  /*7a50*/  IMAD.WIDE.U32 R4, R138, UR4, R40 ;  /* 0x000000048a047c25 */ /* 0x000fe2000f8e0028 */
[----:B------:R-:W-:-:S03]  /*7a60*/  ULDC.64 UR4, c[0x0][0xb98] ;  /* 0x0002e60000047ab9 */ /* 0x000fc60000000a00 */
[----:B------:R-:W-:Y:S01]  /*7a70*/  IMAD.WIDE R20, R11, 0x2, R20 ;  /* 0x000000020b147825 */ /* 0x000fe200078e0214 */
[----:B------:R-:W-:-:S03]  /*7a80*/  IADD3 R11, -R9, RZ, RZ ;  /* 0x000000ff090b7210 */ /* 0x000fc60007ffe1ff */
[----:B------:R-:W-:Y:S01]  /*7a90*/  IMAD.IADD R5, R5, 0x1, R13 ;  /* 0x0000000105057824 */ /* 0x000fe200078e020d */
[----:B------:R-:W-:Y:S01]  /*7aa0*/  SHF.R.S32.HI R13, RZ, 0x1f, R9 ;  /* 0x0000001fff0d7819 */ /* 0x000fe20000011409 */
[----:B------:R-:W-:Y:S01]  /*7ab0*/  IMAD R11, R28, R11, R15 ;  /* 0x0000000b1c0b7224 */ /* 0x000fe200078e020f */
[----:B------:R-:W-:Y:S01]  /*7ac0*/  IADD3 R15, P2, R20, 0x1800, RZ ;  /* 0x00001800140f7810 */ /* 0x000fe20007f5e0ff */
[----:B------:R-:W-:Y:S01]  /*7ad0*/  IMAD R6, R142, UR4, RZ ;  /* 0x000000048e067c24 */ /* 0x000fe2000f8e02ff */
[C---:B------:R-:W-:Y:S01]  /*7ae0*/  IADD3 R25, P6, R20.reuse, 0x3000, RZ ;  /* 0x0000300014197810 */ /* 0x040fe20007fde0ff */
[----:B------:R-:W-:Y:S01]  /*7af0*/  IMAD.WIDE.U32 R4, R137, UR4, R4 ;  /* 0x0000000489047c25 */ /* 0x000fe2000f8e0004 */
[----:B------:R-:W-:Y:S02]  /*7b00*/  LOP3.LUT R8, R15, 0x180, RZ, 0xc0, !PT ;  /* 0x000001800f087812 */ /* 0x000fe400078ec0ff */
[----:B------:R-:W-:Y:S01]  /*7b10*/  IADD3 R33, P4, R20, 0x6000, RZ ;  /* 0x0000600014217810 */ /* 0x000fe20007f9e0ff */
[----:B------:R-:W-:Y:S01]  /*7b20*/  IMAD R10, R137, UR5, R6 ;  /* 0x00000005890a7c24 */ /* 0x000fe2000f8e0206 */
[----:B------:R-:W-:Y:S01]  /*7b30*/  SHF.R.S32.HI R6, RZ, 0x1f, R11 ;  /* 0x0000001fff067819 */ /* 0x000fe2000001140b */
[----:B------:R-:W-:Y:S01]  /*7b40*/  ULDC.64 UR4, c[0x0][0xb88] ;  /* 0x0002e20000047ab9 */ /* 0x000fe20000000a00 */
[----:B------:R-:W-:Y:S01]  /*7b50*/  IADD3 R4, P0, R9, R4, RZ ;  /* 0x0000000409047210 */ /* 0x000fe20007f1e0ff */
[----:B------:R-:W-:Y:S01]  /*7b60*/  IMAD R14, R139, 0xc0, R148 ;  /* 0x000000c08b0e7824 */ /* 0x000fe200078e0294 */
[----:B------:R-:W-:Y:S01]  /*7b70*/  SHF.R.U64 R8, R8, 0x3, RZ ;  /* 0x0000000308087819 */ /* 0x000fe200000012ff */
[----:B------:R-:W-:Y:S01]  /*7b80*/  IMAD R12, R6, UR4, RZ ;  /* 0x00000004060c7c24 */ /* 0x000fe2000f8e02ff */
[----:B------:R-:W-:Y:S01]  /*7b90*/  IADD3.X R5, R13, R5, R10, P0, !PT ;  /* 0x000000050d057210 */ /* 0x000fe200007fe40a */
[----:B------:R-:W-:Y:S01]  /*7ba0*/  IMAD R47, R7, R28, RZ ;  /* 0x0000001c072f7224 */ /* 0x000fe200078e02ff */
[----:B------:R-:W-:Y:S01]  /*7bb0*/  LOP3.LUT R6, R8, R15, RZ, 0x3c, !PT ;  /* 0x0000000f08067212 */ /* 0x000fe200078e3cff */
[C---:B------:R-:W-:Y:S01]  /*7bc0*/  IMAD R9, R11.reuse, UR5, R12 ;  /* 0x000000050b097c24 */ /* 0x040fe2000f8e020c */
[----:B------:R-:W-:Y:S01]  /*7bd0*/  IADD3 R13, P5, R20, 0x4800, RZ ;  /* 0x00004800140d7810 */ /* 0x000fe20007fbe0ff */
[----:B------:R-:W-:Y:S01]  /*7be0*/  IMAD.WIDE.U32 R4, R11, UR4, R4 ;  /* 0x000000040b047c25 */ /* 0x000fe2000f8e0004 */
[----:B------:R-:W-:Y:S01]  /*7bf0*/  ULDC.64 UR4, c[0x0][0xb50] ;  /* 0x0002d40000047ab9 */ /* 0x000fe20000000a00 */
[----:B------:R-:W-:-:S02]  /*7c00*/  LOP3.LUT R24, R25, 0x180, RZ, 0xc0, !PT ;  /* 0x0000018019187812 */ /* 0x000fc400078ec0ff */
[----:B------:R-:W-:Y:S01]  /*7c10*/  IMAD.IADD R5, R5, 0x1, R9 ;  /* 0x0000000105057824 */ /* 0x000fe200078e0209 */
[----:B------:R-:W-:Y:S01]  /*7c20*/  LEA R8, P0, R4, UR4, 0x2 ;  /* 0x0000000404087c11 */ /* 0x000fe2000f8010ff */
[----:B------:R-:W-:Y:S01]  /*7c30*/  IMAD.X R7, RZ, RZ, R21, P2 ;  /* 0x000000ffff077224 */ /* 0x000fe200010e0615 */
[----:B------:R-:W-:Y:S02]  /*7c40*/  LOP3.LUT R9, R20, 0x180, RZ, 0xc0, !PT ;  /* 0x0000018014097812 */ /* 0x000fe400078ec0ff */
[----:B------:R-:W-:Y:S01]  /*7c50*/  LEA.HI.X R10, R4, UR5, R5, 0x2, P0 ;  /* 0x00000005040a7c11 */ /* 0x000fe200080f1405 */
[----:B------:R-:W-:Y:S01]  /*7c60*/  SHFL.IDX PT, R42, R8, RZ, 0x1c1f ;  /* 0x001c1fff082a7589 */ /* 0x000fe200000e0000 */
[----:B------:R-:W-:Y:S01]  /*7c70*/  LOP3.LUT P0, RZ, R146, 0x3, RZ, 0xc0, !PT ;  /* 0x0000000392ff7812 */ /* 0x000fe2000780c0ff */
[C---:B------:R-:W-:Y:S01]  /*7c80*/  VIADD R4, R14.reuse, 0x8 ;  /* 0x000000080e047836 */ /* 0x040fe20000000000 */
[----:B------:R-:W-:Y:S01]  /*7c90*/  ULDC.64 UR4, c[0x0][0xaa0] ;  /* 0x0002a80000047ab9 */ /* 0x000fe20000000a00 */
[----:B------:R-:W1:Y:S01]  /*7ca0*/  SHFL.IDX PT, R43, R10, RZ, 0x1c1f ;  /* 0x001c1fff0a2b7589 */ /* 0x000e6200000e0000 */
[----:B------:R-:W-:-:S02]  /*7cb0*/  ISETP.GE.OR P2, PT, R14, R47, P0 ;  /* 0x0000002f0e00720c */ /* 0x000fc40000746670 */
[----:B------:R-:W-:Y:S01]  /*7cc0*/  ISETP.GE.OR P0, PT, R4, R47, P0 ;  /* 0x0000002f0400720c */ /* 0x000fe20000706670 */
[----:B------:R-:W-:Y:S01]  /*7cd0*/  SHFL.IDX PT, R44, R8, 0x1, 0x1c1f ;  /* 0x003c1f00082c7f89 */ /* 0x000fe200000e0000 */
[----:B------:R-:W-:Y:S02]  /*7ce0*/  LOP3.LUT R12, R13, 0x180, RZ, 0xc0, !PT ;  /* 0x000001800d0c7812 */ /* 0x000fe400078ec0ff */
[----:B------:R-:W-:Y:S01]  /*7cf0*/  LOP3.LUT R32, R33, 0x180, RZ, 0xc0, !PT ;  /* 0x0000018021207812 */ /* 0x000fe200078ec0ff */
[----:B------:R-:W2:Y:S01]  /*7d00*/  SHFL.IDX PT, R45, R10, 0x1, 0x1c1f ;  /* 0x003c1f000a2d7f89 */ /* 0x000ea200000e0000 */
[----:B------:R-:W-:Y:S01]  /*7d10*/  SHF.R.U64 R9, R9, 0x3, RZ ;  /* 0x0000000309097819 */ /* 0x000fe200000012ff */
[----:B------:R-:W-:Y:S01]  /*7d20*/  IMAD R41, R41, UR4, RZ ;  /* 0x0000000429297c24 */ /* 0x000fe2000f8e02ff */
[----:B------:R-:W-:Y:S02]  /*7d30*/  IADD3 R5, P3, R20, 0x7800, RZ ;  /* 0x0000780014057810 */ /* 0x000fe40007f7e0ff */
[----:B------:R-:W-:-:S02]  /*7d40*/  SHF.R.U64 R24, R24, 0x3, RZ ;  /* 0x0000000318187819 */ /* 0x000fc400000012ff */
[----:B------:R-:W-:Y:S01]  /*7d50*/  SHF.R.U64 R12, R12, 0x3, RZ ;  /* 0x000000030c0c7819 */ /* 0x000fe200000012ff */
[--C-:B------:R-:W-:Y:S01]  /*7d60*/  IMAD.X R37, RZ, RZ, R21.reuse, P3 ;  /* 0x000000ffff257224 */ /* 0x100fe200018e0615 */
[----:B------:R-:W-:Y:S02]  /*7d70*/  SHF.R.U64 R32, R32, 0x3, RZ ;  /* 0x0000000320207819 */ /* 0x000fe400000012ff */
[----:B------:R-:W-:Y:S02]  /*7d80*/  LOP3.LUT R20, R9, R20, RZ, 0x3c, !PT ;  /* 0x0000001409147212 */ /* 0x000fe400078e3cff */
[----:B------:R-:W-:Y:S02]  /*7d90*/  LOP3.LUT R24, R24, R25, RZ, 0x3c, !PT ;  /* 0x0000001918187212 */ /* 0x000fe400078e3cff */
[----:B------:R-:W-:Y:S01]  /*7da0*/  LOP3.LUT R12, R12, R13, RZ, 0x3c, !PT ;  /* 0x0000000d0c0c7212 */ /* 0x000fe200078e3cff */
[----:B-1----:R1:W-:Y:S01]  /*7db0*/  @!P2 ST.E desc[UR36][R42.64], R3 ;  /* 0x000000032a00a985 */ /* 0x0023e2000c101924 */
[----:B------:R-:W-:Y:S01]  /*7dc0*/  LOP3.LUT R32, R32, R33, RZ, 0x3c, !PT ;  /* 0x0000002120207212 */ /* 0x000fe200078e3cff */
[--C-:B------:R-:W-:Y:S01]  /*7dd0*/  IMAD.X R13, RZ, RZ, R21.reuse, P5 ;  /* 0x000000ffff0d7224 */ /* 0x100fe200028e0615 */
[----:B------:R-:W-:Y:S01]  /*7de0*/  IADD3.X R25, RZ, R21, RZ, P6, !PT ;  /* 0x00000015ff197210 */ /* 0x000fe200037fe4ff */
[----:B------:R-:W-:Y:S01]  /*7df0*/  IMAD.X R33, RZ, RZ, R21, P4 ;  /* 0x000000ffff217224 */ /* 0x000fe200020e0615 */
[----:B------:R-:W-:Y:S01]  /*7e00*/  LOP3.LUT R4, R5, 0x180, RZ, 0xc0, !PT ;  /* 0x0000018005047812 */ /* 0x000fe200078ec0ff */
[----:B--2---:R2:W-:Y:S03]  /*7e10*/  @!P0 ST.E desc[UR36][R44.64], R0 ;  /* 0x000000002c008985 */ /* 0x0045e6000c101924 */
[----:B------:R-:W-:Y:S01]  /*7e20*/  SHF.R.U64 R4, R4, 0x3, RZ ;  /* 0x0000000304047819 */ /* 0x000fe200000012ff */
[----:B-1----:R-:W1:Y:S01]  /*7e30*/  @P1 LDC R43, c[0x0][0xbf0] ;  /* 0x0002fc00ff2b1b82 */ /* 0x002e620000000800 */
[C---:B------:R-:W-:Y:S01]  /*7e40*/  IMAD R3, R40.reuse, UR5, R41 ;  /* 0x0000000528037c24 */ /* 0x040fe2000f8e0229 */
[----:B------:R3:W5:Y:S01]  /*7e50*/  LD.E.128 R8, desc[UR36][R20.64] ;  /* 0x0000002414087980 */ /* 0x000762000c101d00 */
[----:B------:R-:W-:Y:S01]  /*7e60*/  IMAD.WIDE.U32 R40, R40, UR4, RZ ;  /* 0x0000000428287c25 */ /* 0x000fe2000f8e00ff */
[----:B------:R-:W-:Y:S01]  /*7e70*/  ULDC.64 UR4, c[0x0][0xae8] ;  /* 0x0002ba0000047ab9 */ /* 0x000fe20000000a00 */
[----:B------:R-:W-:Y:S01]  /*7e80*/  LOP3.LUT R36, R4, R5, RZ, 0x3c, !PT ;  /* 0x0000000504247212 */ /* 0x000fe200078e3cff */
[----:B------:R-:W5:Y:S01]  /*7e90*/  LD.E.128 R24, desc[UR36][R24.64] ;  /* 0x0000002418187980 */ /* 0x000f62000c101d00 */
[----:B--2---:R-:W-:-:S03]  /*7ea0*/  IMAD R0, R143, 0x60, R144 ;  /* 0x000000608f007824 */ /* 0x004fc600078e0290 */
[----:B------:R-:W5:Y:S01]  /*7eb0*/  LD.E.128 R4, desc[UR36][R6.64] ;  /* 0x0000002406047980 */ /* 0x000f62000c101d00 */
[----:B---3--:R-:W-:Y:S01]  /*7ec0*/  IMAD.IADD R21, R41, 0x1, R3 ;  /* 0x0000000129157824 */ /* 0x008fe200078e0203 */
[----:B------:R-:W-:Y:S01]  /*7ed0*/  MOV R20, R40 ;  /* 0x0000002800147202 */ /* 0x000fe20000000f00 */
[----:B------:R-:W-:Y:S01]  /*7ee0*/  IMAD R3, R46, UR4, RZ ;  /* 0x000000042e037c24 */ /* 0x000fe2000f8e02ff */
[----:B------:R-:W5:Y:S01]  /*7ef0*/  LD.E.128 R12, desc[UR36][R12.64] ;  /* 0x000000240c0c7980 */ /* 0x000f62000c101d00 */
[----:B------:R-:W-:Y:S02]  /*7f00*/  IMAD R42, R139, 0xc0, R0 ;  /* 0x000000c08b2a7824 */ /* 0x000fe400078e0200 */
[C---:B------:R-:W-:Y:S01]  /*7f10*/  IMAD R3, R138.reuse, UR5, R3 ;  /* 0x000000058a037c24 */ /* 0x040fe2000f8e0203 */
[----:B------:R-:W5:Y:S01]  /*7f20*/  LD.E.128 R32, desc[UR36][R32.64] ;  /* 0x0000002420207980 */ /* 0x000f62000c101d00 */
[----:B------:R-:W-:Y:S01]  /*7f30*/  IMAD.WIDE.U32 R20, R138, UR4, R20 ;  /* 0x000000048a147c25 */ /* 0x000fe2000f8e0014 */
[----:B------:R-:W-:-:S02]  /*7f40*/  ULDC.64 UR4, c[0x0][0xaf0] ;  /* 0x0002bc0000047ab9 */ /* 0x000fc40000000a00 */
[----:B------:R-:W5:Y:S01]  /*7f50*/  LD.E.128 R36, desc[UR36][R36.64] ;  /* 0x0000002424247980 */ /* 0x000f62000c101d00 */
[----:B0-----:R-:W-:Y:S01]  /*7f60*/  @P1 IMAD.HI.U32 R0, R42, R49, RZ ;  /* 0x000000312a001227 */ /* 0x001fe200078e00ff */
[----:B------:R-:W-:Y:S01]  /*7f70*/  @!PT LDS RZ, [RZ] ;  /* 0x00000000fffff984 */ /* 0x000fe20000000800 */
[----:B------:R-:W-:Y:S01]  /*7f80*/  @!PT LDS RZ, [RZ] ;  /* 0x00000000fffff984 */ /* 0x000fe20000000800 */
[----:B------:R-:W-:Y:S01]  /*7f90*/  @!PT LDS RZ, [RZ] ;  /* 0x00000000fffff984 */ /* 0x000fe20000000800 */
[----:B------:R-:W-:Y:S01]  /*7fa0*/  @!PT LDS RZ, [RZ] ;  /* 0x00000000fffff984 */ /* 0x000fe20000000800 */
[----:B------:R0:W-:Y:S06]  /*7fb0*/  MEMBAR.ALL.CTA ;  /* 0x0000000000007992 */ /* 0x0001ec0000008000 */
[----:B0-----:R-:W0:Y:S01]  /*7fc0*/  FENCE.VIEW.ASYNC.S ;  /* 0x00000000000073c6 */ /* 0x001e220000000000 */
[----:B------:R-:W-:Y:S02]  /*7fd0*/  IMAD.IADD R21, R21, 0x1, R3 ;  /* 0x0000000115157824 */ /* 0x000fe400078e0203 */
[----:B------:R-:W-:Y:S01]  /*7fe0*/  IMAD.MOV.U32 R3, RZ, RZ, R42 ;  /* 0x000000ffff037224 */ /* 0x000fe200078e002a */
[----:B-1----:R-:W-:Y:S01]  /*7ff0*/  @P1 SHF.R.U32.HI R3, RZ, R43, R0 ;  /* 0x0000002bff031219 */ /* 0x002fe20000011600 */
[----:B------:R-:W-:-:S02]  /*8000*/  IMAD R40, R142, UR4, RZ ;  /* 0x000000048e287c24 */ /* 0x000fc4000f8e02ff */
[----:B------:R-:W-:Y:S01]  /*8010*/  IMAD.WIDE.U32 R20, R137, UR4, R20 ;  /* 0x0000000489147c25 */ /* 0x000fe2000f8e0014 */
[----:B------:R-:W-:-:S03]  /*8020*/  SHF.R.S32.HI R0, RZ, 0x1f, R3 ;  /* 0x0000001fff007819 */ /* 0x000fc60000011403 */
[----:B------:R-:W-:Y:S01]  /*8030*/  IMAD R41, R137, UR5, R40 ;  /* 0x0000000589297c24 */ /* 0x000fe2000f8e0228 */
[----:B------:R-:W-:Y:S01]  /*8040*/  ULDC.64 UR4, c[0x0][0xae0] ;  /* 0x0002b80000047ab9 */ /* 0x000fe20000000a00 */
[----:B------:R-:W-:Y:S02]  /*8050*/  IMAD.MOV R43, RZ, RZ, -R3 ;  /* 0x000000ffff2b7224 */ /* 0x000fe400078e0a03 */
[----:B------:R-:W-:Y:S02]  /*8060*/  IMAD.IADD R21, R21, 0x1, R41 ;  /* 0x0000000115157824 */ /* 0x000fe400078e0229 */
[----:B------:R-:W-:Y:S02]  /*8070*/  IMAD R0, R0, UR4, RZ ;  /* 0x0000000400007c24 */ /* 0x000fe4000f8e02ff */
[----:B------:R-:W-:Y:S02]  /*8080*/  IMAD R41, R28, R43, R42 ;  /* 0x0000002b1c297224 */ /* 0x000fe400078e022a */
[----:B------:R-:W-:-:S03]  /*8090*/  IMAD R43, R3, UR5, R0 ;  /* 0x00000005032b7c24 */ /* 0x000fc6000f8e0200 */
[----:B------:R-:W-:Y:S01]  /*80a0*/  SHF.R.S32.HI R0, RZ, 0x1f, R41 ;  /* 0x0000001fff007819 */ /* 0x000fe20000011429 */
[----:B------:R-:W-:Y:S01]  /*80b0*/  IMAD.WIDE.U32 R20, R3, UR4, R20 ;  /* 0x0000000403147c25 */ /* 0x000fe2000f8e0014 */
[----:B------:R-:W-:-:S03]  /*80c0*/  ULDC.64 UR4, c[0x0][0xad8] ;  /* 0x0002b60000047ab9 */ /* 0x000fc60000000a00 */
[----:B------:R-:W-:Y:S01]  /*80d0*/  IMAD R0, R0, UR4, RZ ;  /* 0x0000000400007c24 */ /* 0x000fe2000f8e02ff */
[----:B------:R-:W-:-:S03]  /*80e0*/  IADD3 R21, R21, R43, RZ ;  /* 0x0000002b15157210 */ /* 0x000fc60007ffe0ff */
[----:B------:R-:W-:Y:S02]  /*80f0*/  IMAD R3, R41, UR5, R0 ;  /* 0x0000000529037c24 */ /* 0x000fe4000f8e0200 */
[----:B------:R-:W-:Y:S02]  /*8100*/  IMAD R0, R139, 0xc0, R144 ;  /* 0x000000c08b007824 */ /* 0x000fe400078e0290 */
[----:B------:R-:W-:Y:S01]  /*8110*/  IMAD.WIDE.U32 R20, R41, UR4, R20 ;  /* 0x0000000429147c25 */ /* 0x000fe2000f8e0014 */
[----:B------:R-:W-:Y:S02]  /*8120*/  UIADD3 UR4, UR41, 0x2d820, URZ ;  /* 0x0002d82029047890 */ /* 0x000fe4000fffe03f */
[----:B------:R-:W-:Y:S01]  /*8130*/  ISETP.GE.AND P0, PT, R0, R47, PT ;  /* 0x0000002f0000720c */ /* 0x000fe20003f06270 */
[----:B------:R-:W-:Y:S01]  /*8140*/  IMAD.IADD R3, R21, 0x1, R3 ;  /* 0x0000000115037824 */ /* 0x000fe200078e0203 */
[----:B------:R-:W-:Y:S01]  /*8150*/  LEA R28, P1, R20, UR6, 0x1 ;  /* 0x00000006141c7c11 */ /* 0x000fe2000f8208ff */
[----:B------:R-:W-:-:S03]  /*8160*/  UPRMT UR4, URZ, 0x654, UR4 ;  /* 0x000006543f047896 */ /* 0x000fc60008000004 */
[----:B------:R-:W-:Y:S01]  /*8170*/  LEA.HI.X R3, R20, UR7, R3, 0x1, P1 ;  /* 0x0000000714037c11 */ /* 0x000fe200088f0c03 */
[----:B0-----:R0:W1:Y:S01]  /*8180*/  SHFL.IDX PT, R40, R28, RZ, 0x1c1f ;  /* 0x001c1fff1c287589 */ /* 0x00106200000e0000 */
[----:B------:R-:W-:Y:S03]  /*8190*/  BSSY B1, `(.L_x_194) ;  /* 0x0000010000017945 */ /* 0x000fe60003800000 */
[----:B------:R0:W2:Y:S01]  /*81a0*/  SHFL.IDX PT, R41, R3, RZ, 0x1c1f ;  /* 0x001c1fff03297589 */ /* 0x0000a200000e0000 */
[----:B------:R-:W-:Y:S01]  /*81b0*/  SYNCS.ARRIVE.TRANS64.RED.A1T0 RZ, [UR4], RZ ;  /* 0x000000ffffff79a7 */ /* 0x000fe20008100404 */
[----:B------:R-:W-:Y:S05]  /*81c0*/  @P0 BRA `(.L_x_195) ;  /* 0x0000000000300947 */ /* 0x000fea0003800000 */
[----:B------:R-:W-:Y:S02]  /*81d0*/  ULDC UR4, c[0x0][0xac8] ;  /* 0x0002b20000047ab9 */ /* 0x000fe40000000800 */
[----:B------:R-:W-:Y:S02]  /*81e0*/  ISETP.GE.AND P1, PT, R140, UR4, PT ;  /* 0x000000048c007c0c */ /* 0x000fe4000bf26270 */
[----:B------:R-:W-:Y:S02]  /*81f0*/  ISETP.GE.AND P2, PT, R141, UR4, PT ;  /* 0x000000048d007c0c */ /* 0x000fe4000bf46270 */
[----:B------:R-:W-:-:S09]  /*8200*/  ISETP.GE.AND P0, PT, R136, UR4, PT ;  /* 0x0000000488007c0c */ /* 0x000fd2000bf06270 */
[-C--:B-1----:R-:W-:Y:S02]  /*8210*/  @!P1 LEA R42, P3, R140, R40.reuse, 0x1 ;  /* 0x000000288c2a9211 */ /* 0x082fe400078608ff */
[C---:B------:R-:W-:Y:S02]  /*8220*/  @!P2 LEA R44, P4, R141.reuse, R40, 0x1 ;  /* 0x000000288d2ca211 */ /* 0x040fe400078808ff */
[----:B--2---:R-:W-:Y:S01]  /*8230*/  @!P0 IMAD.WIDE R20, R136, 0x2, R40 ;  /* 0x0000000288148825 */ /* 0x004fe200078e0228 */
[-C--:B------:R-:W-:Y:S02]  /*8240*/  @!P1 LEA.HI.X R43, R140, R41.reuse, R154, 0x1, P3 ;  /* 0x000000298c2b9211 */ /* 0x080fe400018f0c9a */
[----:B------:R-:W-:Y:S02]  /*8250*/  @!P2 LEA.HI.X R45, R141, R41, R153, 0x1, P4 ;  /* 0x000000298d2da211 */ /* 0x000fe400020f0c99 */
[----:B-----5:R3:W-:Y:S04]  /*8260*/  @!P0 ST.E.128 desc[UR36][R20.64], R8 ;  /* 0x0000000814008985 */ /* 0x0207e8000c101d24 */
[----:B------:R3:W-:Y:S04]  /*8270*/  @!P1 ST.E.128 desc[UR36][R42.64], R24 ;  /* 0x000000182a009985 */ /* 0x0007e8000c101d24 */
[----:B------:R3:W-:Y:S02]  /*8280*/  @!P2 ST.E.128 desc[UR36][R44.64], R32 ;  /* 0x000000202c00a985 */ /* 0x0007e4000c101d24 */
.L_x_195:
[----:B------:R-:W-:Y:S05]  /*8290*/  BSYNC B1 ;  /* 0x0000000000017941 */ /* 0x000fea0003800000 */
.L_x_194:
[----:B------:R-:W-:Y:S01]  /*82a0*/  VIADD R0, R0, 0x60 ;  /* 0x0000006000007836 */ /* 0x000fe20000000000 */
[----:B---3-5:R3:W4:Y:S04]  /*82b0*/  SHFL.IDX PT, R11, R3, 0x1, 0x1c1f ;  /* 0x003c1f00030b7f89 */ /* 0x02872800000e0000 */
[----:B------:R-:W-:Y:S01]  /*82c0*/  ISETP.GE.AND P0, PT, R0, R47, PT ;  /* 0x0000002f0000720c */ /* 0x000fe20003f06270 */
[----:B------:R3:W0:-:S12]  /*82d0*/  SHFL.IDX PT, R10, R28, 0x1, 0x1c1f ;  /* 0x003c1f001c0a7f89 */ /* 0x00061800000e0000 */
[----:B---3--:R-:W-:Y:S05]  /*82e0*/  @P0 BRA `(.L_x_196) ;  /* 0x0000000800800947 */ /* 0x008fea0003800000 */
[----:B------:R-:W-:Y:S02]  /*82f0*/  ULDC UR4, c[0x0][0xac8] ;  /* 0x0002b20000047ab9 */ /* 0x000fe40000000800 */
[----:B------:R-:W-:Y:S02]  /*8300*/  ISETP.GE.AND P2, PT, R140, UR4, PT ;  /* 0x000000048c007c0c */ /* 0x000fe4000bf46270 */
[----:B------:R-:W-:-:S11]  /*8310*/  ISETP.GE.AND P1, PT, R136, UR4, PT ;  /* 0x0000000488007c0c */ /* 0x000fd6000bf26270 */
[----:B0-----:R-:W-:Y:S02]  /*8320*/  @!P2 LEA R20, P0, R140, R10, 0x1 ;  /* 0x0000000a8c14a211 */ /* 0x001fe400078008ff */
[----:B----4-:R-:W-:Y:S02]  /*8330*/  @!P1 IMAD.WIDE R8, R136, 0x2, R10 ;  /* 0x0000000288089825 */ /* 0x010fe400078e020a */
[----:B------:R-:W-:Y:S02]  /*8340*/  @!P2 LEA.HI.X R21, R140, R11, R154, 0x1, P0 ;  /* 0x0000000b8c15a211 */ /* 0x000fe400000f0c9a */
[----:B------:R-:W-:Y:S01]  /*8350*/  ISETP.GE.AND P0, PT, R141, UR4, PT ;  /* 0x000000048d007c0c */ /* 0x000fe2000bf06270 */
[----:B------:R3:W-:Y:S04]  /*8360*/  @!P1 ST.E.128 desc[UR36][R8.64], R4 ;  /* 0x0000000408009985 */ /* 0x0007e8000c101d24 */
[----:B------:R3:W-:Y:S08]  /*8370*/  @!P2 ST.E.128 desc[UR36][R20.64], R12 ;  /* 0x0000000c1400a985 */ /* 0x0007f0000c101d24 */
[----:B------:R-:W-:Y:S05]  /*8380*/  @P0 BRA `(.L_x_196) ;  /* 0x0000000800580947 */ /* 0x000fea0003800000 */
[----:B---3--:R-:W-:-:S04]  /*8390*/  LEA R4, P0, R141, R10, 0x1 ;  /* 0x0000000a8d047211 */ /* 0x008fc800078008ff */
[----:B------:R-:W-:-:S05]  /*83a0*/  LEA.HI.X R5, R141, R11, R153, 0x1, P0 ;  /* 0x0000000b8d057211 */ /* 0x000fca00000f0c99 */
[----:B------:R0:W-:Y:S01]  /*83b0*/  ST.E.128 desc[UR36][R4.64], R36 ;  /* 0x0000002404007985 */ /* 0x0001e2000c101d24 */
[----:B------:R-:W-:Y:S05]  /*83c0*/  BRA `(.L_x_196) ;  /* 0x0000000800487947 */ /* 0x000fea0003800000 */
.L_x_192:
[----:B------:R-:W1:Y:S01]  /*83d0*/  LDC.64 R6, c[0x0][0xc00] ;  /* 0x00030000ff067b82 */ /* 0x000e620000000a00 */
[----:B------:R-:W-:Y:S01]  /*83e0*/  ULDC.64 UR4, c[0x0][0xc08] ;  /* 0x0003020000047ab9 */ /* 0x000fe20000000a00 */
[----:B------:R-:W-:-:S06]  /*83f0*/  IMAD.MOV.U32 R3, RZ, RZ, RZ ;  /* 0x000000ffff037224 */ /* 0x000fcc00078e00ff */
[----:B------:R-:W2:Y:S01]  /*8400*/  LDC.64 R4, c[0x0][0xc00] ;  /* 0x00030000ff047b82 */ /* 0x000ea20000000a00 */
[----:B------:R-:W-:-:S04]  /*8410*/  ISETP.NE.U32.AND P1, PT, RZ, UR4, PT ;  /* 0x00000004ff007c0c */ /* 0x000fc8000bf25070 */
[----:B------:R-:W-:-:S03]  /*8420*/  ISETP.NE.AND.EX P1, PT, RZ, UR5, PT, P1 ;  /* 0x00000005ff007c0c */ /* 0x000fc6000bf25310 */
[----:B------:R-:W3:Y:S01]  /*8430*/  LDC R21, c[0x0][0xbe8] ;  /* 0x0002fa00ff157b82 */ /* 0x000ee20000000800 */
[----:B-1----:R-:W-:-:S04]  /*8440*/  ISETP.NE.U32.AND P0, PT, R6, RZ, PT ;  /* 0x000000ff0600720c */ /* 0x002fc80003f05070 */
[----:B------:R-:W-:Y:S01]  /*8450*/  ISETP.NE.AND.EX P0, PT, R7, RZ, PT, P0 ;  /* 0x000000ff0700720c */ /* 0x000fe20003f05300 */
[----:B--2---:R-:W-:-:S04]  /*8460*/  IMAD.WIDE R6, R137, 0x4, R4 ;  /* 0x0000000489067825 */ /* 0x004fc800078e0204 */
[----:B------:R-:W1:Y:S01]  /*8470*/  @P1 LDC.64 R4, c[0x0][0xc08] ;  /* 0x00030200ff041b82 */ /* 0x000e620000000a00 */
[----:B------:R-:W-:Y:S02]  /*8480*/  ULDC UR4, c[0x0][0xa88] ;  /* 0x0002a20000047ab9 */ /* 0x000fe40000000800 */
[----:B------:R-:W-:-:S05]  /*8490*/  IMAD.U32 R0, RZ, RZ, UR4 ;  /* 0x00000004ff007e24 */ /* 0x000fca000f8e00ff */
[----:B------:R2:W5:Y:S01]  /*84a0*/  @P0 LDG.E R3, desc[UR36][R6.64] ;  /* 0x0000002406030981 */ /* 0x000562000c1e1900 */
[----:B-1----:R-:W-:-:S05]  /*84b0*/  @P1 IMAD.WIDE R4, R137, 0x4, R4 ;  /* 0x0000000489041825 */ /* 0x002fca00078e0204 */
[----:B------:R2:W5:Y:S01]  /*84c0*/  @P1 LDG.E R0, desc[UR36][R4.64] ;  /* 0x0000002404001981 */ /* 0x000562000c1e1900 */
[----:B---3--:R-:W-:Y:S02]  /*84d0*/  ISETP.NE.AND P2, PT, R21, 0x1, PT ;  /* 0x000000011500780c */ /* 0x008fe40003f45270 */
[----:B------:R-:W-:-:S11]  /*84e0*/  ISETP.GE.AND P3, PT, R155, 0xc0, PT ;  /* 0x000000c09b00780c */ /* 0x000fd60003f66270 */
[----:B------:R-:W1:Y:S01]  /*84f0*/  @P2 LDC R14, c[0x0][0xbec] ;  /* 0x0002fb00ff0e2b82 */ /* 0x000e620000000800 */
[----:B--2---:R-:W-:Y:S05]  /*8500*/  @P1 BRA `(.L_x_197) ;  /* 0x0000000000101947 */ /* 0x004fea0003800000 */
[----:B------:R-:W-:Y:S05]  /*8510*/  @!P0 BRA `(.L_x_197) ;  /* 0x00000000000c8947 */ /* 0x000fea0003800000 */
[----:B------:R-:W2:Y:S04]  /*8520*/  LDG.E R5, desc[UR36][R6.64] ;  /* 0x0000002406057981 */ /* 0x000ea8000c1e1900 */
[----:B-----5:R-:W2:Y:S02]  /*8530*/  LDG.E R0, desc[UR36][R6.64+0x4] ;  /* 0x0000042406007981 */ /* 0x020ea4000c1e1900 */
[----:B--2---:R-:W-:-:S07]  /*8540*/  IADD3 R0, -R5, R0, RZ ;  /* 0x0000000005007210 */ /* 0x004fce0007ffe1ff */
.L_x_197:
[----:B------:R-:W-:Y:S01]  /*8550*/  BSSY B1, `(.L_x_198) ;  /* 0x000002e000017945 */ /* 0x000fe20003800000 */
[----:B------:R-:W-:Y:S02]  /*8560*/  SHF.R.S32.HI R12, RZ, 0x1f, R138 ;  /* 0x0000001fff0c7819 */ /* 0x000fe4000001148a */
[----:B------:R-:W-:Y:S02]  /*8570*/  SEL R137, R137, RZ, !P0 ;  /* 0x000000ff89897207 */ /* 0x000fe40004000000 */
[----:B------:R-:W-:Y:S02]  /*8580*/  SEL R142, R142, RZ, !P0 ;  /* 0x000000ff8e8e7207 */ /* 0x000fe40004000000 */
[----:B-----5:R-:W-:Y:S01]  /*8590*/  SHF.R.S32.HI R10, RZ, 0x1f, R3 ;  /* 0x0000001fff0a7819 */ /* 0x020fe20000011403 */
[----:B------:R-:W-:Y:S06]  /*85a0*/  @P3 BRA `(.L_x_199) ;  /* 0x0000000000a03947 */ /* 0x000fec0003800000 */
[----:B------:R-:W2:Y:S01]  /*85b0*/  S2R R4, SR_TID.X ;  /* 0x0000000000047919 */ /* 0x000ea20000002100 */
[----:B------:R-:W3:Y:S02]  /*85c0*/  LDC R11, c[0x0][0xbe8] ;  /* 0x0002fa00ff0b7b82 */ /* 0x000ee40000000800 */
[----:B---3--:R-:W-:Y:S02]  /*85d0*/  IMAD R5, R0, R11, RZ ;  /* 0x0000000b00057224 */ /* 0x008fe400078e02ff */
[----:B--2---:R-:W-:-:S04]  /*85e0*/  IMAD R4, R139, 0xc0, R4 ;  /* 0x000000c08b047824 */ /* 0x004fc800078e0204 */
[----:B------:R-:W-:-:S05]  /*85f0*/  VIADD R8, R4, 0xffffff80 ;  /* 0xffffff8004087836 */ /* 0x000fca0000000000 */
[----:B------:R-:W-:-:S13]  /*8600*/  ISETP.GE.AND P0, PT, R8, R5, PT ;  /* 0x000000050800720c */ /* 0x000fda0003f06270 */
[----:B------:R-:W-:Y:S05]  /*8610*/  @P0 BRA `(.L_x_199) ;  /* 0x0000000000840947 */ /* 0x000fea0003800000 */
[----:B------:R-:W-:Y:S01]  /*8620*/  ISETP.NE.AND P0, PT, R11, 0x1, PT ;  /* 0x000000010b00780c */ /* 0x000fe20003f05270 */
[----:B------:R-:W-:Y:S01]  /*8630*/  ULDC.64 UR4, c[0x0][0xb90] ;  /* 0x0002e40000047ab9 */ /* 0x000fe20000000a00 */
[----:B------:R-:W-:Y:S02]  /*8640*/  IMAD.MOV.U32 R4, RZ, RZ, R3 ;  /* 0x000000ffff047224 */ /* 0x000fe400078e0003 */
[----:B------:R-:W-:Y:S02]  /*8650*/  IMAD R9, R12, UR4, RZ ;  /* 0x000000040c097c24 */ /* 0x000fe4000f8e02ff */
[----:B------:R-:W-:Y:S02]  /*8660*/  IMAD.MOV.U32 R5, RZ, RZ, R10 ;  /* 0x000000ffff057224 */ /* 0x000fe400078e000a */
[----:B------:R-:W-:Y:S02]  /*8670*/  IMAD.MOV.U32 R7, RZ, RZ, R8 ;  /* 0x000000ffff077224 */ /* 0x000fe400078e0008 */
[----:B------:R-:W-:-:S03]  /*8680*/  IMAD.WIDE.U32 R4, R138, UR4, R4 ;  /* 0x000000048a047c25 */ /* 0x000fc6000f8e0004 */
[----:B------:R-:W2:Y:S01]  /*8690*/  @P0 LDC R13, c[0x0][0xbec] ;  /* 0x0002fb00ff0d0b82 */ /* 0x000ea20000000800 */
[----:B------:R-:W-:Y:S01]  /*86a0*/  IMAD R9, R138, UR5, R9 ;  /* 0x000000058a097c24 */ /* 0x000fe2000f8e0209 */
[----:B------:R-:W-:-:S04]  /*86b0*/  ULDC.64 UR4, c[0x0][0xb98] ;  /* 0x0002e60000047ab9 */ /* 0x000fc80000000a00 */
[----:B------:R-:W-:Y:S02]  /*86c0*/  IADD3 R5, R5, R9, RZ ;  /* 0x0000000905057210 */ /* 0x000fe40007ffe0ff */
[----:B------:R-:W3:Y:S01]  /*86d0*/  @P0 LDC R15, c[0x0][0xbf0] ;  /* 0x0002fc00ff0f0b82 */ /* 0x000ee20000000800 */
[----:B------:R-:W-:-:S04]  /*86e0*/  IMAD.WIDE.U32 R4, R137, UR4, R4 ;  /* 0x0000000489047c25 */ /* 0x000fc8000f8e0004 */
[----:B--2---:R-:W-:-:S05]  /*86f0*/  @P0 IMAD.HI.U32 R6, R8, R13, RZ ;  /* 0x0000000d08060227 */ /* 0x004fca00078e00ff */
[----:B---3--:R-:W-:Y:S01]  /*8700*/  @P0 SHF.R.U32.HI R7, RZ, R15, R6 ;  /* 0x0000000fff070219 */ /* 0x008fe20000011606 */
[----:B------:R-:W-:-:S03]  /*8710*/  IMAD R6, R142, UR4, RZ ;  /* 0x000000048e067c24 */ /* 0x000fc6000f8e02ff */
[----:B------:R-:W-:Y:S01]  /*8720*/  IADD3 R4, P0, R7, R4, RZ ;  /* 0x0000000407047210 */ /* 0x000fe20007f1e0ff */
[----:B------:R-:W-:-:S04]  /*8730*/  IMAD.MOV R9, RZ, RZ, -R7 ;  /* 0x000000ffff097224 */ /* 0x000fc800078e0a07 */
[----:B------:R-:W-:Y:S01]  /*8740*/  IMAD R9, R11, R9, R8 ;  /* 0x000000090b097224 */ /* 0x000fe200078e0208 */
[----:B------:R-:W-:Y:S01]  /*8750*/  SHF.R.S32.HI R11, RZ, 0x1f, R7 ;  /* 0x0000001fff0b7819 */ /* 0x000fe20000011407 */
[----:B------:R-:W-:Y:S01]  /*8760*/  IMAD R8, R137, UR5, R6 ;  /* 0x0000000589087c24 */ /* 0x000fe2000f8e0206 */
[----:B------:R-:W-:Y:S02]  /*8770*/  ULDC.64 UR4, c[0x0][0xb88] ;  /* 0x0002e20000047ab9 */ /* 0x000fe40000000a00 */
[----:B------:R-:W-:Y:S02]  /*8780*/  SHF.R.S32.HI R6, RZ, 0x1f, R9 ;  /* 0x0000001fff067819 */ /* 0x000fe40000011409 */
[----:B------:R-:W-:-:S03]  /*8790*/  IADD3.X R5, R11, R5, R8, P0, !PT ;  /* 0x000000050b057210 */ /* 0x000fc600007fe408 */
[----:B------:R-:W-:Y:S02]  /*87a0*/  IMAD R6, R6, UR4, RZ ;  /* 0x0000000406067c24 */ /* 0x000fe4000f8e02ff */
[----:B------:R-:W-:-:S04]  /*87b0*/  IMAD.WIDE.U32 R4, R9, UR4, R4 ;  /* 0x0000000409047c25 */ /* 0x000fc8000f8e0004 */
[----:B------:R-:W-:Y:S01]  /*87c0*/  IMAD R7, R9, UR5, R6 ;  /* 0x0000000509077c24 */ /* 0x000fe2000f8e0206 */
[----:B------:R-:W-:Y:S02]  /*87d0*/  ULDC.64 UR4, c[0x0][0xb50] ;  /* 0x0002d40000047ab9 */ /* 0x000fe40000000a00 */
[----:B------:R-:W-:Y:S01]  /*87e0*/  LEA R6, P0, R4, UR4, 0x2 ;  /* 0x0000000404067c11 */ /* 0x000fe2000f8010ff */
[----:B------:R-:W-:-:S05]  /*87f0*/  IMAD.IADD R5, R5, 0x1, R7 ;  /* 0x0000000105057824 */ /* 0x000fca00078e0207 */
[----:B------:R-:W-:Y:S01]  /*8800*/  LEA.HI.X R7, R4, UR5, R5, 0x2, P0 ;  /* 0x0000000504077c11 */ /* 0x000fe200080f1405 */
[----:B------:R-:W-:-:S05]  /*8810*/  IMAD.MOV.U32 R5, RZ, RZ, -0x800000 ;  /* 0xff800000ff057424 */ /* 0x000fca00078e00ff */
[----:B------:R2:W-:Y:S02]  /*8820*/  STG.E desc[UR36][R6.64], R5 ;  /* 0x0000000506007986 */ /* 0x0005e4000c101924 */
.L_x_199:
[----:B------:R-:W-:Y:S05]  /*8830*/  BSYNC B1 ;  /* 0x0000000000017941 */ /* 0x000fea0003800000 */
.L_x_198:
[----:B------:R-:W3:Y:S01]  /*8840*/  @P2 LDC R9, c[0x0][0xbf0] ;  /* 0x0002fc00ff092b82 */ /* 0x000ee20000000800 */
[----:B------:R-:W-:Y:S01]  /*8850*/  ULDC.64 UR4, c[0x0][0xaa0] ;  /* 0x0002a80000047ab9 */ /* 0x000fe20000000a00 */
[----:B--2---:R-:W-:Y:S01]  /*8860*/  IMAD R6, R143, 0x60, R144 ;  /* 0x000000608f067824 */ /* 0x004fe200078e0290 */
[----:B------:R-:W-:Y:S01]  /*8870*/  BSSY B1, `(.L_x_200) ;  /* 0x0000036000017945 */ /* 0x000fe20003800000 */
[----:B------:R-:W-:Y:S02]  /*8880*/  IMAD R4, R10, UR4, RZ ;  /* 0x000000040a047c24 */ /* 0x000fe4000f8e02ff */
[----:B------:R-:W-:Y:S02]  /*8890*/  IMAD R11, R139, 0xc0, R6 ;  /* 0x000000c08b0b7824 */ /* 0x000fe400078e0206 */
[C---:B------:R-:W-:Y:S02]  /*88a0*/  IMAD R7, R3.reuse, UR5, R4 ;  /* 0x0000000503077c24 */ /* 0x040fe4000f8e0204 */
[----:B------:R-:W-:Y:S01]  /*88b0*/  IMAD.WIDE.U32 R4, R3, UR4, RZ ;  /* 0x0000000403047c25 */ /* 0x000fe2000f8e00ff */
[----:B------:R-:W-:-:S03]  /*88c0*/  ULDC.64 UR4, c[0x0][0xae8] ;  /* 0x0002ba0000047ab9 */ /* 0x000fc60000000a00 */
[----:B------:R-:W-:Y:S02]  /*88d0*/  IMAD.IADD R5, R5, 0x1, R7 ;  /* 0x0000000105057824 */ /* 0x000fe400078e0207 */
[----:B------:R-:W-:Y:S02]  /*88e0*/  IMAD R3, R12, UR4, RZ ;  /* 0x000000040c037c24 */ /* 0x000fe4000f8e02ff */
[----:B-1----:R-:W-:-:S04]  /*88f0*/  @P2 IMAD.HI.U32 R6, R11, R14, RZ ;  /* 0x0000000e0b062227 */ /* 0x002fc800078e00ff */
[C---:B------:R-:W-:Y:S01]  /*8900*/  IMAD R7, R138.reuse, UR5, R3 ;  /* 0x000000058a077c24 */ /* 0x040fe2000f8e0203 */
[----:B------:R-:W-:Y:S01]  /*8910*/  MOV R3, R11 ;  /* 0x0000000b00037202 */ /* 0x000fe20000000f00 */
[----:B------:R-:W-:Y:S01]  /*8920*/  IMAD.WIDE.U32 R4, R138, UR4, R4 ;  /* 0x000000048a047c25 */ /* 0x000fe2000f8e0004 */
[----:B---3--:R-:W-:Y:S01]  /*8930*/  @P2 SHF.R.U32.HI R3, RZ, R9, R6 ;  /* 0x00000009ff032219 */ /* 0x008fe20000011606 */
[----:B------:R-:W-:Y:S02]  /*8940*/  ULDC.64 UR4, c[0x0][0xaf0] ;  /* 0x0002bc0000047ab9 */ /* 0x000fe40000000a00 */
[----:B------:R-:W-:Y:S01]  /*8950*/  IMAD.IADD R5, R5, 0x1, R7 ;  /* 0x0000000105057824 */ /* 0x000fe200078e0207 */
[--C-:B------:R-:W-:Y:S01]  /*8960*/  SHF.R.S32.HI R6, RZ, 0x1f, R3.reuse ;  /* 0x0000001fff067819 */ /* 0x100fe20000011403 */
[----:B------:R-:W-:Y:S02]  /*8970*/  IMAD R7, R142, UR4, RZ ;  /* 0x000000048e077c24 */ /* 0x000fe4000f8e02ff */
[----:B------:R-:W-:-:S02]  /*8980*/  IMAD.MOV R8, RZ, RZ, -R3 ;  /* 0x000000ffff087224 */ /* 0x000fc400078e0a03 */
[C---:B------:R-:W-:Y:S02]  /*8990*/  IMAD R9, R137.reuse, UR5, R7 ;  /* 0x0000000589097c24 */ /* 0x040fe4000f8e0207 */
[----:B------:R-:W-:Y:S01]  /*89a0*/  IMAD.WIDE.U32 R4, R137, UR4, R4 ;  /* 0x0000000489047c25 */ /* 0x000fe2000f8e0004 */
[----:B------:R-:W-:-:S03]  /*89b0*/  ULDC.64 UR4, c[0x0][0xae0] ;  /* 0x0002b80000047ab9 */ /* 0x000fc60000000a00 */
[----:B------:R-:W-:Y:S02]  /*89c0*/  IMAD R7, R21, R8, R11 ;  /* 0x0000000815077224 */ /* 0x000fe400078e020b */
[----:B------:R-:W-:Y:S02]  /*89d0*/  IMAD R8, R6, UR4, RZ ;  /* 0x0000000406087c24 */ /* 0x000fe4000f8e02ff */
[----:B------:R-:W-:Y:S01]  /*89e0*/  IMAD.IADD R5, R5, 0x1, R9 ;  /* 0x0000000105057824 */ /* 0x000fe200078e0209 */
[----:B------:R-:W-:Y:S01]  /*89f0*/  SHF.R.S32.HI R6, RZ, 0x1f, R7 ;  /* 0x0000001fff067819 */ /* 0x000fe20000011407 */
[C---:B------:R-:W-:Y:S02]  /*8a00*/  IMAD R9, R3.reuse, UR5, R8 ;  /* 0x0000000503097c24 */ /* 0x040fe4000f8e0208 */
[----:B------:R-:W-:Y:S01]  /*8a10*/  IMAD.WIDE.U32 R4, R3, UR4, R4 ;  /* 0x0000000403047c25 */ /* 0x000fe2000f8e0004 */
[----:B------:R-:W-:-:S03]  /*8a20*/  ULDC.64 UR4, c[0x0][0xad8] ;  /* 0x0002b60000047ab9 */ /* 0x000fc60000000a00 */
[----:B------:R-:W-:Y:S02]  /*8a30*/  IMAD R6, R6, UR4, RZ ;  /* 0x0000000406067c24 */ /* 0x000fe4000f8e02ff */
[----:B------:R-:W-:Y:S02]  /*8a40*/  IMAD.IADD R5, R5, 0x1, R9 ;  /* 0x0000000105057824 */ /* 0x000fe400078e0209 */
[----:B------:R-:W-:Y:S02]  /*8a50*/  IMAD R21, R0, R21, RZ ;  /* 0x0000001500157224 */ /* 0x000fe400078e02ff */
[----:B------:R-:W-:Y:S02]  /*8a60*/  IMAD R0, R139, 0xc0, R144 ;  /* 0x000000c08b007824 */ /* 0x000fe400078e0290 */
[C---:B------:R-:W-:Y:S02]  /*8a70*/  IMAD R3, R7.reuse, UR5, R6 ;  /* 0x0000000507037c24 */ /* 0x040fe4000f8e0206 */
[----:B------:R-:W-:Y:S01]  /*8a80*/  IMAD.WIDE.U32 R4, R7, UR4, R4 ;  /* 0x0000000407047c25 */ /* 0x000fe2000f8e0004 */
[----:B------:R-:W-:Y:S01]  /*8a90*/  ISETP.GE.AND P0, PT, R0, R21, PT ;  /* 0x000000150000720c */ /* 0x000fe20003f06270 */
[----:B------:R-:W-:-:S03]  /*8aa0*/  ULDC.64 UR4, c[0x0][0xa80] ;  /* 0x0002a00000047ab9 */ /* 0x000fc60000000a00 */
[----:B------:R-:W-:Y:S02]  /*8ab0*/  IADD3 R3, R5, R3, RZ ;  /* 0x0000000305037210 */ /* 0x000fe40007ffe0ff */
[----:B------:R-:W-:-:S04]  /*8ac0*/  LEA R6, P1, R4, UR4, 0x1 ;  /* 0x0000000404067c11 */ /* 0x000fc8000f8208ff */
[----:B------:R-:W-:Y:S02]  /*8ad0*/  LEA.HI.X R3, R4, UR5, R3, 0x1, P1 ;  /* 0x0000000504037c11 */ /* 0x000fe400088f0c03 */
[----:B------:R1:W2:Y:S04]  /*8ae0*/  SHFL.IDX PT, R4, R6, RZ, 0x1c1f ;  /* 0x001c1fff06047589 */ /* 0x0002a800000e0000 */
[----:B------:R1:W3:Y:S01]  /*8af0*/  SHFL.IDX PT, R5, R3, RZ, 0x1c1f ;  /* 0x001c1fff03057589 */ /* 0x0002e200000e0000 */
[----:B------:R-:W-:Y:S05]  /*8b00*/  @P0 BRA `(.L_x_201) ;  /* 0x0000000000300947 */ /* 0x000fea0003800000 */
[----:B------:R-:W-:Y:S02]  /*8b10*/  ULDC UR4, c[0x0][0xac8] ;  /* 0x0002b20000047ab9 */ /* 0x000fe40000000800 */
[----:B------:R-:W-:Y:S02]  /*8b20*/  ISETP.GE.AND P3, PT, R140, UR4, PT ;  /* 0x000000048c007c0c */ /* 0x000fe4000bf66270 */
[----:B------:R-:W-:Y:S02]  /*8b30*/  ISETP.GE.AND P4, PT, R141, UR4, PT ;  /* 0x000000048d007c0c */ /* 0x000fe4000bf86270 */
[----:B------:R-:W-:-:S09]  /*8b40*/  ISETP.GE.AND P2, PT, R136, UR4, PT ;  /* 0x0000000488007c0c */ /* 0x000fd2000bf46270 */
[-C--:B--2---:R-:W-:Y:S02]  /*8b50*/  @!P3 LEA R10, P0, R140, R4.reuse, 0x1 ;  /* 0x000000048c0ab211 */ /* 0x084fe400078008ff */
[C---:B------:R-:W-:Y:S02]  /*8b60*/  @!P4 LEA R12, P1, R141.reuse, R4, 0x1 ;  /* 0x000000048d0cc211 */ /* 0x040fe400078208ff */
[----:B---3--:R-:W-:Y:S01]  /*8b70*/  @!P2 IMAD.WIDE R8, R136, 0x2, R4 ;  /* 0x000000028808a825 */ /* 0x008fe200078e0204 */
[-C--:B------:R-:W-:Y:S02]  /*8b80*/  @!P3 LEA.HI.X R11, R140, R5.reuse, R154, 0x1, P0 ;  /* 0x000000058c0bb211 */ /* 0x080fe400000f0c9a */
[----:B------:R-:W-:Y:S02]  /*8b90*/  @!P4 LEA.HI.X R13, R141, R5, R153, 0x1, P1 ;  /* 0x000000058d0dc211 */ /* 0x000fe400008f0c99 */
[----:B------:R4:W-:Y:S04]  /*8ba0*/  @!P2 ST.E.128 desc[UR36][R8.64], RZ ;  /* 0x000000ff0800a985 */ /* 0x0009e8000c101d24 */
[----:B------:R4:W-:Y:S04]  /*8bb0*/  @!P3 ST.E.128 desc[UR36][R10.64], RZ ;  /* 0x000000ff0a00b985 */ /* 0x0009e8000c101d24 */
[----:B------:R4:W-:Y:S02]  /*8bc0*/  @!P4 ST.E.128 desc[UR36][R12.64], RZ ;  /* 0x000000ff0c00c985 */ /* 0x0009e4000c101d24 */
.L_x_201:
[----:B------:R-:W-:Y:S05]  /*8bd0*/  BSYNC B1 ;  /* 0x0000000000017941 */ /* 0x000fea0003800000 */
.L_x_200:
[----:B------:R-:W-:Y:S01]  /*8be0*/  VIADD R0, R0, 0x60 ;  /* 0x0000006000007836 */ /* 0x000fe20000000000 */
[----:B---3--:R3:W0:Y:S04]  /*8bf0*/  SHFL.IDX PT, R5, R3, 0x1, 0x1c1f ;  /* 0x003c1f0003057f89 */ /* 0x00862800000e0000 */
[----:B------:R-:W-:Y:S01]  /*8c00*/  ISETP.GE.AND P0, PT, R0, R21, PT ;  /* 0x000000150000720c */ /* 0x000fe20003f06270 */
[----:B--2---:R3:W2:-:S12]  /*8c10*/  SHFL.IDX PT, R4, R6, 0x1, 0x1c1f ;  /* 0x003c1f0006047f89 */ /* 0x00469800000e0000 */
[----:B---3--:R-:W-:Y:S05]  /*8c20*/  @P0 BRA `(.L_x_196) ;  /* 0x0000000000300947 */ /* 0x008fea0003800000 */
[----:B------:R-:W-:Y:S02]  /*8c30*/  ULDC UR4, c[0x0][0xac8] ;  /* 0x0002b20000047ab9 */ /* 0x000fe40000000800 */
[----:B------:R-:W-:Y:S02]  /*8c40*/  ISETP.GE.AND P3, PT, R140, UR4, PT ;  /* 0x000000048c007c0c */ /* 0x000fe4000bf66270 */
[----:B------:R-:W-:Y:S02]  /*8c50*/  ISETP.GE.AND P4, PT, R141, UR4, PT ;  /* 0x000000048d007c0c */ /* 0x000fe4000bf86270 */
[----:B------:R-:W-:-:S09]  /*8c60*/  ISETP.GE.AND P2, PT, R136, UR4, PT ;  /* 0x0000000488007c0c */ /* 0x000fd2000bf46270 */
[-C--:B--2-4-:R-:W-:Y:S02]  /*8c70*/  @!P3 LEA R8, P0, R140, R4.reuse, 0x1 ;  /* 0x000000048c08b211 */ /* 0x094fe400078008ff */
[C---:B------:R-:W-:Y:S02]  /*8c80*/  @!P4 LEA R10, P1, R141.reuse, R4, 0x1 ;  /* 0x000000048d0ac211 */ /* 0x040fe400078208ff */
[----:B01----:R-:W-:Y:S01]  /*8c90*/  @!P2 IMAD.WIDE R6, R136, 0x2, R4 ;  /* 0x000000028806a825 */ /* 0x003fe200078e0204 */
[-C--:B------:R-:W-:Y:S02]  /*8ca0*/  @!P3 LEA.HI.X R9, R140, R5.reuse, R154, 0x1, P0 ;  /* 0x000000058c09b211 */ /* 0x080fe400000f0c9a */
[----:B------:R-:W-:Y:S02]  /*8cb0*/  @!P4 LEA.HI.X R11, R141, R5, R153, 0x1, P1 ;  /* 0x000000058d0bc211 */ /* 0x000fe400008f0c99 */
[----:B------:R0:W-:Y:S04]  /*8cc0*/  @!P2 ST.E.128 desc[UR36][R6.64], RZ ;  /* 0x000000ff0600a985 */ /* 0x0001e8000c101d24 */
[----:B------:R0:W-:Y:S04]  /*8cd0*/  @!P3 ST.E.128 desc[UR36][R8.64], RZ ;  /* 0x000000ff0800b985 */ /* 0x0001e8000c101d24 */
[----:B------:R0:W-:Y:S02]  /*8ce0*/  @!P4 ST.E.128 desc[UR36][R10.64], RZ ;  /* 0x000000ff0a00c985 */ /* 0x0001e4000c101d24 */
.L_x_196:
[----:B------:R-:W-:Y:S05]  /*8cf0*/  BSYNC B0 ;  /* 0x0000000000007941 */ /* 0x000fea0003800000 */
.L_x_191:
[----:B------:R-:W-:Y:S02]  /*8d00*/  ULDC UR4, c[0x0][0xc3c] ;  /* 0x00030f0000047ab9 */ /* 0x000fe40000000800 */
[----:B0-----:R-:W-:-:S13]  /*8d10*/  ISETP.GE.AND P0, PT, R31, UR4, PT ;  /* 0x000000041f007c0c */ /* 0x001fda000bf06270 */
[----:B------:R-:W-:Y:S05]  /*8d20*/  @!P0 BRA `(.L_x_202) ;  /* 0xffffff8000548947 */ /* 0x000fea000383ffff */
[----:B------:R-:W-:Y:S05]  /*8d30*/  EXIT ;  /* 0x000000000000794d */ /* 0x000fea0003800000 */
.L_x_163:
[----:B------:R-:W-:-:S08]  /*8d40*/  NOP ;  /* 0x0000000000007918 */ /* 0x000fd00000000000 */
[----:B------:R-:W0:-:S00]  /*8d50*/  USETMAXREG.DEALLOC.CTAPOOL 0x20 ;  /* 0x00000020000079c8 */ /* 0x000e0000080e0500 */
[----:B0-----:R-:W-:Y:S02]  /*8d60*/  LOP3.LUT R0, R0, 0x3, RZ, 0xc0, !PT ;  /* 0x0000000300007812 */ /* 0x001fe400078ec0ff */
[----:B------:R-:W-:-:S04]  /*8d70*/  LOP3.LUT R22, R22, 0xffffffbf, RZ, 0xc0, !PT ;  /* 0xffffffbf16167812 */ /* 0x000fc800078ec0ff */
[----:B------:R-:W0:Y:S02]  /*8d80*/  SHFL.IDX PT, R0, R0, RZ, 0x1f ;  /* 0x00001fff00007589 */ /* 0x000e2400000e0000 */
[----:B0-----:R-:W-:Y:S01]  /*8d90*/  ISETP.NE.AND P0, PT, R0, RZ, PT ;  /* 0x000000ff0000720c */ /* 0x001fe20003f05270 */
[----:B------:R-:W-:-:S12]  /*8da0*/  IMAD.MOV.U32 R0, RZ, RZ, RZ ;  /* 0x000000ffff007224 */ /* 0x000fd800078e00ff */
[----:B------:R-:W-:Y:S01]  /*8db0*/  @P0 LOP3.LUT R22, R22, 0x40, RZ, 0xfc, !PT ;  /* 0x0000004016160812 */ /* 0x000fe200078efcff */
[----:B------:R-:W-:Y:S06]  /*8dc0*/  @!P0 BRA `(.L_x_203) ;  /* 0x00000000001c8947 */ /* 0x000fec0003800000 */
[----:B------:R-:W0:Y:S08]  /*8dd0*/  S2UR UR5, SR_CgaCtaId ;  /* 0x00000000000579c3 */ /* 0x000e300000008800 */
[----:B------:R-:W-:Y:S06]  /*8de0*/  BAR.SYNC.DEFER_BLOCKING 0x5, 0x200 ;  /* 0x0148000000007b1d */ /* 0x000fec0000010000 */
[----:B------:R-:W-:-:S02]  /*8df0*/  UMOV UR4, 0x400 ;  /* 0x0000040000047882 */ /* 0x000fc40000000000 */
[----:B0-----:R-:W-:-:S09]  /*8e00*/  ULEA UR4, UR5, UR4, 0x18 ;  /* 0x0000000405047291 */ /* 0x001fd2000f8ec03f */
[----:B------:R-:W1:Y:S01]  /*8e10*/  LDS.128 R16, [UR4+0x2d8d0] ;  /* 0x02d8d004ff107984 */ /* 0x000e620008000c00 */
[----:B------:R-:W-:Y:S06]  /*8e20*/  BAR.ARV 0x4, 0x200 ;  /* 0x0108000000007b1d */ /* 0x000fec0000002000 */
[----:B------:R-:W-:Y:S05]  /*8e30*/  BRA `(.L_x_204) ;  /* 0x0000000800007947 */ /* 0x000fea0003800000 */
.L_x_203:
[----:B------:R-:W0:Y:S01]  /*8e40*/  S2R R2, SR_TID.X ;  /* 0x0000000000027919 */ /* 0x000e220000002100 */
[----:B------:R-:W-:Y:S01]  /*8e50*/  ULDC UR4, c[0x0][0xc3c] ;  /* 0x00030f0000047ab9 */ /* 0x000fe20000000800 */
[----:B------:R-:W1:Y:S01]  /*8e60*/  S2UR UR6, SR_CTAID.X ;  /* 0x00000000000679c3 */ /* 0x000e620000002500 */
[----:B------:R-:W-:Y:S01]  /*8e70*/  ULDC UR5, c[0x0][0xc38] ;  /* 0x00030e0000057ab9 */ /* 0x000fe20000000800 */
[----:B0-----:R-:W-:-:S04]  /*8e80*/  LOP3.LUT R5, R2, 0x1f, RZ, 0xc0, !PT ;  /* 0x0000001f02057812 */ /* 0x001fc800078ec0ff */
[----:B------:R-:W-:-:S04]  /*8e90*/  ISETP.NE.AND P0, PT, R5, 0x1f, PT ;  /* 0x0000001f0500780c */ /* 0x000fc80003f05270 */
[----:B------:R-:W-:-:S13]  /*8ea0*/  ISETP.GE.OR P1, PT, R5, UR4, !P0 ;  /* 0x0000000405007c0c */ /* 0x000fda000c726670 */
[----:B------:R-:W0:Y:S02]  /*8eb0*/  @!P1 LDC.64 R2, c[0x0][0xc80] ;  /* 0x00032000ff029b82 */ /* 0x000e240000000a00 */
[----:B0-----:R-:W-:-:S05]  /*8ec0*/  @!P1 IMAD.WIDE.U32 R2, R5, 0x4, R2 ;  /* 0x0000000405029825 */ /* 0x001fca00078e0002 */
[----:B------:R-:W2:Y:S01]  /*8ed0*/  @!P1 LDG.E R0, desc[UR36][R2.64] ;  /* 0x0000002402009981 */ /* 0x000ea2000c1e1900 */
[C---:B------:R-:W-:Y:S01]  /*8ee0*/  ISETP.NE.AND P1, PT, R5.reuse, RZ, PT ;  /* 0x000000ff0500720c */ /* 0x040fe20003f25270 */
[----:B------:R-:W-:Y:S01]  /*8ef0*/  UMOV UR4, URZ ;  /* 0x0000003f00047c82 */ /* 0x000fe20008000000 */
[C---:B------:R-:W-:Y:S01]  /*8f00*/  ISETP.GE.U32.AND P2, PT, R5.reuse, 0x2, PT ;  /* 0x000000020500780c */ /* 0x040fe20003f46070 */
[----:B------:R-:W-:Y:S01]  /*8f10*/  IMAD.MOV.U32 R16, RZ, RZ, RZ ;  /* 0x000000ffff107224 */ /* 0x000fe200078e00ff */
[C---:B------:R-:W-:Y:S02]  /*8f20*/  ISETP.GE.U32.AND P3, PT, R5.reuse, 0x4, PT ;  /* 0x000000040500780c */ /* 0x040fe40003f66070 */
[C---:B------:R-:W-:Y:S02]  /*8f30*/  ISETP.GE.U32.AND P4, PT, R5.reuse, 0x8, PT ;  /* 0x000000080500780c */ /* 0x040fe40003f86070 */
[----:B------:R-:W-:Y:S01]  /*8f40*/  ISETP.GE.U32.AND P5, PT, R5, 0x10, PT ;  /* 0x000000100500780c */ /* 0x000fe20003fa6070 */
[----:B--2---:R-:W0:Y:S02]  /*8f50*/  SHFL.UP PT, R4, R0, 0x1, RZ ;  /* 0x0420000000047989 */ /* 0x004e2400000e00ff */
[----:B0-----:R-:W-:-:S05]  /*8f60*/  SEL R7, R4, RZ, P1 ;  /* 0x000000ff04077207 */ /* 0x001fca0000800000 */
[----:B------:R-:W-:-:S05]  /*8f70*/  IMAD.IADD R7, R0, 0x1, R7 ;  /* 0x0000000100077824 */ /* 0x000fca00078e0207 */
[----:B------:R-:W0:Y:S02]  /*8f80*/  SHFL.UP PT, R4, R7, 0x2, RZ ;  /* 0x0440000007047989 */ /* 0x000e2400000e00ff */
[----:B0-----:R-:W-:-:S05]  /*8f90*/  SEL R4, R4, RZ, P2 ;  /* 0x000000ff04047207 */ /* 0x001fca0001000000 */
[----:B------:R-:W-:-:S05]  /*8fa0*/  IMAD.IADD R4, R7, 0x1, R4 ;  /* 0x0000000107047824 */ /* 0x000fca00078e0204 */
[----:B------:R-:W0:Y:S02]  /*8fb0*/  SHFL.UP PT, R6, R4, 0x4, RZ ;  /* 0x0480000004067989 */ /* 0x000e2400000e00ff */
[----:B0-----:R-:W-:-:S04]  /*8fc0*/  SEL R3, R6, RZ, P3 ;  /* 0x000000ff06037207 */ /* 0x001fc80001800000 */
[----:B------:R-:W-:-:S05]  /*8fd0*/  IADD3 R3, R4, R3, RZ ;  /* 0x0000000304037210 */ /* 0x000fca0007ffe0ff */
[----:B------:R-:W0:Y:S02]  /*8fe0*/  SHFL.UP PT, R2, R3, 0x8, RZ ;  /* 0x0500000003027989 */ /* 0x000e2400000e00ff */
[----:B0-----:R-:W-:-:S05]  /*8ff0*/  SEL R2, R2, RZ, P4 ;  /* 0x000000ff02027207 */ /* 0x001fca0002000000 */
[----:B------:R-:W-:-:S05]  /*9000*/  IMAD.IADD R2, R3, 0x1, R2 ;  /* 0x0000000103027824 */ /* 0x000fca00078e0202 */
[----:B------:R-:W0:Y:S02]  /*9010*/  SHFL.UP PT, R6, R2, 0x10, RZ ;  /* 0x0600000002067989 */ /* 0x000e2400000e00ff */
[----:B0-----:R-:W-:-:S05]  /*9020*/  SEL R7, R6, RZ, P5 ;  /* 0x000000ff06077207 */ /* 0x001fca0002800000 */
[----:B------:R-:W-:-:S05]  /*9030*/  IMAD.IADD R7, R2, 0x1, R7 ;  /* 0x0000000102077824 */ /* 0x000fca00078e0207 */
[----:B------:R-:W0:Y:S02]  /*9040*/  SHFL.IDX PT, R4, R7, 0x1f, 0x1f ;  /* 0x03e01f0007047f89 */ /* 0x000e2400000e0000 */
[----:B0-----:R-:W-:-:S04]  /*9050*/  IMAD R4, R4, UR5, RZ ;  /* 0x0000000504047c24 */ /* 0x001fc8000f8e02ff */
[----:B------:R-:W-:Y:S01]  /*9060*/  IMAD.MOV.U32 R3, RZ, RZ, R4 ;  /* 0x000000ffff037224 */ /* 0x000fe200078e0004 */
[----:B-1----:R-:W-:-:S13]  /*9070*/  ISETP.GT.AND P6, PT, R4, UR6, PT ;  /* 0x0000000604007c0c */ /* 0x002fda000bfc4270 */
[----:B------:R-:W-:Y:S05]  /*9080*/  @P6 BRA `(.L_x_205) ;  /* 0x0000000000946947 */ /* 0x000fea0003800000 */
[----:B------:R-:W-:Y:S01]  /*9090*/  MOV R4, R3 ;  /* 0x0000000300047202 */ /* 0x000fe20000000f00 */
[----:B------:R-:W-:Y:S01]  /*90a0*/  UMOV UR4, URZ ;  /* 0x0000003f00047c82 */ /* 0x000fe20008000000 */
[----:B------:R-:W-:-:S05]  /*90b0*/  ULDC UR5, c[0x0][0xc38] ;  /* 0x00030e0000057ab9 */ /* 0x000fca0000000800 */
.L_x_209:
[----:B------:R-:W0:Y:S01]  /*90c0*/  LDC R2, c[0x0][0xc3c] ;  /* 0x00030f00ff027b82 */ /* 0x000e220000000800 */
[----:B------:R-:W-:-:S06]  /*90d0*/  UIADD3 UR4, UR4, 0x1f, URZ ;  /* 0x0000001f04047890 */ /* 0x000fcc000fffe03f */
[----:B0-----:R-:W-:-:S13]  /*90e0*/  ISETP.LE.AND P6, PT, R2, UR4, PT ;  /* 0x0000000402007c0c */ /* 0x001fda000bfc3270 */
[----:B------:R-:W-:Y:S05]  /*90f0*/  @P6 BRA `(.L_x_206) ;  /* 0x0000000400246947 */ /* 0x000fea0003800000 */
[----:B------:R-:W-:Y:S01]  /*9100*/  VIADD R7, R5, UR4 ;  /* 0x0000000405077c36 */ /* 0x000fe20008000000 */
[----:B------:R-:W-:Y:S01]  /*9110*/  BSSY B0, `(.L_x_207) ;  /* 0x0000007000007945 */ /* 0x000fe20003800000 */
[----:B------:R-:W-:-:S03]  /*9120*/  IMAD.MOV.U32 R0, RZ, RZ, RZ ;  /* 0x000000ffff007224 */ /* 0x000fc600078e00ff */
[----:B------:R-:W-:-:S13]  /*9130*/  ISETP.GE.OR P6, PT, R7, R2, !P0 ;  /* 0x000000020700720c */ /* 0x000fda00047c6670 */
[----:B------:R-:W-:Y:S05]  /*9140*/  @P6 BRA `(.L_x_208) ;  /* 0x00000000000c6947 */ /* 0x000fea0003800000 */
[----:B------:R-:W0:Y:S02]  /*9150*/  LDC.64 R2, c[0x0][0xc80] ;  /* 0x00032000ff027b82 */ /* 0x000e240000000a00 */
[----:B0-----:R-:W-:-:S05]  /*9160*/  IMAD.WIDE R2, R7, 0x4, R2 ;  /* 0x0000000407027825 */ /* 0x001fca00078e0202 */
[----:B------:R0:W5:Y:S02]  /*9170*/  LDG.E R0, desc[UR36][R2.64] ;  /* 0x0000002402007981 */ /* 0x000164000c1e1900 */
.L_x_208:
[----:B------:R-:W-:Y:S05]  /*9180*/  BSYNC B0 ;  /* 0x0000000000007941 */ /* 0x000fea0003800000 */
.L_x_207:
[----:B0----5:R-:W0:Y:S02]  /*9190*/  SHFL.UP PT, R2, R0, 0x1, RZ ;  /* 0x0420000000027989 */ /* 0x021e2400000e00ff */
        /* <DEDUP_REMOVED lines=16> */
[----:B------:R-:W-:-:S05]  /*92a0*/  IMAD.IADD R4, R3, 0x1, R4 ;  /* 0x0000000103047824 */ /* 0x000fca00078e0204 */
[----:B------:R-:W-:-:S13]  /*92b0*/  ISETP.GT.AND P6, PT, R4, UR6, PT ;  /* 0x0000000604007c0c */ /* 0x000fda000bfc4270 */
[----:B------:R-:W-:Y:S05]  /*92c0*/  @!P6 BRA `(.L_x_209) ;  /* 0xfffffffc007ce947 */ /* 0x000fea000383ffff */
[----:B------:R-:W-:-:S07]  /*92d0*/  IMAD.MOV.U32 R7, RZ, RZ, R9 ;  /* 0x000000ffff077224 */ /* 0x000fce00078e0009 */
.L_x_205:
[----:B------:R-:W-:-:S05]  /*92e0*/  IADD3 R9, -R3, R4, RZ ;  /* 0x0000000403097210 */ /* 0x000fca0007ffe1ff */
[----:B------:R-:W-:-:S05]  /*92f0*/  IMAD R2, R7, UR5, R9 ;  /* 0x0000000507027c24 */ /* 0x000fca000f8e0209 */
[----:B------:R-:W-:-:S13]  /*9300*/  ISETP.GT.AND P0, PT, R2, UR6, PT ;  /* 0x0000000602007c0c */ /* 0x000fda000bf04270 */
[----:B------:R-:W-:-:S04]  /*9310*/  VOTE.ANY R6, PT, !P0 ;  /* 0x0000000000067806 */ /* 0x000fc800040e0100 */
[----:B------:R-:W0:Y:S01]  /*9320*/  POPC R19, R6 ;  /* 0x0000000600137309 */ /* 0x000e220000000000 */
[----:B------:R-:W-:Y:S01]  /*9330*/  ISETP.NE.AND P0, PT, R6, RZ, PT ;  /* 0x000000ff0600720c */ /* 0x000fe20003f05270 */
[----:B0-----:R-:W0:Y:S02]  /*9340*/  SHFL.IDX PT, R0, R0, R19, 0x1f ;  /* 0x00001f1300007589 */ /* 0x001e2400000e0000 */
[----:B0-----:R-:W-:-:S04]  /*9350*/  IABS R4, R0 ;  /* 0x0000000000047213 */ /* 0x001fc80000000000 */
[----:B------:R-:W0:Y:S08]  /*9360*/  I2F.RP R8, R4 ;  /* 0x0000000400087306 */ /* 0x000e300000209400 */
[----:B0-----:R-:W0:Y:S02]  /*9370*/  MUFU.RCP R8, R8 ;  /* 0x0000000800087308 */ /* 0x001e240000001000 */
[----:B0-----:R-:W-:-:S06]  /*9380*/  VIADD R2, R8, 0xffffffe ;  /* 0x0ffffffe08027836 */ /* 0x001fcc0000000000 */
[----:B------:R0:W1:Y:S01]  /*9390*/  F2I.FTZ.U32.TRUNC.NTZ R3, R2 ;  /* 0x0000000200037305 */ /* 0x000062000021f000 */
[----:B------:R-:W-:Y:S05]  /*93a0*/  @!P0 BRA `(.L_x_210) ;  /* 0x0000000000088947 */ /* 0x000fea0003800000 */
[----:B------:R-:W-:-:S06]  /*93b0*/  VIADD R16, R19, 0xffffffff ;  /* 0xffffffff13107836 */ /* 0x000fcc0000000000 */
[----:B------:R2:W3:Y:S02]  /*93c0*/  SHFL.IDX PT, R16, R7, R16, 0x1f ;  /* 0x00001f1007107589 */ /* 0x0004e400000e0000 */
.L_x_210:
[----:B---3--:R-:W-:Y:S01]  /*93d0*/  IMAD R16, R16, UR5, R9 ;  /* 0x0000000510107c24 */ /* 0x008fe2000f8e0209 */
[----:B0-----:R-:W-:Y:S01]  /*93e0*/  IABS R2, R0 ;  /* 0x0000000000027213 */ /* 0x001fe20000000000 */
[----:B-12---:R-:W-:Y:S02]  /*93f0*/  IMAD.MOV R7, RZ, RZ, -R3 ;  /* 0x000000ffff077224 */ /* 0x006fe400078e0a03 */
[----:B------:R-:W-:Y:S01]  /*9400*/  VIADD R19, R19, UR4 ;  /* 0x0000000413137c36 */ /* 0x000fe20008000000 */
[----:B------:R-:W-:Y:S01]  /*9410*/  IADD3 R9, -R16, UR6, RZ ;  /* 0x0000000610097c10 */ /* 0x000fe2000fffe1ff */
[----:B------:R-:W-:Y:S01]  /*9420*/  IMAD.MOV R8, RZ, RZ, -R2 ;  /* 0x000000ffff087224 */ /* 0x000fe200078e0a02 */
[----:B------:R-:W-:Y:S01]  /*9430*/  MOV R2, RZ ;  /* 0x000000ff00027202 */ /* 0x000fe20000000f00 */
[----:B------:R-:W-:Y:S01]  /*9440*/  IMAD R7, R7, R4, RZ ;  /* 0x0000000407077224 */ /* 0x000fe200078e02ff */
[----:B------:R-:W-:-:S03]  /*9450*/  IABS R6, R9 ;  /* 0x0000000900067213 */ /* 0x000fc60000000000 */
[----:B------:R-:W-:-:S04]  /*9460*/  IMAD.HI.U32 R2, R3, R7, R2 ;  /* 0x0000000703027227 */ /* 0x000fc800078e0002 */
[----:B------:R-:W-:Y:S02]  /*9470*/  IMAD.MOV.U32 R3, RZ, RZ, R6 ;  /* 0x000000ffff037224 */ /* 0x000fe400078e0006 */
[----:B------:R-:W-:Y:S02]  /*9480*/  IMAD.MOV.U32 R6, RZ, RZ, R8 ;  /* 0x000000ffff067224 */ /* 0x000fe400078e0008 */
[----:B------:R-:W-:-:S04]  /*9490*/  IMAD.HI.U32 R2, R2, R3, RZ ;  /* 0x0000000302027227 */ /* 0x000fc800078e00ff */
[----:B------:R-:W-:-:S05]  /*94a0*/  IMAD R3, R2, R6, R3 ;  /* 0x0000000602037224 */ /* 0x000fca00078e0203 */
[----:B------:R-:W-:-:S13]  /*94b0*/  ISETP.GT.U32.AND P1, PT, R4, R3, PT ;  /* 0x000000030400720c */ /* 0x000fda0003f24070 */
[----:B------:R-:W-:Y:S02]  /*94c0*/  @!P1 IMAD.IADD R3, R3, 0x1, -R4 ;  /* 0x0000000103039824 */ /* 0x000fe400078e0a04 */
[----:B------:R-:W-:Y:S01]  /*94d0*/  @!P1 VIADD R2, R2, 0x1 ;  /* 0x0000000102029836 */ /* 0x000fe20000000000 */
[----:B------:R-:W-:Y:S02]  /*94e0*/  ISETP.NE.AND P1, PT, R0, RZ, PT ;  /* 0x000000ff0000720c */ /* 0x000fe40003f25270 */
[----:B------:R-:W-:Y:S02]  /*94f0*/  ISETP.GE.U32.AND P0, PT, R3, R4, PT ;  /* 0x000000040300720c */ /* 0x000fe40003f06070 */
[----:B------:R-:W-:-:S04]  /*9500*/  LOP3.LUT R3, R9, R0, RZ, 0x3c, !PT ;  /* 0x0000000009037212 */ /* 0x000fc800078e3cff */
[----:B------:R-:W-:-:S07]  /*9510*/  ISETP.GE.AND P2, PT, R3, RZ, PT ;  /* 0x000000ff0300720c */ /* 0x000fce0003f46270 */
[----:B------:R-:W-:-:S06]  /*9520*/  @P0 IADD3 R2, R2, 0x1, RZ ;  /* 0x0000000102020810 */ /* 0x000fcc0007ffe0ff */
[----:B------:R-:W-:Y:S01]  /*9530*/  @!P2 IMAD.MOV R2, RZ, RZ, -R2 ;  /* 0x000000ffff02a224 */ /* 0x000fe200078e0a02 */
[----:B------:R-:W-:-:S05]  /*9540*/  @!P1 LOP3.LUT R2, RZ, R0, RZ, 0x33, !PT ;  /* 0x00000000ff029212 */ /* 0x000fca00078e33ff */
[--C-:B------:R-:W-:Y:S02]  /*9550*/  IMAD.MOV R17, RZ, RZ, -R2.reuse ;  /* 0x000000ffff117224 */ /* 0x100fe400078e0a02 */
[----:B------:R-:W-:Y:S02]  /*9560*/  IMAD.MOV.U32 R18, RZ, RZ, R2 ;  /* 0x000000ffff127224 */ /* 0x000fe400078e0002 */
[----:B------:R-:W-:Y:S01]  /*9570*/  IMAD R17, R0, R17, R9 ;  /* 0x0000001100117224 */ /* 0x000fe200078e0209 */
[----:B------:R-:W-:Y:S06]  /*9580*/  BRA `(.L_x_211) ;  /* 0x0000000000147947 */ /* 0x000fec0003800000 */
.L_x_206:
[----:B------:R-:W-:Y:S01]  /*9590*/  ULDC UR4, c[0x0][0xc3c] ;  /* 0x00030f0000047ab9 */ /* 0x000fe20000000800 */
[----:B------:R-:W-:Y:S01]  /*95a0*/  MOV R17, RZ ;  /* 0x000000ff00117202 */ /* 0x000fe20000000f00 */
[----:B------:R-:W-:Y:S02]  /*95b0*/  IMAD.U32 R16, RZ, RZ, UR6 ;  /* 0x00000006ff107e24 */ /* 0x000fe4000f8e00ff */
[----:B------:R-:W-:Y:S02]  /*95c0*/  IMAD.MOV.U32 R18, RZ, RZ, RZ ;  /* 0x000000ffff127224 */ /* 0x000fe400078e00ff */
[----:B------:R-:W-:-:S07]  /*95d0*/  IMAD.U32 R19, RZ, RZ, UR4 ;  /* 0x00000004ff137e24 */ /* 0x000fce000f8e00ff */
.L_x_211:
[----:B------:R-:W-:-:S13]  /*95e0*/  ISETP.NE.AND P0, PT, R5, RZ, PT ;  /* 0x000000ff0500720c */ /* 0x000fda0003f05270 */
[----:B------:R-:W0:Y:S01]  /*95f0*/  @!P0 S2R R3, SR_CgaCtaId ;  /* 0x0000000000038919 */ /* 0x000e220000008800 */
[----:B------:R-:W-:-:S04]  /*9600*/  @!P0 MOV R0, 0x400 ;  /* 0x0000040000008802 */ /* 0x000fc80000000f00 */
[----:B0-----:R-:W-:-:S05]  /*9610*/  @!P0 LEA R0, R3, R0, 0x18 ;  /* 0x0000000003008211 */ /* 0x001fca00078ec0ff */
[----:B------:R0:W-:Y:S01]  /*9620*/  @!P0 STS.128 [R0+0x2d8d0], R16 ;  /* 0x02d8d01000008388 */ /* 0x0001e20000000c00 */
[----:B------:R-:W-:Y:S06]  /*9630*/  BAR.ARV 0x5, 0x200 ;  /* 0x0148000000007b1d */ /* 0x000fec0000002000 */
.L_x_204:
[----:B------:R2:W-:Y:S01]  /*9640*/  STL [R1+0x30], RZ ;  /* 0x000030ff01007387 */ /* 0x0005e20000100800 */
[----:B------:R-:W-:Y:S01]  /*9650*/  ULDC UR4, c[0x0][0xc3c] ;  /* 0x00030f0000047ab9 */ /* 0x000fe20000000800 */
[----:B------:R-:W-:Y:S01]  /*9660*/  IMAD.MOV.U32 R29, RZ, RZ, 0x1 ;  /* 0x00000001ff1d7424 */ /* 0x000fe200078e00ff */
[----:B-1----:R-:W-:Y:S02]  /*9670*/  ISETP.GE.AND P0, PT, R19, UR4, PT ;  /* 0x0000000413007c0c */ /* 0x002fe4000bf06270 */
[----:B------:R-:W-:-:S11]  /*9680*/  MOV R26, RZ ;  /* 0x000000ff001a7202 */ /* 0x000fd60000000f00 */
[----:B--2---:R-:W-:Y:S05]  /*9690*/  @P0 BRA `(.L_x_212) ;  /* 0x00000044007c0947 */ /* 0x004fea0003800000 */
[----:B------:R-:W2:Y:S01]  /*96a0*/  LDL R6, [R1+0x1c] ;  /* 0x00001c0001067983 */ /* 0x000ea20000100800 */
[----:B------:R-:W0:Y:S01]  /*96b0*/  S2R R3, SR_TID.X ;  /* 0x0000000000037919 */ /* 0x000e220000002100 */
[----:B------:R-:W1:Y:S01]  /*96c0*/  S2UR UR5, SR_CgaCtaId ;  /* 0x00000000000579c3 */ /* 0x000e620000008800 */
[----:B------:R-:W-:Y:S01]  /*96d0*/  UMOV UR4, 0x400 ;  /* 0x0000040000047882 */ /* 0x000fe20000000000 */
[C---:B0-----:R-:W-:Y:S01]  /*96e0*/  IMAD.SHL.U32 R0, R3.reuse, 0x8, RZ ;  /* 0x0000000803007824 */ /* 0x041fe200078e00ff */
[C---:B------:R-:W-:Y:S01]  /*96f0*/  LOP3.LUT R5, R3.reuse, 0x7f, RZ, 0xc0, !PT ;  /* 0x0000007f03057812 */ /* 0x040fe200078ec0ff */
[----:B------:R-:W-:-:S03]  /*9700*/  IMAD.SHL.U32 R4, R3, 0x20, RZ ;  /* 0x0000002003047824 */ /* 0x000fc600078e00ff */
[----:B------:R-:W-:Y:S01]  /*9710*/  LOP3.LUT R2, R0, 0xd8, RZ, 0xc0, !PT ;  /* 0x000000d800027812 */ /* 0x000fe200078ec0ff */
[----:B-1----:R-:W-:-:S03]  /*9720*/  ULEA UR4, UR5, UR4, 0x18 ;  /* 0x0000000405047291 */ /* 0x002fc6000f8ec03f */
[----:B------:R-:W-:Y:S02]  /*9730*/  LOP3.LUT R3, R2, 0x18, R3, 0x78, !PT ;  /* 0x0000001802037812 */ /* 0x000fe400078e7803 */
[----:B------:R-:W-:Y:S02]  /*9740*/  SHF.R.U32.HI R5, RZ, 0x2, R5 ;  /* 0x00000002ff057819 */ /* 0x000fe40000011605 */
[----:B------:R-:W-:Y:S01]  /*9750*/  MOV R23, UR4 ;  /* 0x0000000400177c02 */ /* 0x000fe20008000f00 */
[----:B------:R-:W-:Y:S01]  /*9760*/  BSSY B8, `(.L_x_212) ;  /* 0x0000452000087945 */ /* 0x000fe20003800000 */
[----:B------:R-:W-:Y:S02]  /*9770*/  IMAD.MOV.U32 R29, RZ, RZ, 0x1 ;  /* 0x00000001ff1d7424 */ /* 0x000fe400078e00ff */
[----:B------:R-:W-:Y:S01]  /*9780*/  IMAD.MOV.U32 R26, RZ, RZ, RZ ;  /* 0x000000ffff1a7224 */ /* 0x000fe200078e00ff */
[----:B------:R-:W-:Y:S01]  /*9790*/  ULDC UR38, c[0x0][0xc] ;  /* 0x0000030000267ab9 */ /* 0x000fe20000000800 */
[----:B--2---:R-:W-:-:S02]  /*97a0*/  LOP3.LUT R2, R6, 0x2, RZ, 0xfc, !PT ;  /* 0x0000000206027812 */ /* 0x004fc400078efcff */
[----:B------:R-:W-:-:S03]  /*97b0*/  LOP3.LUT R6, R4, 0x60, RZ, 0xc0, !PT ;  /* 0x0000006004067812 */ /* 0x000fc600078ec0ff */
[----:B------:R0:W-:Y:S01]  /*97c0*/  STL [R1+0x38], R2 ;  /* 0x0000380201007387 */ /* 0x0001e20000100800 */
[----:B------:R-:W-:Y:S02]  /*97d0*/  LOP3.LUT R4, R0, 0x18, RZ, 0xc0, !PT ;  /* 0x0000001800047812 */ /* 0x000fe400078ec0ff */
[----:B0-----:R-:W-:Y:S02]  /*97e0*/  LOP3.LUT R2, R3, 0x320, R0, 0xf8, !PT ;  /* 0x0000032003027812 */ /* 0x001fe400078ef800 */
[----:B------:R-:W-:-:S03]  /*97f0*/  LOP3.LUT R0, R5, R6, RZ, 0xfc, !PT ;  /* 0x0000000605007212 */ /* 0x000fc600078efcff */
[----:B------:R-:W-:Y:S01]  /*9800*/  IMAD R0, R2, 0x2, R23 ;  /* 0x0000000202007824 */ /* 0x000fe200078e0217 */
[----:B------:R0:W-:Y:S04]  /*9810*/  STL [R1+0x30], RZ ;  /* 0x000030ff01007387 */ /* 0x0001e80000100800 */
[----:B------:R0:W-:Y:S01]  /*9820*/  STL [R1+0x18], R0 ;  /* 0x0000180001007387 */ /* 0x0001e20000100800 */
[C---:B------:R-:W-:Y:S02]  /*9830*/  LOP3.LUT R5, R4.reuse, 0x20, RZ, 0xfc, !PT ;  /* 0x0000002004057812 */ /* 0x040fe400078efcff */
[----:B------:R-:W-:-:S07]  /*9840*/  LOP3.LUT R3, R4, 0x40, RZ, 0xfc, !PT ;  /* 0x0000004004037812 */ /* 0x000fce00078efcff */
.L_x_273:
[----:B-1----:R-:W1:Y:S02]  /*9850*/  LDC.64 R2, c[0x0][0xc88] ;  /* 0x00032200ff027b82 */ /* 0x002e640000000a00 */
[----:B-1----:R-:W-:-:S05]  /*9860*/  IMAD.WIDE R2, R19, 0x4, R2 ;  /* 0x0000000413027825 */ /* 0x002fca00078e0202 */
[----:B0-----:R-:W0:Y:S01]  /*9870*/  LDG.E R28, desc[UR36][R2.64] ;  /* 0x00000024021c7981 */ /* 0x001e22000c1e1900 */
[----:B------:R-:W-:Y:S05]  /*9880*/  YIELD ;  /* 0x0000000000007946 */ /* 0x000fea0003800000 */
[----:B------:R-:W-:Y:S01]  /*9890*/  ULDC.64 UR4, c[0x0][0xa28] ;  /* 0x00028a0000047ab9 */ /* 0x000fe20000000a00 */
[----:B------:R-:W-:Y:S01]  /*98a0*/  IMAD.MOV.U32 R6, RZ, RZ, RZ ;  /* 0x000000ffff067224 */ /* 0x000fe200078e00ff */
[----:B------:R-:W-:Y:S01]  /*98b0*/  ISETP.NE.U32.AND P0, PT, RZ, UR4, PT ;  /* 0x00000004ff007c0c */ /* 0x000fe2000bf05070 */
[----:B------:R-:W-:-:S03]  /*98c0*/  ULDC.64 UR6, c[0x0][0xa18] ;  /* 0x0002860000067ab9 */ /* 0x000fc60000000a00 */
[----:B------:R-:W-:Y:S02]  /*98d0*/  ISETP.NE.AND.EX P0, PT, RZ, UR5, PT, P0 ;  /* 0x00000005ff007c0c */ /* 0x000fe4000bf05300 */
[----:B0-----:R-:W-:-:S11]  /*98e0*/  SHF.R.S32.HI R0, RZ, 0x1f, R28 ;  /* 0x0000001fff007819 */ /* 0x001fd6000001141c */
[C---:B------:R-:W-:Y:S01]  /*98f0*/  @P0 LEA R2, P1, R28.reuse, UR4, 0x2 ;  /* 0x000000041c020c11 */ /* 0x040fe2000f8210ff */
[C---:B------:R-:W-:Y:S01]  /*9900*/  IMAD.SHL.U32 R24, R28.reuse, 0x4, RZ ;  /* 0x000000041c187824 */ /* 0x040fe200078e00ff */
[C-C-:B------:R-:W-:Y:S01]  /*9910*/  SHF.L.U64.HI R25, R28.reuse, 0x2, R0.reuse ;  /* 0x000000021c197819 */ /* 0x140fe20000010200 */
[----:B------:R0:W-:Y:S01]  /*9920*/  STL [R1+0x20], R0 ;  /* 0x0000200001007387 */ /* 0x0001e20000100800 */
[----:B------:R-:W-:Y:S01]  /*9930*/  @P0 LEA.HI.X R3, R28, UR5, R0, 0x2, P1 ;  /* 0x000000051c030c11 */ /* 0x000fe200088f1400 */
[----:B------:R-:W-:-:S04]  /*9940*/  ULDC.64 UR4, c[0x0][0xa00] ;  /* 0x0002800000047ab9 */ /* 0x000fc80000000a00 */
[----:B------:R1:W2:Y:S01]  /*9950*/  @P0 LDG.E R6, desc[UR36][R2.64] ;  /* 0x0000002402060981 */ /* 0x0002a2000c1e1900 */
[----:B------:R-:W-:Y:S02]  /*9960*/  ISETP.NE.U32.AND P0, PT, RZ, UR4, PT ;  /* 0x00000004ff007c0c */ /* 0x000fe4000bf05070 */
[----:B------:R-:W-:Y:S01]  /*9970*/  LOP3.LUT R22, R22, 0xffffffdf, RZ, 0xc0, !PT ;  /* 0xffffffdf16167812 */ /* 0x000fe200078ec0ff */
[----:B0-----:R-:W-:Y:S01]  /*9980*/  IMAD.MOV.U32 R0, RZ, RZ, RZ ;  /* 0x000000ffff007224 */ /* 0x001fe200078e00ff */
[----:B------:R-:W-:Y:S02]  /*9990*/  ISETP.NE.AND.EX P2, PT, RZ, UR5, PT, P0 ;  /* 0x00000005ff007c0c */ /* 0x000fe4000bf45300 */
[----:B------:R-:W-:Y:S02]  /*99a0*/  ISETP.NE.U32.AND P0, PT, RZ, UR6, PT ;  /* 0x00000006ff007c0c */ /* 0x000fe4000bf05070 */
[----:B-1----:R-:W-:Y:S02]  /*99b0*/  IADD3 R2, P1, R24, UR4, RZ ;  /* 0x0000000418027c10 */ /* 0x002fe4000ff3e0ff */
[----:B------:R-:W-:-:S02]  /*99c0*/  ISETP.NE.AND.EX P0, PT, RZ, UR7, PT, P0 ;  /* 0x00000007ff007c0c */ /* 0x000fc4000bf05300 */
[----:B------:R-:W-:Y:S01]  /*99d0*/  IADD3.X R3, R25, UR5, RZ, P1, !PT ;  /* 0x0000000519037c10 */ /* 0x000fe20008ffe4ff */
[----:B------:R-:W-:-:S04]  /*99e0*/  ULDC.64 UR4, c[0x0][0x418] ;  /* 0x0001060000047ab9 */ /* 0x000fc80000000a00 */
[----:B------:R-:W-:Y:S01]  /*99f0*/  @P2 LOP3.LUT R22, R22, 0x20, RZ, 0xfc, !PT ;  /* 0x0000002016162812 */ /* 0x000fe200078efcff */
[----:B------:R-:W3:Y:S05]  /*9a00*/  @P2 LDG.E R0, desc[UR36][R2.64] ;  /* 0x0000002402002981 */ /* 0x000eea000c1e1900 */
[----:B------:R-:W-:-:S04]  /*9a10*/  @P0 IADD3 R4, P1, R24, UR6, RZ ;  /* 0x0000000618040c10 */ /* 0x000fc8000ff3e0ff */
[----:B------:R-:W-:-:S05]  /*9a20*/  @P0 IADD3.X R5, R25, UR7, RZ, P1, !PT ;  /* 0x0000000719050c10 */ /* 0x000fca0008ffe4ff */
[----:B------:R-:W4:Y:S01]  /*9a30*/  @P0 LDG.E R4, desc[UR36][R4.64] ;  /* 0x0000002404040981 */ /* 0x000f22000c1e1900 */
[----:B------:R-:W-:-:S03]  /*9a40*/  UISETP.NE.U32.AND UP0, UPT, UR4, URZ, UPT ;  /* 0x0000003f0400728c */ /* 0x000fc6000bf05070 */
[----:B------:R-:W-:Y:S01]  /*9a50*/  ULDC UR4, c[0x0][0x424] ;  /* 0x0001090000047ab9 */ /* 0x000fe20000000800 */
[----:B------:R-:W-:-:S03]  /*9a60*/  UISETP.NE.AND.EX UP0, UPT, UR5, URZ, UPT, UP0 ;  /* 0x0000003f0500728c */ /* 0x000fc6000bf05300 */
[----:B------:R-:W-:Y:S01]  /*9a70*/  ULDC UR5, c[0x0][0x2f0] ;  /* 0x0000bc0000057ab9 */ /* 0x000fe20000000800 */
[----:B------:R-:W-:-:S04]  /*9a80*/  USEL UR4, UR4, 0x1, UP0 ;  /* 0x0000000104047887 */ /* 0x000fc80008000000 */
[----:B------:R-:W-:Y:S01]  /*9a90*/  UIMAD UR4, UR4, UR5, URZ ;  /* 0x00000005040472a4 */ /* 0x000fe2000f8e023f */
[----:B---3--:R0:W-:Y:S04]  /*9aa0*/  STL [R1], R0 ;  /* 0x0000000001007387 */ /* 0x0081e80000100800 */
[----:B--2---:R1:W-:Y:S01]  /*9ab0*/  STL [R1+0x10], R6 ;  /* 0x0000100601007387 */ /* 0x0043e20000100800 */
[----:B0-----:R-:W-:-:S03]  /*9ac0*/  MOV R0, UR4 ;  /* 0x0000000400007c02 */ /* 0x001fc60008000f00 */
[----:B----4-:R1:W-:Y:S01]  /*9ad0*/  @P0 STL [R1+0x28], R4 ;  /* 0x0000280401000387 */ /* 0x0103e20000100800 */
[----:B------:R-:W-:Y:S05]  /*9ae0*/  @P0 BRA `(.L_x_213) ;  /* 0x0000000000200947 */ /* 0x000fea0003800000 */
[----:B------:R-:W-:Y:S02]  /*9af0*/  ULDC UR4, c[0x0][0x288] ;  /* 0x0000a20000047ab9 */ /* 0x000fe40000000800 */
[----:B-1----:R-:W-:-:S05]  /*9b00*/  IMAD.U32 R4, RZ, RZ, UR4 ;  /* 0x00000004ff047e24 */ /* 0x002fca000f8e00ff */
[----:B------:R0:W-:Y:S01]  /*9b10*/  STL [R1+0x28], R4 ;  /* 0x0000280401007387 */ /* 0x0001e20000100800 */
[----:B------:R-:W-:Y:S05]  /*9b20*/  @!P2 BRA `(.L_x_213) ;  /* 0x000000000010a947 */ /* 0x000fea0003800000 */
[----:B0-----:R-:W2:Y:S04]  /*9b30*/  LDG.E R4, desc[UR36][R2.64] ;  /* 0x0000002402047981 */ /* 0x001ea8000c1e1900 */
[----:B------:R-:W2:Y:S02]  /*9b40*/  LDG.E R2, desc[UR36][R2.64+0x4] ;  /* 0x0000042402027981 */ /* 0x000ea4000c1e1900 */
[----:B--2---:R-:W-:-:S05]  /*9b50*/  IMAD.IADD R2, R2, 0x1, -R4 ;  /* 0x0000000102027824 */ /* 0x004fca00078e0a04 */
[----:B------:R2:W-:Y:S02]  /*9b60*/  STL [R1+0x28], R2 ;  /* 0x0000280201007387 */ /* 0x0005e40000100800 */
.L_x_213:
[----:B01----:R-:W-:Y:S01]  /*9b70*/  IMAD.MOV.U32 R4, RZ, RZ, R28 ;  /* 0x000000ffff047224 */ /* 0x003fe200078e001c */
[----:B------:R-:W-:Y:S02]  /*9b80*/  ULDC.64 UR4, c[0x0][0xa20] ;  /* 0x0002880000047ab9 */ /* 0x000fe40000000a00 */
[----:B------:R-:W-:Y:S02]  /*9b90*/  ISETP.NE.U32.AND P0, PT, RZ, UR4, PT ;  /* 0x00000004ff007c0c */ /* 0x000fe4000bf05070 */
[----:B------:R0:W-:Y:S02]  /*9ba0*/  STL [R1+0x8], R4 ;  /* 0x0000080401007387 */ /* 0x0001e40000100800 */
[----:B------:R-:W-:-:S13]  /*9bb0*/  ISETP.NE.AND.EX P0, PT, RZ, UR5, PT, P0 ;  /* 0x00000005ff007c0c */ /* 0x000fda000bf05300 */
[----:B0-----:R-:W-:Y:S05]  /*9bc0*/  @!P0 BRA `(.L_x_214) ;  /* 0x0000000000108947 */ /* 0x001fea0003800000 */
[----:B--2---:R-:W-:-:S04]  /*9bd0*/  IADD3 R2, P0, R24, UR4, RZ ;  /* 0x0000000418027c10 */ /* 0x004fc8000ff1e0ff */
[----:B------:R-:W-:-:S05]  /*9be0*/  IADD3.X R3, R25, UR5, RZ, P0, !PT ;  /* 0x0000000519037c10 */ /* 0x000fca00087fe4ff */
[----:B------:R0:W5:Y:S01]  /*9bf0*/  LDG.E R0, desc[UR36][R2.64] ;  /* 0x0000002402007981 */ /* 0x000162000c1e1900 */
[----:B------:R-:W-:Y:S05]  /*9c00*/  BRA `(.L_x_215) ;  /* 0x0000000000247947 */ /* 0x000fea0003800000 */
.L_x_214:
[----:B------:R-:W-:Y:S02]  /*9c10*/  ULDC.64 UR4, c[0x0][0xa08] ;  /* 0x0002820000047ab9 */ /* 0x000fe40000000a00 */
[----:B------:R-:W-:-:S04]  /*9c20*/  ISETP.NE.U32.AND P0, PT, RZ, UR4, PT ;  /* 0x00000004ff007c0c */ /* 0x000fc8000bf05070 */
[----:B------:R-:W-:-:S13]  /*9c30*/  ISETP.NE.AND.EX P0, PT, RZ, UR5, PT, P0 ;  /* 0x00000005ff007c0c */ /* 0x000fda000bf05300 */
[----:B------:R-:W-:Y:S05]  /*9c40*/  @!P0 BRA `(.L_x_215) ;  /* 0x0000000000148947 */ /* 0x000fea0003800000 */
[----:B--2---:R-:W0:Y:S02]  /*9c50*/  LDC.64 R2, c[0x0][0xa08] ;  /* 0x00028200ff027b82 */ /* 0x004e240000000a00 */
[----:B0-----:R-:W-:-:S05]  /*9c60*/  IMAD.WIDE R2, R4, 0x4, R2 ;  /* 0x0000000404027825 */ /* 0x001fca00078e0202 */
[----:B------:R-:W2:Y:S04]  /*9c70*/  LDG.E R0, desc[UR36][R2.64] ;  /* 0x0000002402007981 */ /* 0x000ea8000c1e1900 */
[----:B------:R-:W2:Y:S02]  /*9c80*/  LDG.E R2, desc[UR36][R2.64+0x4] ;  /* 0x0000042402027981 */ /* 0x000ea4000c1e1900 */
[----:B--2---:R-:W-:-:S07]  /*9c90*/  IMAD.IADD R0, R2, 0x1, -R0 ;  /* 0x0000000102007824 */ /* 0x004fce00078e0a00 */
.L_x_215:
[----:B0-2--5:R-:W-:Y:S01]  /*9ca0*/  IADD3 R2, -R6, R0, RZ ;  /* 0x0000000006027210 */ /* 0x025fe20007ffe1ff */
[----:B------:R-:W-:Y:S03]  /*9cb0*/  BSSY B7, `(.L_x_216) ;  /* 0x000035e000077945 */ /* 0x000fe60003800000 */
[C---:B------:R-:W-:Y:S01]  /*9cc0*/  ISETP.GT.AND P0, PT, R2.reuse, RZ, PT ;  /* 0x000000ff0200720c */ /* 0x040fe20003f04270 */
[----:B------:R-:W-:Y:S01]  /*9cd0*/  VIADD R0, R2, 0x7f ;  /* 0x0000007f02007836 */ /* 0x000fe20000000000 */
[----:B------:R0:W-:Y:S04]  /*9ce0*/  STL [R1+0xc], R2 ;  /* 0x00000c0201007387 */ /* 0x0001e80000100800 */
[----:B0-----:R-:W-:-:S04]  /*9cf0*/  SHF.R.S32.HI R2, RZ, 0x1f, R0 ;  /* 0x0000001fff027819 */ /* 0x001fc80000011400 */
[----:B------:R-:W-:-:S05]  /*9d00*/  LEA.HI R0, R2, R0, RZ, 0x7 ;  /* 0x0000000002007211 */ /* 0x000fca00078f38ff */
[----:B------:R0:W-:Y:S01]  /*9d10*/  STL [R1+0x34], R0 ;  /* 0x0000340001007387 */ /* 0x0001e20000100800 */
[----:B------:R-:W-:Y:S05]  /*9d20*/  @P0 BRA `(.L_x_217) ;  /* 0x0000000000440947 */ /* 0x000fea0003800000 */
[----:B------:R-:W1:Y:S02]  /*9d30*/  S2R R3, SR_TID.X ;  /* 0x0000000000037919 */ /* 0x000e640000002100 */
[----:B-1----:R-:W-:-:S04]  /*9d40*/  LOP3.LUT R3, R3, 0x7f, RZ, 0xc0, !PT ;  /* 0x0000007f03037812 */ /* 0x002fc800078ec0ff */
[----:B------:R-:W-:-:S13]  /*9d50*/  ISETP.NE.AND P0, PT, R3, RZ, PT ;  /* 0x000000ff0300720c */ /* 0x000fda0003f05270 */
[----:B------:R-:W-:Y:S05]  /*9d60*/  @P0 BRA `(.L_x_218) ;  /* 0x0000003400480947 */ /* 0x000fea0003800000 */
[----:B------:R-:W1:Y:S01]  /*9d70*/  S2R R5, SR_LANEID ;  /* 0x0000000000057919 */ /* 0x000e620000000000 */
[----:B------:R-:W-:Y:S01]  /*9d80*/  VOTEU.ANY UR4, UPT, PT ;  /* 0x0000000000047886 */ /* 0x000fe200038e0100 */
[----:B------:R-:W2:Y:S01]  /*9d90*/  LDC.64 R2, c[0x0][0xc60] ;  /* 0x00031800ff027b82 */ /* 0x000ea20000000a00 */
[----:B0-----:R-:W1:Y:S02]  /*9da0*/  FLO.U32 R0, UR4 ;  /* 0x0000000400007d00 */ /* 0x001e6400080e0000 */
[----:B-1----:R-:W-:-:S06]  /*9db0*/  ISETP.EQ.U32.AND P0, PT, R0, R5, PT ;  /* 0x000000050000720c */ /* 0x002fcc0003f02070 */
[----:B------:R-:W2:Y:S07]  /*9dc0*/  POPC R5, UR4 ;  /* 0x0000000400057d09 */ /* 0x000eae0008000000 */
[----:B--2---:R-:W2:Y:S01]  /*9dd0*/  @P0 ATOMG.E.ADD.STRONG.GPU PT, R3, desc[UR36][R2.64], R5 ;  /* 0x00000005020309a8 */ /* 0x004ea200081ee1e4 */
[----:B------:R-:W0:Y:S02]  /*9de0*/  S2R R4, SR_LTMASK ;  /* 0x0000000000047919 */ /* 0x000e240000003900 */
[----:B0-----:R-:W-:-:S04]  /*9df0*/  LOP3.LUT R4, R4, UR4, RZ, 0xc0, !PT ;  /* 0x0000000404047c12 */ /* 0x001fc8000f8ec0ff */
[----:B------:R-:W0:Y:S01]  /*9e00*/  POPC R7, R4 ;  /* 0x0000000400077309 */ /* 0x000e220000000000 */
[----:B--2---:R-:W0:Y:S02]  /*9e10*/  SHFL.IDX PT, R0, R3, R0, 0x1f ;  /* 0x00001f0003007589 */ /* 0x004e2400000e0000 */
[----:B0-----:R-:W-:Y:S01]  /*9e20*/  IADD3 R16, R0, UR38, R7 ;  /* 0x0000002600107c10 */ /* 0x001fe2000fffe007 */
[----:B------:R-:W-:Y:S06]  /*9e30*/  BRA `(.L_x_218) ;  /* 0x0000003400147947 */ /* 0x000fec0003800000 */
.L_x_217:
[----:B0-----:R-:W-:Y:S01]  /*9e40*/  VIADD R0, R23, 0x15400 ;  /* 0x0001540017007836 */ /* 0x001fe20000000000 */
[----:B------:R-:W-:Y:S04]  /*9e50*/  BSSY B6, `(.L_x_219) ;  /* 0x0000013000067945 */ /* 0x000fe80003800000 */
[----:B------:R-:W-:-:S13]  /*9e60*/  LOP3.LUT P0, RZ, R0, 0x1bf, RZ, 0xc0, !PT ;  /* 0x000001bf00ff7812 */ /* 0x000fda000780c0ff */
[----:B------:R-:W-:Y:S05]  /*9e70*/  @!P0 BRA `(.L_x_220) ;  /* 0x0000000000408947 */ /* 0x000fea0003800000 */
[----:B------:R-:W-:Y:S01]  /*9e80*/  MOV R2, 0x0 ;  /* 0x0000000000027802 */ /* 0x000fe20000000f00 */
[----:B------:R-:W-:Y:S01]  /*9e90*/  ULDC.64 UR6, c[0x4][0x88] ;  /* 0x0100220000067ab9 */ /* 0x000fe20000000a00 */
[----:B------:R-:W-:Y:S01]  /*9ea0*/  ULDC.64 UR8, c[0x4][0x90] ;  /* 0x0100240000087ab9 */ /* 0x000fe20000000a00 */
[----:B------:R-:W-:Y:S01]  /*9eb0*/  ULDC.64 UR4, c[0x4][0x8] ;  /* 0x0100020000047ab9 */ /* 0x000fe20000000a00 */
[----:B------:R-:W-:Y:S01]  /*9ec0*/  IMAD.U32 R4, RZ, RZ, UR6 ;  /* 0x00000006ff047e24 */ /* 0x000fe2000f8e00ff */
[----:B------:R-:W-:Y:S01]  /*9ed0*/  MOV R6, UR8 ;  /* 0x0000000800067c02 */ /* 0x000fe20008000f00 */
[----:B------:R-:W0:Y:S01]  /*9ee0*/  LDC.64 R2, c[0x4][R2] ;  /* 0x0100000002027b82 */ /* 0x000e220000000a00 */
        /* <DEDUP_REMOVED lines=8> */
[----:B0-----:R-:W-:Y:S05]  /*9f70*/  CALL.ABS.NOINC R2 ;  /* 0x0000000002007343 */ /* 0x001fea0003c00000 */
.L_x_220:
[----:B------:R-:W-:Y:S05]  /*9f80*/  BSYNC B6 ;  /* 0x0000000000067941 */ /* 0x000fea0003800000 */
.L_x_219:
[----:B------:R-:W-:Y:S01]  /*9f90*/  VIADD R0, R23, 0x400 ;  /* 0x0000040017007836 */ /* 0x000fe20000000000 */
[----:B------:R-:W-:Y:S04]  /*9fa0*/  BSSY B6, `(.L_x_221) ;  /* 0x0000022000067945 */ /* 0x000fe80003800000 */
[----:B------:R-:W-:-:S13]  /*9fb0*/  LOP3.LUT P0, RZ, R0, 0x1bf, RZ, 0xc0, !PT ;  /* 0x000001bf00ff7812 */ /* 0x000fda000780c0ff */
[----:B------:R-:W-:Y:S05]  /*9fc0*/  @!P0 BRA `(.L_x_222) ;  /* 0x00000000007c8947 */ /* 0x000fea0003800000 */
[----:B------:R-:W-:Y:S01]  /*9fd0*/  MOV R27, 0x0 ;  /* 0x00000000001b7802 */ /* 0x000fe20000000f00 */
[----:B------:R-:W-:Y:S01]  /*9fe0*/  ULDC.64 UR6, c[0x4][0x88] ;  /* 0x0100220000067ab9 */ /* 0x000fe20000000a00 */
[----:B------:R-:W-:Y:S01]  /*9ff0*/  ULDC.64 UR8, c[0x4][0x90] ;  /* 0x0100240000087ab9 */ /* 0x000fe20000000a00 */
[----:B------:R-:W-:Y:S01]  /*a000*/  ULDC.64 UR4, c[0x4][0x10] ;  /* 0x0100040000047ab9 */ /* 0x000fe20000000a00 */
[----:B------:R0:W1:Y:S01]  /*a010*/  LDC.64 R2, c[0x4][R27] ;  /* 0x010000001b027b82 */ /* 0x0000620000000a00 */
[----:B------:R-:W-:Y:S01]  /*a020*/  IMAD.U32 R4, RZ, RZ, UR6 ;  /* 0x00000006ff047e24 */ /* 0x000fe2000f8e00ff */
[----:B------:R-:W-:Y:S01]  /*a030*/  MOV R6, UR8 ;  /* 0x0000000800067c02 */ /* 0x000fe20008000f00 */
[----:B------:R-:W-:Y:S01]  /*a040*/  IMAD.U32 R5, RZ, RZ, UR7 ;  /* 0x00000007ff057e24 */ /* 0x000fe2000f8e00ff */
[----:B------:R-:W-:Y:S01]  /*a050*/  MOV R12, 0x1 ;  /* 0x00000001000c7802 */ /* 0x000fe20000000f00 */
[----:B------:R-:W-:Y:S02]  /*a060*/  IMAD.U32 R7, RZ, RZ, UR9 ;  /* 0x00000009ff077e24 */ /* 0x000fe4000f8e00ff */
[----:B------:R-:W-:-:S02]  /*a070*/  IMAD.U32 R10, RZ, RZ, UR4 ;  /* 0x00000004ff0a7e24 */ /* 0x000fc4000f8e00ff */
[----:B------:R-:W-:Y:S02]  /*a080*/  IMAD.U32 R11, RZ, RZ, UR5 ;  /* 0x00000005ff0b7e24 */ /* 0x000fe4000f8e00ff */
[----:B------:R-:W-:Y:S02]  /*a090*/  IMAD.MOV.U32 R8, RZ, RZ, 0x70 ;  /* 0x00000070ff087424 */ /* 0x000fe400078e00ff */
[----:B0-----:R-:W-:-:S07]  /*a0a0*/  IMAD.MOV.U32 R13, RZ, RZ, RZ ;  /* 0x000000ffff0d7224 */ /* 0x001fce00078e00ff */
[----:B------:R-:W-:-:S07]  /*a0b0*/  LEPC R20, `(.L_x_223) ;  /* 0x000000001014794e */ /* 0x000fce0000000000 */
[----:B-1----:R-:W-:Y:S05]  /*a0c0*/  CALL.ABS.NOINC R2 ;  /* 0x0000000002007343 */ /* 0x002fea0003c00000 */
.L_x_223:
[----:B------:R0:W1:Y:S01]  /*a0d0*/  LDC.64 R2, c[0x4][R27] ;  /* 0x010000001b027b82 */ /* 0x0000620000000a00 */
[----:B------:R-:W-:Y:S01]  /*a0e0*/  ULDC.64 UR6, c[0x4][0x88] ;  /* 0x0100220000067ab9 */ /* 0x000fe20000000a00 */
[----:B------:R-:W-:Y:S01]  /*a0f0*/  ULDC.64 UR8, c[0x4][0x90] ;  /* 0x0100240000087ab9 */ /* 0x000fe20000000a00 */
[----:B------:R-:W-:Y:S01]  /*a100*/  ULDC.64 UR4, c[0x4][0x18] ;  /* 0x0100060000047ab9 */ /* 0x000fe20000000a00 */
        /* <DEDUP_REMOVED lines=8> */
[----:B0-----:R-:W-:-:S07]  /*a190*/  IMAD.MOV.U32 R12, RZ, RZ, 0x1 ;  /* 0x00000001ff0c7424 */ /* 0x001fce00078e00ff */
[----:B------:R-:W-:-:S07]  /*a1a0*/  LEPC R20, `(.L_x_222) ;  /* 0x000000001014794e */ /* 0x000fce0000000000 */
[----:B-1----:R-:W-:Y:S05]  /*a1b0*/  CALL.ABS.NOINC R2 ;  /* 0x0000000002007343 */ /* 0x002fea0003c00000 */
.L_x_222:
[----:B------:R-:W-:Y:S05]  /*a1c0*/  BSYNC B6 ;  /* 0x0000000000067941 */ /* 0x000fea0003800000 */
.L_x_221:
[----:B------:R0:W2:Y:S01]  /*a1d0*/  LDL R20, [R1+0x8] ;  /* 0x0000080001147983 */ /* 0x0000a20000100800 */
[----:B------:R-:W-:Y:S01]  /*a1e0*/  ULDC.64 UR4, c[0x0][0x9f8] ;  /* 0x00027e0000047ab9 */ /* 0x000fe20000000a00 */
[----:B------:R-:W1:Y:S01]  /*a1f0*/  LDC R7, c[0x0][0x430] ;  /* 0x00010c00ff077b82 */ /* 0x000e620000000800 */
[----:B------:R-:W-:Y:S01]  /*a200*/  ISETP.NE.U32.AND P0, PT, RZ, UR4, PT ;  /* 0x00000004ff007c0c */ /* 0x000fe2000bf05070 */
[----:B------:R-:W3:Y:S03]  /*a210*/  LDL R27, [R1+0x34] ;  /* 0x00003400011b7983 */ /* 0x000ee60000100800 */
[----:B------:R-:W-:Y:S01]  /*a220*/  ISETP.NE.AND.EX P0, PT, RZ, UR5, PT, P0 ;  /* 0x00000005ff007c0c */ /* 0x000fe2000bf05300 */
[----:B------:R-:W4:Y:S04]  /*a230*/  LDL R21, [R1+0xc] ;  /* 0x00000c0001157983 */ /* 0x000f280000100800 */
[----:B------:R-:W4:Y:S04]  /*a240*/  LDL R2, [R1+0x10] ;  /* 0x0000100001027983 */ /* 0x000f280000100800 */
[----:B------:R-:W4:Y:S04]  /*a250*/  LDL R10, [R1+0x38] ;  /* 0x00003800010a7983 */ /* 0x000f280000100800 */
[----:B------:R-:W-:Y:S01]  /*a260*/  @P0 IADD3 R24, P1, R24, UR4, RZ ;  /* 0x0000000418180c10 */ /* 0x000fe2000ff3e0ff */
[----:B------:R-:W0:Y:S01]  /*a270*/  S2R R3, SR_TID.X ;  /* 0x0000000000037919 */ /* 0x000e220000002100 */
[----:B------:R-:W3:Y:S02]  /*a280*/  S2R R0, SR_TID.X ;  /* 0x0000000000007919 */ /* 0x000ee40000002100 */
[----:B------:R-:W-:Y:S01]  /*a290*/  @P0 IADD3.X R25, R25, UR5, RZ, P1, !PT ;  /* 0x0000000519190c10 */ /* 0x000fe20008ffe4ff */
[----:B------:R-:W-:-:S04]  /*a2a0*/  ULDC UR4, c[0x0][0x2f4] ;  /* 0x0000bd0000047ab9 */ /* 0x000fc80000000800 */
[----:B--2---:R-:W2:Y:S01]  /*a2b0*/  @P0 LDG.E R20, desc[UR36][R24.64] ;  /* 0x0000002418140981 */ /* 0x004ea2000c1e1900 */
[----:B-1----:R-:W-:Y:S01]  /*a2c0*/  ISETP.NE.AND P2, PT, R7, 0x1, PT ;  /* 0x000000010700780c */ /* 0x002fe20003f45270 */
[----:B0-----:R-:W-:Y:S01]  /*a2d0*/  IMAD.SHL.U32 R3, R3, 0x20, RZ ;  /* 0x0000002003037824 */ /* 0x001fe200078e00ff */
[----:B---3--:R-:W-:Y:S02]  /*a2e0*/  LEA.HI.SX32 R27, R27, 0xffffffff, 0x19 ;  /* 0xffffffff1b1b7811 */ /* 0x008fe400078fcaff */
[----:B------:R-:W-:Y:S02]  /*a2f0*/  LOP3.LUT R0, R0, 0x7f, RZ, 0xc0, !PT ;  /* 0x0000007f00007812 */ /* 0x000fe400078ec0ff */
[----:B------:R-:W-:Y:S01]  /*a300*/  LOP3.LUT R3, R3, 0x60, RZ, 0xc0, !PT ;  /* 0x0000006003037812 */ /* 0x000fe200078ec0ff */
[----:B------:R-:W-:Y:S01]  /*a310*/  IMAD.SHL.U32 R8, R27, 0x80, RZ ;  /* 0x000000801b087824 */ /* 0x000fe200078e00ff */
[----:B------:R-:W-:-:S04]  /*a320*/  SHF.R.U32.HI R0, RZ, 0x2, R0 ;  /* 0x00000002ff007819 */ /* 0x000fc80000011600 */
[----:B------:R-:W-:Y:S01]  /*a330*/  LOP3.LUT R4, R8, R0, R3, 0xfe, !PT ;  /* 0x0000000008047212 */ /* 0x000fe200078efe03 */
[----:B------:R-:W0:Y:S08]  /*a340*/  @P2 LDC R5, c[0x0][0x434] ;  /* 0x00010d00ff052b82 */ /* 0x000e300000000800 */
[----:B------:R-:W1:Y:S01]  /*a350*/  @P2 LDC R0, c[0x0][0x438] ;  /* 0x00010e00ff002b82 */ /* 0x000e620000000800 */
[----:B------:R-:W3:Y:S01]  /*a360*/  S2R R9, SR_TID.X ;  /* 0x0000000000097919 */ /* 0x000ee20000002100 */
[----:B------:R-:W-:-:S04]  /*a370*/  LOP3.LUT R22, R22, 0xffffffef, RZ, 0xc0, !PT ;  /* 0xffffffef16167812 */ /* 0x000fc800078ec0ff */
[----:B------:R-:W-:-:S04]  /*a380*/  @P2 LOP3.LUT R22, R22, 0x10, RZ, 0xfc, !PT ;  /* 0x0000001016162812 */ /* 0x000fc800078efcff */
[----:B------:R-:W-:Y:S01]  /*a390*/  LOP3.LUT R22, R22, 0xfffffff7, RZ, 0xc0, !PT ;  /* 0xfffffff716167812 */ /* 0x000fe200078ec0ff */
[----:B---3--:R-:W-:-:S05]  /*a3a0*/  IMAD.SHL.U32 R9, R9, 0x8, RZ ;  /* 0x0000000809097824 */ /* 0x008fca00078e00ff */
[----:B------:R-:W-:Y:S01]  /*a3b0*/  LOP3.LUT R9, R9, 0x18, RZ, 0xc0, !PT ;  /* 0x0000001809097812 */ /* 0x000fe200078ec0ff */
[----:B------:R-:W-:Y:S01]  /*a3c0*/  UMOV UR5, 0xffffffff ;  /* 0xffffffff00057882 */ /* 0x000fe20000000000 */
[----:B--2---:R2:W-:Y:S01]  /*a3d0*/  @P0 STL [R1+0x8], R20 ;  /* 0x0000081401000387 */ /* 0x0045e20000100800 */
[C---:B----4-:R-:W-:Y:S01]  /*a3e0*/  ISETP.GE.AND P0, PT, R4.reuse, R21, PT ;  /* 0x000000150400720c */ /* 0x050fe20003f06270 */
[----:B------:R-:W-:-:S04]  /*a3f0*/  IMAD.IADD R4, R4, 0x1, R2 ;  /* 0x0000000104047824 */ /* 0x000fc800078e0202 */
[----:B0-----:R-:W-:-:S08]  /*a400*/  @P2 IMAD.HI.U32 R5, R4, R5, RZ ;  /* 0x0000000504052227 */ /* 0x001fd000078e00ff */
[----:B------:R-:W0:Y:S01]  /*a410*/  @!P0 LDC.64 R2, c[0x0][0x428] ;  /* 0x00010a00ff028b82 */ /* 0x000e220000000a00 */
[----:B------:R-:W-:Y:S01]  /*a420*/  IMAD.MOV.U32 R6, RZ, RZ, R4 ;  /* 0x000000ffff067224 */ /* 0x000fe200078e0004 */
[----:B-1----:R-:W-:Y:S02]  /*a430*/  @P2 SHF.R.U32.HI R6, RZ, R0, R5 ;  /* 0x00000000ff062219 */ /* 0x002fe40000011605 */
[----:B------:R-:W-:Y:S02]  /*a440*/  SHF.R.S32.HI R5, RZ, 0x1f, R20 ;  /* 0x0000001fff057819 */ /* 0x000fe40000011414 */
[----:B------:R-:W-:-:S05]  /*a450*/  IADD3 R0, -R6, RZ, RZ ;  /* 0x000000ff06007210 */ /* 0x000fca0007ffe1ff */
[----:B------:R-:W-:Y:S01]  /*a460*/  IMAD R4, R7, R0, R4 ;  /* 0x0000000007047224 */ /* 0x000fe200078e0204 */
[--C-:B------:R-:W-:Y:S01]  /*a470*/  @!P0 SHF.R.S32.HI R7, RZ, 0x1f, R6.reuse ;  /* 0x0000001fff078819 */ /* 0x100fe20000011406 */
[-C--:B0-----:R-:W-:Y:S02]  /*a480*/  @!P0 IMAD R0, R5, R2.reuse, RZ ;  /* 0x0000000205008224 */ /* 0x081fe400078e02ff */
[----:B------:R-:W-:-:S04]  /*a490*/  @!P0 IMAD.WIDE.U32 R6, R20, R2, R6 ;  /* 0x0000000214068225 */ /* 0x000fc800078e0006 */
[----:B------:R-:W-:Y:S02]  /*a4a0*/  @!P0 IMAD R0, R20, R3, R0 ;  /* 0x0000000314008224 */ /* 0x000fe400078e0200 */
[----:B------:R-:W0:Y:S02]  /*a4b0*/  @!P0 LDC.64 R2, c[0x0][0x418] ;  /* 0x00010600ff028b82 */ /* 0x000e240000000a00 */
[----:B------:R-:W-:Y:S01]  /*a4c0*/  @!P0 IMAD.IADD R0, R7, 0x1, R0 ;  /* 0x0000000107008824 */ /* 0x000fe200078e0200 */
[----:B------:R-:W-:Y:S02]  /*a4d0*/  ISETP.NE.AND P2, PT, R10, 0x3, PT ;  /* 0x000000030a00780c */ /* 0x000fe40003f45270 */
[----:B0-----:R-:W-:-:S04]  /*a4e0*/  @!P0 LEA R2, P1, R6, R2, 0x2 ;  /* 0x0000000206028211 */ /* 0x001fc800078210ff */
[----:B------:R-:W-:Y:S01]  /*a4f0*/  @!P0 LEA.HI.X R3, R6, R3, R0, 0x2, P1 ;  /* 0x0000000306038211 */ /* 0x000fe200008f1400 */
[----:B------:R-:W-:-:S06]  /*a500*/  IMAD.MOV.U32 R0, RZ, RZ, RZ ;  /* 0x000000ffff007224 */ /* 0x000fcc00078e00ff */
[----:B------:R2:W5:Y:S01]  /*a510*/  @!P0 LDG.E R0, desc[UR36][R2.64] ;  /* 0x0000002402008981 */ /* 0x000562000c1e1900 */
[C---:B------:R-:W-:Y:S02]  /*a520*/  ISETP.GE.AND P0, PT, R9.reuse, UR4, PT ;  /* 0x0000000409007c0c */ /* 0x040fe4000bf06270 */
[----:B------:R-:W-:Y:S01]  /*a530*/  @P2 LOP3.LUT R22, R22, 0x8, RZ, 0xfc, !PT ;  /* 0x0000000816162812 */ /* 0x000fe200078efcff */
[----:B------:R2:W-:Y:S01]  /*a540*/  STL [R1+0x14], R5 ;  /* 0x0000140501007387 */ /* 0x0005e20000100800 */
[C---:B------:R-:W-:Y:S02]  /*a550*/  LOP3.LUT R10, R9.reuse, 0x20, RZ, 0xfc, !PT ;  /* 0x00000020090a7812 */ /* 0x040fe400078efcff */
[----:B------:R-:W-:Y:S02]  /*a560*/  LOP3.LUT R22, R22, 0xfffffffb, RZ, 0xc0, !PT ;  /* 0xfffffffb16167812 */ /* 0x000fe400078ec0ff */
[----:B------:R-:W-:Y:S02]  /*a570*/  LOP3.LUT R9, R9, 0x40, RZ, 0xfc, !PT ;  /* 0x0000004009097812 */ /* 0x000fe400078efcff */
[----:B------:R-:W-:-:S03]  /*a580*/  ISETP.GE.AND P1, PT, R10, UR4, PT ;  /* 0x000000040a007c0c */ /* 0x000fc6000bf26270 */
[----:B------:R-:W-:Y:S02]  /*a590*/  @P0 LOP3.LUT R22, R22, 0x4, RZ, 0xfc, !PT ;  /* 0x0000000416160812 */ /* 0x000fe400078efcff */
[----:B------:R-:W-:Y:S02]  /*a5a0*/  ISETP.GE.AND P0, PT, R9, UR4, PT ;  /* 0x0000000409007c0c */ /* 0x000fe4000bf06270 */
[----:B------:R-:W-:-:S04]  /*a5b0*/  LOP3.LUT R22, R22, 0xfffffffe, RZ, 0xc0, !PT ;  /* 0xfffffffe16167812 */ /* 0x000fc800078ec0ff */
[----:B------:R-:W-:-:S04]  /*a5c0*/  LOP3.LUT R22, R22, 0xfffffffd, RZ, 0xc0, !PT ;  /* 0xfffffffd16167812 */ /* 0x000fc800078ec0ff */
[----:B------:R-:W-:-:S04]  /*a5d0*/  @P1 LOP3.LUT R22, R22, 0x2, RZ, 0xfc, !PT ;  /* 0x0000000216161812 */ /* 0x000fc800078efcff */
[----:B------:R-:W-:Y:S01]  /*a5e0*/  @P0 LOP3.LUT R22, R22, 0x1, RZ, 0xfc, !PT ;  /* 0x0000000116160812 */ /* 0x000fe200078efcff */
[----:B--2---:R-:W-:Y:S06]  /*a5f0*/  BRA.DIV UR5, `(.L_x_224) ;  /* 0x0000003e05007947 */ /* 0x004fec000b800000 */
.L_x_290:
[----:B------:R-:W-:-:S05]  /*a600*/  SHF.R.S32.HI R9, RZ, 0x1f, R18 ;  /* 0x0000001fff097819 */ /* 0x000fca0000011412 */
[----:B------:R0:W-:Y:S01]  /*a610*/  STL [R1+0x4], R9 ;  /* 0x0000040901007387 */ /* 0x0001e20000100800 */
[----:B------:R-:W-:Y:S05]  /*a620*/  @!P2 BRA `(.L_x_225) ;  /* 0x000000000004a947 */ /* 0x000fea0003800000 */
[----:B------:R-:W-:Y:S01]  /*a630*/  BPT.TRAP 0x1 ;  /* 0x000000040000795c */ /* 0x000fe20000300000 */
.L_x_225:
[----:B------:R-:W-:Y:S01]  /*a640*/  SHF.R.S32.HI R5, RZ, 0x1f, R4 ;  /* 0x0000001fff057819 */ /* 0x000fe20000011404 */
[----:B------:R-:W-:Y:S01]  /*a650*/  ULDC.64 UR4, c[0x0][0x328] ;  /* 0x0000ca0000047ab9 */ /* 0x000fe20000000a00 */
[----:B------:R-:W-:Y:S01]  /*a660*/  BSSY B0, `(.L_x_226) ;  /* 0x0000017000007945 */ /* 0x000fe20003800000 */
[----:B------:R-:W-:-:S04]  /*a670*/  IMAD.WIDE.U32 R2, R4, UR4, RZ ;  /* 0x0000000404027c25 */ /* 0x000fc8000f8e00ff */
[----:B------:R-:W-:-:S04]  /*a680*/  IMAD R6, R5, UR4, RZ ;  /* 0x0000000405067c24 */ /* 0x000fc8000f8e02ff */
[----:B------:R-:W-:Y:S01]  /*a690*/  IMAD R6, R4, UR5, R6 ;  /* 0x0000000504067c24 */ /* 0x000fe2000f8e0206 */
[----:B------:R-:W-:-:S03]  /*a6a0*/  ULDC.64 UR4, c[0x0][0x338] ;  /* 0x0000ce0000047ab9 */ /* 0x000fc60000000a00 */
[----:B------:R-:W-:Y:S01]  /*a6b0*/  IMAD.IADD R3, R3, 0x1, R6 ;  /* 0x0000000103037824 */ /* 0x000fe200078e0206 */
[----:B-----5:R-:W-:Y:S01]  /*a6c0*/  SHF.R.S32.HI R6, RZ, 0x1f, R0 ;  /* 0x0000001fff067819 */ /* 0x020fe20000011400 */
[----:B------:R-:W-:-:S04]  /*a6d0*/  IMAD.WIDE.U32 R2, R0, UR4, R2 ;  /* 0x0000000400027c25 */ /* 0x000fc8000f8e0002 */
[----:B------:R-:W-:-:S04]  /*a6e0*/  IMAD R7, R6, UR4, RZ ;  /* 0x0000000406077c24 */ /* 0x000fc8000f8e02ff */
[----:B------:R-:W-:Y:S01]  /*a6f0*/  IMAD R7, R0, UR5, R7 ;  /* 0x0000000500077c24 */ /* 0x000fe2000f8e0207 */
[----:B------:R-:W-:-:S04]  /*a700*/  ULDC.64 UR4, c[0x0][0x330] ;  /* 0x0000cc0000047ab9 */ /* 0x000fc80000000a00 */
[----:B------:R-:W-:Y:S01]  /*a710*/  IADD3 R3, R3, R7, RZ ;  /* 0x0000000703037210 */ /* 0x000fe20007ffe0ff */
[----:B------:R-:W-:Y:S02]  /*a720*/  IMAD R7, R9, UR4, RZ ;  /* 0x0000000409077c24 */ /* 0x000fe4000f8e02ff */
[----:B------:R-:W-:-:S04]  /*a730*/  IMAD.WIDE.U32 R2, R18, UR4, R2 ;  /* 0x0000000412027c25 */ /* 0x000fc8000f8e0002 */
[----:B------:R-:W-:Y:S01]  /*a740*/  IMAD R7, R18, UR5, R7 ;  /* 0x0000000512077c24 */ /* 0x000fe2000f8e0207 */
[----:B------:R-:W-:Y:S02]  /*a750*/  ULDC.64 UR4, c[0x0][0x318] ;  /* 0x0000c60000047ab9 */ /* 0x000fe40000000a00 */
[----:B------:R-:W-:Y:S01]  /*a760*/  LEA R24, P0, R2, UR4, 0x1 ;  /* 0x0000000402187c11 */ /* 0x000fe2000f8008ff */
[----:B------:R-:W-:Y:S01]  /*a770*/  IMAD.IADD R25, R3, 0x1, R7 ;  /* 0x0000000103197824 */ /* 0x000fe200078e0207 */
[----:B------:R-:W-:-:S04]  /*a780*/  SHF.L.U32 R3, R29, 0x1f, RZ ;  /* 0x0000001f1d037819 */ /* 0x000fc800000006ff */
[----:B------:R-:W-:Y:S01]  /*a790*/  LEA.HI.X R25, R2, UR5, R25, 0x1, P0 ;  /* 0x0000000502197c11 */ /* 0x000fe200080f0c19 */
[----:B------:R-:W-:-:S05]  /*a7a0*/  IMAD R2, R26, 0x8, R23 ;  /* 0x000000081a027824 */ /* 0x000fca00078e0217 */
[----:B------:R-:W1:Y:S02]  /*a7b0*/  SYNCS.PHASECHK.TRANS64.TRYWAIT P0, [R2+URZ+0x2d840], R3 ;  /* 0x02d84003020075a7 */ /* 0x000e64000800017f */
[----:B-1----:R-:W-:Y:S05]  /*a7c0*/  @!P0 BRA `(.L_x_227) ;  /* 0x0000003800c08947 */ /* 0x002fea0003800000 */
.L_x_291:
[----:B------:R-:W-:Y:S05]  /*a7d0*/  BSYNC B0 ;  /* 0x0000000000007941 */ /* 0x000fea0003800000 */
.L_x_226:
[----:B------:R-:W2:Y:S01]  /*a7e0*/  LDL R7, [R1+0x4] ;  /* 0x0000040001077983 */ /* 0x000ea20000100800 */
[----:B------:R-:W-:-:S03]  /*a7f0*/  ULDC.64 UR4, c[0x0][0x300] ;  /* 0x0000c00000047ab9 */ /* 0x000fc60000000a00 */
[----:B------:R-:W3:Y:S01]  /*a800*/  LDL R12, [R1+0xc] ;  /* 0x00000c00010c7983 */ /* 0x000ee20000100800 */
[----:B------:R-:W-:Y:S01]  /*a810*/  IMAD R5, R5, UR4, RZ ;  /* 0x0000000405057c24 */ /* 0x000fe2000f8e02ff */
[----:B------:R-:W-:Y:S01]  /*a820*/  LOP3.LUT P4, RZ, R22, 0x4, RZ, 0xc0, !PT ;  /* 0x0000000416ff7812 */ /* 0x000fe2000788c0ff */
[----:B0-----:R-:W0:Y:S02]  /*a830*/  S2R R9, SR_TID.X ;  /* 0x0000000000097919 */ /* 0x001e240000002100 */
[----:B-1----:R-:W-:Y:S01]  /*a840*/  IMAD R3, R4, UR5, R5 ;  /* 0x0000000504037c24 */ /* 0x002fe2000f8e0205 */
[----:B------:R-:W-:Y:S01]  /*a850*/  LOP3.LUT P3, RZ, R22, 0x2, RZ, 0xc0, !PT ;  /* 0x0000000216ff7812 */ /* 0x000fe2000786c0ff */
[----:B------:R-:W-:Y:S01]  /*a860*/  IMAD.WIDE.U32 R4, R4, UR4, RZ ;  /* 0x0000000404047c25 */ /* 0x000fe2000f8e00ff */
[----:B------:R-:W-:Y:S01]  /*a870*/  ULDC.64 UR4, c[0x0][0x310] ;  /* 0x0000c40000047ab9 */ /* 0x000fe20000000a00 */
[----:B------:R-:W-:Y:S02]  /*a880*/  LOP3.LUT P2, RZ, R22, 0x1, RZ, 0xc0, !PT ;  /* 0x0000000116ff7812 */ /* 0x000fe4000784c0ff */
[----:B------:R-:W-:-:S02]  /*a890*/  IMAD.IADD R5, R5, 0x1, R3 ;  /* 0x0000000105057824 */ /* 0x000fc400078e0203 */
[----:B------:R-:W-:Y:S02]  /*a8a0*/  IMAD R6, R6, UR4, RZ ;  /* 0x0000000406067c24 */ /* 0x000fe4000f8e02ff */
[----:B------:R-:W-:-:S04]  /*a8b0*/  IMAD.WIDE.U32 R4, R0, UR4, R4 ;  /* 0x0000000400047c25 */ /* 0x000fc8000f8e0004 */
[----:B------:R-:W-:Y:S01]  /*a8c0*/  IMAD R0, R0, UR5, R6 ;  /* 0x0000000500007c24 */ /* 0x000fe2000f8e0206 */
[----:B------:R-:W-:-:S03]  /*a8d0*/  ULDC.64 UR4, c[0x0][0x308] ;  /* 0x0000c20000047ab9 */ /* 0x000fc60000000a00 */
[----:B------:R-:W-:Y:S02]  /*a8e0*/  IMAD.IADD R5, R5, 0x1, R0 ;  /* 0x0000000105057824 */ /* 0x000fe400078e0200 */
[----:B------:R-:W-:-:S04]  /*a8f0*/  IMAD.WIDE.U32 R4, R18, UR4, R4 ;  /* 0x0000000412047c25 */ /* 0x000fc8000f8e0004 */
[----:B0-----:R-:W-:Y:S02]  /*a900*/  IMAD.SHL.U32 R10, R9, 0x8, RZ ;  /* 0x00000008090a7824 */ /* 0x001fe400078e00ff */
[----:B--2---:R-:W-:Y:S02]  /*a910*/  IMAD R0, R7, UR4, RZ ;  /* 0x0000000407007c24 */ /* 0x004fe4000f8e02ff */
[----:B------:R-:W0:Y:S02]  /*a920*/  S2R R7, SR_TID.X ;  /* 0x0000000000077919 */ /* 0x000e240000002100 */
[----:B------:R-:W-:Y:S01]  /*a930*/  IMAD R0, R18, UR5, R0 ;  /* 0x0000000512007c24 */ /* 0x000fe2000f8e0200 */
[----:B------:R-:W-:-:S04]  /*a940*/  ULDC.64 UR4, c[0x0][0x2e8] ;  /* 0x0000ba0000047ab9 */ /* 0x000fc80000000a00 */
[----:B------:R-:W-:Y:S02]  /*a950*/  IADD3 R6, R5, R0, RZ ;  /* 0x0000000005067210 */ /* 0x000fe40007ffe0ff */
[----:B------:R-:W-:Y:S01]  /*a960*/  LEA R0, P0, R4, UR4, 0x1 ;  /* 0x0000000404007c11 */ /* 0x000fe2000f8008ff */
[----:B------:R-:W-:-:S03]  /*a970*/  UMOV UR4, 0xffffffff ;  /* 0xffffffff00047882 */ /* 0x000fc60000000000 */
[----:B------:R-:W-:Y:S02]  /*a980*/  LEA.HI.X R6, R4, UR5, R6, 0x1, P0 ;  /* 0x0000000504067c11 */ /* 0x000fe400080f0c06 */
[----:B0-----:R-:W-:Y:S01]  /*a990*/  LOP3.LUT R11, R7, 0x7f, RZ, 0xc0, !PT ;  /* 0x0000007f070b7812 */ /* 0x001fe200078ec0ff */
[----:B------:R-:W-:-:S03]  /*a9a0*/  IMAD.SHL.U32 R7, R9, 0x8, RZ ;  /* 0x0000000809077824 */ /* 0x000fc600078e00ff */
[----:B------:R-:W-:Y:S02]  /*a9b0*/  SHF.R.U32.HI R11, RZ, 0x2, R11 ;  /* 0x00000002ff0b7819 */ /* 0x000fe4000001160b */
[----:B------:R-:W-:Y:S02]  /*a9c0*/  LOP3.LUT R7, R7, 0xd8, RZ, 0xc0, !PT ;  /* 0x000000d807077812 */ /* 0x000fe400078ec0ff */
[----:B---3--:R-:W-:Y:S02]  /*a9d0*/  IADD3 R3, -R11, R12, -R8 ;  /* 0x0000000c0b037210 */ /* 0x008fe40007ffe908 */
[----:B------:R-:W-:Y:S01]  /*a9e0*/  LOP3.LUT R7, R7, 0x18, R9, 0x78, !PT ;  /* 0x0000001807077812 */ /* 0x000fe200078e7809 */
[----:B------:R-:W-:Y:S01]  /*a9f0*/  IMAD.SHL.U32 R9, R9, 0x8, RZ ;  /* 0x0000000809097824 */ /* 0x000fe200078e00ff */
[----:B------:R-:W-:Y:S02]  /*aa00*/  ISETP.GE.AND P0, PT, R3, 0x1, PT ;  /* 0x000000010300780c */ /* 0x000fe40003f06270 */
[----:B------:R-:W-:-:S02]  /*aa10*/  LOP3.LUT R7, R7, 0x320, R10, 0xf8, !PT ;  /* 0x0000032007077812 */ /* 0x000fc400078ef80a */
[----:B------:R-:W-:-:S03]  /*aa20*/  LOP3.LUT R9, R9, 0x18, RZ, 0xc0, !PT ;  /* 0x0000001809097812 */ /* 0x000fc600078ec0ff */
[----:B------:R-:W-:Y:S01]  /*aa30*/  IMAD R7, R26, 0x3000, R7 ;  /* 0x000030001a077824 */ /* 0x000fe200078e0207 */
[----:B------:R-:W-:Y:S06]  /*aa40*/  BRA.DIV UR4, `(.L_x_228) ;  /* 0x0000003a04347947 */ /* 0x000fec000b800000 */
[----:B------:R-:W0:Y:S01]  /*aa50*/  SHFL.IDX PT, R5, R0, RZ, 0x1c1f ;  /* 0x001c1fff00057589 */ /* 0x000e2200000e0000 */
[----:B------:R-:W-:-:S03]  /*aa60*/  @P0 LEA R8, R7, R23, 0x1 ;  /* 0x0000001707080211 */ /* 0x000fc600078e08ff */
[----:B------:R-:W1:Y:S01]  /*aa70*/  SHFL.IDX PT, R4, R6, RZ, 0x1c1f ;  /* 0x001c1fff06047589 */ /* 0x000e6200000e0000 */
[----:B0-----:R-:W-:-:S05]  /*aa80*/  @P0 LEA R5, P1, R9, R5, 0x1 ;  /* 0x0000000509050211 */ /* 0x001fca00078208ff */
[----:B-1----:R-:W-:Y:S01]  /*aa90*/  @P0 IMAD.X R4, RZ, RZ, R4, P1 ;  /* 0x000000ffff040224 */ /* 0x002fe200008e0604 */
[----:B------:R-:W-:-:S04]  /*aaa0*/  ISETP.GE.AND P1, PT, R3, 0x21, PT ;  /* 0x000000210300780c */ /* 0x000fc80003f26270 */
[----:B------:R-:W-:-:S04]  /*aab0*/  @P0 LOP3.LUT R5, R5, R4, RZ, 0x3c, !PT ;  /* 0x0000000405050212 */ /* 0x000fc800078e3cff */
[----:B------:R-:W-:-:S04]  /*aac0*/  @P0 LOP3.LUT R4, R5, R4, RZ, 0x3c, !PT ;  /* 0x0000000405040212 */ /* 0x000fc800078e3cff */
[----:B------:R-:W-:-:S05]  /*aad0*/  @P0 LOP3.LUT R5, R5, R4, RZ, 0x3c, !PT ;  /* 0x0000000405050212 */ /* 0x000fca00078e3cff */
[----:B------:R-:W-:Y:S01]  /*aae0*/  @!PT LDS RZ, [RZ] ;  /* 0x00000000fffff984 */ /* 0x000fe20000000800 */
[----:B------:R-:W-:Y:S04]  /*aaf0*/  @P0 LDGSTS.E.BYPASS.LTC128B.128 [R8+0x15400], desc[UR36][R4.64], !P4 ;  /* 0x1540000004080fae */ /* 0x000fe8000e101d64 */
[----:B------:R-:W-:Y:S04]  /*ab00*/  @P0 LDGSTS.E.BYPASS.LTC128B.128 [R8+0x17400], desc[UR36][R4.64+0x40], !P3 ;  /* 0x1740004004080fae */ /* 0x000fe8000d901d64 */
[----:B------:R0:W-:Y:S04]  /*ab10*/  @P0 LDGSTS.E.BYPASS.LTC128B.128 [R8+0x19400], desc[UR36][R4.64+0x80], !P2 ;  /* 0x1940008004080fae */ /* 0x0001e8000d101d64 */
[----:B0-----:R-:W0:Y:S01]  /*ab20*/  SHFL.IDX PT, R5, R0, 0x1, 0x1c1f ;  /* 0x003c1f0000057f89 */ /* 0x001e2200000e0000 */
[----:B------:R-:W-:-:S03]  /*ab30*/  @P1 IMAD R8, R7, 0x2, R23 ;  /* 0x0000000207081824 */ /* 0x000fc600078e0217 */
        /* <DEDUP_REMOVED lines=11> */
[----:B------:R-:W-:Y:S01]  /*abf0*/  @P1 IMAD R8, R7, 0x2, R23 ;  /* 0x0000000207081824 */ /* 0x000fe200078e0217 */
[----:B------:R-:W1:Y:S04]  /*ac00*/  SHFL.IDX PT, R4, R6, 0x2, 0x1c1f ;  /* 0x005c1f0006047f89 */ /* 0x000e6800000e0000 */
[----:B------:R-:W2:Y:S04]  /*ac10*/  SHFL.IDX PT, R6, R6, 0x3, 0x1c1f ;  /* 0x007c1f0006067f89 */ /* 0x000ea800000e0000 */
[----:B------:R-:W3:Y:S01]  /*ac20*/  SHFL.IDX PT, R0, R0, 0x3, 0x1c1f ;  /* 0x007c1f0000007f89 */ /* 0x000ee200000e0000 */
[----:B0-----:R-:W-:-:S05]  /*ac30*/  @P1 LEA R5, P0, R9, R5, 0x1 ;  /* 0x0000000509051211 */ /* 0x001fca00078008ff */
[----:B-1----:R-:W-:-:S05]  /*ac40*/  @P1 IMAD.X R4, RZ, RZ, R4, P0 ;  /* 0x000000ffff041224 */ /* 0x002fca00000e0604 */
[----:B------:R-:W-:-:S04]  /*ac50*/  @P1 LOP3.LUT R5, R5, R4, RZ, 0x3c, !PT ;  /* 0x0000000405051212 */ /* 0x000fc800078e3cff */
[----:B------:R-:W-:-:S04]  /*ac60*/  @P1 LOP3.LUT R4, R5, R4, RZ, 0x3c, !PT ;  /* 0x0000000405041212 */ /* 0x000fc800078e3cff */
[----:B------:R-:W-:-:S05]  /*ac70*/  @P1 LOP3.LUT R5, R5, R4, RZ, 0x3c, !PT ;  /* 0x0000000405051212 */ /* 0x000fca00078e3cff */
[----:B------:R1:W-:Y:S04]  /*ac80*/  @P1 LDGSTS.E.BYPASS.LTC128B.128 [R8+0x16400], desc[UR36][R4.64], !P4 ;  /* 0x1640000004081fae */ /* 0x0003e8000e101d64 */
[----:B------:R1:W-:Y:S04]  /*ac90*/  @P1 LDGSTS.E.BYPASS.LTC128B.128 [R8+0x18400], desc[UR36][R4.64+0x40], !P3 ;  /* 0x1840004004081fae */ /* 0x0003e8000d901d64 */
[----:B--23--:R1:W-:Y:S02]  /*aca0*/  @P1 LDGSTS.E.BYPASS.LTC128B.128 [R8+0x1a400], desc[UR36][R4.64+0x80], !P2 ;  /* 0x1a40008004081fae */ /* 0x00c3e4000d101d64 */
.L_x_301:
[----:B------:R-:W-:-:S13]  /*acb0*/  ISETP.GE.AND P0, PT, R3, 0x61, PT ;  /* 0x000000610300780c */ /* 0x000fda0003f06270 */
[----:B01----:R-:W-:Y:S01]  /*acc0*/  @P0 LEA R4, P1, R9, R0, 0x1 ;  /* 0x0000000009040211 */ /* 0x003fe200078208ff */
[----:B------:R-:W-:-:S03]  /*acd0*/  @P0 IMAD R7, R7, 0x2, R23 ;  /* 0x0000000207070824 */ /* 0x000fc600078e0217 */
[----:B------:R-:W-:-:S05]  /*ace0*/  @P0 IADD3.X R5, RZ, R6, RZ, P1, !PT ;  /* 0x00000006ff050210 */ /* 0x000fca0000ffe4ff */
        /* <DEDUP_REMOVED lines=8> */
.L_x_229:
[----:B------:R-:W-:Y:S02]  /*ad70*/  PLOP3.LUT P1, PT, P1, P0, PT, 0xa2, 0x0 ;  /* 0x000000000000781c */ /* 0x000fe40000f21472 */
[----:B------:R-:W-:-:S08]  /*ad80*/  @P0 R2UR P1, UR4, R2 ;  /* 0x00000000020402ca */ /* 0x000fd00000020000 */
[----:B------:R-:W-:-:S05]  /*ad90*/  @P0 PLOP3.LUT P0, PT, P1, PT, PT, 0x80, 0x0 ;  /* 0x000000000000081c */ /* 0x000fca0000f0f070 */
[----:B------:R-:W-:Y:S01]  /*ada0*/  @!P1 SYNCS.ARRIVE.TRANS64.RED.A0T1 RZ, [UR4+0x2d830], RZ ;  /* 0x02d830ffffff99a7 */ /* 0x000fe20008200404 */
[----:B------:R-:W-:Y:S07]  /*adb0*/  @!P1 ARRIVES.LDGSTSBAR.64.TRANSCNT [UR4+0x2d830] ;  /* 0x02d83000ff0099b0 */ /* 0x000fee0008000a84 */
[----:B------:R-:W-:Y:S05]  /*adc0*/  @P0 BRA.U.ANY `(.L_x_229) ;  /* 0xfffffffd00e80947 */ /* 0x000fea000393ffff */
[----:B------:R-:W-:Y:S01]  /*add0*/  NOP ;  /* 0x0000000000007918 */ /* 0x000fe20000000000 */
[----:B------:R-:W2:Y:S02]  /*ade0*/  LDL R0, [R1+0x38] ;  /* 0x0000380001007983 */ /* 0x000ea40000100800 */
[----:B--2---:R-:W-:-:S13]  /*adf0*/  ISETP.NE.AND P2, PT, R0, 0x3, PT ;  /* 0x000000030000780c */ /* 0x004fda0003f45270 */
[----:B------:R-:W-:Y:S05]  /*ae00*/  @!P2 BRA `(.L_x_230) ;  /* 0x000000000004a947 */ /* 0x000fea0003800000 */
[----:B------:R-:W-:Y:S01]  /*ae10*/  BPT.TRAP 0x1 ;  /* 0x000000040000795c */ /* 0x000fe20000300000 */
.L_x_230:
[----:B0-----:R0:W5:Y:S01]  /*ae20*/  LDL.LU R4, [R1+0x20] ;  /* 0x0000200001047983 */ /* 0x0011620000300800 */
[----:B------:R0:W-:Y:S03]  /*ae30*/  SYNCS.ARRIVE.TRANS64.A1T0 RZ, [R2+URZ+0x2d830], RZ ;  /* 0x02d830ff02ff79a7 */ /* 0x0001e6000810003f */
[----:B------:R0:W5:Y:S02]  /*ae40*/  LDL.LU R3, [R1] ;  /* 0x0000000001037983 */ /* 0x0001640000300800 */
[----:B------:R-:W-:Y:S05]  /*ae50*/  WARPSYNC.ALL ;  /* 0x0000000000007948 */ /* 0x000fea0003800000 */
[----:B------:R-:W-:Y:S01]  /*ae60*/  ULDC.64 UR4, c[0x0][0x298] ;  /* 0x0000a60000047ab9 */ /* 0x000fe20000000a00 */
[----:B------:R-:W-:Y:S01]  /*ae70*/  BAR.SYNC.DEFER_BLOCKING 0x8, 0x200 ;  /* 0x0208000000007b1d */ /* 0x000fe20000010000 */
[----:B------:R-:W-:Y:S01]  /*ae80*/  LOP3.LUT P0, RZ, R22, 0x20, RZ, 0xc0, !PT ;  /* 0x0000002016ff7812 */ /* 0x000fe2000780c0ff */
[----:B0-----:R-:W-:-:S03]  /*ae90*/  VIADD R2, R23, 0xc400 ;  /* 0x0000c40017027836 */ /* 0x001fc60000000000 */
[----:B------:R-:W-:Y:S01]  /*aea0*/  SEL R28, R28, RZ, !P0 ;  /* 0x000000ff1c1c7207 */ /* 0x000fe20004000000 */
[----:B------:R-:W-:Y:S01]  /*aeb0*/  BSSY B6, `(.L_x_231) ;  /* 0x000001c000067945 */ /* 0x000fe20003800000 */
[----:B-----5:R-:W-:Y:S02]  /*aec0*/  SEL R4, R4, RZ, !P0 ;  /* 0x000000ff04047207 */ /* 0x020fe40004000000 */
[----:B------:R-:W-:Y:S02]  /*aed0*/  LOP3.LUT P0, RZ, R2, 0x1bf, RZ, 0xc0, !PT ;  /* 0x000001bf02ff7812 */ /* 0x000fe4000780c0ff */
[----:B------:R-:W-:Y:S01]  /*aee0*/  SHF.R.S32.HI R0, RZ, 0x1f, R3 ;  /* 0x0000001fff007819 */ /* 0x000fe20000011403 */
[----:B------:R0:W-:Y:S04]  /*aef0*/  STL [R1+0x2c], R4 ;  /* 0x00002c0401007387 */ /* 0x0001e80000100800 */
[----:B------:R-:W-:-:S04]  /*af00*/  IMAD R0, R0, UR4, RZ ;  /* 0x0000000400007c24 */ /* 0x000fc8000f8e02ff */
[C---:B------:R-:W-:Y:S02]  /*af10*/  IMAD R0, R3.reuse, UR5, R0 ;  /* 0x0000000503007c24 */ /* 0x040fe4000f8e0200 */
[----:B------:R-:W-:-:S04]  /*af20*/  IMAD.WIDE.U32 R2, R3, UR4, RZ ;  /* 0x0000000403027c25 */ /* 0x000fc8000f8e00ff */
[----:B------:R-:W-:Y:S01]  /*af30*/  IMAD.IADD R0, R3, 0x1, R0 ;  /* 0x0000000103007824 */ /* 0x000fe200078e0200 */
[----:B------:R0:W-:Y:S04]  /*af40*/  STL.64 [R1+0x20], R2 ;  /* 0x0000200201007387 */ /* 0x0001e80000100a00 */
[----:B------:R0:W-:Y:S01]  /*af50*/  STL [R1], R0 ;  /* 0x0000000001007387 */ /* 0x0001e20000100800 */
[----:B------:R-:W-:Y:S05]  /*af60*/  @!P0 BRA `(.L_x_232) ;  /* 0x0000000000408947 */ /* 0x000fea0003800000 */
[----:B0-----:R-:W-:Y:S01]  /*af70*/  MOV R2, 0x0 ;  /* 0x0000000000027802 */ /* 0x001fe20000000f00 */
        /* <DEDUP_REMOVED lines=15> */
.L_x_232:
[----:B------:R-:W-:Y:S05]  /*b070*/  BSYNC B6 ;  /* 0x0000000000067941 */ /* 0x000fea0003800000 */
.L_x_231:
[----:B0-----:R-:W2:Y:S01]  /*b080*/  LDL.LU R0, [R1+0x2c] ;  /* 0x00002c0001007983 */ /* 0x001ea20000300800 */
[----:B------:R-:W0:Y:S01]  /*b090*/  LDC R10, c[0x0][0x448] ;  /* 0x00011200ff0a7b82 */ /* 0x000e220000000800 */
[----:B------:R-:W-:Y:S01]  /*b0a0*/  ULDC.64 UR4, c[0x0][0x2d8] ;  /* 0x0000b60000047ab9 */ /* 0x000fe20000000a00 */
[----:B------:R-:W-:Y:S01]  /*b0b0*/  ULDC.64 UR6, c[0x0][0x2c8] ;  /* 0x0000b20000067ab9 */ /* 0x000fe20000000a00 */
[----:B------:R-:W3:Y:S01]  /*b0c0*/  LDL.LU R21, [R1] ;  /* 0x0000000001157983 */ /* 0x000ee20000300800 */
[----:B------:R-:W-:-:S03]  /*b0d0*/  ULDC.64 UR8, c[0x0][0x280] ;  /* 0x0000a00000087ab9 */ /* 0x000fc60000000a00 */
[----:B------:R-:W3:Y:S04]  /*b0e0*/  LDL.LU.64 R2, [R1+0x20] ;  /* 0x0000200001027983 */ /* 0x000ee80000300a00 */
[----:B------:R-:W4:Y:S01]  /*b0f0*/  LDL R20, [R1+0x4] ;  /* 0x0000040001147983 */ /* 0x000f220000100800 */
[----:B------:R-:W1:Y:S01]  /*b100*/  S2R R13, SR_TID.X ;  /* 0x00000000000d7919 */ /* 0x000e620000002100 */
[----:B0-----:R-:W-:-:S13]  /*b110*/  ISETP.NE.AND P0, PT, R10, 0x1, PT ;  /* 0x000000010a00780c */ /* 0x001fda0003f05270 */
[----:B------:R-:W0:Y:S01]  /*b120*/  @P0 LDC R5, c[0x0][0x450] ;  /* 0x00011400ff050b82 */ /* 0x000e220000000800 */
[----:B-1----:R-:W-:-:S05]  /*b130*/  IMAD.SHL.U32 R11, R13, 0x8, RZ ;  /* 0x000000080d0b7824 */ /* 0x002fca00078e00ff */
[----:B------:R-:W-:-:S04]  /*b140*/  LOP3.LUT R11, R11, 0x18, RZ, 0xc0, !PT ;  /* 0x000000180b0b7812 */ /* 0x000fc800078ec0ff */
[C---:B------:R-:W-:Y:S02]  /*b150*/  LOP3.LUT R12, R11.reuse, 0x20, RZ, 0xfc, !PT ;  /* 0x000000200b0c7812 */ /* 0x040fe400078efcff */
[----:B------:R-:W-:Y:S01]  /*b160*/  LOP3.LUT R11, R11, 0x40, RZ, 0xfc, !PT ;  /* 0x000000400b0b7812 */ /* 0x000fe200078efcff */
[----:B--2---:R-:W-:Y:S02]  /*b170*/  IMAD.MOV.U32 R4, RZ, RZ, R0 ;  /* 0x000000ffff047224 */ /* 0x004fe400078e0000 */
[----:B---3--:R-:W-:Y:S02]  /*b180*/  IMAD.MOV.U32 R3, RZ, RZ, R21 ;  /* 0x000000ffff037224 */ /* 0x008fe400078e0015 */
[----:B------:R-:W1:Y:S01]  /*b190*/  S2R R21, SR_TID.X ;  /* 0x0000000000157919 */ /* 0x000e620000002100 */
[----:B----4-:R-:W-:Y:S02]  /*b1a0*/  IMAD R0, R20, UR4, RZ ;  /* 0x0000000414007c24 */ /* 0x010fe4000f8e02ff */
[----:B------:R-:W2:Y:S01]  /*b1b0*/  S2R R20, SR_TID.X ;  /* 0x0000000000147919 */ /* 0x000ea20000002100 */
[----:B------:R-:W-:-:S04]  /*b1c0*/  IMAD.WIDE.U32 R2, R18, UR4, R2 ;  /* 0x0000000412027c25 */ /* 0x000fc8000f8e0002 */
[----:B------:R-:W-:Y:S01]  /*b1d0*/  IMAD R0, R18, UR5, R0 ;  /* 0x0000000512007c24 */ /* 0x000fe2000f8e0200 */
[----:B------:R-:W-:-:S04]  /*b1e0*/  ULDC.64 UR4, c[0x0][0x2e0] ;  /* 0x0000b80000047ab9 */ /* 0x000fc80000000a00 */
[----:B------:R-:W-:Y:S01]  /*b1f0*/  IADD3 R3, R3, R0, RZ ;  /* 0x0000000003037210 */ /* 0x000fe20007ffe0ff */
[----:B------:R-:W-:Y:S02]  /*b200*/  IMAD R0, R4, UR4, RZ ;  /* 0x0000000404007c24 */ /* 0x000fe4000f8e02ff */
[----:B------:R-:W3:Y:S02]  /*b210*/  @P0 LDC R4, c[0x0][0x44c] ;  /* 0x00011300ff040b82 */ /* 0x000ee40000000800 */
[C---:B------:R-:W-:Y:S02]  /*b220*/  IMAD R0, R28.reuse, UR5, R0 ;  /* 0x000000051c007c24 */ /* 0x040fe4000f8e0200 */
[----:B------:R-:W-:Y:S01]  /*b230*/  IMAD.WIDE.U32 R2, R28, UR4, R2 ;  /* 0x000000041c027c25 */ /* 0x000fe2000f8e0002 */
[----:B------:R-:W-:-:S03]  /*b240*/  ULDC.64 UR4, c[0x0][0x2d0] ;  /* 0x0000b40000047ab9 */ /* 0x000fc60000000a00 */
[----:B------:R-:W-:Y:S02]  /*b250*/  IMAD.IADD R3, R3, 0x1, R0 ;  /* 0x0000000103037824 */ /* 0x000fe400078e0200 */
[----:B-1----:R-:W-:Y:S01]  /*b260*/  IMAD.SHL.U32 R21, R21, 0x20, RZ ;  /* 0x0000002015157824 */ /* 0x002fe200078e00ff */
[----:B--2---:R-:W-:-:S04]  /*b270*/  LOP3.LUT R20, R20, 0x7f, RZ, 0xc0, !PT ;  /* 0x0000007f14147812 */ /* 0x004fc800078ec0ff */
[----:B------:R-:W-:Y:S02]  /*b280*/  LOP3.LUT R21, R21, 0x60, RZ, 0xc0, !PT ;  /* 0x0000006015157812 */ /* 0x000fe400078ec0ff */
[----:B------:R-:W-:-:S04]  /*b290*/  SHF.R.U32.HI R20, RZ, 0x2, R20 ;  /* 0x00000002ff147819 */ /* 0x000fc80000011614 */
[----:B------:R-:W-:Y:S02]  /*b2a0*/  LOP3.LUT R20, R20, R21, RZ, 0xfc, !PT ;  /* 0x0000001514147212 */ /* 0x000fe400078efcff */
[----:B------:R-:W-:-:S03]  /*b2b0*/  LOP3.LUT R21, R13, 0x7f, RZ, 0xc0, !PT ;  /* 0x0000007f0d157812 */ /* 0x000fc600078ec0ff */
[----:B------:R-:W-:Y:S01]  /*b2c0*/  IMAD R6, R17, 0xc0, R20 ;  /* 0x000000c011067824 */ /* 0x000fe200078e0214 */
[----:B------:R-:W-:Y:S01]  /*b2d0*/  SHF.R.U32.HI R21, RZ, 0x2, R21 ;  /* 0x00000002ff157819 */ /* 0x000fe20000011615 */
[----:B------:R-:W-:Y:S02]  /*b2e0*/  IMAD.SHL.U32 R20, R13, 0x8, RZ ;  /* 0x000000080d147824 */ /* 0x000fe400078e00ff */
[----:B---3--:R-:W-:-:S03]  /*b2f0*/  @P0 IMAD.HI.U32 R0, R6, R4, RZ ;  /* 0x0000000406000227 */ /* 0x008fc600078e00ff */
[----:B------:R-:W-:Y:S01]  /*b300*/  LOP3.LUT R20, R20, 0x18, RZ, 0xc0, !PT ;  /* 0x0000001814147812 */ /* 0x000fe200078ec0ff */
[----:B------:R-:W-:Y:S01]  /*b310*/  IMAD.MOV.U32 R4, RZ, RZ, R6 ;  /* 0x000000ffff047224 */ /* 0x000fe200078e0006 */
[----:B0-----:R-:W-:-:S04]  /*b320*/  @P0 SHF.R.U32.HI R4, RZ, R5, R0 ;  /* 0x00000005ff040219 */ /* 0x001fc80000011600 */
[--C-:B------:R-:W-:Y:S01]  /*b330*/  SHF.R.S32.HI R0, RZ, 0x1f, R4.reuse ;  /* 0x0000001fff007819 */ /* 0x100fe20000011404 */
[----:B------:R-:W-:-:S04]  /*b340*/  IMAD.MOV R7, RZ, RZ, -R4 ;  /* 0x000000ffff077224 */ /* 0x000fc800078e0a04 */
[----:B------:R-:W-:-:S04]  /*b350*/  IMAD R0, R0, UR4, RZ ;  /* 0x0000000400007c24 */ /* 0x000fc8000f8e02ff */
[C---:B------:R-:W-:Y:S02]  /*b360*/  IMAD R0, R4.reuse, UR5, R0 ;  /* 0x0000000504007c24 */ /* 0x040fe4000f8e0200 */
[----:B------:R-:W-:-:S05]  /*b370*/  IMAD.WIDE.U32 R4, R4, UR4, R2 ;  /* 0x0000000404047c25 */ /* 0x000fca000f8e0002 */
[----:B------:R-:W-:Y:S01]  /*b380*/  IADD3 R5, R5, R0, RZ ;  /* 0x0000000005057210 */ /* 0x000fe20007ffe0ff */
[----:B------:R-:W-:-:S04]  /*b390*/  IMAD R0, R10, R7, R6 ;  /* 0x000000070a007224 */ /* 0x000fc800078e0206 */
[----:B------:R-:W-:Y:S01]  /*b3a0*/  IMAD.WIDE.U32 R8, R0, UR6, R4 ;  /* 0x0000000600087c25 */ /* 0x000fe2000f8e0004 */
[----:B------:R-:W-:-:S03]  /*b3b0*/  SHF.R.S32.HI R7, RZ, 0x1f, R0 ;  /* 0x0000001fff077819 */ /* 0x000fc60000011400 */
[----:B------:R-:W-:Y:S01]  /*b3c0*/  VIADD R5, R6, 0x80 ;  /* 0x0000008006057836 */ /* 0x000fe20000000000 */
[----:B------:R-:W-:Y:S01]  /*b3d0*/  LEA R4, P1, R8, UR8, 0x1 ;  /* 0x0000000808047c11 */ /* 0x000fe2000f8208ff */
[----:B------:R-:W-:Y:S02]  /*b3e0*/  IMAD R7, R7, UR6, RZ ;  /* 0x0000000607077c24 */ /* 0x000fe4000f8e02ff */
[----:B------:R-:W-:Y:S02]  /*b3f0*/  IMAD.MOV.U32 R6, RZ, RZ, R5 ;  /* 0x000000ffff067224 */ /* 0x000fe400078e0005 */
[----:B------:R-:W-:Y:S02]  /*b400*/  IMAD R0, R0, UR7, R7 ;  /* 0x0000000700007c24 */ /* 0x000fe4000f8e0207 */
[----:B------:R-:W0:Y:S02]  /*b410*/  @P0 LDC R7, c[0x0][0x44c] ;  /* 0x00011300ff070b82 */ /* 0x000e240000000800 */
[----:B------:R-:W-:-:S05]  /*b420*/  IMAD.IADD R0, R9, 0x1, R0 ;  /* 0x0000000109007824 */ /* 0x000fca00078e0200 */
[----:B------:R-:W-:Y:S02]  /*b430*/  LEA.HI.X R0, R8, UR9, R0, 0x1, P1 ;  /* 0x0000000908007c11 */ /* 0x000fe400088f0c00 */
[----:B------:R-:W1:Y:S01]  /*b440*/  @P0 LDC R8, c[0x0][0x450] ;  /* 0x00011400ff080b82 */ /* 0x000e620000000800 */
[----:B0-----:R-:W-:-:S05]  /*b450*/  @P0 IMAD.HI.U32 R7, R5, R7, RZ ;  /* 0x0000000705070227 */ /* 0x001fca00078e00ff */
[----:B-1----:R-:W-:-:S05]  /*b460*/  @P0 SHF.R.U32.HI R6, RZ, R8, R7 ;  /* 0x00000008ff060219 */ /* 0x002fca0000011607 */
[----:B------:R-:W-:Y:S02]  /*b470*/  IMAD.MOV R7, RZ, RZ, -R6 ;  /* 0x000000ffff077224 */ /* 0x000fe400078e0a06 */
[----:B------:R-:W-:-:S04]  /*b480*/  IMAD.WIDE.U32 R2, R6, UR4, R2 ;  /* 0x0000000406027c25 */ /* 0x000fc8000f8e0002 */
[----:B------:R-:W-:Y:S01]  /*b490*/  IMAD R5, R10, R7, R5 ;  /* 0x000000070a057224 */ /* 0x000fe200078e0205 */
[----:B------:R-:W-:-:S05]  /*b4a0*/  SHF.R.S32.HI R7, RZ, 0x1f, R6 ;  /* 0x0000001fff077819 */ /* 0x000fca0000011406 */
[----:B------:R-:W-:Y:S01]  /*b4b0*/  IMAD R7, R7, UR4, RZ ;  /* 0x0000000407077c24 */ /* 0x000fe2000f8e02ff */
[----:B------:R-:W-:Y:S02]  /*b4c0*/  ULDC UR4, c[0x0][0x2b8] ;  /* 0x0000ae0000047ab9 */ /* 0x000fe40000000800 */
[----:B------:R-:W-:Y:S01]  /*b4d0*/  ISETP.GE.AND P3, PT, R20, UR4, PT ;  /* 0x0000000414007c0c */ /* 0x000fe2000bf66270 */
[----:B------:R-:W-:Y:S01]  /*b4e0*/  IMAD R7, R6, UR5, R7 ;  /* 0x0000000506077c24 */ /* 0x000fe2000f8e0207 */
[----:B------:R-:W-:Y:S01]  /*b4f0*/  SHF.R.S32.HI R6, RZ, 0x1f, R5 ;  /* 0x0000001fff067819 */ /* 0x000fe20000011405 */
[----:B------:R-:W-:Y:S01]  /*b500*/  UMOV UR5, 0xffffffff ;  /* 0xffffffff00057882 */ /* 0x000fe20000000000 */
[----:B------:R-:W-:Y:S02]  /*b510*/  ISETP.GE.AND P1, PT, R11, UR4, PT ;  /* 0x000000040b007c0c */ /* 0x000fe4000bf26270 */
[----:B------:R-:W-:Y:S01]  /*b520*/  IADD3 R3, R3, R7, RZ ;  /* 0x0000000703037210 */ /* 0x000fe20007ffe0ff */
[----:B------:R-:W-:-:S02]  /*b530*/  IMAD R6, R6, UR6, RZ ;  /* 0x0000000606067c24 */ /* 0x000fc4000f8e02ff */
[----:B------:R-:W-:-:S04]  /*b540*/  IMAD.WIDE.U32 R2, R5, UR6, R2 ;  /* 0x0000000605027c25 */ /* 0x000fc8000f8e0002 */
[----:B------:R-:W-:Y:S01]  /*b550*/  IMAD R6, R5, UR7, R6 ;  /* 0x0000000705067c24 */ /* 0x000fe2000f8e0206 */
[----:B------:R-:W-:-:S03]  /*b560*/  LEA R8, P0, R2, UR8, 0x1 ;  /* 0x0000000802087c11 */ /* 0x000fc6000f8008ff */
[----:B------:R-:W-:-:S05]  /*b570*/  IMAD.IADD R3, R3, 0x1, R6 ;  /* 0x0000000103037824 */ /* 0x000fca00078e0206 */
[----:B------:R-:W-:Y:S02]  /*b580*/  LEA.HI.X R3, R2, UR9, R3, 0x1, P0 ;  /* 0x0000000902037c11 */ /* 0x000fe400080f0c03 */
[----:B------:R-:W-:Y:S01]  /*b590*/  ISETP.GE.AND P0, PT, R12, UR4, PT ;  /* 0x000000040c007c0c */ /* 0x000fe2000bf06270 */
[----:B------:R-:W-:-:S12]  /*b5a0*/  BRA.DIV UR5, `(.L_x_233) ;  /* 0x0000003205d07947 */ /* 0x000fd8000b800000 */
[----:B------:R-:W2:Y:S04]  /*b5b0*/  LDL.LU R5, [R1+0x28] ;  /* 0x0000280001057983 */ /* 0x000ea80000300800 */
[----:B------:R-:W3:Y:S01]  /*b5c0*/  LDL R9, [R1+0x18] ;  /* 0x0000180001097983 */ /* 0x000ee20000100800 */
[----:B------:R-:W-:-:S03]  /*b5d0*/  IMAD R17, R17, 0xc0, R21 ;  /* 0x000000c011117824 */ /* 0x000fc600078e0215 */
[----:B------:R-:W-:Y:S01]  /*b5e0*/  SHFL.IDX PT, R6, R0, RZ, 0x1c1f ;  /* 0x001c1fff00067589 */ /* 0x000fe200000e0000 */
[----:B--2---:R-:W-:-:S03]  /*b5f0*/  IMAD R2, R5, R10, RZ ;  /* 0x0000000a05027224 */ /* 0x004fc600078e02ff */
[----:B------:R-:W0:Y:S02]  /*b600*/  SHFL.IDX PT, R5, R4, RZ, 0x1c1f ;  /* 0x001c1fff04057589 */ /* 0x000e2400000e0000 */
[----:B------:R-:W-:-:S13]  /*b610*/  ISETP.GE.AND P2, PT, R17, R2, PT ;  /* 0x000000021100720c */ /* 0x000fda0003f46270 */
[----:B0-----:R-:W-:-:S05]  /*b620*/  @!P2 LEA R5, P4, R20, R5, 0x1 ;  /* 0x000000051405a211 */ /* 0x001fca00078808ff */
[----:B------:R-:W-:-:S05]  /*b630*/  @!P2 IMAD.X R6, RZ, RZ, R6, P4 ;  /* 0x000000ffff06a224 */ /* 0x000fca00020e0606 */
[----:B------:R-:W-:Y:S01]  /*b640*/  @!P2 MOV R7, R6 ;  /* 0x000000060007a202 */ /* 0x000fe20000000f00 */
[----:B------:R-:W-:Y:S02]  /*b650*/  @!P2 IMAD.MOV.U32 R6, RZ, RZ, R5 ;  /* 0x000000ffff06a224 */ /* 0x000fe400078e0005 */
[----:B------:R-:W0:Y:S04]  /*b660*/  SHFL.IDX PT, R5, R4, 0x1, 0x1c1f ;  /* 0x003c1f0004057f89 */ /* 0x000e2800000e0000 */
[----:B---3--:R-:W-:Y:S04]  /*b670*/  @!P2 LDGSTS.E.BYPASS.LTC128B.128 [R9+0xc400], desc[UR36][R6.64], !P3 ;  /* 0x0c4000000609afae */ /* 0x008fe8000d901d64 */
[----:B------:R-:W-:Y:S04]  /*b680*/  @!P2 LDGSTS.E.BYPASS.LTC128B.128 [R9+0xf400], desc[UR36][R6.64+0x40], !P0 ;  /* 0x0f4000400609afae */ /* 0x000fe8000c101d64 */
[----:B------:R1:W-:Y:S04]  /*b690*/  @!P2 LDGSTS.E.BYPASS.LTC128B.128 [R9+0x12400], desc[UR36][R6.64+0x80], !P1 ;  /* 0x124000800609afae */ /* 0x0003e8000c901d64 */
[----:B-1----:R-:W1:Y:S01]  /*b6a0*/  SHFL.IDX PT, R7, R0, 0x1, 0x1c1f ;  /* 0x003c1f0000077f89 */ /* 0x002e6200000e0000 */
[----:B------:R-:W-:-:S05]  /*b6b0*/  VIADD R6, R17, 0x20 ;  /* 0x0000002011067836 */ /* 0x000fca0000000000 */
[----:B------:R-:W-:-:S13]  /*b6c0*/  ISETP.GE.AND P2, PT, R6, R2, PT ;  /* 0x000000020600720c */ /* 0x000fda0003f46270 */
[----:B0-----:R-:W-:-:S05]  /*b6d0*/  @!P2 LEA R5, P4, R20, R5, 0x1 ;  /* 0x000000051405a211 */ /* 0x001fca00078808ff */
[----:B-1----:R-:W-:Y:S02]  /*b6e0*/  @!P2 IMAD.X R7, RZ, RZ, R7, P4 ;  /* 0x000000ffff07a224 */ /* 0x002fe400020e0607 */
[----:B------:R-:W-:Y:S02]  /*b6f0*/  @!P2 IMAD.MOV.U32 R6, RZ, RZ, R5 ;  /* 0x000000ffff06a224 */ /* 0x000fe400078e0005 */
[----:B------:R-:W0:Y:S04]  /*b700*/  SHFL.IDX PT, R5, R4, 0x2, 0x1c1f ;  /* 0x005c1f0004057f89 */ /* 0x000e2800000e0000 */
[----:B------:R-:W-:Y:S04]  /*b710*/  @!P2 LDGSTS.E.BYPASS.LTC128B.128 [R9+0xcc00], desc[UR36][R6.64], !P3 ;  /* 0x0cc000000609afae */ /* 0x000fe8000d901d64 */
[----:B------:R-:W-:Y:S04]  /*b720*/  @!P2 LDGSTS.E.BYPASS.LTC128B.128 [R9+0xfc00], desc[UR36][R6.64+0x40], !P0 ;  /* 0x0fc000400609afae */ /* 0x000fe8000c101d64 */
[----:B------:R1:W-:Y:S04]  /*b730*/  @!P2 LDGSTS.E.BYPASS.LTC128B.128 [R9+0x12c00], desc[UR36][R6.64+0x80], !P1 ;  /* 0x12c000800609afae */ /* 0x0003e8000c901d64 */
[----:B------:R-:W-:Y:S04]  /*b740*/  SHFL.IDX PT, R4, R4, 0x3, 0x1c1f ;  /* 0x007c1f0004047f89 */ /* 0x000fe800000e0000 */
[----:B-1----:R-:W1:Y:S01]  /*b750*/  SHFL.IDX PT, R7, R0, 0x2, 0x1c1f ;  /* 0x005c1f0000077f89 */ /* 0x002e6200000e0000 */
[----:B------:R-:W-:-:S03]  /*b760*/  IADD3 R6, R17, 0x40, RZ ;  /* 0x0000004011067810 */ /* 0x000fc60007ffe0ff */
[----:B------:R-:W2:Y:S01]  /*b770*/  SHFL.IDX PT, R0, R0, 0x3, 0x1c1f ;  /* 0x007c1f0000007f89 */ /* 0x000ea200000e0000 */
[----:B------:R-:W-:-:S13]  /*b780*/  ISETP.GE.AND P2, PT, R6, R2, PT ;  /* 0x000000020600720c */ /* 0x000fda0003f46270 */
[----:B0-----:R-:W-:-:S05]  /*b790*/  @!P2 LEA R5, P4, R20, R5, 0x1 ;  /* 0x000000051405a211 */ /* 0x001fca00078808ff */
[----:B------:R-:W-:Y:S02]  /*b7a0*/  @!P2 IMAD.MOV.U32 R6, RZ, RZ, R5 ;  /* 0x000000ffff06a224 */ /* 0x000fe400078e0005 */
[----:B-1----:R-:W-:Y:S02]  /*b7b0*/  @!P2 IMAD.X R7, RZ, RZ, R7, P4 ;  /* 0x000000ffff07a224 */ /* 0x002fe400020e0607 */
[----:B------:R-:W-:-:S03]  /*b7c0*/  VIADD R5, R17, 0x60 ;  /* 0x0000006011057836 */ /* 0x000fc60000000000 */
[----:B------:R-:W-:Y:S04]  /*b7d0*/  @!P2 LDGSTS.E.BYPASS.LTC128B.128 [R9+0xd400], desc[UR36][R6.64], !P3 ;  /* 0x0d4000000609afae */ /* 0x000fe8000d901d64 */
[----:B------:R-:W-:Y:S04]  /*b7e0*/  @!P2 LDGSTS.E.BYPASS.LTC128B.128 [R9+0x10400], desc[UR36][R6.64+0x40], !P0 ;  /* 0x104000400609afae */ /* 0x000fe8000c101d64 */
[----:B------:R-:W-:Y:S01]  /*b7f0*/  @!P2 LDGSTS.E.BYPASS.LTC128B.128 [R9+0x13400], desc[UR36][R6.64+0x80], !P1 ;  /* 0x134000800609afae */ /* 0x000fe2000c901d64 */
[----:B------:R-:W-:-:S13]  /*b800*/  ISETP.GE.AND P2, PT, R5, R2, PT ;  /* 0x000000020500720c */ /* 0x000fda0003f46270 */
[----:B------:R-:W-:-:S05]  /*b810*/  @!P2 LEA R4, P4, R20, R4, 0x1 ;  /* 0x000000041404a211 */ /* 0x000fca00078808ff */
[----:B--2---:R-:W-:-:S05]  /*b820*/  @!P2 IMAD.X R0, RZ, RZ, R0, P4 ;  /* 0x000000ffff00a224 */ /* 0x004fca00020e0600 */
[----:B------:R-:W-:Y:S02]  /*b830*/  @!P2 MOV R5, R0 ;  /* 0x000000000005a202 */ /* 0x000fe40000000f00 */
[----:B------:R-:W-:Y:S04]  /*b840*/  SHFL.IDX PT, R0, R3, RZ, 0x1c1f ;  /* 0x001c1fff03007589 */ /* 0x000fe800000e0000 */
[----:B------:R-:W-:Y:S04]  /*b850*/  @!P2 LDGSTS.E.BYPASS.LTC128B.128 [R9+0xdc00], desc[UR36][R4.64], !P3 ;  /* 0x0dc000000409afae */ /* 0x000fe8000d901d64 */
[----:B------:R-:W-:Y:S04]  /*b860*/  @!P2 LDGSTS.E.BYPASS.LTC128B.128 [R9+0x10c00], desc[UR36][R4.64+0x40], !P0 ;  /* 0x10c000400409afae */ /* 0x000fe8000c101d64 */
[----:B------:R0:W-:Y:S04]  /*b870*/  @!P2 LDGSTS.E.BYPASS.LTC128B.128 [R9+0x13c00], desc[UR36][R4.64+0x80], !P1 ;  /* 0x13c000800409afae */ /* 0x0001e8000c901d64 */
[----:B------:R-:W-:Y:S04]  /*b880*/  SHFL.IDX PT, R3, R3, 0x1, 0x1c1f ;  /* 0x003c1f0003037f89 */ /* 0x000fe800000e0000 */
[----:B0-----:R-:W0:Y:S01]  /*b890*/  SHFL.IDX PT, R4, R8, RZ, 0x1c1f ;  /* 0x001c1fff08047589 */ /* 0x001e2200000e0000 */
[----:B------:R-:W-:-:S03]  /*b8a0*/  VIADD R5, R17, 0x80 ;  /* 0x0000008011057836 */ /* 0x000fc60000000000 */
[----:B------:R-:W1:Y:S02]  /*b8b0*/  SHFL.IDX PT, R8, R8, 0x1, 0x1c1f ;  /* 0x003c1f0008087f89 */ /* 0x000e6400000e0000 */
[----:B------:R-:W-:-:S13]  /*b8c0*/  ISETP.GE.AND P2, PT, R5, R2, PT ;  /* 0x000000020500720c */ /* 0x000fda0003f46270 */
[----:B0-----:R-:W-:-:S05]  /*b8d0*/  @!P2 LEA R4, P4, R20, R4, 0x1 ;  /* 0x000000041404a211 */ /* 0x001fca00078808ff */
[----:B------:R-:W-:-:S04]  /*b8e0*/  @!P2 IMAD.X R0, RZ, RZ, R0, P4 ;  /* 0x000000ffff00a224 */ /* 0x000fc800020e0600 */
[----:B------:R-:W-:-:S05]  /*b8f0*/  @!P2 IMAD.MOV.U32 R5, RZ, RZ, R0 ;  /* 0x000000ffff05a224 */ /* 0x000fca00078e0000 */
[----:B------:R0:W-:Y:S04]  /*b900*/  @!P2 LDGSTS.E.BYPASS.LTC128B.128 [R9+0xe400], desc[UR36][R4.64], !P3 ;  /* 0x0e4000000409afae */ /* 0x0001e8000d901d64 */
[----:B------:R0:W-:Y:S04]  /*b910*/  @!P2 LDGSTS.E.BYPASS.LTC128B.128 [R9+0x11400], desc[UR36][R4.64+0x40], !P0 ;  /* 0x114000400409afae */ /* 0x0001e8000c101d64 */
[----:B-1----:R0:W-:Y:S02]  /*b920*/  @!P2 LDGSTS.E.BYPASS.LTC128B.128 [R9+0x14400], desc[UR36][R4.64+0x80], !P1 ;  /* 0x144000800409afae */ /* 0x0021e4000c901d64 */
.L_x_314:
[----:B------:R-:W2:Y:S01]  /*b930*/  LDL R0, [R1+0x18] ;  /* 0x0000180001007983 */ /* 0x000ea20000100800 */
[----:B------:R-:W-:-:S05]  /*b940*/  VIADD R17, R17, 0xa0 ;  /* 0x000000a011117836 */ /* 0x000fca0000000000 */
[----:B------:R-:W-:-:S13]  /*b950*/  ISETP.GE.AND P2, PT, R17, R2, PT ;  /* 0x000000021100720c */ /* 0x000fda0003f46270 */
[----:B------:R-:W-:-:S04]  /*b960*/  @!P2 LEA R2, P4, R20, R8, 0x1 ;  /* 0x000000081402a211 */ /* 0x000fc800078808ff */
[----:B------:R-:W-:-:S05]  /*b970*/  @!P2 IADD3.X R3, RZ, R3, RZ, P4, !PT ;  /* 0x00000003ff03a210 */ /* 0x000fca00027fe4ff */
[----:B------:R-:W-:Y:S01]  /*b980*/  @!PT LDS RZ, [RZ] ;  /* 0x00000000fffff984 */ /* 0x000fe20000000800 */
[----:B------:R-:W-:Y:S01]  /*b990*/  @!PT LDS RZ, [RZ] ;  /* 0x00000000fffff984 */ /* 0x000fe20000000800 */
[----:B------:R-:W-:Y:S01]  /*b9a0*/  @!PT LDS RZ, [RZ] ;  /* 0x00000000fffff984 */ /* 0x000fe20000000800 */
[----:B--2---:R1:W-:Y:S04]  /*b9b0*/  @!P2 LDGSTS.E.BYPASS.LTC128B.128 [R0+0xec00], desc[UR36][R2.64], !P3 ;  /* 0x0ec000000200afae */ /* 0x0043e8000d901d64 */
[----:B------:R1:W-:Y:S01]  /*b9c0*/  @!P2 LDGSTS.E.BYPASS.LTC128B.128 [R0+0x11c00], desc[UR36][R2.64+0x40], !P0 ;  /* 0x11c000400200afae */ /* 0x0003e2000c101d64 */
[----:B------:R-:W-:-:S03]  /*b9d0*/  PLOP3.LUT P0, PT, PT, PT, PT, 0x80, 0x0 ;  /* 0x000000000000781c */ /* 0x000fc60003f0f070 */
[----:B------:R1:W-:Y:S01]  /*b9e0*/  @!P2 LDGSTS.E.BYPASS.LTC128B.128 [R0+0x14c00], desc[UR36][R2.64+0x80], !P1 ;  /* 0x14c000800200afae */ /* 0x0003e2000c901d64 */
[----:B------:R-:W-:-:S09]  /*b9f0*/  NOP ;  /* 0x0000000000007918 */ /* 0x000fd20000000000 */
.L_x_234:
[----:B------:R-:W-:Y:S02]  /*ba00*/  PLOP3.LUT P1, PT, P1, P0, PT, 0xa2, 0x0 ;  /* 0x000000000000781c */ /* 0x000fe40000f21472 */
[----:B------:R-:W-:-:S08]  /*ba10*/  @P0 R2UR P1, UR4, R23 ;  /* 0x00000000170402ca */ /* 0x000fd00000020000 */
[----:B------:R-:W-:-:S05]  /*ba20*/  @P0 PLOP3.LUT P0, PT, P1, PT, PT, 0x80, 0x0 ;  /* 0x000000000000081c */ /* 0x000fca0000f0f070 */
[----:B------:R-:W-:Y:S01]  /*ba30*/  @!P1 SYNCS.ARRIVE.TRANS64.RED.A0T1 RZ, [UR4+0x2d800], RZ ;  /* 0x02d800ffffff99a7 */ /* 0x000fe20008200404 */
[----:B------:R-:W-:Y:S07]  /*ba40*/  @!P1 ARRIVES.LDGSTSBAR.64.TRANSCNT [UR4+0x2d800] ;  /* 0x02d80000ff0099b0 */ /* 0x000fee0008000a84 */
[----:B------:R-:W-:Y:S05]  /*ba50*/  @P0 BRA.U.ANY `(.L_x_234) ;  /* 0xfffffffd00e80947 */ /* 0x000fea000393ffff */
[----:B-1----:R-:W2:Y:S02]  /*ba60*/  LDL.LU R2, [R1+0x30] ;  /* 0x0000300001027983 */ /* 0x002ea40000300800 */
[----:B--2---:R-:W-:-:S05]  /*ba70*/  VIADD R2, R2, 0x1 ;  /* 0x0000000102027836 */ /* 0x004fca0000000000 */
[----:B------:R1:W-:Y:S01]  /*ba80*/  STL [R1+0x30], R2 ;  /* 0x0000300201007387 */ /* 0x0003e20000100800 */
[----:B------:R-:W-:-:S04]  /*ba90*/  LEA.HI R0, R2, R2, RZ, 0x1 ;  /* 0x0000000202007211 */ /* 0x000fc800078f08ff */
[----:B------:R-:W-:-:S05]  /*baa0*/  LOP3.LUT R0, R0, 0xfffffffe, RZ, 0xc0, !PT ;  /* 0xfffffffe00007812 */ /* 0x000fca00078ec0ff */
[----:B------:R-:W-:-:S05]  /*bab0*/  IMAD.IADD R0, R2, 0x1, -R0 ;  /* 0x0000000102007824 */ /* 0x000fca00078e0a00 */
[----:B------:R-:W-:Y:S01]  /*bac0*/  SHF.L.U32 R0, R0, 0x1f, RZ ;  /* 0x0000001f00007819 */ /* 0x000fe200000006ff */
[----:B------:R-:W-:Y:S01]  /*bad0*/  NOP ;  /* 0x0000000000007918 */ /* 0x000fe20000000000 */
[----:B------:R1:W-:Y:S01]  /*bae0*/  SYNCS.ARRIVE.TRANS64.A1T0 RZ, [R23+URZ+0x2d800], RZ ;  /* 0x02d800ff17ff79a7 */ /* 0x0003e2000810003f */
[----:B------:R-:W-:Y:S01]  /*baf0*/  BSSY B0, `(.L_x_235) ;  /* 0x0000003000007945 */ /* 0x000fe20003800000 */
[----:B------:R-:W2:Y:S03]  /*bb00*/  SYNCS.PHASECHK.TRANS64.TRYWAIT P0, [R23+URZ+0x2d820], R0 ;  /* 0x02d82000170075a7 */ /* 0x000ea6000800017f */
[----:B-12---:R-:W-:Y:S05]  /*bb10*/  @!P0 BRA `(.L_x_236) ;  /* 0x0000003400748947 */ /* 0x006fea0003800000 */
.L_x_315:
[----:B------:R-:W-:Y:S05]  /*bb20*/  BSYNC B0 ;  /* 0x0000000000007941 */ /* 0x000fea0003800000 */
.L_x_235:
[----:B------:R-:W2:Y:S01]  /*bb30*/  LDL R2, [R1+0xc] ;  /* 0x00000c0001027983 */ /* 0x000ea20000100800 */
[----:B------:R-:W-:Y:S01]  /*bb40*/  BSSY B0, `(.L_x_237) ;  /* 0x0000100000007945 */ /* 0x000fe20003800000 */
[----:B--2---:R-:W-:-:S13]  /*bb50*/  ISETP.GE.AND P0, PT, R2, 0x81, PT ;  /* 0x000000810200780c */ /* 0x004fda0003f06270 */
[----:B------:R-:W-:Y:S05]  /*bb60*/  @!P0 BRA `(.L_x_238) ;  /* 0x0000000c00f48947 */ /* 0x000fea0003800000 */
[----:B------:R-:W1:Y:S01]  /*bb70*/  LDL.LU R3, [R1+0x34] ;  /* 0x0000340001037983 */ /* 0x000e620000300800 */
[----:B------:R-:W-:Y:S01]  /*bb80*/  ULDC UR4, c[0x0][0x2f4] ;  /* 0x0000bd0000047ab9 */ /* 0x000fe20000000800 */
[----:B------:R-:W-:Y:S01]  /*bb90*/  IMAD.MOV.U32 R17, RZ, RZ, R29 ;  /* 0x000000ffff117224 */ /* 0x000fe200078e001d */
[----:B------:R-:W-:Y:S01]  /*bba0*/  MOV R10, R26 ;  /* 0x0000001a000a7202 */ /* 0x000fe20000000f00 */
[----:B------:R-:W0:Y:S01]  /*bbb0*/  S2R R2, SR_TID.X ;  /* 0x0000000000027919 */ /* 0x000e220000002100 */
[----:B------:R2:W-:Y:S01]  /*bbc0*/  STL [R1], R27 ;  /* 0x0000001b01007387 */ /* 0x0005e20000100800 */
[----:B0-----:R-:W-:-:S05]  /*bbd0*/  IMAD.SHL.U32 R4, R2, 0x8, RZ ;  /* 0x0000000802047824 */ /* 0x001fca00078e00ff */
[----:B------:R-:W-:-:S04]  /*bbe0*/  LOP3.LUT R4, R4, 0x18, RZ, 0xc0, !PT ;  /* 0x0000001804047812 */ /* 0x000fc800078ec0ff */
[C---:B------:R-:W-:Y:S02]  /*bbf0*/  LOP3.LUT R2, R4.reuse, 0x40, RZ, 0xfc, !PT ;  /* 0x0000004004027812 */ /* 0x040fe400078efcff */
[----:B------:R-:W-:Y:S02]  /*bc00*/  ISETP.GE.AND P3, PT, R4, UR4, PT ;  /* 0x0000000404007c0c */ /* 0x000fe4000bf66270 */
[----:B------:R-:W-:Y:S02]  /*bc10*/  ISETP.GE.AND P1, PT, R2, UR4, PT ;  /* 0x0000000402007c0c */ /* 0x000fe4000bf26270 */
[----:B-1----:R-:W-:Y:S02]  /*bc20*/  LEA.HI.SX32 R0, R3, 0xfffffffe, 0x19 ;  /* 0xfffffffe03007811 */ /* 0x002fe400078fcaff */
[----:B------:R-:W-:-:S04]  /*bc30*/  LOP3.LUT R3, R4, 0x20, RZ, 0xfc, !PT ;  /* 0x0000002004037812 */ /* 0x000fc800078efcff */
[----:B--2---:R-:W-:-:S13]  /*bc40*/  ISETP.GE.AND P2, PT, R3, UR4, PT ;  /* 0x0000000403007c0c */ /* 0x004fda000bf46270 */
.L_x_251:
[----:B------:R-:W2:Y:S01]  /*bc50*/  LDL R9, [R1+0x10] ;  /* 0x0000100001097983 */ /* 0x000ea20000100800 */
[----:B------:R-:W0:Y:S03]  /*bc60*/  LDC R4, c[0x0][0x430] ;  /* 0x00010c00ff047b82 */ /* 0x000e260000000800 */
[----:B------:R-:W3:Y:S04]  /*bc70*/  LDL R8, [R1+0x14] ;  /* 0x0000140001087983 */ /* 0x000ee80000100800 */
[----:B------:R-:W4:Y:S01]  /*bc80*/  LDL R7, [R1+0x8] ;  /* 0x0000080001077983 */ /* 0x000f220000100800 */
[----:B------:R-:W1:Y:S03]  /*bc90*/  S2R R2, SR_TID.X ;  /* 0x0000000000027919 */ /* 0x000e660000002100 */
[----:B------:R-:W5:Y:S01]  /*bca0*/  LDL R6, [R1+0x38] ;  /* 0x0000380001067983 */ /* 0x000f620000100800 */
[----:B0-----:R-:W-:-:S13]  /*bcb0*/  ISETP.NE.AND P0, PT, R4, 0x1, PT ;  /* 0x000000010400780c */ /* 0x001fda0003f05270 */
[----:B------:R-:W0:Y:S01]  /*bcc0*/  @P0 LDC R5, c[0x0][0x434] ;  /* 0x00010d00ff050b82 */ /* 0x000e220000000800 */
[----:B-1----:R-:W-:-:S04]  /*bcd0*/  LOP3.LUT R3, R2, 0x7f, RZ, 0xc0, !PT ;  /* 0x0000007f02037812 */ /* 0x002fc800078ec0ff */
[----:B------:R-:W-:-:S03]  /*bce0*/  SHF.R.U32.HI R4, RZ, 0x2, R3 ;  /* 0x00000002ff047819 */ /* 0x000fc60000011603 */
[----:B------:R-:W1:Y:S01]  /*bcf0*/  @P0 LDC R3, c[0x0][0x438] ;  /* 0x00010e00ff030b82 */ /* 0x000e620000000800 */
[----:B------:R-:W-:Y:S02]  /*bd00*/  IMAD.SHL.U32 R2, R2, 0x20, RZ ;  /* 0x0000002002027824 */ /* 0x000fe400078e00ff */
[----:B------:R-:W-:-:S03]  /*bd10*/  IMAD R4, R0, 0x80, R4 ;  /* 0x0000008000047824 */ /* 0x000fc600078e0204 */
[----:B------:R-:W-:Y:S01]  /*bd20*/  LOP3.LUT R2, R2, 0x60, RZ, 0xc0, !PT ;  /* 0x0000006002027812 */ /* 0x000fe200078ec0ff */
[----:B------:R-:W-:Y:S05]  /*bd30*/  YIELD ;  /* 0x0000000000007946 */ /* 0x000fea0003800000 */
[----:B------:R-:W-:Y:S01]  /*bd40*/  ULDC UR4, c[0x0][0x430] ;  /* 0x00010c0000047ab9 */ /* 0x000fe20000000800 */
[----:B--2---:R-:W-:-:S05]  /*bd50*/  IADD3 R4, R2, R4, R9 ;  /* 0x0000000402047210 */ /* 0x004fca0007ffe009 */
[----:B0-----:R-:W-:-:S04]  /*bd60*/  @P0 IMAD.HI.U32 R5, R4, R5, RZ ;  /* 0x0000000504050227 */ /* 0x001fc800078e00ff */
[----:B------:R-:W-:Y:S01]  /*bd70*/  IMAD.MOV.U32 R2, RZ, RZ, R4 ;  /* 0x000000ffff027224 */ /* 0x000fe200078e0004 */
[----:B-1----:R-:W-:-:S05]  /*bd80*/  @P0 SHF.R.U32.HI R2, RZ, R3, R5 ;  /* 0x00000003ff020219 */ /* 0x002fca0000011605 */
[--C-:B------:R-:W-:Y:S01]  /*bd90*/  IMAD.MOV R9, RZ, RZ, -R2.reuse ;  /* 0x000000ffff097224 */ /* 0x100fe200078e0a02 */
[----:B------:R-:W-:-:S03]  /*bda0*/  SHF.R.S32.HI R3, RZ, 0x1f, R2 ;  /* 0x0000001fff037819 */ /* 0x000fc60000011402 */
[----:B------:R-:W-:Y:S01]  /*bdb0*/  IMAD R9, R9, UR4, R4 ;  /* 0x0000000409097c24 */ /* 0x000fe2000f8e0204 */
[----:B------:R-:W-:Y:S02]  /*bdc0*/  ULDC.64 UR4, c[0x0][0x428] ;  /* 0x00010a0000047ab9 */ /* 0x000fe40000000a00 */
[----:B---3--:R-:W-:Y:S02]  /*bdd0*/  IMAD R4, R8, UR4, RZ ;  /* 0x0000000408047c24 */ /* 0x008fe4000f8e02ff */
[----:B----4-:R-:W-:-:S04]  /*bde0*/  IMAD.WIDE.U32 R2, R7, UR4, R2 ;  /* 0x0000000407027c25 */ /* 0x010fc8000f8e0002 */
[----:B------:R-:W-:Y:S01]  /*bdf0*/  IMAD R4, R7, UR5, R4 ;  /* 0x0000000507047c24 */ /* 0x000fe2000f8e0204 */
[----:B------:R-:W-:-:S04]  /*be00*/  ULDC.64 UR4, c[0x0][0x418] ;  /* 0x0001060000047ab9 */ /* 0x000fc80000000a00 */
[----:B------:R-:W-:Y:S02]  /*be10*/  IADD3 R3, R4, R3, RZ ;  /* 0x0000000304037210 */ /* 0x000fe40007ffe0ff */
[----:B------:R-:W-:-:S04]  /*be20*/  LEA R4, P0, R2, UR4, 0x2 ;  /* 0x0000000402047c11 */ /* 0x000fc8000f8010ff */
[----:B------:R-:W-:-:S05]  /*be30*/  LEA.HI.X R5, R2, UR5, R3, 0x2, P0 ;  /* 0x0000000502057c11 */ /* 0x000fca00080f1403 */
[----:B------:R-:W2:Y:S01]  /*be40*/  LDG.E R8, desc[UR36][R4.64] ;  /* 0x0000002404087981 */ /* 0x000ea2000c1e1900 */
[----:B-----5:R-:W-:Y:S01]  /*be50*/  ISETP.NE.AND P4, PT, R6, 0x3, PT ;  /* 0x000000030600780c */ /* 0x020fe20003f85270 */
[----:B------:R-:W-:-:S05]  /*be60*/  VIADD R26, R10, 0x1 ;  /* 0x000000010a1a7836 */ /* 0x000fca0000000000 */
[----:B------:R-:W-:-:S04]  /*be70*/  ISETP.NE.AND P0, PT, R26, 0x2, PT ;  /* 0x000000021a00780c */ /* 0x000fc80003f05270 */
[----:B------:R-:W-:Y:S01]  /*be80*/  SEL R29, RZ, 0x1, P0 ;  /* 0x00000001ff1d7807 */ /* 0x000fe20000000000 */
[----:B------:R-:W-:Y:S01]  /*be90*/  IMAD.MOV.U32 R27, RZ, RZ, R0 ;  /* 0x000000ffff1b7224 */ /* 0x000fe200078e0000 */
[----:B------:R-:W-:Y:S02]  /*bea0*/  SEL R26, R26, RZ, P0 ;  /* 0x000000ff1a1a7207 */ /* 0x000fe40000000000 */
[----:B------:R-:W-:Y:S02]  /*beb0*/  LOP3.LUT R29, R17, R29, RZ, 0x3c, !PT ;  /* 0x0000001d111d7212 */ /* 0x000fe400078e3cff */
[----:B--2---:R-:W-:Y:S01]  /*bec0*/  SHF.R.S32.HI R28, RZ, 0x1f, R8 ;  /* 0x0000001fff1c7819 */ /* 0x004fe20000011408 */
[----:B------:R-:W-:Y:S06]  /*bed0*/  @!P4 BRA `(.L_x_239) ;  /* 0x000000000004c947 */ /* 0x000fec0003800000 */
[----:B------:R-:W-:Y:S01]  /*bee0*/  BPT.TRAP 0x1 ;  /* 0x000000040000795c */ /* 0x000fe20000300000 */
.L_x_239:
[----:B------:R-:W-:Y:S01]  /*bef0*/  IMAD R5, R26, 0x8, R23 ;  /* 0x000000081a057824 */ /* 0x000fe200078e0217 */
[----:B------:R-:W-:Y:S01]  /*bf00*/  SHF.L.U32 R0, R29, 0x1f, RZ ;  /* 0x0000001f1d007819 */ /* 0x000fe200000006ff */
[----:B------:R-:W-:Y:S03]  /*bf10*/  BSSY B1, `(.L_x_240) ;  /* 0x0000003000017945 */ /* 0x000fe60003800000 */
[----:B------:R-:W0:Y:S02]  /*bf20*/  SYNCS.PHASECHK.TRANS64.TRYWAIT P0, [R5+URZ+0x2d840], R0 ;  /* 0x02d84000050075a7 */ /* 0x000e24000800017f */
[----:B0-----:R-:W-:Y:S05]  /*bf30*/  @!P0 BRA `(.L_x_241) ;  /* 0x0000003000808947 */ /* 0x001fea0003800000 */
.L_x_316:
[----:B------:R-:W-:Y:S05]  /*bf40*/  BSYNC B1 ;  /* 0x0000000000017941 */ /* 0x000fea0003800000 */
.L_x_240:
[----:B------:R-:W2:Y:S01]  /*bf50*/  LDL R4, [R1+0x4] ;  /* 0x0000040001047983 */ /* 0x000ea20000100800 */
[----:B------:R-:W-:Y:S01]  /*bf60*/  SHF.R.S32.HI R20, RZ, 0x1f, R9 ;  /* 0x0000001fff147819 */ /* 0x000fe20000011409 */
[----:B------:R-:W-:Y:S01]  /*bf70*/  ULDC.64 UR4, c[0x0][0x300] ;  /* 0x0000c00000047ab9 */ /* 0x000fe20000000a00 */
[C---:B------:R-:W-:Y:S01]  /*bf80*/  LOP3.LUT P5, RZ, R22.reuse, 0x2, RZ, 0xc0, !PT ;  /* 0x0000000216ff7812 */ /* 0x040fe200078ac0ff */
[----:B------:R-:W1:Y:S01]  /*bf90*/  S2R R6, SR_TID.X ;  /* 0x0000000000067919 */ /* 0x000e620000002100 */
[----:B------:R-:W-:Y:S01]  /*bfa0*/  IMAD.WIDE.U32 R2, R9, UR4, RZ ;  /* 0x0000000409027c25 */ /* 0x000fe2000f8e00ff */
[----:B------:R-:W-:-:S03]  /*bfb0*/  LOP3.LUT P4, RZ, R22, 0x1, RZ, 0xc0, !PT ;  /* 0x0000000116ff7812 */ /* 0x000fc6000788c0ff */
[----:B0-----:R-:W-:-:S04]  /*bfc0*/  IMAD R0, R20, UR4, RZ ;  /* 0x0000000414007c24 */ /* 0x001fc8000f8e02ff */
[----:B------:R-:W-:Y:S01]  /*bfd0*/  IMAD R0, R9, UR5, R0 ;  /* 0x0000000509007c24 */ /* 0x000fe2000f8e0200 */
[----:B------:R-:W-:-:S03]  /*bfe0*/  ULDC.64 UR4, c[0x0][0x310] ;  /* 0x0000c40000047ab9 */ /* 0x000fc60000000a00 */
[----:B------:R-:W-:Y:S02]  /*bff0*/  IMAD.IADD R3, R3, 0x1, R0 ;  /* 0x0000000103037824 */ /* 0x000fe400078e0200 */
[----:B------:R-:W-:Y:S02]  /*c000*/  IMAD R0, R28, UR4, RZ ;  /* 0x000000041c007c24 */ /* 0x000fe4000f8e02ff */
[----:B------:R-:W-:-:S04]  /*c010*/  IMAD.WIDE.U32 R2, R8, UR4, R2 ;  /* 0x0000000408027c25 */ /* 0x000fc8000f8e0002 */
[----:B------:R-:W-:Y:S01]  /*c020*/  IMAD R0, R8, UR5, R0 ;  /* 0x0000000508007c24 */ /* 0x000fe2000f8e0200 */
[----:B------:R-:W-:-:S04]  /*c030*/  ULDC.64 UR4, c[0x0][0x308] ;  /* 0x0000c20000047ab9 */ /* 0x000fc80000000a00 */
[----:B------:R-:W-:-:S03]  /*c040*/  IADD3 R3, R3, R0, RZ ;  /* 0x0000000003037210 */ /* 0x000fc60007ffe0ff */
[----:B------:R-:W-:-:S04]  /*c050*/  IMAD.WIDE.U32 R2, R18, UR4, R2 ;  /* 0x0000000412027c25 */ /* 0x000fc8000f8e0002 */
[----:B-1----:R-:W-:Y:S02]  /*c060*/  IMAD.SHL.U32 R11, R6, 0x8, RZ ;  /* 0x00000008060b7824 */ /* 0x002fe400078e00ff */
[----:B--2---:R-:W-:Y:S02]  /*c070*/  IMAD R0, R4, UR4, RZ ;  /* 0x0000000404007c24 */ /* 0x004fe4000f8e02ff */
[----:B------:R-:W-:Y:S02]  /*c080*/  IMAD.SHL.U32 R4, R6, 0x8, RZ ;  /* 0x0000000806047824 */ /* 0x000fe400078e00ff */
[----:B------:R-:W-:Y:S01]  /*c090*/  IMAD R0, R18, UR5, R0 ;  /* 0x0000000512007c24 */ /* 0x000fe2000f8e0200 */
[----:B------:R-:W-:Y:S02]  /*c0a0*/  ULDC.64 UR4, c[0x0][0x2e8] ;  /* 0x0000ba0000047ab9 */ /* 0x000fe40000000a00 */
[----:B------:R-:W-:Y:S01]  /*c0b0*/  LOP3.LUT R4, R4, 0xd8, RZ, 0xc0, !PT ;  /* 0x000000d804047812 */ /* 0x000fe200078ec0ff */
[----:B------:R-:W-:-:S03]  /*c0c0*/  IMAD.IADD R0, R0, 0x1, R3 ;  /* 0x0000000100007824 */ /* 0x000fc600078e0203 */
[----:B------:R-:W-:Y:S02]  /*c0d0*/  LOP3.LUT R4, R4, 0x18, R6, 0x78, !PT ;  /* 0x0000001804047812 */ /* 0x000fe400078e7806 */
[----:B------:R-:W-:Y:S01]  /*c0e0*/  LEA R6, P0, R2, UR4, 0x1 ;  /* 0x0000000402067c11 */ /* 0x000fe2000f8008ff */
[----:B------:R-:W-:Y:S01]  /*c0f0*/  UMOV UR4, 0xffffffff ;  /* 0xffffffff00047882 */ /* 0x000fe20000000000 */
[----:B------:R-:W-:Y:S02]  /*c100*/  LOP3.LUT R4, R4, 0x320, R11, 0xf8, !PT ;  /* 0x0000032004047812 */ /* 0x000fe400078ef80b */
[----:B------:R-:W-:-:S03]  /*c110*/  LEA.HI.X R7, R2, UR5, R0, 0x1, P0 ;  /* 0x0000000502077c11 */ /* 0x000fc600080f0c00 */
[----:B------:R-:W-:Y:S01]  /*c120*/  IMAD R4, R26, 0x3000, R4 ;  /* 0x000030001a047824 */ /* 0x000fe200078e0204 */
[----:B------:R-:W-:Y:S06]  /*c130*/  BRA.DIV UR4, `(.L_x_242) ;  /* 0x0000003204147947 */ /* 0x000fec000b800000 */
[----:B------:R-:W0:Y:S01]  /*c140*/  S2R R3, SR_TID.X ;  /* 0x0000000000037919 */ /* 0x000e220000002100 */
[----:B------:R-:W-:Y:S01]  /*c150*/  LOP3.LUT P6, RZ, R22, 0x4, RZ, 0xc0, !PT ;  /* 0x0000000416ff7812 */ /* 0x000fe200078cc0ff */
[----:B------:R-:W-:Y:S01]  /*c160*/  IMAD R4, R4, 0x2, R23 ;  /* 0x0000000204047824 */ /* 0x000fe200078e0217 */
[----:B------:R-:W1:Y:S04]  /*c170*/  SHFL.IDX PT, R2, R6, RZ, 0x1c1f ;  /* 0x001c1fff06027589 */ /* 0x000e6800000e0000 */
[----:B------:R-:W-:Y:S01]  /*c180*/  SHFL.IDX PT, R21, R7, 0x2, 0x1c1f ;  /* 0x005c1f0007157f89 */ /* 0x000fe200000e0000 */
[----:B0-----:R-:W-:-:S03]  /*c190*/  IMAD.SHL.U32 R11, R3, 0x8, RZ ;  /* 0x00000008030b7824 */ /* 0x001fc600078e00ff */
[----:B------:R-:W0:Y:S02]  /*c1a0*/  SHFL.IDX PT, R3, R7, RZ, 0x1c1f ;  /* 0x001c1fff07037589 */ /* 0x000e2400000e0000 */
[----:B------:R-:W-:-:S04]  /*c1b0*/  LOP3.LUT R11, R11, 0x18, RZ, 0xc0, !PT ;  /* 0x000000180b0b7812 */ /* 0x000fc800078ec0ff */
[----:B------:R-:W-:-:S04]  /*c1c0*/  SHF.L.U32 R0, R11, 0x1, RZ ;  /* 0x000000010b007819 */ /* 0x000fc800000006ff */
[----:B-1----:R-:W-:-:S05]  /*c1d0*/  IADD3 R2, P0, R2, R0, RZ ;  /* 0x0000000002027210 */ /* 0x002fca0007f1e0ff */
[----:B0-----:R-:W-:-:S05]  /*c1e0*/  IMAD.X R3, RZ, RZ, R3, P0 ;  /* 0x000000ffff037224 */ /* 0x001fca00000e0603 */
        /* <DEDUP_REMOVED lines=18> */
.L_x_326:
[----:B------:R-:W-:Y:S02]  /*c310*/  LOP3.LUT P6, RZ, R22, 0x4, RZ, 0xc0, !PT ;  /* 0x0000000416ff7812 */ /* 0x000fe400078cc0ff */
[----:B--2---:R-:W-:-:S04]  /*c320*/  IADD3 R2, P0, R2, R0, RZ ;  /* 0x0000000002027210 */ /* 0x004fc80007f1e0ff */
[----:B------:R-:W-:Y:S02]  /*c330*/  IADD3.X R3, RZ, R21, RZ, P0, !PT ;  /* 0x00000015ff037210 */ /* 0x000fe400007fe4ff */
[----:B------:R-:W-:-:S05]  /*c340*/  PLOP3.LUT P0, PT, PT, PT, PT, 0x80, 0x0 ;  /* 0x000000000000781c */ /* 0x000fca0003f0f070 */
[----:B------:R-:W-:Y:S01]  /*c350*/  @!PT LDS RZ, [RZ] ;  /* 0x00000000fffff984 */ /* 0x000fe20000000800 */
[----:B------:R-:W-:Y:S01]  /*c360*/  @!PT LDS RZ, [RZ] ;  /* 0x00000000fffff984 */ /* 0x000fe20000000800 */
[----:B------:R-:W-:Y:S01]  /*c370*/  @!PT LDS RZ, [RZ] ;  /* 0x00000000fffff984 */ /* 0x000fe20000000800 */
[----:B------:R1:W-:Y:S04]  /*c380*/  LDGSTS.E.BYPASS.LTC128B.128 [R4+0x16c00], desc[UR36][R2.64], !P6 ;  /* 0x16c0000002047fae */ /* 0x0003e8000f101d64 */
[----:B------:R1:W-:Y:S04]  /*c390*/  LDGSTS.E.BYPASS.LTC128B.128 [R4+0x18c00], desc[UR36][R2.64+0x40], !P5 ;  /* 0x18c0004002047fae */ /* 0x0003e8000e901d64 */
[----:B------:R1:W-:Y:S01]  /*c3a0*/  LDGSTS.E.BYPASS.LTC128B.128 [R4+0x1ac00], desc[UR36][R2.64+0x80], !P4 ;  /* 0x1ac0008002047fae */ /* 0x0003e2000e101d64 */
[----:B------:R-:W-:Y:S01]  /*c3b0*/  NOP ;  /* 0x0000000000007918 */ /* 0x000fe20000000000 */
.L_x_243:
[----:B------:R-:W-:Y:S02]  /*c3c0*/  PLOP3.LUT P4, PT, P4, P0, PT, 0xa2, 0x0 ;  /* 0x000000000000781c */ /* 0x000fe40002781472 */
[----:B------:R-:W-:-:S08]  /*c3d0*/  @P0 R2UR P4, UR4, R5 ;  /* 0x00000000050402ca */ /* 0x000fd00000080000 */
[----:B------:R-:W-:-:S05]  /*c3e0*/  @P0 PLOP3.LUT P0, PT, P4, PT, PT, 0x80, 0x0 ;  /* 0x000000000000081c */ /* 0x000fca000270f070 */
[----:B------:R-:W-:Y:S01]  /*c3f0*/  @!P4 SYNCS.ARRIVE.TRANS64.RED.A0T1 RZ, [UR4+0x2d830], RZ ;  /* 0x02d830ffffffc9a7 */ /* 0x000fe20008200404 */
[----:B------:R-:W-:Y:S07]  /*c400*/  @!P4 ARRIVES.LDGSTSBAR.64.TRANSCNT [UR4+0x2d830] ;  /* 0x02d83000ff00c9b0 */ /* 0x000fee0008000a84 */
[----:B------:R-:W-:Y:S05]  /*c410*/  @P0 BRA.U.ANY `(.L_x_243) ;  /* 0xfffffffd00e80947 */ /* 0x000fea000393ffff */
[----:B------:R-:W-:Y:S01]  /*c420*/  NOP ;  /* 0x0000000000007918 */ /* 0x000fe20000000000 */
[----:B-1----:R-:W2:Y:S02]  /*c430*/  LDL R2, [R1+0x38] ;  /* 0x0000380001027983 */ /* 0x002ea40000100800 */
[----:B--2---:R-:W-:-:S13]  /*c440*/  ISETP.NE.AND P5, PT, R2, 0x3, PT ;  /* 0x000000030200780c */ /* 0x004fda0003fa5270 */
[----:B------:R-:W-:Y:S05]  /*c450*/  @!P5 BRA `(.L_x_244) ;  /* 0x000000000004d947 */ /* 0x000fea0003800000 */
[----:B------:R-:W-:Y:S01]  /*c460*/  BPT.TRAP 0x1 ;  /* 0x000000040000795c */ /* 0x000fe20000300000 */
.L_x_244:
[----:B------:R1:W-:Y:S01]  /*c470*/  SYNCS.ARRIVE.TRANS64.A1T0 RZ, [R5+URZ+0x2d830], RZ ;  /* 0x02d830ff05ff79a7 */ /* 0x0003e2000810003f */
[----:B------:R-:W-:Y:S05]  /*c480*/  @!P5 BRA `(.L_x_245) ;  /* 0x000000000004d947 */ /* 0x000fea0003800000 */
[----:B------:R-:W-:Y:S01]  /*c490*/  BPT.TRAP 0x1 ;  /* 0x000000040000795c */ /* 0x000fe20000300000 */
.L_x_245:
[----:B------:R-:W-:Y:S01]  /*c4a0*/  SHF.L.U32 R2, R17, 0x1f, RZ ;  /* 0x0000001f11027819 */ /* 0x000fe200000006ff */
[----:B-1----:R-:W-:Y:S01]  /*c4b0*/  IMAD R5, R10, 0x8, R23 ;  /* 0x000000080a057824 */ /* 0x002fe200078e0217 */
[----:B------:R-:W-:Y:S03]  /*c4c0*/  BSSY B1, `(.L_x_246) ;  /* 0x0000003000017945 */ /* 0x000fe60003800000 */
[----:B------:R-:W1:Y:S02]  /*c4d0*/  SYNCS.PHASECHK.TRANS64.TRYWAIT P0, [R5+URZ+0x2d860], R2 ;  /* 0x02d86002050075a7 */ /* 0x000e64000800017f */
[----:B-1----:R-:W-:Y:S05]  /*c4e0*/  @!P0 BRA `(.L_x_247) ;  /* 0x00000030007c8947 */ /* 0x002fea0003800000 */
.L_x_327:
[----:B------:R-:W-:Y:S05]  /*c4f0*/  BSYNC B1 ;  /* 0x0000000000017941 */ /* 0x000fea0003800000 */
.L_x_246:
[----:B------:R-:W2:Y:S04]  /*c500*/  LDL R11, [R1+0xc] ;  /* 0x00000c00010b7983 */ /* 0x000ea80000100800 */
[----:B0-----:R-:W2:Y:S01]  /*c510*/  LDL.LU R6, [R1] ;  /* 0x0000000001067983 */ /* 0x001ea20000300800 */
[----:B------:R-:W0:Y:S01]  /*c520*/  S2R R12, SR_TID.X ;  /* 0x00000000000c7919 */ /* 0x000e220000002100 */
[----:B------:R-:W-:Y:S01]  /*c530*/  UMOV UR4, 0xffffffff ;  /* 0xffffffff00047882 */ /* 0x000fe20000000000 */
[C---:B0-----:R-:W-:Y:S01]  /*c540*/  IMAD.SHL.U32 R4, R12.reuse, 0x8, RZ ;  /* 0x000000080c047824 */ /* 0x041fe200078e00ff */
[C---:B------:R-:W-:Y:S01]  /*c550*/  LOP3.LUT R3, R12.reuse, 0x7f, RZ, 0xc0, !PT ;  /* 0x0000007f0c037812 */ /* 0x040fe200078ec0ff */
[----:B------:R-:W-:-:S03]  /*c560*/  IMAD.SHL.U32 R7, R12, 0x8, RZ ;  /* 0x000000080c077824 */ /* 0x000fc600078e00ff */
[----:B------:R-:W-:-:S04]  /*c570*/  LOP3.LUT R4, R4, 0xd8, RZ, 0xc0, !PT ;  /* 0x000000d804047812 */ /* 0x000fc800078ec0ff */
[----:B------:R-:W-:Y:S02]  /*c580*/  LOP3.LUT R4, R4, 0x18, R12, 0x78, !PT ;  /* 0x0000001804047812 */ /* 0x000fe400078e780c */
[----:B------:R-:W-:Y:S02]  /*c590*/  SHF.R.U32.HI R3, RZ, 0x2, R3 ;  /* 0x00000002ff037819 */ /* 0x000fe40000011603 */
[----:B------:R-:W-:-:S05]  /*c5a0*/  LOP3.LUT R4, R4, 0x320, R7, 0xf8, !PT ;  /* 0x0000032004047812 */ /* 0x000fca00078ef807 */
[----:B------:R-:W-:Y:S02]  /*c5b0*/  IMAD R4, R10, 0x3000, R4 ;  /* 0x000030000a047824 */ /* 0x000fe400078e0204 */
[----:B--2---:R-:W-:-:S04]  /*c5c0*/  IMAD R6, R6, -0x80, R11 ;  /* 0xffffff8006067824 */ /* 0x004fc800078e020b */
[----:B------:R-:W-:Y:S01]  /*c5d0*/  IMAD.IADD R6, R6, 0x1, -R3 ;  /* 0x0000000106067824 */ /* 0x000fe200078e0a03 */
[----:B------:R-:W-:Y:S06]  /*c5e0*/  BRA.DIV UR4, `(.L_x_248) ;  /* 0x0000003204507947 */ /* 0x000fec000b800000 */
[----:B-1----:R-:W0:Y:S01]  /*c5f0*/  SHFL.IDX PT, R2, R24, RZ, 0x1c1f ;  /* 0x001c1fff18027589 */ /* 0x002e2200000e0000 */
[----:B------:R-:W-:-:S03]  /*c600*/  IMAD R4, R4, 0x2, R23 ;  /* 0x0000000204047824 */ /* 0x000fc600078e0217 */
[----:B------:R-:W1:Y:S01]  /*c610*/  SHFL.IDX PT, R3, R25, RZ, 0x1c1f ;  /* 0x001c1fff19037589 */ /* 0x000e6200000e0000 */
[----:B0-----:R-:W-:-:S04]  /*c620*/  IADD3 R2, P0, R2, R0, RZ ;  /* 0x0000000002027210 */ /* 0x001fc80007f1e0ff */
[----:B-1----:R-:W-:Y:S02]  /*c630*/  IADD3.X R3, RZ, R3, RZ, P0, !PT ;  /* 0x00000003ff037210 */ /* 0x002fe400007fe4ff */
        /* <DEDUP_REMOVED lines=29> */
.L_x_337:
[----:B------:R-:W2:Y:S01]  /*c810*/  LDL R7, [R1+0x4] ;  /* 0x0000040001077983 */ /* 0x000ea20000100800 */
        /* <DEDUP_REMOVED lines=14> */
[----:B-1----:R-:W-:Y:S01]  /*c900*/  IMAD.WIDE.U32 R2, R9, UR4, RZ ;  /* 0x0000000409027c25 */ /* 0x002fe2000f8e00ff */
[----:B------:R-:W-:-:S03]  /*c910*/  ULDC.64 UR4, c[0x0][0x338] ;  /* 0x0000ce0000047ab9 */ /* 0x000fc60000000a00 */
[----:B------:R-:W-:Y:S01]  /*c920*/  IMAD R28, R28, UR4, RZ ;  /* 0x000000041c1c7c24 */ /* 0x000fe2000f8e02ff */
[----:B------:R-:W-:-:S03]  /*c930*/  IADD3 R3, R3, R0, RZ ;  /* 0x0000000003037210 */ /* 0x000fc60007ffe0ff */
[C---:B------:R-:W-:Y:S02]  /*c940*/  IMAD R28, R8.reuse, UR5, R28 ;  /* 0x00000005081c7c24 */ /* 0x040fe4000f8e021c */
[----:B------:R-:W-:Y:S01]  /*c950*/  IMAD.WIDE.U32 R2, R8, UR4, R2 ;  /* 0x0000000408027c25 */ /* 0x000fe2000f8e0002 */
[----:B------:R-:W-:-:S03]  /*c960*/  ULDC.64 UR4, c[0x0][0x330] ;  /* 0x0000cc0000047ab9 */ /* 0x000fc60000000a00 */
[----:B------:R-:W-:Y:S02]  /*c970*/  IMAD.IADD R3, R3, 0x1, R28 ;  /* 0x0000000103037824 */ /* 0x000fe400078e021c */
[----:B------:R-:W-:-:S04]  /*c980*/  IMAD.WIDE.U32 R2, R18, UR4, R2 ;  /* 0x0000000412027c25 */ /* 0x000fc8000f8e0002 */
[----:B--2---:R-:W-:-:S04]  /*c990*/  IMAD R0, R7, UR4, RZ ;  /* 0x0000000407007c24 */ /* 0x004fc8000f8e02ff */
[----:B------:R-:W-:Y:S01]  /*c9a0*/  IMAD R0, R18, UR5, R0 ;  /* 0x0000000512007c24 */ /* 0x000fe2000f8e0200 */
[----:B------:R-:W-:Y:S02]  /*c9b0*/  ULDC.64 UR4, c[0x0][0x318] ;  /* 0x0000c60000047ab9 */ /* 0x000fe40000000a00 */
[----:B0-----:R-:W-:Y:S01]  /*c9c0*/  LEA R24, P0, R2, UR4, 0x1 ;  /* 0x0000000402187c11 */ /* 0x001fe2000f8008ff */
[----:B------:R-:W-:-:S05]  /*c9d0*/  IMAD.IADD R0, R0, 0x1, R3 ;  /* 0x0000000100007824 */ /* 0x000fca00078e0203 */
[----:B------:R-:W-:Y:S01]  /*c9e0*/  LEA.HI.X R0, R2, UR5, R0, 0x1, P0 ;  /* 0x0000000502007c11 */ /* 0x000fe200080f0c00 */
[----:B------:R-:W-:Y:S01]  /*c9f0*/  NOP ;  /* 0x0000000000007918 */ /* 0x000fe20000000000 */
[----:B------:R-:W-:-:S13]  /*ca00*/  PLOP3.LUT P0, PT, PT, PT, PT, 0x80, 0x0 ;  /* 0x000000000000781c */ /* 0x000fda0003f0f070 */
.L_x_249:
[----:B------:R-:W-:Y:S02]  /*ca10*/  PLOP3.LUT P4, PT, P4, P0, PT, 0xa2, 0x0 ;  /* 0x000000000000781c */ /* 0x000fe40002781472 */
[----:B------:R-:W-:-:S08]  /*ca20*/  @P0 R2UR P4, UR4, R5 ;  /* 0x00000000050402ca */ /* 0x000fd00000080000 */
[----:B------:R-:W-:-:S05]  /*ca30*/  @P0 PLOP3.LUT P0, PT, P4, PT, PT, 0x80, 0x0 ;  /* 0x000000000000081c */ /* 0x000fca000270f070 */
[----:B------:R-:W-:Y:S01]  /*ca40*/  @!P4 SYNCS.ARRIVE.TRANS64.RED.A0T1 RZ, [UR4+0x2d850], RZ ;  /* 0x02d850ffffffc9a7 */ /* 0x000fe20008200404 */
[----:B------:R-:W-:Y:S07]  /*ca50*/  @!P4 ARRIVES.LDGSTSBAR.64.TRANSCNT [UR4+0x2d850] ;  /* 0x02d85000ff00c9b0 */ /* 0x000fee0008000a84 */
[----:B------:R-:W-:Y:S05]  /*ca60*/  @P0 BRA.U.ANY `(.L_x_249) ;  /* 0xfffffffd00e80947 */ /* 0x000fea000393ffff */
[----:B------:R-:W-:Y:S01]  /*ca70*/  NOP ;  /* 0x0000000000007918 */ /* 0x000fe20000000000 */
[----:B------:R-:W2:Y:S01]  /*ca80*/  LDL R2, [R1+0x38] ;  /* 0x0000380001027983 */ /* 0x000ea20000100800 */
[----:B------:R-:W-:Y:S01]  /*ca90*/  IMAD.MOV.U32 R25, RZ, RZ, R0 ;  /* 0x000000ffff197224 */ /* 0x000fe200078e0000 */
[----:B--2---:R-:W-:-:S13]  /*caa0*/  ISETP.NE.AND P5, PT, R2, 0x3, PT ;  /* 0x000000030200780c */ /* 0x004fda0003fa5270 */
[----:B------:R-:W-:Y:S05]  /*cab0*/  @!P5 BRA `(.L_x_250) ;  /* 0x000000000004d947 */ /* 0x000fea0003800000 */
[----:B------:R-:W-:Y:S01]  /*cac0*/  BPT.TRAP 0x1 ;  /* 0x000000040000795c */ /* 0x000fe20000300000 */
.L_x_250:
[----:B------:R2:W-:Y:S01]  /*cad0*/  STL [R1], R27 ;  /* 0x0000001b01007387 */ /* 0x0005e20000100800 */
[C---:B------:R-:W-:Y:S01]  /*cae0*/  ISETP.GT.AND P0, PT, R27.reuse, RZ, PT ;  /* 0x000000ff1b00720c */ /* 0x040fe20003f04270 */
[----:B------:R2:W-:Y:S01]  /*caf0*/  SYNCS.ARRIVE.TRANS64.A1T0 RZ, [R5+URZ+0x2d850], RZ ;  /* 0x02d850ff05ff79a7 */ /* 0x0005e2000810003f */
[----:B------:R-:W-:Y:S01]  /*cb00*/  VIADD R0, R27, 0xffffffff ;  /* 0xffffffff1b007836 */ /* 0x000fe20000000000 */
[----:B------:R-:W-:Y:S01]  /*cb10*/  MOV R17, R29 ;  /* 0x0000001d00117202 */ /* 0x000fe20000000f00 */
[----:B------:R-:W-:-:S09]  /*cb20*/  IMAD.MOV.U32 R10, RZ, RZ, R26 ;  /* 0x000000ffff0a7224 */ /* 0x000fd200078e001a */
[----:B--2---:R-:W-:Y:S05]  /*cb30*/  @P0 BRA `(.L_x_251) ;  /* 0xfffffff000440947 */ /* 0x004fea000383ffff */
.L_x_238:
[----:B------:R-:W-:Y:S05]  /*cb40*/  BSYNC B0 ;  /* 0x0000000000007941 */ /* 0x000fea0003800000 */
.L_x_237:
[----:B------:R-:W2:Y:S01]  /*cb50*/  S2R R2, SR_TID.X ;  /* 0x0000000000027919 */ /* 0x000ea20000002100 */
[----:B------:R-:W-:Y:S01]  /*cb60*/  BSSY B0, `(.L_x_252) ;  /* 0x0000010000007945 */ /* 0x000fe20003800000 */
[----:B--2---:R-:W-:-:S04]  /*cb70*/  LOP3.LUT R2, R2, 0x7f, RZ, 0xc0, !PT ;  /* 0x0000007f02027812 */ /* 0x004fc800078ec0ff */
[----:B------:R-:W-:-:S13]  /*cb80*/  ISETP.NE.AND P0, PT, R2, RZ, PT ;  /* 0x000000ff0200720c */ /* 0x000fda0003f05270 */
[----:B------:R-:W-:Y:S05]  /*cb90*/  @P0 BRA `(.L_x_253) ;  /* 0x0000000000300947 */ /* 0x000fea0003800000 */
[----:B0-----:R-:W0:Y:S01]  /*cba0*/  S2R R5, SR_LANEID ;  /* 0x0000000000057919 */ /* 0x001e220000000000 */
[----:B------:R-:W-:Y:S01]  /*cbb0*/  VOTEU.ANY UR4, UPT, PT ;  /* 0x0000000000047886 */ /* 0x000fe200038e0100 */
[----:B------:R-:W2:Y:S01]  /*cbc0*/  LDC.64 R2, c[0x0][0xc60] ;  /* 0x00031800ff027b82 */ /* 0x000ea20000000a00 */
[----:B-1----:R-:W0:Y:S02]  /*cbd0*/  FLO.U32 R0, UR4 ;  /* 0x0000000400007d00 */ /* 0x002e2400080e0000 */
[----:B0-----:R-:W-:-:S06]  /*cbe0*/  ISETP.EQ.U32.AND P0, PT, R0, R5, PT ;  /* 0x000000050000720c */ /* 0x001fcc0003f02070 */
[----:B------:R-:W2:Y:S07]  /*cbf0*/  POPC R5, UR4 ;  /* 0x0000000400057d09 */ /* 0x000eae0008000000 */
[----:B--2---:R-:W2:Y:S01]  /*cc00*/  @P0 ATOMG.E.ADD.STRONG.GPU PT, R3, desc[UR36][R2.64], R5 ;  /* 0x00000005020309a8 */ /* 0x004ea200081ee1e4 */
[----:B------:R-:W0:Y:S02]  /*cc10*/  S2R R4, SR_LTMASK ;  /* 0x0000000000047919 */ /* 0x000e240000003900 */
[----:B0-----:R-:W-:-:S04]  /*cc20*/  LOP3.LUT R4, R4, UR4, RZ, 0xc0, !PT ;  /* 0x0000000404047c12 */ /* 0x001fc8000f8ec0ff */
[----:B------:R-:W0:Y:S01]  /*cc30*/  POPC R7, R4 ;  /* 0x0000000400077309 */ /* 0x000e220000000000 */
[----:B--2---:R-:W0:Y:S02]  /*cc40*/  SHFL.IDX PT, R0, R3, R0, 0x1f ;  /* 0x00001f0003007589 */ /* 0x004e2400000e0000 */
[----:B0-----:R-:W-:-:S07]  /*cc50*/  IADD3 R16, R0, UR38, R7 ;  /* 0x0000002600107c10 */ /* 0x001fce000fffe007 */
.L_x_253:
[----:B------:R-:W-:Y:S05]  /*cc60*/  BSYNC B0 ;  /* 0x0000000000007941 */ /* 0x000fea0003800000 */
.L_x_252:
[----:B-1----:R-:W2:Y:S02]  /*cc70*/  LDL R0, [R1+0x38] ;  /* 0x0000380001007983 */ /* 0x002ea40000100800 */
[----:B--2---:R-:W-:-:S13]  /*cc80*/  ISETP.NE.AND P0, PT, R0, 0x3, PT ;  /* 0x000000030000780c */ /* 0x004fda0003f05270 */
[----:B------:R-:W-:Y:S05]  /*cc90*/  @!P0 BRA `(.L_x_254) ;  /* 0x0000000000048947 */ /* 0x000fea0003800000 */
[----:B------:R-:W-:Y:S01]  /*cca0*/  BPT.TRAP 0x1 ;  /* 0x000000040000795c */ /* 0x000fe20000300000 */
.L_x_254:
[----:B------:R-:W2:Y:S01]  /*ccb0*/  LDL.LU R2, [R1+0xc] ;  /* 0x00000c0001027983 */ /* 0x000ea20000300800 */
[----:B------:R-:W-:Y:S01]  /*ccc0*/  IMAD R0, R26, 0x8, R23 ;  /* 0x000000081a007824 */ /* 0x000fe200078e0217 */
[----:B------:R-:W-:Y:S01]  /*ccd0*/  SHF.L.U32 R3, R29, 0x1f, RZ ;  /* 0x0000001f1d037819 */ /* 0x000fe200000006ff */
[----:B------:R-:W-:Y:S03]  /*cce0*/  BSSY B0, `(.L_x_255) ;  /* 0x0000004000007945 */ /* 0x000fe60003800000 */
[----:B------:R-:W1:Y:S01]  /*ccf0*/  SYNCS.PHASECHK.TRANS64.TRYWAIT P0, [R0+URZ+0x2d860], R3 ;  /* 0x02d86003000075a7 */ /* 0x000e62000800017f */
[----:B--2---:R-:W-:Y:S01]  /*cd00*/  IMAD R6, R27, -0x80, R2 ;  /* 0xffffff801b067824 */ /* 0x004fe200078e0202 */
[----:B-1----:R-:W-:Y:S06]  /*cd10*/  @!P0 BRA `(.L_x_256) ;  /* 0x0000002c00e88947 */ /* 0x002fec0003800000 */
.L_x_338:
[----:B------:R-:W-:Y:S05]  /*cd20*/  BSYNC B0 ;  /* 0x0000000000007941 */ /* 0x000fea0003800000 */
.L_x_255:
[----:B------:R-:W0:Y:S01]  /*cd30*/  S2R R2, SR_TID.X ;  /* 0x0000000000027919 */ /* 0x000e220000002100 */
[----:B------:R-:W-:Y:S01]  /*cd40*/  UMOV UR4, 0xffffffff ;  /* 0xffffffff00047882 */ /* 0x000fe20000000000 */
[----:B------:R-:W2:Y:S01]  /*cd50*/  S2R R7, SR_TID.X ;  /* 0x0000000000077919 */ /* 0x000ea20000002100 */
[----:B0-----:R-:W-:Y:S01]  /*cd60*/  LOP3.LUT R5, R2, 0x7f, RZ, 0xc0, !PT ;  /* 0x0000007f02057812 */ /* 0x001fe200078ec0ff */
[----:B--2---:R-:W-:-:S03]  /*cd70*/  IMAD.SHL.U32 R2, R7, 0x8, RZ ;  /* 0x0000000807027824 */ /* 0x004fc600078e00ff */
[----:B------:R-:W-:Y:S01]  /*cd80*/  SHF.R.U32.HI R5, RZ, 0x2, R5 ;  /* 0x00000002ff057819 */ /* 0x000fe20000011605 */
[----:B------:R-:W-:Y:S01]  /*cd90*/  IMAD.SHL.U32 R4, R7, 0x8, RZ ;  /* 0x0000000807047824 */ /* 0x000fe200078e00ff */
[----:B------:R-:W-:Y:S02]  /*cda0*/  LOP3.LUT R2, R2, 0xd8, RZ, 0xc0, !PT ;  /* 0x000000d802027812 */ /* 0x000fe400078ec0ff */
[----:B------:R-:W-:Y:S02]  /*cdb0*/  IADD3 R6, -R5, R6, RZ ;  /* 0x0000000605067210 */ /* 0x000fe40007ffe1ff */
[----:B------:R-:W-:-:S04]  /*cdc0*/  LOP3.LUT R2, R2, 0x18, R7, 0x78, !PT ;  /* 0x0000001802027812 */ /* 0x000fc800078e7807 */
[----:B------:R-:W-:-:S05]  /*cdd0*/  LOP3.LUT R2, R2, 0x320, R4, 0xf8, !PT ;  /* 0x0000032002027812 */ /* 0x000fca00078ef804 */
[----:B------:R-:W-:Y:S01]  /*cde0*/  IMAD R4, R26, 0x3000, R2 ;  /* 0x000030001a047824 */ /* 0x000fe200078e0202 */
[----:B------:R-:W-:Y:S06]  /*cdf0*/  BRA.DIV UR4, `(.L_x_257) ;  /* 0x0000002e04c47947 */ /* 0x000fec000b800000 */
[----:B------:R-:W0:Y:S01]  /*ce00*/  S2R R2, SR_TID.X ;  /* 0x0000000000027919 */ /* 0x000e220000002100 */
[----:B------:R-:W-:Y:S01]  /*ce10*/  ULDC UR4, c[0x0][0x2f4] ;  /* 0x0000bd0000047ab9 */ /* 0x000fe20000000800 */
[----:B------:R-:W-:Y:S01]  /*ce20*/  IMAD R4, R4, 0x2, R23 ;  /* 0x0000000204047824 */ /* 0x000fe200078e0217 */
[----:B------:R-:W2:Y:S04]  /*ce30*/  SHFL.IDX PT, R14, R24, RZ, 0x1c1f ;  /* 0x001c1fff180e7589 */ /* 0x000ea800000e0000 */
[----:B-1----:R-:W1:Y:S01]  /*ce40*/  SHFL.IDX PT, R3, R25, RZ, 0x1c1f ;  /* 0x001c1fff19037589 */ /* 0x002e6200000e0000 */
[----:B0-----:R-:W-:-:S05]  /*ce50*/  IMAD.SHL.U32 R7, R2, 0x8, RZ ;  /* 0x0000000802077824 */ /* 0x001fca00078e00ff */
[----:B------:R-:W-:-:S04]  /*ce60*/  LOP3.LUT R7, R7, 0x18, RZ, 0xc0, !PT ;  /* 0x0000001807077812 */ /* 0x000fc800078ec0ff */
[C---:B------:R-:W-:Y:S01]  /*ce70*/  ISETP.GE.AND P2, PT, R7.reuse, UR4, PT ;  /* 0x0000000407007c0c */ /* 0x040fe2000bf46270 */
[C---:B------:R-:W-:Y:S01]  /*ce80*/  IMAD.SHL.U32 R5, R7.reuse, 0x2, RZ ;  /* 0x0000000207057824 */ /* 0x040fe200078e00ff */
[C---:B------:R-:W-:Y:S02]  /*ce90*/  LOP3.LUT R8, R7.reuse, 0x20, RZ, 0xfc, !PT ;  /* 0x0000002007087812 */ /* 0x040fe400078efcff */
[----:B------:R-:W-:Y:S02]  /*cea0*/  ISETP.LT.OR P4, PT, R6, 0x1, P2 ;  /* 0x000000010600780c */ /* 0x000fe40001781670 */
[----:B--2---:R-:W-:Y:S02]  /*ceb0*/  IADD3 R2, P0, R14, R5, RZ ;  /* 0x000000050e027210 */ /* 0x004fe40007f1e0ff */
[----:B------:R-:W-:Y:S01]  /*cec0*/  LOP3.LUT R7, R7, 0x40, RZ, 0xfc, !PT ;  /* 0x0000004007077812 */ /* 0x000fe200078efcff */
[----:B------:R-:W0:Y:S01]  /*ced0*/  SHFL.IDX PT, R14, R24, 0x1, 0x1c1f ;  /* 0x003c1f00180e7f89 */ /* 0x000e2200000e0000 */
[----:B------:R-:W-:Y:S01]  /*cee0*/  ISETP.GE.AND P1, PT, R8, UR4, PT ;  /* 0x0000000408007c0c */ /* 0x000fe2000bf26270 */
[----:B-1----:R-:W-:Y:S01]  /*cef0*/  IMAD.X R3, RZ, RZ, R3, P0 ;  /* 0x000000ffff037224 */ /* 0x002fe200000e0603 */
[----:B------:R-:W-:-:S02]  /*cf00*/  ISETP.GE.AND P0, PT, R7, UR4, PT ;  /* 0x0000000407007c0c */ /* 0x000fc4000bf06270 */
[----:B------:R-:W-:-:S03]  /*cf10*/  ISETP.LT.OR P3, PT, R6, 0x1, P1 ;  /* 0x000000010600780c */ /* 0x000fc60000f61670 */
[----:B------:R-:W-:Y:S01]  /*cf20*/  LDGSTS.E.BYPASS.LTC128B.128 [R4+0x400], desc[UR36][R2.64], !P4 ;  /* 0x0040000002047fae */ /* 0x000fe2000e101d64 */
[----:B------:R-:W-:-:S09]  /*cf30*/  ISETP.LT.OR P4, PT, R6, 0x1, P0 ;  /* 0x000000010600780c */ /* 0x000fd20000781670 */
[----:B------:R-:W-:Y:S04]  /*cf40*/  LDGSTS.E.BYPASS.LTC128B.128 [R4+0x2400], desc[UR36][R2.64+0x40], !P3 ;  /* 0x0240004002047fae */ /* 0x000fe8000d901d64 */
[----:B------:R1:W-:Y:S01]  /*cf50*/  LDGSTS.E.BYPASS.LTC128B.128 [R4+0x4400], desc[UR36][R2.64+0x80], !P4 ;  /* 0x0440008002047fae */ /* 0x0003e2000e101d64 */
[----:B------:R-:W-:-:S03]  /*cf60*/  ISETP.LT.OR P4, PT, R6, 0x21, P2 ;  /* 0x000000210600780c */ /* 0x000fc60001781670 */
[----:B-1----:R-:W1:Y:S01]  /*cf70*/  SHFL.IDX PT, R3, R25, 0x1, 0x1c1f ;  /* 0x003c1f0019037f89 */ /* 0x002e6200000e0000 */
[----:B0-----:R-:W-:-:S03]  /*cf80*/  IADD3 R2, P3, R14, R5, RZ ;  /* 0x000000050e027210 */ /* 0x001fc60007f7e0ff */
[----:B------:R-:W0:Y:S01]  /*cf90*/  SHFL.IDX PT, R14, R24, 0x2, 0x1c1f ;  /* 0x005c1f00180e7f89 */ /* 0x000e2200000e0000 */
[----:B-1----:R-:W-:Y:S02]  /*cfa0*/  IADD3.X R3, RZ, R3, RZ, P3, !PT ;  /* 0x00000003ff037210 */ /* 0x002fe40001ffe4ff */
        /* <DEDUP_REMOVED lines=8> */
[----:B------:R-:W0:Y:S04]  /*d030*/  SHFL.IDX PT, R25, R25, 0x3, 0x1c1f ;  /* 0x007c1f0019197f89 */ /* 0x000e2800000e0000 */
[----:B------:R2:W3:Y:S01]  /*d040*/  SHFL.IDX PT, R14, R24, 0x3, 0x1c1f ;  /* 0x007c1f00180e7f89 */ /* 0x0004e200000e0000 */
[----:B-1----:R-:W-:Y:S01]  /*d050*/  IMAD.X R3, RZ, RZ, R3, P3 ;  /* 0x000000ffff037224 */ /* 0x002fe200018e0603 */
[----:B------:R-:W-:-:S04]  /*d060*/  ISETP.LT.OR P3, PT, R6, 0x41, P1 ;  /* 0x000000410600780c */ /* 0x000fc80000f61670 */
[----:B------:R2:W-:Y:S01]  /*d070*/  LDGSTS.E.BYPASS.LTC128B.128 [R4+0x1400], desc[UR36][R2.64], !P4 ;  /* 0x0140000002047fae */ /* 0x0005e2000e101d64 */
[----:B------:R-:W-:-:S08]  /*d080*/  ISETP.LT.OR P4, PT, R6, 0x41, P0 ;  /* 0x000000410600780c */ /* 0x000fd00000781670 */
[----:B------:R2:W-:Y:S05]  /*d090*/  LDGSTS.E.BYPASS.LTC128B.128 [R4+0x3400], desc[UR36][R2.64+0x40], !P3 ;  /* 0x0340004002047fae */ /* 0x0005ea000d901d64 */
[----:B0--3--:R2:W-:Y:S02]  /*d0a0*/  LDGSTS.E.BYPASS.LTC128B.128 [R4+0x5400], desc[UR36][R2.64+0x80], !P4 ;  /* 0x0540008002047fae */ /* 0x0095e4000e101d64 */
.L_x_348:
[C---:B------:R-:W-:Y:S02]  /*d0b0*/  ISETP.LT.OR P2, PT, R6.reuse, 0x61, P2 ;  /* 0x000000610600780c */ /* 0x040fe40001741670 */
[C---:B------:R-:W-:Y:S02]  /*d0c0*/  ISETP.LT.OR P1, PT, R6.reuse, 0x61, P1 ;  /* 0x000000610600780c */ /* 0x040fe40000f21670 */
[----:B------:R-:W-:Y:S02]  /*d0d0*/  ISETP.LT.OR P0, PT, R6, 0x61, P0 ;  /* 0x000000610600780c */ /* 0x000fe40000701670 */
[----:B--2---:R-:W-:-:S05]  /*d0e0*/  IADD3 R2, P3, R14, R5, RZ ;  /* 0x000000050e027210 */ /* 0x004fca0007f7e0ff */
[----:B------:R-:W-:-:S05]  /*d0f0*/  IMAD.X R3, RZ, RZ, R25, P3 ;  /* 0x000000ffff037224 */ /* 0x000fca00018e0619 */
[----:B------:R-:W-:Y:S01]  /*d100*/  @!PT LDS RZ, [RZ] ;  /* 0x00000000fffff984 */ /* 0x000fe20000000800 */
[----:B------:R-:W-:Y:S01]  /*d110*/  @!PT LDS RZ, [RZ] ;  /* 0x00000000fffff984 */ /* 0x000fe20000000800 */
[----:B------:R-:W-:Y:S01]  /*d120*/  @!PT LDS RZ, [RZ] ;  /* 0x00000000fffff984 */ /* 0x000fe20000000800 */
[----:B------:R0:W-:Y:S04]  /*d130*/  LDGSTS.E.BYPASS.LTC128B.128 [R4+0x1c00], desc[UR36][R2.64], !P2 ;  /* 0x01c0000002047fae */ /* 0x0001e8000d101d64 */
[----:B------:R0:W-:Y:S04]  /*d140*/  LDGSTS.E.BYPASS.LTC128B.128 [R4+0x3c00], desc[UR36][R2.64+0x40], !P1 ;  /* 0x03c0004002047fae */ /* 0x0001e8000c901d64 */
[----:B------:R0:W-:Y:S01]  /*d150*/  LDGSTS.E.BYPASS.LTC128B.128 [R4+0x5c00], desc[UR36][R2.64+0x80], !P0 ;  /* 0x05c0008002047fae */ /* 0x0001e2000c101d64 */
[----:B------:R-:W-:Y:S01]  /*d160*/  PLOP3.LUT P0, PT, PT, PT, PT, 0x80, 0x0 ;  /* 0x000000000000781c */ /* 0x000fe20003f0f070 */
[----:B------:R-:W-:-:S12]  /*d170*/  NOP ;  /* 0x0000000000007918 */ /* 0x000fd80000000000 */
.L_x_258:
[----:B------:R-:W-:Y:S02]  /*d180*/  PLOP3.LUT P1, PT, P1, P0, PT, 0xa2, 0x0 ;  /* 0x000000000000781c */ /* 0x000fe40000f21472 */
[----:B------:R-:W-:-:S08]  /*d190*/  @P0 R2UR P1, UR4, R0 ;  /* 0x00000000000402ca */ /* 0x000fd00000020000 */
[----:B------:R-:W-:-:S05]  /*d1a0*/  @P0 PLOP3.LUT P0, PT, P1, PT, PT, 0x80, 0x0 ;  /* 0x000000000000081c */ /* 0x000fca0000f0f070 */
[----:B------:R-:W-:Y:S01]  /*d1b0*/  @!P1 SYNCS.ARRIVE.TRANS64.RED.A0T1 RZ, [UR4+0x2d850], RZ ;  /* 0x02d850ffffff99a7 */ /* 0x000fe20008200404 */
[----:B------:R-:W-:Y:S07]  /*d1c0*/  @!P1 ARRIVES.LDGSTSBAR.64.TRANSCNT [UR4+0x2d850] ;  /* 0x02d85000ff0099b0 */ /* 0x000fee0008000a84 */
[----:B------:R-:W-:Y:S05]  /*d1d0*/  @P0 BRA.U.ANY `(.L_x_258) ;  /* 0xfffffffd00e80947 */ /* 0x000fea000393ffff */
[----:B------:R-:W-:Y:S01]  /*d1e0*/  NOP ;  /* 0x0000000000007918 */ /* 0x000fe20000000000 */
[----:B0-----:R-:W2:Y:S02]  /*d1f0*/  LDL R2, [R1+0x38] ;  /* 0x0000380001027983 */ /* 0x001ea40000100800 */
[----:B--2---:R-:W-:-:S13]  /*d200*/  ISETP.NE.AND P2, PT, R2, 0x3, PT ;  /* 0x000000030200780c */ /* 0x004fda0003f45270 */
[----:B------:R-:W-:Y:S05]  /*d210*/  @!P2 BRA `(.L_x_259) ;  /* 0x000000000004a947 */ /* 0x000fea0003800000 */
[----:B------:R-:W-:Y:S01]  /*d220*/  BPT.TRAP 0x1 ;  /* 0x000000040000795c */ /* 0x000fe20000300000 */
.L_x_259:
[----:B------:R-:W-:Y:S01]  /*d230*/  VIADD R26, R26, 0x1 ;  /* 0x000000011a1a7836 */ /* 0x000fe20000000000 */
[----:B------:R0:W-:Y:S04]  /*d240*/  SYNCS.ARRIVE.TRANS64.A1T0 RZ, [R0+URZ+0x2d850], RZ ;  /* 0x02d850ff00ff79a7 */ /* 0x0001e8000810003f */
[----:B------:R-:W-:-:S04]  /*d250*/  ISETP.NE.AND P0, PT, R26, 0x2, PT ;  /* 0x000000021a00780c */ /* 0x000fc80003f05270 */
[----:B0-----:R-:W-:Y:S02]  /*d260*/  SEL R0, RZ, 0x1, P0 ;  /* 0x00000001ff007807 */ /* 0x001fe40000000000 */
[----:B------:R-:W-:Y:S02]  /*d270*/  SEL R26, R26, RZ, P0 ;  /* 0x000000ff1a1a7207 */ /* 0x000fe40000000000 */
[----:B------:R-:W-:-:S07]  /*d280*/  LOP3.LUT R29, R29, R0, RZ, 0x3c, !PT ;  /* 0x000000001d1d7212 */ /* 0x000fce00078e3cff */
.L_x_218:
[----:B------:R-:W-:Y:S05]  /*d290*/  BSYNC B7 ;  /* 0x0000000000077941 */ /* 0x000fea0003800000 */
.L_x_216:
[----:B------:R-:W-:-:S13]  /*d2a0*/  LOP3.LUT P0, RZ, R22, 0x40, RZ, 0xc0, !PT ;  /* 0x0000004016ff7812 */ /* 0x000fda000780c0ff */
[----:B------:R-:W-:Y:S05]  /*d2b0*/  @!P0 BRA `(.L_x_260) ;  /* 0x0000000000248947 */ /* 0x000fea0003800000 */
[----:B------:R-:W-:Y:S05]  /*d2c0*/  WARPSYNC.ALL ;  /* 0x0000000000007948 */ /* 0x000fea0003800000 */
[----:B------:R-:W1:Y:S08]  /*d2d0*/  S2UR UR5, SR_CgaCtaId ;  /* 0x00000000000579c3 */ /* 0x000e700000008800 */
[----:B------:R-:W-:Y:S06]  /*d2e0*/  BAR.SYNC.DEFER_BLOCKING 0x5, 0x200 ;  /* 0x0148000000007b1d */ /* 0x000fec0000010000 */
[----:B------:R-:W-:-:S02]  /*d2f0*/  UMOV UR4, 0x400 ;  /* 0x0000040000047882 */ /* 0x000fc40000000000 */
[----:B-1----:R-:W-:-:S06]  /*d300*/  ULEA UR4, UR5, UR4, 0x18 ;  /* 0x0000000405047291 */ /* 0x002fcc000f8ec03f */
[----:B------:R-:W-:-:S05]  /*d310*/  IMAD.U32 R23, RZ, RZ, UR4 ;  /* 0x00000004ff177e24 */ /* 0x000fca000f8e00ff */
[----:B------:R1:W2:Y:S01]  /*d320*/  LDS.128 R16, [R23+0x2d8d0] ;  /* 0x02d8d00017107984 */ /* 0x0002a20000000c00 */
[----:B------:R-:W-:Y:S06]  /*d330*/  BAR.ARV 0x4, 0x200 ;  /* 0x0108000000007b1d */ /* 0x000fec0000002000 */
[----:B------:R-:W-:Y:S05]  /*d340*/  BRA `(.L_x_261) ;  /* 0x0000000800407947 */ /* 0x000fea0003800000 */
.L_x_260:
[----:B0-----:R-:W0:Y:S01]  /*d350*/  S2R R0, SR_TID.X ;  /* 0x0000000000007919 */ /* 0x001e220000002100 */
[----:B------:R-:W-:Y:S01]  /*d360*/  UMOV UR4, 0xffffffff ;  /* 0xffffffff00047882 */ /* 0x000fe20000000000 */
[----:B0-----:R-:W-:-:S04]  /*d370*/  LOP3.LUT R8, R0, 0x1f, RZ, 0xc0, !PT ;  /* 0x0000001f00087812 */ /* 0x001fc800078ec0ff */
[----:B------:R-:W-:Y:S01]  /*d380*/  ISETP.NE.AND P0, PT, R8, 0x1f, PT ;  /* 0x0000001f0800780c */ /* 0x000fe20003f05270 */
[----:B------:R-:W-:-:S12]  /*d390*/  BRA.DIV UR4, `(.L_x_262) ;  /* 0x0000002e04cc7947 */ /* 0x000fd8000b800000 */
[----:B------:R-:W-:Y:S01]  /*d3a0*/  IADD3 R5, R19, R8, RZ ;  /* 0x0000000813057210 */ /* 0x000fe20007ffe0ff */
[----:B------:R-:W-:-:S03]  /*d3b0*/  ULDC UR4, c[0x0][0xc3c] ;  /* 0x00030f0000047ab9 */ /* 0x000fc60000000800 */
[----:B------:R-:W-:-:S13]  /*d3c0*/  ISETP.GE.OR P1, PT, R5, UR4, !P0 ;  /* 0x0000000405007c0c */ /* 0x000fda000c726670 */
[----:B------:R-:W0:Y:S02]  /*d3d0*/  @!P1 LDC.64 R2, c[0x0][0xc80] ;  /* 0x00032000ff029b82 */ /* 0x000e240000000a00 */
[----:B0-----:R-:W-:-:S06]  /*d3e0*/  @!P1 IMAD.WIDE R2, R5, 0x4, R2 ;  /* 0x0000000405029825 */ /* 0x001fcc00078e0202 */
[----:B------:R0:W2:Y:S01]  /*d3f0*/  @!P1 LDG.E R3, desc[UR36][R2.64] ;  /* 0x0000002402039981 */ /* 0x0000a2000c1e1900 */
[C---:B------:R-:W-:Y:S02]  /*d400*/  ISETP.GE.U32.AND P2, PT, R8.reuse, 0x2, PT ;  /* 0x000000020800780c */ /* 0x040fe40003f46070 */
[C---:B------:R-:W-:Y:S01]  /*d410*/  ISETP.GE.U32.AND P3, PT, R8.reuse, 0x4, PT ;  /* 0x000000040800780c */ /* 0x040fe20003f66070 */
[----:B------:R-:W-:Y:S01]  /*d420*/  SHFL.IDX PT, R0, R16, RZ, 0x1f ;  /* 0x00001fff10007589 */ /* 0x000fe200000e0000 */
[C---:B------:R-:W-:Y:S02]  /*d430*/  ISETP.GE.U32.AND P4, PT, R8.reuse, 0x8, PT ;  /* 0x000000080800780c */ /* 0x040fe40003f86070 */
[C---:B------:R-:W-:Y:S01]  /*d440*/  ISETP.GE.U32.AND P5, PT, R8.reuse, 0x10, PT ;  /* 0x000000100800780c */ /* 0x040fe20003fa6070 */
[----:B------:R-:W-:Y:S01]  /*d450*/  SHFL.IDX PT, R4, R16, 0x1, 0x1f ;  /* 0x00201f0010047f89 */ /* 0x000fe200000e0000 */
[----:B0-----:R-:W-:Y:S02]  /*d460*/  IMAD.MOV.U32 R2, RZ, RZ, RZ ;  /* 0x000000ffff027224 */ /* 0x001fe400078e00ff */
[----:B--2---:R-:W-:Y:S01]  /*d470*/  @!P1 IMAD.MOV.U32 R2, RZ, RZ, R3 ;  /* 0x000000ffff029224 */ /* 0x004fe200078e0003 */
[----:B------:R-:W-:-:S04]  /*d480*/  ISETP.NE.AND P1, PT, R8, RZ, PT ;  /* 0x000000ff0800720c */ /* 0x000fc80003f25270 */
[----:B------:R-:W0:Y:S02]  /*d490*/  SHFL.UP PT, R14, R2, 0x1, RZ ;  /* 0x04200000020e7989 */ /* 0x000e2400000e00ff */
        /* <DEDUP_REMOVED lines=14> */
[----:B------:R0:W1:Y:S02]  /*d580*/  SHFL.IDX PT, R14, R3, 0x1f, 0x1f ;  /* 0x03e01f00030e7f89 */ /* 0x00006400000e0000 */
.L_x_358:
[----:B------:R-:W-:Y:S02]  /*d590*/  ULDC UR4, c[0x0][0xc38] ;  /* 0x00030e0000047ab9 */ /* 0x000fe40000000800 */
[----:B------:R-:W-:-:S04]  /*d5a0*/  IMAD.U32 R16, RZ, RZ, UR4 ;  /* 0x00000004ff107e24 */ /* 0x000fc8000f8e00ff */
[----:B-1----:R-:W-:-:S04]  /*d5b0*/  IMAD R5, R14, R16, RZ ;  /* 0x000000100e057224 */ /* 0x002fc800078e02ff */
[----:B------:R-:W-:-:S05]  /*d5c0*/  IMAD.IADD R4, R4, 0x1, R5 ;  /* 0x0000000104047824 */ /* 0x000fca00078e0205 */
[----:B------:R-:W-:-:S13]  /*d5d0*/  ISETP.GT.AND P6, PT, R4, R0, PT ;  /* 0x000000000400720c */ /* 0x000fda0003fc4270 */
[----:B------:R-:W-:Y:S05]  /*d5e0*/  @P6 BRA `(.L_x_263) ;  /* 0x00000000009c6947 */ /* 0x000fea0003800000 */
.L_x_268:
[----:B------:R-:W1:Y:S01]  /*d5f0*/  LDC R6, c[0x0][0xc3c] ;  /* 0x00030f00ff067b82 */ /* 0x000e620000000800 */
[----:B------:R-:W-:-:S04]  /*d600*/  IADD3 R19, R19, 0x1f, RZ ;  /* 0x0000001f13137810 */ /* 0x000fc80007ffe0ff */
[----:B-1----:R-:W-:-:S13]  /*d610*/  ISETP.GE.AND P6, PT, R19, R6, PT ;  /* 0x000000061300720c */ /* 0x002fda0003fc6270 */
[----:B------:R-:W-:Y:S05]  /*d620*/  @P6 BRA `(.L_x_264) ;  /* 0x0000000400446947 */ /* 0x000fea0003800000 */
[----:B------:R-:W1:Y:S01]  /*d630*/  S2R R2, SR_TID.X ;  /* 0x0000000000027919 */ /* 0x000e620000002100 */
[----:B------:R-:W-:Y:S01]  /*d640*/  BSSY B0, `(.L_x_265) ;  /* 0x0000009000007945 */ /* 0x000fe20003800000 */
[----:B-1----:R-:W-:-:S05]  /*d650*/  LOP3.LUT R2, R2, 0x1f, RZ, 0xc0, !PT ;  /* 0x0000001f02027812 */ /* 0x002fca00078ec0ff */
[----:B------:R-:W-:Y:S02]  /*d660*/  IMAD.IADD R5, R19, 0x1, R2 ;  /* 0x0000000113057824 */ /* 0x000fe400078e0202 */
[----:B------:R-:W-:-:S03]  /*d670*/  IMAD.MOV.U32 R2, RZ, RZ, RZ ;  /* 0x000000ffff027224 */ /* 0x000fc600078e00ff */
[----:B------:R-:W-:-:S13]  /*d680*/  ISETP.GE.OR P6, PT, R5, R6, !P0 ;  /* 0x000000060500720c */ /* 0x000fda00047c6670 */
[----:B------:R-:W-:Y:S05]  /*d690*/  @P6 BRA `(.L_x_266) ;  /* 0x00000000000c6947 */ /* 0x000fea0003800000 */
[----:B0-----:R-:W0:Y:S02]  /*d6a0*/  LDC.64 R2, c[0x0][0xc80] ;  /* 0x00032000ff027b82 */ /* 0x001e240000000a00 */
[----:B0-----:R-:W-:-:S06]  /*d6b0*/  IMAD.WIDE R2, R5, 0x4, R2 ;  /* 0x0000000405027825 */ /* 0x001fcc00078e0202 */
[----:B------:R1:W5:Y:S02]  /*d6c0*/  LDG.E R2, desc[UR36][R2.64] ;  /* 0x0000002402027981 */ /* 0x000364000c1e1900 */
.L_x_266:
[----:B------:R-:W-:Y:S05]  /*d6d0*/  BSYNC B0 ;  /* 0x0000000000007941 */ /* 0x000fea0003800000 */
.L_x_265:
[----:B------:R-:W-:-:S03]  /*d6e0*/  UMOV UR4, 0xffffffff ;  /* 0xffffffff00047882 */ /* 0x000fc60000000000 */
[----:B------:R-:W-:Y:S05]  /*d6f0*/  BRA.DIV UR4, `(.L_x_267) ;  /* 0x0000003204187947 */ /* 0x000fea000b800000 */
[----:B-----5:R-:W2:Y:S02]  /*d700*/  SHFL.UP PT, R14, R2, 0x1, RZ ;  /* 0x04200000020e7989 */ /* 0x020ea400000e00ff */
[----:B--2---:R-:W-:-:S05]  /*d710*/  SEL R13, R14, RZ, P1 ;  /* 0x000000ff0e0d7207 */ /* 0x004fca0000800000 */
[----:B------:R-:W-:-:S05]  /*d720*/  IMAD.IADD R13, R2, 0x1, R13 ;  /* 0x00000001020d7824 */ /* 0x000fca00078e020d */
[----:B------:R-:W2:Y:S02]  /*d730*/  SHFL.UP PT, R14, R13, 0x2, RZ ;  /* 0x044000000d0e7989 */ /* 0x000ea400000e00ff */
[----:B--2---:R-:W-:-:S05]  /*d740*/  SEL R14, R14, RZ, P2 ;  /* 0x000000ff0e0e7207 */ /* 0x004fca0001000000 */
[----:B01----:R-:W-:-:S05]  /*d750*/  IMAD.IADD R3, R13, 0x1, R14 ;  /* 0x000000010d037824 */ /* 0x003fca00078e020e */
        /* <DEDUP_REMOVED lines=10> */
.L_x_366:
[----:B------:R-:W-:Y:S02]  /*d800*/  ULDC UR4, c[0x0][0xc38] ;  /* 0x00030e0000047ab9 */ /* 0x000fe40000000800 */
[----:B------:R-:W-:-:S04]  /*d810*/  IMAD.U32 R16, RZ, RZ, UR4 ;  /* 0x00000004ff107e24 */ /* 0x000fc8000f8e00ff */
[----:B-1----:R-:W-:-:S04]  /*d820*/  IMAD R5, R14, R16, RZ ;  /* 0x000000100e057224 */ /* 0x002fc800078e02ff */
[----:B------:R-:W-:-:S05]  /*d830*/  IMAD.IADD R4, R5, 0x1, R4 ;  /* 0x0000000105047824 */ /* 0x000fca00078e0204 */
[----:B------:R-:W-:-:S13]  /*d840*/  ISETP.GT.AND P6, PT, R4, R0, PT ;  /* 0x000000000400720c */ /* 0x000fda0003fc4270 */
[----:B------:R-:W-:Y:S05]  /*d850*/  @!P6 BRA `(.L_x_268) ;  /* 0xfffffffc0064e947 */ /* 0x000fea000383ffff */
.L_x_263:
[----:B------:R-:W-:Y:S01]  /*d860*/  IADD3 R5, -R5, R4, RZ ;  /* 0x0000000405057210 */ /* 0x000fe20007ffe1ff */
[----:B------:R-:W-:-:S04]  /*d870*/  UMOV UR4, 0xffffffff ;  /* 0xffffffff00047882 */ /* 0x000fc80000000000 */
[----:B------:R-:W-:-:S05]  /*d880*/  IMAD R7, R3, R16, R5 ;  /* 0x0000001003077224 */ /* 0x000fca00078e0205 */
[----:B------:R-:W-:Y:S01]  /*d890*/  ISETP.GT.AND P6, PT, R7, R0, PT ;  /* 0x000000000700720c */ /* 0x000fe20003fc4270 */
[----:B------:R-:W-:-:S12]  /*d8a0*/  BRA.DIV UR4, `(.L_x_269) ;  /* 0x0000003204687947 */ /* 0x000fd8000b800000 */
[----:B------:R-:W-:-:S04]  /*d8b0*/  VOTE.ANY R6, PT, !P6 ;  /* 0x0000000000067806 */ /* 0x000fc800070e0100 */
[----:B------:R-:W1:Y:S02]  /*d8c0*/  POPC R4, R6 ;  /* 0x0000000600047309 */ /* 0x000e640000000000 */
[----:B-1----:R1:W2:Y:S02]  /*d8d0*/  SHFL.IDX PT, R17, R2, R4, 0x1f ;  /* 0x00001f0402117589 */ /* 0x0022a400000e0000 */
.L_x_370:
[----:B------:R-:W-:Y:S01]  /*d8e0*/  ISETP.NE.AND P0, PT, R6, RZ, PT ;  /* 0x000000ff0600720c */ /* 0x000fe20003f05270 */
[----:B------:R-:W-:-:S12]  /*d8f0*/  IMAD.MOV.U32 R14, RZ, RZ, RZ ;  /* 0x000000ffff0e7224 */ /* 0x000fd800078e00ff */
[----:B------:R-:W-:Y:S05]  /*d900*/  @!P0 BRA `(.L_x_270) ;  /* 0x0000000000108947 */ /* 0x000fea0003800000 */
[----:B------:R-:W-:Y:S01]  /*d910*/  UMOV UR4, 0xffffffff ;  /* 0xffffffff00047882 */ /* 0x000fe20000000000 */
[----:B------:R-:W-:Y:S02]  /*d920*/  VIADD R12, R4, 0xffffffff ;  /* 0xffffffff040c7836 */ /* 0x000fe40000000000 */
[----:B------:R-:W-:Y:S05]  /*d930*/  BRA.DIV UR4, `(.L_x_271) ;  /* 0x00000032048c7947 */ /* 0x000fea000b800000 */
[----:B------:R3:W4:Y:S02]  /*d940*/  SHFL.IDX PT, R14, R3, R12, 0x1f ;  /* 0x00001f0c030e7589 */ /* 0x00072400000e0000 */
.L_x_270:
[----:B--2---:R-:W-:Y:S01]  /*d950*/  IABS R6, R17 ;  /* 0x0000001100067213 */ /* 0x004fe20000000000 */
[----:B----4-:R-:W-:Y:S01]  /*d960*/  IMAD R16, R14, R16, R5 ;  /* 0x000000100e107224 */ /* 0x010fe200078e0205 */
[----:B-1----:R-:W-:Y:S01]  /*d970*/  MOV R2, RZ ;  /* 0x000000ff00027202 */ /* 0x002fe20000000f00 */
[----:B------:R-:W-:Y:S01]  /*d980*/  IMAD.IADD R19, R4, 0x1, R19 ;  /* 0x0000000104137824 */ /* 0x000fe200078e0213 */
[----:B------:R-:W1:Y:S01]  /*d990*/  I2F.RP R7, R6 ;  /* 0x0000000600077306 */ /* 0x000e620000209400 */
[----:B------:R-:W-:-:S07]  /*d9a0*/  IMAD.IADD R0, R0, 0x1, -R16 ;  /* 0x0000000100007824 */ /* 0x000fce00078e0a10 */
[----:B-1----:R-:W0:Y:S02]  /*d9b0*/  MUFU.RCP R7, R7 ;  /* 0x0000000700077308 */ /* 0x002e240000001000 */
[----:B0--3--:R-:W-:-:S06]  /*d9c0*/  VIADD R3, R7, 0xffffffe ;  /* 0x0ffffffe07037836 */ /* 0x009fcc0000000000 */
[----:B------:R-:W0:Y:S02]  /*d9d0*/  F2I.FTZ.U32.TRUNC.NTZ R3, R3 ;  /* 0x0000000300037305 */ /* 0x000e24000021f000 */
[----:B0-----:R-:W-:-:S04]  /*d9e0*/  IMAD.MOV R5, RZ, RZ, -R3 ;  /* 0x000000ffff057224 */ /* 0x001fc800078e0a03 */
[----:B------:R-:W-:-:S04]  /*d9f0*/  IMAD R5, R5, R6, RZ ;  /* 0x0000000605057224 */ /* 0x000fc800078e02ff */
[----:B------:R-:W-:Y:S01]  /*da00*/  IMAD.HI.U32 R2, R3, R5, R2 ;  /* 0x0000000503027227 */ /* 0x000fe200078e0002 */
[----:B------:R-:W-:Y:S02]  /*da10*/  IABS R5, R17 ;  /* 0x0000001100057213 */ /* 0x000fe40000000000 */
[----:B------:R-:W-:-:S03]  /*da20*/  IABS R3, R0 ;  /* 0x0000000000037213 */ /* 0x000fc60000000000 */
[----:B------:R-:W-:Y:S02]  /*da30*/  IMAD.MOV R5, RZ, RZ, -R5 ;  /* 0x000000ffff057224 */ /* 0x000fe400078e0a05 */
        /* <DEDUP_REMOVED lines=16> */
.L_x_264:
[----:B------:R-:W-:Y:S01]  /*db40*/  UMOV UR4, URZ ;  /* 0x0000003f00047c82 */ /* 0x000fe20008000000 */
[----:B------:R-:W-:Y:S01]  /*db50*/  UMOV UR5, URZ ;  /* 0x0000003f00057c82 */ /* 0x000fe20008000000 */
[----:B------:R-:W-:Y:S01]  /*db60*/  ULDC UR6, c[0x0][0xc3c] ;  /* 0x00030f0000067ab9 */ /* 0x000fe20000000800 */
[----:B------:R-:W-:Y:S01]  /*db70*/  MOV R16, R0 ;  /* 0x0000000000107202 */ /* 0x000fe20000000f00 */
[----:B------:R-:W-:Y:S02]  /*db80*/  IMAD.U32 R17, RZ, RZ, UR4 ;  /* 0x00000004ff117e24 */ /* 0x000fe4000f8e00ff */
[----:B------:R-:W-:Y:S02]  /*db90*/  IMAD.U32 R18, RZ, RZ, UR5 ;  /* 0x00000005ff127e24 */ /* 0x000fe4000f8e00ff */
[----:B------:R-:W-:-:S07]  /*dba0*/  IMAD.U32 R19, RZ, RZ, UR6 ;  /* 0x00000006ff137e24 */ /* 0x000fce000f8e00ff */
.L_x_272:
[----:B------:R-:W1:Y:S01]  /*dbb0*/  S2R R0, SR_TID.X ;  /* 0x0000000000007919 */ /* 0x000e620000002100 */
[----:B------:R-:W-:Y:S05]  /*dbc0*/  WARPSYNC.ALL ;  /* 0x0000000000007948 */ /* 0x000fea0003800000 */
[----:B------:R-:W-:Y:S01]  /*dbd0*/  BAR.SYNC.DEFER_BLOCKING 0x4, 0x200 ;  /* 0x0108000000007b1d */ /* 0x000fe20000010000 */
[----:B-1----:R-:W-:-:S04]  /*dbe0*/  LOP3.LUT R0, R0, 0x1f, RZ, 0xc0, !PT ;  /* 0x0000001f00007812 */ /* 0x002fc800078ec0ff */
[----:B------:R-:W-:-:S13]  /*dbf0*/  ISETP.NE.AND P0, PT, R0, RZ, PT ;  /* 0x000000ff0000720c */ /* 0x000fda0003f05270 */
[----:B0-----:R-:W0:Y:S01]  /*dc00*/  @!P0 S2R R3, SR_CgaCtaId ;  /* 0x0000000000038919 */ /* 0x001e220000008800 */
[----:B------:R-:W-:-:S04]  /*dc10*/  @!P0 MOV R0, 0x400 ;  /* 0x0000040000008802 */ /* 0x000fc80000000f00 */
[----:B0-----:R-:W-:-:S05]  /*dc20*/  @!P0 LEA R23, R3, R0, 0x18 ;  /* 0x0000000003178211 */ /* 0x001fca00078ec0ff */
[----:B------:R0:W-:Y:S01]  /*dc30*/  @!P0 STS.128 [R23+0x2d8d0], R16 ;  /* 0x02d8d01017008388 */ /* 0x0001e20000000c00 */
[----:B------:R-:W-:Y:S06]  /*dc40*/  BAR.ARV 0x5, 0x200 ;  /* 0x0148000000007b1d */ /* 0x000fec0000002000 */
.L_x_261:
[----:B------:R-:W-:Y:S02]  /*dc50*/  ULDC UR4, c[0x0][0xc3c] ;  /* 0x00030f0000047ab9 */ /* 0x000fe40000000800 */
[----:B--2---:R-:W-:-:S13]  /*dc60*/  ISETP.GE.AND P0, PT, R19, UR4, PT ;  /* 0x0000000413007c0c */ /* 0x004fda000bf06270 */
[----:B------:R-:W-:Y:S05]  /*dc70*/  @!P0 BRA `(.L_x_273) ;  /* 0xffffffb800f48947 */ /* 0x000fea000383ffff */
[----:B------:R-:W-:Y:S05]  /*dc80*/  BSYNC B8 ;  /* 0x0000000000087941 */ /* 0x000fea0003800000 */
.L_x_212:
[----:B0-----:R-:W2:Y:S01]  /*dc90*/  LDL.LU R0, [R1+0x30] ;  /* 0x0000300001007983 */ /* 0x001ea20000300800 */
[----:B------:R-:W-:Y:S01]  /*dca0*/  BSSY B0, `(.L_x_274) ;  /* 0x000000b000007945 */ /* 0x000fe20003800000 */
[----:B------:R-:W0:Y:S01]  /*dcb0*/  S2R R5, SR_CgaCtaId ;  /* 0x0000000000057919 */ /* 0x000e220000008800 */
[----:B--2---:R-:W-:-:S05]  /*dcc0*/  VIADD R0, R0, 0x1 ;  /* 0x0000000100007836 */ /* 0x004fca0000000000 */
[----:B------:R-:W-:-:S04]  /*dcd0*/  LEA.HI R2, R0, R0, RZ, 0x1 ;  /* 0x0000000000027211 */ /* 0x000fc800078f08ff */
[----:B------:R-:W-:Y:S02]  /*dce0*/  LOP3.LUT R3, R2, 0xfffffffe, RZ, 0xc0, !PT ;  /* 0xfffffffe02037812 */ /* 0x000fe400078ec0ff */
[----:B------:R-:W-:Y:S02]  /*dcf0*/  MOV R2, 0x400 ;  /* 0x0000040000027802 */ /* 0x000fe40000000f00 */
[----:B------:R-:W-:Y:S02]  /*dd00*/  IADD3 R0, R0, -R3, RZ ;  /* 0x8000000300007210 */ /* 0x000fe40007ffe0ff */
[----:B0-----:R-:W-:Y:S02]  /*dd10*/  LEA R5, R5, R2, 0x18 ;  /* 0x0000000205057211 */ /* 0x001fe400078ec0ff */
[----:B------:R-:W-:-:S04]  /*dd20*/  SHF.L.U32 R0, R0, 0x1f, RZ ;  /* 0x0000001f00007819 */ /* 0x000fc800000006ff */
[----:B------:R-:W0:Y:S02]  /*dd30*/  SYNCS.PHASECHK.TRANS64.TRYWAIT P0, [R5+URZ+0x2d820], R0 ;  /* 0x02d82000050075a7 */ /* 0x000e24000800017f */
[----:B0-----:R-:W-:Y:S05]  /*dd40*/  @!P0 BRA `(.L_x_275) ;  /* 0x0000002c00ac8947 */ /* 0x001fea0003800000 */
.L_x_373:
[----:B------:R-:W-:Y:S05]  /*dd50*/  BSYNC B0 ;  /* 0x0000000000007941 */ /* 0x000fea0003800000 */
.L_x_274:
[----:B------:R-:W-:-:S03]  /*dd60*/  UMOV UR4, 0xffffffff ;  /* 0xffffffff00047882 */ /* 0x000fc60000000000 */
[----:B------:R-:W-:Y:S05]  /*dd70*/  BRA.DIV UR4, `(.L_x_276) ;  /* 0x0000002e04b47947 */ /* 0x000fea000b800000 */
[----:B0-----:R-:W0:Y:S02]  /*dd80*/  S2R R0, SR_TID.X ;  /* 0x0000000000007919 */ /* 0x001e240000002100 */
[----:B0-----:R-:W-:-:S04]  /*dd90*/  SHF.R.U32.HI R0, RZ, 0x5, R0 ;  /* 0x00000005ff007819 */ /* 0x001fc80000011600 */
[----:B------:R-:W-:-:S05]  /*dda0*/  LOP3.LUT R0, R0, 0x3, RZ, 0xc0, !PT ;  /* 0x0000000300007812 */ /* 0x000fca00078ec0ff */
[----:B------:R0:W2:Y:S02]  /*ddb0*/  SHFL.IDX PT, R14, R0, RZ, 0x1f ;  /* 0x00001fff000e7589 */ /* 0x0000a400000e0000 */
.L_x_376:
[----:B--2---:R-:W-:Y:S01]  /*ddc0*/  ISETP.NE.AND P0, PT, R14, RZ, PT ;  /* 0x000000ff0e00720c */ /* 0x004fe20003f05270 */
[----:B------:R-:W-:-:S12]  /*ddd0*/  BSSY B0, `(.L_x_277) ;  /* 0x0000024000007945 */ /* 0x000fd80003800000 */
[----:B------:R-:W-:Y:S05]  /*dde0*/  @P0 BRA `(.L_x_278) ;  /* 0x0000000000880947 */ /* 0x000fea0003800000 */
[----:B------:R-:W-:-:S03]  /*ddf0*/  UMOV UR4, 0xffffffff ;  /* 0xffffffff00047882 */ /* 0x000fc60000000000 */
[----:B------:R-:W-:Y:S05]  /*de00*/  BRA.DIV UR4, `(.L_x_279) ;  /* 0x0000002e04c47947 */ /* 0x000fea000b800000 */
[----:B------:R-:W-:-:S13]  /*de10*/  ELECT P6, URZ, PT ;  /* 0x00000000003f782f */ /* 0x000fda00038c0000 */
.L_x_379:
[----:B------:R-:W-:Y:S05]  /*de20*/  @!P6 BRA `(.L_x_278) ;  /* 0x000000000078e947 */ /* 0x000fea0003800000 */
[----:B0-----:R-:W2:Y:S02]  /*de30*/  LDL.LU R0, [R1+0x1c] ;  /* 0x00001c0001007983 */ /* 0x001ea40000300800 */
[----:B--2---:R-:W-:-:S04]  /*de40*/  LOP3.LUT R0, R0, 0x2, RZ, 0xfc, !PT ;  /* 0x0000000200007812 */ /* 0x004fc800078efcff */
[----:B------:R-:W-:-:S13]  /*de50*/  ISETP.NE.AND P0, PT, R0, 0x3, PT ;  /* 0x000000030000780c */ /* 0x000fda0003f05270 */
[----:B------:R-:W-:Y:S05]  /*de60*/  @!P0 BRA `(.L_x_280) ;  /* 0x0000000000048947 */ /* 0x000fea0003800000 */
[----:B------:R-:W-:Y:S01]  /*de70*/  BPT.TRAP 0x1 ;  /* 0x000000040000795c */ /* 0x000fe20000300000 */
.L_x_280:
[C---:B------:R-:W-:Y:S01]  /*de80*/  IMAD R3, R26.reuse, 0x8, R5 ;  /* 0x000000081a037824 */ /* 0x040fe200078e0205 */
[----:B------:R-:W-:Y:S01]  /*de90*/  SHF.L.U32 R2, R29, 0x1f, RZ ;  /* 0x0000001f1d027819 */ /* 0x000fe200000006ff */
[----:B------:R-:W-:-:S03]  /*dea0*/  VIADD R26, R26, 0x1 ;  /* 0x000000011a1a7836 */ /* 0x000fc60000000000 */
[----:B------:R-:W0:Y:S02]  /*deb0*/  SYNCS.PHASECHK.TRANS64.TRYWAIT P1, [R3+URZ+0x2d840], R2 ;  /* 0x02d84002030075a7 */ /* 0x000e24000802017f */
[----:B------:R-:W-:-:S04]  /*dec0*/  ISETP.NE.AND P2, PT, R26, 0x2, PT ;  /* 0x000000021a00780c */ /* 0x000fc80003f45270 */
[----:B------:R-:W-:Y:S01]  /*ded0*/  SEL R0, RZ, 0x1, P2 ;  /* 0x00000001ff007807 */ /* 0x000fe20001000000 */
[----:B0-----:R-:W-:Y:S08]  /*dee0*/  @!P1 BRA `(.L_x_281) ;  /* 0x0000002c00ac9947 */ /* 0x001ff00003800000 */
.L_x_380:
[----:B------:R-:W-:Y:S02]  /*def0*/  SEL R26, R26, RZ, P2 ;  /* 0x000000ff1a1a7207 */ /* 0x000fe40001000000 */
[----:B------:R-:W-:Y:S01]  /*df00*/  LOP3.LUT R0, R29, R0, RZ, 0x3c, !PT ;  /* 0x000000001d007212 */ /* 0x000fe200078e3cff */
[----:B------:R-:W-:Y:S06]  /*df10*/  @!P0 BRA `(.L_x_282) ;  /* 0x0000000000048947 */ /* 0x000fec0003800000 */
[----:B------:R-:W-:Y:S01]  /*df20*/  BPT.TRAP 0x1 ;  /* 0x000000040000795c */ /* 0x000fe20000300000 */
.L_x_282:
[----:B------:R-:W-:Y:S01]  /*df30*/  IMAD R5, R26, 0x8, R5 ;  /* 0x000000081a057824 */ /* 0x000fe200078e0205 */
[----:B------:R-:W-:-:S04]  /*df40*/  SHF.L.U32 R0, R0, 0x1f, RZ ;  /* 0x0000001f00007819 */ /* 0x000fc800000006ff */
[----:B------:R-:W2:Y:S02]  /*df50*/  SYNCS.PHASECHK.TRANS64.TRYWAIT P1, [R5+URZ+0x2d840], R0 ;  /* 0x02d84000050075a7 */ /* 0x000ea4000802017f */
[----:B--2---:R-:W-:Y:S05]  /*df60*/  @!P1 BRA `(.L_x_283) ;  /* 0x0000002c00a09947 */ /* 0x004fea0003800000 */
.L_x_381:
[----:B------:R-:W-:Y:S05]  /*df70*/  @!P0 BRA `(.L_x_284) ;  /* 0x0000000000048947 */ /* 0x000fea0003800000 */
[----:B------:R-:W-:Y:S01]  /*df80*/  BPT.TRAP 0x1 ;  /* 0x000000040000795c */ /* 0x000fe20000300000 */
.L_x_284:
[----:B------:R-:W3:Y:S02]  /*df90*/  SYNCS.PHASECHK.TRANS64.TRYWAIT P1, [R3+URZ+0x2d860], R2 ;  /* 0x02d86002030075a7 */ /* 0x000ee4000802017f */
[----:B---3--:R-:W-:Y:S05]  /*dfa0*/  @!P1 BRA `(.L_x_285) ;  /* 0x0000002c00a49947 */ /* 0x008fea0003800000 */
.L_x_382:
[----:B------:R-:W-:Y:S05]  /*dfb0*/  @!P0 BRA `(.L_x_286) ;  /* 0x0000000000048947 */ /* 0x000fea0003800000 */
[----:B------:R-:W-:Y:S01]  /*dfc0*/  BPT.TRAP 0x1 ;  /* 0x000000040000795c */ /* 0x000fe20000300000 */
.L_x_286:
[----:B----4-:R4:W0:Y:S02]  /*dfd0*/  SYNCS.PHASECHK.TRANS64.TRYWAIT P0, [R5+URZ+0x2d860], R0 ;  /* 0x02d86000050075a7 */ /* 0x010824000800017f */
[----:B0-----:R-:W-:Y:S05]  /*dfe0*/  @!P0 NANOSLEEP.SYNCS 0x989680 ;  /* 0x009896800000895d */ /* 0x001fea0003900000 */
[----:B------:R-:W0:Y:S02]  /*dff0*/  @!P0 SYNCS.PHASECHK.TRANS64 P0, [R5+URZ+0x2d860], R0 ;  /* 0x02d86000050085a7 */ /* 0x000e24000800007f */
[----:B0-----:R-:W-:Y:S05]  /*e000*/  @!P0 BRA `(.L_x_286) ;  /* 0xfffffffc00f08947 */ /* 0x001fea000383ffff */
.L_x_278:
[----:B------:R-:W-:Y:S05]  /*e010*/  BSYNC B0 ;  /* 0x0000000000007941 */ /* 0x000fea0003800000 */
.L_x_277:
[----:B------:R-:W-:Y:S05]  /*e020*/  EXIT ;  /* 0x000000000000794d */ /* 0x000fea0003800000 */
.L_x_168:
[----:B0-----:R-:W-:-:S04]  /*e030*/  IMAD.U32 R3, RZ, RZ, UR41 ;  /* 0x00000029ff037e24 */ /* 0x001fc8000f8e00ff */
[----:B------:R0:W1:Y:S03]  /*e040*/  SYNCS.PHASECHK.TRANS64.TRYWAIT P1, [R3+URZ+0x2d800], R0 ;  /* 0x02d80000030075a7 */ /* 0x000066000802017f */
[----:B-1----:R-:W-:Y:S05]  /*e050*/  @!P1 NANOSLEEP.SYNCS 0x989680 ;  /* 0x009896800000995d */ /* 0x002fea0003900000 */
[----:B------:R-:W1:Y:S02]  /*e060*/  @!P1 SYNCS.PHASECHK.TRANS64 P1, [R3+URZ+0x2d800], R0 ;  /* 0x02d80000030095a7 */ /* 0x000e64000802007f */
[----:B-1----:R-:W-:Y:S05]  /*e070*/  @!P1 BRA `(.L_x_168) ;  /* 0xfffffffc00ec9947 */ /* 0x002fea000383ffff */
[----:B------:R-:W-:Y:S05]  /*e080*/  BRA `(.L_x_287) ;  /* 0xffffff3400307947 */ /* 0x000fea000383ffff */
.L_x_172:
[----:B-1----:R1:W2:Y:S02]  /*e090*/  SYNCS.PHASECHK.TRANS64.TRYWAIT P1, [R0+URZ+0x2d830], R3 ;  /* 0x02d83003000075a7 */ /* 0x0022a4000802017f */
[----:B--2---:R-:W-:Y:S05]  /*e0a0*/  @!P1 NANOSLEEP.SYNCS 0x989680 ;  /* 0x009896800000995d */ /* 0x004fea0003900000 */
[----:B------:R-:W2:Y:S02]  /*e0b0*/  @!P1 SYNCS.PHASECHK.TRANS64 P1, [R0+URZ+0x2d830], R3 ;  /* 0x02d83003000095a7 */ /* 0x000ea4000802007f */
[----:B--2---:R-:W-:Y:S05]  /*e0c0*/  @!P1 BRA `(.L_x_172) ;  /* 0xfffffffc00f09947 */ /* 0x004fea000383ffff */
[----:B------:R-:W-:Y:S05]  /*e0d0*/  BRA `(.L_x_171) ;  /* 0xffffff34004c7947 */ /* 0x000fea000383ffff */
.L_x_178:
[----:B-1----:R-:W-:-:S04]  /*e0e0*/  MOV R9, UR6 ;  /* 0x0000000600097c02 */ /* 0x002fc80008000f00 */
[----:B------:R1:W2:Y:S03]  /*e0f0*/  SYNCS.PHASECHK.TRANS64.TRYWAIT P1, [R9+URZ+0x2d830], R8 ;  /* 0x02d83008090075a7 */ /* 0x0002a6000802017f */
[----:B--2---:R-:W-:Y:S05]  /*e100*/  @!P1 NANOSLEEP.SYNCS 0x989680 ;  /* 0x009896800000995d */ /* 0x004fea0003900000 */
[----:B------:R-:W2:Y:S02]  /*e110*/  @!P1 SYNCS.PHASECHK.TRANS64 P1, [R9+URZ+0x2d830], R8 ;  /* 0x02d83008090095a7 */ /* 0x000ea4000802007f */
[----:B--2---:R-:W-:Y:S05]  /*e120*/  @!P1 BRA `(.L_x_178) ;  /* 0xfffffffc00ec9947 */ /* 0x004fea000383ffff */
[----:B------:R-:W-:Y:S05]  /*e130*/  BRA `(.L_x_175) ;  /* 0xffffff60000c7947 */ /* 0x000fea000383ffff */
.L_x_182:
[----:B-1----:R-:W-:-:S04]  /*e140*/  IMAD.U32 R8, RZ, RZ, UR6 ;  /* 0x00000006ff087e24 */ /* 0x002fc8000f8e00ff */
[----:B------:R1:W2:Y:S03]  /*e150*/  SYNCS.PHASECHK.TRANS64.TRYWAIT P1, [R8+URZ+0x2d850], R7 ;  /* 0x02d85007080075a7 */ /* 0x0002a6000802017f */
[----:B--2---:R-:W-:Y:S05]  /*e160*/  @!P1 NANOSLEEP.SYNCS 0x989680 ;  /* 0x009896800000995d */ /* 0x004fea0003900000 */
[----:B------:R-:W2:Y:S02]  /*e170*/  @!P1 SYNCS.PHASECHK.TRANS64 P1, [R8+URZ+0x2d850], R7 ;  /* 0x02d85007080095a7 */ /* 0x000ea4000802007f */
[----:B--2---:R-:W-:Y:S05]  /*e180*/  @!P1 BRA `(.L_x_182) ;  /* 0xfffffffc00ec9947 */ /* 0x004fea000383ffff */
[----:B------:R-:W-:Y:S05]  /*e190*/  BRA `(.L_x_179) ;  /* 0xffffff6000bc7947 */ /* 0x000fea000383ffff */
.L_x_189:
[----:B--2---:R-:W-:-:S04]  /*e1a0*/  IMAD.U32 R5, RZ, RZ, UR4 ;  /* 0x00000004ff057e24 */ /* 0x004fc8000f8e00ff */
[----:B------:R2:W3:Y:S03]  /*e1b0*/  SYNCS.PHASECHK.TRANS64.TRYWAIT P1, [R5+URZ+0x2d850], R0 ;  /* 0x02d85000050075a7 */ /* 0x0004e6000802017f */
[----:B---3--:R-:W-:Y:S05]  /*e1c0*/  @!P1 NANOSLEEP.SYNCS 0x989680 ;  /* 0x009896800000995d */ /* 0x008fea0003900000 */
[----:B------:R-:W3:Y:S02]  /*e1d0*/  @!P1 SYNCS.PHASECHK.TRANS64 P1, [R5+URZ+0x2d850], R0 ;  /* 0x02d85000050095a7 */ /* 0x000ee4000802007f */
[----:B---3--:R-:W-:Y:S05]  /*e1e0*/  @!P1 BRA `(.L_x_189) ;  /* 0xfffffffc00ec9947 */ /* 0x008fea000383ffff */
[----:B------:R-:W-:Y:S05]  /*e1f0*/  BRA `(.L_x_188) ;  /* 0xffffff8400ec7947 */ /* 0x000fea000383ffff */
.L_x_224:
[----:B------:R-:W0:Y:S01]  /*e200*/  S2R R20, SR_TID.X ;  /* 0x0000000000147919 */ /* 0x000e220000002100 */
[----:B------:R-:W-:Y:S01]  /*e210*/  BSSY B0, `(.L_x_288) ;  /* 0x000000a000007945 */ /* 0x000fe20003800000 */
[----:B------:R-:W-:Y:S01]  /*e220*/  IMAD.MOV.U32 R12, RZ, RZ, RZ ;  /* 0x000000ffff0c7224 */ /* 0x000fe200078e00ff */
[----:B------:R-:W-:Y:S01]  /*e230*/  MOV R11, 0x1f ;  /* 0x0000001f000b7802 */ /* 0x000fe20000000f00 */
[----:B------:R-:W-:Y:S01]  /*e240*/  IMAD.MOV.U32 R15, RZ, RZ, -0x1 ;  /* 0xffffffffff0f7424 */ /* 0x000fe200078e00ff */
[----:B0-----:R-:W-:-:S04]  /*e250*/  SHF.R.U32.HI R9, RZ, 0x5, R20 ;  /* 0x00000005ff097819 */ /* 0x001fc80000011614 */
[----:B------:R-:W-:-:S05]  /*e260*/  LOP3.LUT R9, R9, 0x3, RZ, 0xc0, !PT ;  /* 0x0000000309097812 */ /* 0x000fca00078ec0ff */
[----:B------:R-:W-:-:S07]  /*e270*/  IMAD.MOV.U32 R13, RZ, RZ, R9 ;  /* 0x000000ffff0d7224 */ /* 0x000fce00078e0009 */
[----:B-----5:R-:W-:Y:S05]  /*e280*/  WARPSYNC.COLLECTIVE R15, `(.L_x_289) ;  /* 0x000000000f087348 */ /* 0x020fea0003c00000 */
[----:B------:R0:W1:Y:S02]  /*e290*/  SHFL.IDX P6, R14, R13, R12, R11 ;  /* 0x0000000c0d0e7389 */ /* 0x00006400000c000b */
[----:B01---5:R-:W-:Y:S01]  /*e2a0*/  ENDCOLLECTIVE ;  /* 0x000000000000791b */ /* 0x023fe20003800000 */
.L_x_289:
[----:B------:R-:W-:Y:S05]  /*e2b0*/  BSYNC B0 ;  /* 0x0000000000007941 */ /* 0x000fea0003800000 */
.L_x_288:
[----:B------:R-:W-:Y:S05]  /*e2c0*/  BRA `(.L_x_290) ;  /* 0xffffffc000cc7947 */ /* 0x000fea000383ffff */
.L_x_227:
[----:B-1----:R1:W2:Y:S02]  /*e2d0*/  SYNCS.PHASECHK.TRANS64.TRYWAIT P0, [R2+URZ+0x2d840], R3 ;  /* 0x02d84003020075a7 */ /* 0x0022a4000800017f */
[----:B--2---:R-:W-:Y:S05]  /*e2e0*/  @!P0 NANOSLEEP.SYNCS 0x989680 ;  /* 0x009896800000895d */ /* 0x004fea0003900000 */
[----:B------:R-:W2:Y:S02]  /*e2f0*/  @!P0 SYNCS.PHASECHK.TRANS64 P0, [R2+URZ+0x2d840], R3 ;  /* 0x02d84003020085a7 */ /* 0x000ea4000800007f */
[----:B--2---:R-:W-:Y:S05]  /*e300*/  @!P0 BRA `(.L_x_227) ;  /* 0xfffffffc00f08947 */ /* 0x004fea000383ffff */
[----:B------:R-:W-:Y:S05]  /*e310*/  BRA `(.L_x_291) ;  /* 0xffffffc4002c7947 */ /* 0x000fea000383ffff */
.L_x_228:
[----:B------:R-:W-:Y:S01]  /*e320*/  BSSY B0, `(.L_x_292) ;  /* 0x0000008000007945 */ /* 0x000fe20003800000 */
[----:B------:R-:W-:Y:S01]  /*e330*/  IMAD.MOV.U32 R13, RZ, RZ, R6 ;  /* 0x000000ffff0d7224 */ /* 0x000fe200078e0006 */
[----:B------:R-:W-:Y:S01]  /*e340*/  MOV R15, 0xffffffff ;  /* 0xffffffff000f7802 */ /* 0x000fe20000000f00 */
[----:B------:R-:W-:Y:S02]  /*e350*/  IMAD.MOV.U32 R12, RZ, RZ, RZ ;  /* 0x000000ffff0c7224 */ /* 0x000fe400078e00ff */
[----:B------:R-:W-:-:S07]  /*e360*/  IMAD.MOV.U32 R11, RZ, RZ, 0x1c1f ;  /* 0x00001c1fff0b7424 */ /* 0x000fce00078e00ff */
[----:B------:R-:W-:Y:S05]  /*e370*/  WARPSYNC.COLLECTIVE R15, `(.L_x_293) ;  /* 0x000000000f087348 */ /* 0x000fea0003c00000 */
[----:B------:R0:W1:Y:S02]  /*e380*/  SHFL.IDX P6, R14, R13, R12, R11 ;  /* 0x0000000c0d0e7389 */ /* 0x00006400000c000b */
[----:B01----:R-:W-:Y:S01]  /*e390*/  ENDCOLLECTIVE ;  /* 0x000000000000791b */ /* 0x003fe20003800000 */
.L_x_293:
[----:B------:R-:W-:Y:S05]  /*e3a0*/  BSYNC B0 ;  /* 0x0000000000007941 */ /* 0x000fea0003800000 */
.L_x_292:
[----:B------:R-:W-:Y:S01]  /*e3b0*/  IMAD.MOV.U32 R13, RZ, RZ, R0 ;  /* 0x000000ffff0d7224 */ /* 0x000fe200078e0000 */
[----:B------:R-:W-:Y:S01]  /*e3c0*/  MOV R15, 0xffffffff ;  /* 0xffffffff000f7802 */ /* 0x000fe20000000f00 */
[----:B------:R-:W-:Y:S02]  /*e3d0*/  IMAD.MOV.U32 R12, RZ, RZ, RZ ;  /* 0x000000ffff0c7224 */ /* 0x000fe400078e00ff */
[----:B------:R-:W-:Y:S02]  /*e3e0*/  IMAD.MOV.U32 R11, RZ, RZ, 0x1c1f ;  /* 0x00001c1fff0b7424 */ /* 0x000fe400078e00ff */
[----:B------:R-:W-:Y:S02]  /*e3f0*/  IMAD.MOV.U32 R4, RZ, RZ, R14 ;  /* 0x000000ffff047224 */ /* 0x000fe400078e000e */
[----:B------:R-:W-:-:S07]  /*e400*/  @P0 IMAD R8, R7, 0x2, R23 ;  /* 0x0000000207080824 */ /* 0x000fce00078e0217 */
[----:B------:R-:W-:Y:S05]  /*e410*/  WARPSYNC.COLLECTIVE R15, `(.L_x_294) ;  /* 0x000000000f087348 */ /* 0x000fea0003c00000 */
[----:B------:R0:W1:Y:S02]  /*e420*/  SHFL.IDX P6, R14, R13, R12, R11 ;  /* 0x0000000c0d0e7389 */ /* 0x00006400000c000b */
[----:B01----:R-:W-:Y:S01]  /*e430*/  ENDCOLLECTIVE ;  /* 0x000000000000791b */ /* 0x003fe20003800000 */
.L_x_294:
[----:B------:R-:W-:Y:S01]  /*e440*/  IMAD.MOV.U32 R13, RZ, RZ, R6 ;  /* 0x000000ffff0d7224 */ /* 0x000fe200078e0006 */
[----:B------:R-:W-:Y:S01]  /*e450*/  MOV R12, 0x1 ;  /* 0x00000001000c7802 */ /* 0x000fe20000000f00 */
[----:B------:R-:W-:-:S07]  /*e460*/  IMAD.MOV.U32 R5, RZ, RZ, R14 ;  /* 0x000000ffff057224 */ /* 0x000fce00078e000e */
[----:B------:R-:W-:Y:S05]  /*e470*/  WARPSYNC.COLLECTIVE R15, `(.L_x_295) ;  /* 0x000000000f087348 */ /* 0x000fea0003c00000 */
[----:B------:R0:W1:Y:S02]  /*e480*/  SHFL.IDX P6, R14, R13, R12, R11 ;  /* 0x0000000c0d0e7389 */ /* 0x00006400000c000b */
[----:B01----:R-:W-:Y:S01]  /*e490*/  ENDCOLLECTIVE ;  /* 0x000000000000791b */ /* 0x003fe20003800000 */
.L_x_295:
[----:B------:R-:W-:-:S05]  /*e4a0*/  @P0 LEA R5, P1, R9, R5, 0x1 ;  /* 0x0000000509050211 */ /* 0x000fca00078208ff */
[----:B------:R-:W-:Y:S01]  /*e4b0*/  @P0 IMAD.X R4, RZ, RZ, R4, P1 ;  /* 0x000000ffff040224 */ /* 0x000fe200008e0604 */
[----:B------:R-:W-:-:S04]  /*e4c0*/  ISETP.GE.AND P1, PT, R3, 0x21, PT ;  /* 0x000000210300780c */ /* 0x000fc80003f26270 */
        /* <DEDUP_REMOVED lines=9> */
[----:B------:R0:W-:Y:S02]  /*e560*/  @P0 LDGSTS.E.BYPASS.LTC128B.128 [R8+0x19400], desc[UR36][R4.64+0x80], !P2 ;  /* 0x1940008004080fae */ /* 0x0001e4000d101d64 */
[----:B0-----:R-:W-:Y:S01]  /*e570*/  IMAD.MOV.U32 R4, RZ, RZ, R14 ;  /* 0x000000ffff047224 */ /* 0x001fe200078e000e */
[----:B------:R-:W-:-:S07]  /*e580*/  @P1 LEA R8, R7, R23, 0x1 ;  /* 0x0000001707081211 */ /* 0x000fce00078e08ff */
[----:B------:R-:W-:Y:S05]  /*e590*/  WARPSYNC.COLLECTIVE R15, `(.L_x_296) ;  /* 0x000000000f087348 */ /* 0x000fea0003c00000 */
[----:B------:R0:W1:Y:S02]  /*e5a0*/  SHFL.IDX P6, R14, R13, R12, R11 ;  /* 0x0000000c0d0e7389 */ /* 0x00006400000c000b */
[----:B01----:R-:W-:Y:S01]  /*e5b0*/  ENDCOLLECTIVE ;  /* 0x000000000000791b */ /* 0x003fe20003800000 */
.L_x_296:
[----:B------:R-:W-:Y:S02]  /*e5c0*/  IMAD.MOV.U32 R13, RZ, RZ, R6 ;  /* 0x000000ffff0d7224 */ /* 0x000fe400078e0006 */
[----:B------:R-:W-:Y:S02]  /*e5d0*/  IMAD.MOV.U32 R12, RZ, RZ, 0x2 ;  /* 0x00000002ff0c7424 */ /* 0x000fe400078e00ff */
[----:B------:R-:W-:-:S07]  /*e5e0*/  IMAD.MOV.U32 R5, RZ, RZ, R14 ;  /* 0x000000ffff057224 */ /* 0x000fce00078e000e */
[----:B------:R-:W-:Y:S05]  /*e5f0*/  WARPSYNC.COLLECTIVE R15, `(.L_x_297) ;  /* 0x000000000f087348 */ /* 0x000fea0003c00000 */
[----:B------:R0:W1:Y:S02]  /*e600*/  SHFL.IDX P6, R14, R13, R12, R11 ;  /* 0x0000000c0d0e7389 */ /* 0x00006400000c000b */
[----:B01----:R-:W-:Y:S01]  /*e610*/  ENDCOLLECTIVE ;  /* 0x000000000000791b */ /* 0x003fe20003800000 */
.L_x_297:
        /* <DEDUP_REMOVED lines=17> */
.L_x_298:
[----:B------:R-:W-:Y:S02]  /*e730*/  @P1 IMAD R8, R7, 0x2, R23 ;  /* 0x0000000207081824 */ /* 0x000fe400078e0217 */
[----:B------:R-:W-:Y:S02]  /*e740*/  IMAD.MOV.U32 R13, RZ, RZ, R6 ;  /* 0x000000ffff0d7224 */ /* 0x000fe400078e0006 */
[----:B------:R-:W-:Y:S01]  /*e750*/  IMAD.MOV.U32 R12, RZ, RZ, 0x3 ;  /* 0x00000003ff0c7424 */ /* 0x000fe200078e00ff */
[----:B------:R-:W-:-:S07]  /*e760*/  MOV R5, R14 ;  /* 0x0000000e00057202 */ /* 0x000fce0000000f00 */
[----:B------:R-:W-:Y:S05]  /*e770*/  WARPSYNC.COLLECTIVE R15, `(.L_x_299) ;  /* 0x000000000f087348 */ /* 0x000fea0003c00000 */
[----:B------:R0:W1:Y:S02]  /*e780*/  SHFL.IDX P6, R14, R13, R12, R11 ;  /* 0x0000000c0d0e7389 */ /* 0x00006400000c000b */
[----:B01----:R-:W-:Y:S01]  /*e790*/  ENDCOLLECTIVE ;  /* 0x000000000000791b */ /* 0x003fe20003800000 */
.L_x_299:
[----:B------:R-:W-:-:S05]  /*e7a0*/  @P1 LEA R5, P0, R9, R5, 0x1 ;  /* 0x0000000509051211 */ /* 0x000fca00078008ff */
[----:B------:R-:W-:-:S05]  /*e7b0*/  @P1 IMAD.X R4, RZ, RZ, R4, P0 ;  /* 0x000000ffff041224 */ /* 0x000fca00000e0604 */
[----:B------:R-:W-:Y:S01]  /*e7c0*/  @P1 LOP3.LUT R5, R5, R4, RZ, 0x3c, !PT ;  /* 0x0000000405051212 */ /* 0x000fe200078e3cff */
[----:B------:R-:W-:-:S03]  /*e7d0*/  IMAD.MOV.U32 R13, RZ, RZ, R0 ;  /* 0x000000ffff0d7224 */ /* 0x000fc600078e0000 */
[----:B------:R-:W-:-:S04]  /*e7e0*/  @P1 LOP3.LUT R4, R5, R4, RZ, 0x3c, !PT ;  /* 0x0000000405041212 */ /* 0x000fc800078e3cff */
[----:B------:R-:W-:Y:S02]  /*e7f0*/  @P1 LOP3.LUT R5, R5, R4, RZ, 0x3c, !PT ;  /* 0x0000000405051212 */ /* 0x000fe400078e3cff */
[----:B------:R-:W-:-:S03]  /*e800*/  MOV R6, R14 ;  /* 0x0000000e00067202 */ /* 0x000fc60000000f00 */
[----:B------:R-:W-:Y:S01]  /*e810*/  @!PT LDS RZ, [RZ] ;  /* 0x00000000fffff984 */ /* 0x000fe20000000800 */
[----:B------:R-:W-:Y:S01]  /*e820*/  @!PT LDS RZ, [RZ] ;  /* 0x00000000fffff984 */ /* 0x000fe20000000800 */
[----:B------:R-:W-:Y:S01]  /*e830*/  @!PT LDS RZ, [RZ] ;  /* 0x00000000fffff984 */ /* 0x000fe20000000800 */
[----:B------:R0:W-:Y:S04]  /*e840*/  @P1 LDGSTS.E.BYPASS.LTC128B.128 [R8+0x16400], desc[UR36][R4.64], !P4 ;  /* 0x1640000004081fae */ /* 0x0001e8000e101d64 */
[----:B0-----:R-:W-:Y:S05]  /*e850*/  WARPSYNC.COLLECTIVE R15, `(.L_x_300) ;  /* 0x000000000f087348 */ /* 0x001fea0003c00000 */
[----:B------:R1:W2:Y:S02]  /*e860*/  SHFL.IDX P6, R14, R13, R12, R11 ;  /* 0x0000000c0d0e7389 */ /* 0x0002a400000c000b */
[----:B012---:R-:W-:Y:S01]  /*e870*/  ENDCOLLECTIVE ;  /* 0x000000000000791b */ /* 0x007fe20003800000 */
.L_x_300:
[----:B------:R-:W-:Y:S01]  /*e880*/  @!PT LDS RZ, [RZ] ;  /* 0x00000000fffff984 */ /* 0x000fe20000000800 */
[----:B------:R-:W-:Y:S01]  /*e890*/  @!PT LDS RZ, [RZ] ;  /* 0x00000000fffff984 */ /* 0x000fe20000000800 */
[----:B------:R-:W-:Y:S01]  /*e8a0*/  @!PT LDS RZ, [RZ] ;  /* 0x00000000fffff984 */ /* 0x000fe20000000800 */
[----:B------:R0:W-:Y:S04]  /*e8b0*/  @P1 LDGSTS.E.BYPASS.LTC128B.128 [R8+0x18400], desc[UR36][R4.64+0x40], !P3 ;  /* 0x1840004004081fae */ /* 0x0001e8000d901d64 */
[----:B------:R0:W-:Y:S01]  /*e8c0*/  @P1 LDGSTS.E.BYPASS.LTC128B.128 [R8+0x1a400], desc[UR36][R4.64+0x80], !P2 ;  /* 0x1a40008004081fae */ /* 0x0001e2000d101d64 */
[----:B------:R-:W-:Y:S01]  /*e8d0*/  IMAD.MOV.U32 R0, RZ, RZ, R14 ;  /* 0x000000ffff007224 */ /* 0x000fe200078e000e */
[----:B------:R-:W-:Y:S06]  /*e8e0*/  BRA `(.L_x_301) ;  /* 0xffffffc000f07947 */ /* 0x000fec000383ffff */
.L_x_233:
[----:B------:R-:W2:Y:S04]  /*e8f0*/  LDL.LU R11, [R1+0x28] ;  /* 0x00002800010b7983 */ /* 0x000ea80000300800 */
[----:B------:R0:W5:Y:S01]  /*e900*/  LDL R9, [R1+0x18] ;  /* 0x0000180001097983 */ /* 0x0001620000100800 */
[----:B------:R-:W-:Y:S02]  /*e910*/  IMAD.MOV.U32 R13, RZ, RZ, R0 ;  /* 0x000000ffff0d7224 */ /* 0x000fe400078e0000 */
[----:B------:R-:W-:Y:S02]  /*e920*/  IMAD.MOV.U32 R12, RZ, RZ, RZ ;  /* 0x000000ffff0c7224 */ /* 0x000fe400078e00ff */
[----:B------:R-:W-:Y:S02]  /*e930*/  IMAD.MOV.U32 R15, RZ, RZ, -0x1 ;  /* 0xffffffffff0f7424 */ /* 0x000fe400078e00ff */
[----:B------:R-:W-:-:S02]  /*e940*/  IMAD R17, R17, 0xc0, R21 ;  /* 0x000000c011117824 */ /* 0x000fc400078e0215 */
[----:B--2---:R-:W-:Y:S01]  /*e950*/  IMAD R2, R11, R10, RZ ;  /* 0x0000000a0b027224 */ /* 0x004fe200078e02ff */
[----:B0-----:R-:W-:-:S07]  /*e960*/  MOV R11, 0x1c1f ;  /* 0x00001c1f000b7802 */ /* 0x001fce0000000f00 */
[----:B-----5:R-:W-:Y:S05]  /*e970*/  WARPSYNC.COLLECTIVE R15, `(.L_x_302) ;  /* 0x000000000f087348 */ /* 0x020fea0003c00000 */
[----:B------:R0:W1:Y:S02]  /*e980*/  SHFL.IDX P6, R14, R13, R12, R11 ;  /* 0x0000000c0d0e7389 */ /* 0x00006400000c000b */
[----:B01---5:R-:W-:Y:S01]  /*e990*/  ENDCOLLECTIVE ;  /* 0x000000000000791b */ /* 0x023fe20003800000 */
.L_x_302:
[----:B------:R-:W-:Y:S02]  /*e9a0*/  IMAD.MOV.U32 R13, RZ, RZ, R4 ;  /* 0x000000ffff0d7224 */ /* 0x000fe400078e0004 */
[----:B------:R-:W-:-:S07]  /*e9b0*/  IMAD.MOV.U32 R6, RZ, RZ, R14 ;  /* 0x000000ffff067224 */ /* 0x000fce00078e000e */
[----:B------:R-:W-:Y:S05]  /*e9c0*/  WARPSYNC.COLLECTIVE R15, `(.L_x_303) ;  /* 0x000000000f087348 */ /* 0x000fea0003c00000 */
[----:B------:R0:W1:Y:S02]  /*e9d0*/  SHFL.IDX P6, R14, R13, R12, R11 ;  /* 0x0000000c0d0e7389 */ /* 0x00006400000c000b */
[----:B01----:R-:W-:Y:S01]  /*e9e0*/  ENDCOLLECTIVE ;  /* 0x000000000000791b */ /* 0x003fe20003800000 */
.L_x_303:
[----:B------:R-:W-:Y:S01]  /*e9f0*/  ISETP.GE.AND P2, PT, R17, R2, PT ;  /* 0x000000021100720c */ /* 0x000fe20003f46270 */
[----:B------:R-:W-:Y:S01]  /*ea00*/  IMAD.MOV.U32 R13, RZ, RZ, R0 ;  /* 0x000000ffff0d7224 */ /* 0x000fe200078e0000 */
[----:B------:R-:W-:Y:S01]  /*ea10*/  MOV R12, 0x1 ;  /* 0x00000001000c7802 */ /* 0x000fe20000000f00 */
[----:B------:R-:W-:-:S10]  /*ea20*/  IMAD.MOV.U32 R5, RZ, RZ, R14 ;  /* 0x000000ffff057224 */ /* 0x000fd400078e000e */
[----:B------:R-:W-:Y:S05]  /*ea30*/  WARPSYNC.COLLECTIVE R15, `(.L_x_304) ;  /* 0x000000000f087348 */ /* 0x000fea0003c00000 */
[----:B------:R0:W1:Y:S02]  /*ea40*/  SHFL.IDX P6, R14, R13, R12, R11 ;  /* 0x0000000c0d0e7389 */ /* 0x00006400000c000b */
[----:B01----:R-:W-:Y:S01]  /*ea50*/  ENDCOLLECTIVE ;  /* 0x000000000000791b */ /* 0x003fe20003800000 */
.L_x_304:
[----:B------:R-:W-:-:S04]  /*ea60*/  @!P2 LEA R5, P4, R20, R5, 0x1 ;  /* 0x000000051405a211 */ /* 0x000fc800078808ff */
[----:B------:R-:W-:-:S05]  /*ea70*/  @!P2 IADD3.X R6, RZ, R6, RZ, P4, !PT ;  /* 0x00000006ff06a210 */ /* 0x000fca00027fe4ff */
[----:B------:R-:W-:Y:S02]  /*ea80*/  @!P2 IMAD.MOV.U32 R7, RZ, RZ, R6 ;  /* 0x000000ffff07a224 */ /* 0x000fe400078e0006 */
[----:B------:R-:W-:Y:S02]  /*ea90*/  @!P2 IMAD.MOV.U32 R6, RZ, RZ, R5 ;  /* 0x000000ffff06a224 */ /* 0x000fe400078e0005 */
[----:B------:R-:W-:-:S03]  /*eaa0*/  IMAD.MOV.U32 R13, RZ, RZ, R4 ;  /* 0x000000ffff0d7224 */ /* 0x000fc600078e0004 */
[----:B------:R-:W-:Y:S01]  /*eab0*/  @!PT LDS RZ, [RZ] ;  /* 0x00000000fffff984 */ /* 0x000fe20000000800 */
[----:B------:R-:W-:Y:S01]  /*eac0*/  @!PT LDS RZ, [RZ] ;  /* 0x00000000fffff984 */ /* 0x000fe20000000800 */
[----:B------:R-:W-:Y:S01]  /*ead0*/  @!PT LDS RZ, [RZ] ;  /* 0x00000000fffff984 */ /* 0x000fe20000000800 */
[----:B------:R-:W-:Y:S04]  /*eae0*/  @!P2 LDGSTS.E.BYPASS.LTC128B.128 [R9+0xc400], desc[UR36][R6.64], !P3 ;  /* 0x0c4000000609afae */ /* 0x000fe8000d901d64 */
[----:B------:R-:W-:Y:S04]  /*eaf0*/  @!P2 LDGSTS.E.BYPASS.LTC128B.128 [R9+0xf400], desc[UR36][R6.64+0x40], !P0 ;  /* 0x0f4000400609afae */ /* 0x000fe8000c101d64 */
[----:B------:R0:W-:Y:S02]  /*eb00*/  @!P2 LDGSTS.E.BYPASS.LTC128B.128 [R9+0x12400], desc[UR36][R6.64+0x80], !P1 ;  /* 0x124000800609afae */ /* 0x0001e4000c901d64 */
[----:B0-----:R-:W-:-:S07]  /*eb10*/  IMAD.MOV.U32 R7, RZ, RZ, R14 ;  /* 0x000000ffff077224 */ /* 0x001fce00078e000e */
[----:B------:R-:W-:Y:S05]  /*eb20*/  WARPSYNC.COLLECTIVE R15, `(.L_x_305) ;  /* 0x000000000f087348 */ /* 0x000fea0003c00000 */
[----:B------:R0:W1:Y:S02]  /*eb30*/  SHFL.IDX P6, R14, R13, R12, R11 ;  /* 0x0000000c0d0e7389 */ /* 0x00006400000c000b */
[----:B01----:R-:W-:Y:S01]  /*eb40*/  ENDCOLLECTIVE ;  /* 0x000000000000791b */ /* 0x003fe20003800000 */
.L_x_305:
[----:B------:R-:W-:-:S05]  /*eb50*/  VIADD R5, R17, 0x20 ;  /* 0x0000002011057836 */ /* 0x000fca0000000000 */
[----:B------:R-:W-:Y:S01]  /*eb60*/  ISETP.GE.AND P2, PT, R5, R2, PT ;  /* 0x000000020500720c */ /* 0x000fe20003f46270 */
[----:B------:R-:W-:Y:S02]  /*eb70*/  IMAD.MOV.U32 R13, RZ, RZ, R0 ;  /* 0x000000ffff0d7224 */ /* 0x000fe400078e0000 */
[----:B------:R-:W-:Y:S02]  /*eb80*/  IMAD.MOV.U32 R12, RZ, RZ, 0x2 ;  /* 0x00000002ff0c7424 */ /* 0x000fe400078e00ff */
[----:B------:R-:W-:-:S08]  /*eb90*/  IMAD.MOV.U32 R5, RZ, RZ, R14 ;  /* 0x000000ffff057224 */ /* 0x000fd000078e000e */
[----:B------:R-:W-:Y:S05]  /*eba0*/  WARPSYNC.COLLECTIVE R15, `(.L_x_306) ;  /* 0x000000000f087348 */ /* 0x000fea0003c00000 */
[----:B------:R0:W1:Y:S02]  /*ebb0*/  SHFL.IDX P6, R14, R13, R12, R11 ;  /* 0x0000000c0d0e7389 */ /* 0x00006400000c000b */
[----:B01----:R-:W-:Y:S01]  /*ebc0*/  ENDCOLLECTIVE ;  /* 0x000000000000791b */ /* 0x003fe20003800000 */
.L_x_306:
[----:B------:R-:W-:-:S04]  /*ebd0*/  @!P2 LEA R5, P4, R20, R5, 0x1 ;  /* 0x000000051405a211 */ /* 0x000fc800078808ff */
[----:B------:R-:W-:Y:S01]  /*ebe0*/  @!P2 MOV R6, R5 ;  /* 0x000000050006a202 */ /* 0x000fe20000000f00 */
[----:B------:R-:W-:-:S05]  /*ebf0*/  @!P2 IMAD.X R7, RZ, RZ, R7, P4 ;  /* 0x000000ffff07a224 */ /* 0x000fca00020e0607 */
[----:B------:R-:W-:Y:S01]  /*ec00*/  @!PT LDS RZ, [RZ] ;  /* 0x00000000fffff984 */ /* 0x000fe20000000800 */
[----:B------:R-:W-:Y:S01]  /*ec10*/  @!PT LDS RZ, [RZ] ;  /* 0x00000000fffff984 */ /* 0x000fe20000000800 */
[----:B------:R-:W-:Y:S01]  /*ec20*/  @!PT LDS RZ, [RZ] ;  /* 0x00000000fffff984 */ /* 0x000fe20000000800 */
[----:B------:R-:W-:Y:S01]  /*ec30*/  @!P2 LDGSTS.E.BYPASS.LTC128B.128 [R9+0xcc00], desc[UR36][R6.64], !P3 ;  /* 0x0cc000000609afae */ /* 0x000fe2000d901d64 */
[----:B------:R-:W-:-:S03]  /*ec40*/  MOV R13, R4 ;  /* 0x00000004000d7202 */ /* 0x000fc60000000f00 */
[----:B------:R-:W-:Y:S04]  /*ec50*/  @!P2 LDGSTS.E.BYPASS.LTC128B.128 [R9+0xfc00], desc[UR36][R6.64+0x40], !P0 ;  /* 0x0fc000400609afae */ /* 0x000fe8000c101d64 */
[----:B------:R0:W-:Y:S02]  /*ec60*/  @!P2 LDGSTS.E.BYPASS.LTC128B.128 [R9+0x12c00], desc[UR36][R6.64+0x80], !P1 ;  /* 0x12c000800609afae */ /* 0x0001e4000c901d64 */
[----:B0-----:R-:W-:-:S07]  /*ec70*/  IMAD.MOV.U32 R7, RZ, RZ, R14 ;  /* 0x000000ffff077224 */ /* 0x001fce00078e000e */
[----:B------:R-:W-:Y:S05]  /*ec80*/  WARPSYNC.COLLECTIVE R15, `(.L_x_307) ;  /* 0x000000000f087348 */ /* 0x000fea0003c00000 */
[----:B------:R0:W1:Y:S02]  /*ec90*/  SHFL.IDX P6, R14, R13, R12, R11 ;  /* 0x0000000c0d0e7389 */ /* 0x00006400000c000b */
[----:B01----:R-:W-:Y:S01]  /*eca0*/  ENDCOLLECTIVE ;  /* 0x000000000000791b */ /* 0x003fe20003800000 */
.L_x_307:
[----:B------:R-:W-:-:S05]  /*ecb0*/  VIADD R5, R17, 0x40 ;  /* 0x0000004011057836 */ /* 0x000fca0000000000 */
[----:B------:R-:W-:Y:S01]  /*ecc0*/  ISETP.GE.AND P2, PT, R5, R2, PT ;  /* 0x000000020500720c */ /* 0x000fe20003f46270 */
[----:B------:R-:W-:Y:S01]  /*ecd0*/  IMAD.MOV.U32 R13, RZ, RZ, R0 ;  /* 0x000000ffff0d7224 */ /* 0x000fe200078e0000 */
[----:B------:R-:W-:Y:S01]  /*ece0*/  MOV R12, 0x3 ;  /* 0x00000003000c7802 */ /* 0x000fe20000000f00 */
[----:B------:R-:W-:-:S10]  /*ecf0*/  IMAD.MOV.U32 R5, RZ, RZ, R14 ;  /* 0x000000ffff057224 */ /* 0x000fd400078e000e */
[----:B------:R-:W-:Y:S05]  /*ed00*/  WARPSYNC.COLLECTIVE R15, `(.L_x_308) ;  /* 0x000000000f087348 */ /* 0x000fea0003c00000 */
[----:B------:R0:W1:Y:S02]  /*ed10*/  SHFL.IDX P6, R14, R13, R12, R11 ;  /* 0x0000000c0d0e7389 */ /* 0x00006400000c000b */
[----:B01----:R-:W-:Y:S01]  /*ed20*/  ENDCOLLECTIVE ;  /* 0x000000000000791b */ /* 0x003fe20003800000 */
.L_x_308:
[----:B------:R-:W-:Y:S01]  /*ed30*/  @!P2 LEA R5, P4, R20, R5, 0x1 ;  /* 0x000000051405a211 */ /* 0x000fe200078808ff */
[----:B------:R-:W-:Y:S02]  /*ed40*/  IMAD.MOV.U32 R13, RZ, RZ, R4 ;  /* 0x000000ffff0d7224 */ /* 0x000fe400078e0004 */
[----:B------:R-:W-:-:S10]  /*ed50*/  IMAD.MOV.U32 R0, RZ, RZ, R14 ;  /* 0x000000ffff007224 */ /* 0x000fd400078e000e */
[----:B------:R-:W-:Y:S05]  /*ed60*/  WARPSYNC.COLLECTIVE R15, `(.L_x_309) ;  /* 0x000000000f087348 */ /* 0x000fea0003c00000 */
[----:B------:R0:W1:Y:S02]  /*ed70*/  SHFL.IDX P6, R14, R13, R12, R11 ;  /* 0x0000000c0d0e7389 */ /* 0x00006400000c000b */
[----:B01----:R-:W-:Y:S01]  /*ed80*/  ENDCOLLECTIVE ;  /* 0x000000000000791b */ /* 0x003fe20003800000 */
.L_x_309:
[----:B------:R-:W-:Y:S02]  /*ed90*/  @!P2 IMAD.X R7, RZ, RZ, R7, P4 ;  /* 0x000000ffff07a224 */ /* 0x000fe400020e0607 */
[----:B------:R-:W-:Y:S02]  /*eda0*/  @!P2 IMAD.MOV.U32 R6, RZ, RZ, R5 ;  /* 0x000000ffff06a224 */ /* 0x000fe400078e0005 */
[----:B------:R-:W-:-:S03]  /*edb0*/  VIADD R5, R17, 0x60 ;  /* 0x0000006011057836 */ /* 0x000fc60000000000 */
[----:B------:R-:W-:Y:S01]  /*edc0*/  @!PT LDS RZ, [RZ] ;  /* 0x00000000fffff984 */ /* 0x000fe20000000800 */
[----:B------:R-:W-:Y:S01]  /*edd0*/  @!PT LDS RZ, [RZ] ;  /* 0x00000000fffff984 */ /* 0x000fe20000000800 */
[----:B------:R-:W-:Y:S01]  /*ede0*/  @!PT LDS RZ, [RZ] ;  /* 0x00000000fffff984 */ /* 0x000fe20000000800 */
[----:B------:R0:W-:Y:S04]  /*edf0*/  @!P2 LDGSTS.E.BYPASS.LTC128B.128 [R9+0xd400], desc[UR36][R6.64], !P3 ;  /* 0x0d4000000609afae */ /* 0x0001e8000d901d64 */
[----:B------:R0:W-:Y:S04]  /*ee00*/  @!P2 LDGSTS.E.BYPASS.LTC128B.128 [R9+0x10400], desc[UR36][R6.64+0x40], !P0 ;  /* 0x104000400609afae */ /* 0x0001e8000c101d64 */
[----:B------:R0:W-:Y:S01]  /*ee10*/  @!P2 LDGSTS.E.BYPASS.LTC128B.128 [R9+0x13400], desc[UR36][R6.64+0x80], !P1 ;  /* 0x134000800609afae */ /* 0x0001e2000c901d64 */
[----:B------:R-:W-:Y:S01]  /*ee20*/  ISETP.GE.AND P2, PT, R5, R2, PT ;  /* 0x000000020500720c */ /* 0x000fe20003f46270 */
[----:B------:R-:W-:-:S02]  /*ee30*/  IMAD.MOV.U32 R13, RZ, RZ, R3 ;  /* 0x000000ffff0d7224 */ /* 0x000fc400078e0003 */
[----:B------:R-:W-:Y:S02]  /*ee40*/  IMAD.MOV.U32 R12, RZ, RZ, RZ ;  /* 0x000000ffff0c7224 */ /* 0x000fe400078e00ff */
[----:B------:R-:W-:-:S08]  /*ee50*/  IMAD.MOV.U32 R4, RZ, RZ, R14 ;  /* 0x000000ffff047224 */ /* 0x000fd000078e000e */
[----:B0-----:R-:W-:Y:S05]  /*ee60*/  WARPSYNC.COLLECTIVE R15, `(.L_x_310) ;  /* 0x000000000f087348 */ /* 0x001fea0003c00000 */
[----:B------:R1:W2:Y:S02]  /*ee70*/  SHFL.IDX P6, R14, R13, R12, R11 ;  /* 0x0000000c0d0e7389 */ /* 0x0002a400000c000b */
[----:B012---:R-:W-:Y:S01]  /*ee80*/  ENDCOLLECTIVE ;  /* 0x000000000000791b */ /* 0x007fe20003800000 */
.L_x_310:
[----:B------:R-:W-:-:S04]  /*ee90*/  @!P2 LEA R4, P4, R20, R4, 0x1 ;  /* 0x000000041404a211 */ /* 0x000fc800078808ff */
[----:B------:R-:W-:-:S05]  /*eea0*/  @!P2 IADD3.X R0, RZ, R0, RZ, P4, !PT ;  /* 0x00000000ff00a210 */ /* 0x000fca00027fe4ff */
[----:B------:R-:W-:Y:S02]  /*eeb0*/  @!P2 IMAD.MOV.U32 R5, RZ, RZ, R0 ;  /* 0x000000ffff05a224 */ /* 0x000fe400078e0000 */
[----:B------:R-:W-:Y:S02]  /*eec0*/  VIADD R0, R17, 0x80 ;  /* 0x0000008011007836 */ /* 0x000fe40000000000 */
[----:B------:R-:W-:Y:S01]  /*eed0*/  IMAD.MOV.U32 R13, RZ, RZ, R8 ;  /* 0x000000ffff0d7224 */ /* 0x000fe200078e0008 */
[----:B------:R-:W-:Y:S01]  /*eee0*/  @!PT LDS RZ, [RZ] ;  /* 0x00000000fffff984 */ /* 0x000fe20000000800 */
[----:B------:R-:W-:Y:S01]  /*eef0*/  @!PT LDS RZ, [RZ] ;  /* 0x00000000fffff984 */ /* 0x000fe20000000800 */
[----:B------:R-:W-:Y:S01]  /*ef00*/  @!PT LDS RZ, [RZ] ;  /* 0x00000000fffff984 */ /* 0x000fe20000000800 */
[----:B------:R0:W-:Y:S04]  /*ef10*/  @!P2 LDGSTS.E.BYPASS.LTC128B.128 [R9+0xdc00], desc[UR36][R4.64], !P3 ;  /* 0x0dc000000409afae */ /* 0x0001e8000d901d64 */
[----:B------:R0:W-:Y:S04]  /*ef20*/  @!P2 LDGSTS.E.BYPASS.LTC128B.128 [R9+0x10c00], desc[UR36][R4.64+0x40], !P0 ;  /* 0x10c000400409afae */ /* 0x0001e8000c101d64 */
[----:B------:R0:W-:Y:S01]  /*ef30*/  @!P2 LDGSTS.E.BYPASS.LTC128B.128 [R9+0x13c00], desc[UR36][R4.64+0x80], !P1 ;  /* 0x13c000800409afae */ /* 0x0001e2000c901d64 */
[----:B------:R-:W-:-:S02]  /*ef40*/  ISETP.GE.AND P2, PT, R0, R2, PT ;  /* 0x000000020000720c */ /* 0x000fc40003f46270 */
[----:B------:R-:W-:-:S11]  /*ef50*/  MOV R0, R14 ;  /* 0x0000000e00007202 */ /* 0x000fd60000000f00 */
[----:B0-----:R-:W-:Y:S05]  /*ef60*/  WARPSYNC.COLLECTIVE R15, `(.L_x_311) ;  /* 0x000000000f087348 */ /* 0x001fea0003c00000 */
[----:B------:R1:W2:Y:S02]  /*ef70*/  SHFL.IDX P6, R14, R13, R12, R11 ;  /* 0x0000000c0d0e7389 */ /* 0x0002a400000c000b */
[----:B012---:R-:W-:Y:S01]  /*ef80*/  ENDCOLLECTIVE ;  /* 0x000000000000791b */ /* 0x007fe20003800000 */
.L_x_311:
[----:B------:R-:W-:Y:S01]  /*ef90*/  MOV R13, R3 ;  /* 0x00000003000d7202 */ /* 0x000fe20000000f00 */
[----:B------:R-:W-:Y:S02]  /*efa0*/  IMAD.MOV.U32 R12, RZ, RZ, 0x1 ;  /* 0x00000001ff0c7424 */ /* 0x000fe400078e00ff */
[----:B------:R-:W-:-:S07]  /*efb0*/  IMAD.MOV.U32 R4, RZ, RZ, R14 ;  /* 0x000000ffff047224 */ /* 0x000fce00078e000e */
[----:B------:R-:W-:Y:S05]  /*efc0*/  WARPSYNC.COLLECTIVE R15, `(.L_x_312) ;  /* 0x000000000f087348 */ /* 0x000fea0003c00000 */
[----:B------:R0:W1:Y:S02]  /*efd0*/  SHFL.IDX P6, R14, R13, R12, R11 ;  /* 0x0000000c0d0e7389 */ /* 0x00006400000c000b */
[----:B01----:R-:W-:Y:S01]  /*efe0*/  ENDCOLLECTIVE ;  /* 0x000000000000791b */ /* 0x003fe20003800000 */
.L_x_312:
[----:B------:R-:W-:-:S05]  /*eff0*/  @!P2 LEA R4, P4, R20, R4, 0x1 ;  /* 0x000000041404a211 */ /* 0x000fca00078808ff */
[----:B------:R-:W-:-:S04]  /*f000*/  @!P2 IMAD.X R0, RZ, RZ, R0, P4 ;  /* 0x000000ffff00a224 */ /* 0x000fc800020e0600 */
[----:B------:R-:W-:Y:S02]  /*f010*/  @!P2 IMAD.MOV.U32 R5, RZ, RZ, R0 ;  /* 0x000000ffff05a224 */ /* 0x000fe400078e0000 */
[----:B------:R-:W-:-:S03]  /*f020*/  IMAD.MOV.U32 R13, RZ, RZ, R8 ;  /* 0x000000ffff0d7224 */ /* 0x000fc600078e0008 */
[----:B------:R-:W-:Y:S01]  /*f030*/  @!PT LDS RZ, [RZ] ;  /* 0x00000000fffff984 */ /* 0x000fe20000000800 */
[----:B------:R-:W-:Y:S01]  /*f040*/  @!PT LDS RZ, [RZ] ;  /* 0x00000000fffff984 */ /* 0x000fe20000000800 */
[----:B------:R-:W-:Y:S01]  /*f050*/  @!PT LDS RZ, [RZ] ;  /* 0x00000000fffff984 */ /* 0x000fe20000000800 */
[----:B------:R0:W-:Y:S04]  /*f060*/  @!P2 LDGSTS.E.BYPASS.LTC128B.128 [R9+0xe400], desc[UR36][R4.64], !P3 ;  /* 0x0e4000000409afae */ /* 0x0001e8000d901d64 */
[----:B------:R0:W-:Y:S01]  /*f070*/  @!P2 LDGSTS.E.BYPASS.LTC128B.128 [R9+0x11400], desc[UR36][R4.64+0x40], !P0 ;  /* 0x114000400409afae */ /* 0x0001e2000c101d64 */
[----:B------:R-:W-:-:S03]  /*f080*/  IMAD.MOV.U32 R3, RZ, RZ, R14 ;  /* 0x000000ffff037224 */ /* 0x000fc600078e000e */
[----:B------:R0:W-:Y:S04]  /*f090*/  @!P2 LDGSTS.E.BYPASS.LTC128B.128 [R9+0x14400], desc[UR36][R4.64+0x80], !P1 ;  /* 0x144000800409afae */ /* 0x0001e8000c901d64 */
[----:B0-----:R-:W-:Y:S05]  /*f0a0*/  WARPSYNC.COLLECTIVE R15, `(.L_x_313) ;  /* 0x000000000f087348 */ /* 0x001fea0003c00000 */
[----:B------:R1:W2:Y:S02]  /*f0b0*/  SHFL.IDX P6, R14, R13, R12, R11 ;  /* 0x0000000c0d0e7389 */ /* 0x0002a400000c000b */
[----:B012---:R-:W-:Y:S01]  /*f0c0*/  ENDCOLLECTIVE ;  /* 0x000000000000791b */ /* 0x007fe20003800000 */
.L_x_313:
[----:B------:R-:W-:Y:S01]  /*f0d0*/  IMAD.MOV.U32 R8, RZ, RZ, R14 ;  /* 0x000000ffff087224 */ /* 0x000fe200078e000e */
[----:B------:R-:W-:Y:S06]  /*f0e0*/  BRA `(.L_x_314) ;  /* 0xffffffc800107947 */ /* 0x000fec000383ffff */
.L_x_236:
[----:B-1----:R1:W2:Y:S02]  /*f0f0*/  SYNCS.PHASECHK.TRANS64.TRYWAIT P0, [R23+URZ+0x2d820], R0 ;  /* 0x02d82000170075a7 */ /* 0x0022a4000800017f */
[----:B--2---:R-:W-:Y:S05]  /*f100*/  @!P0 NANOSLEEP.SYNCS 0x989680 ;  /* 0x009896800000895d */ /* 0x004fea0003900000 */
[----:B------:R-:W2:Y:S02]  /*f110*/  @!P0 SYNCS.PHASECHK.TRANS64 P0, [R23+URZ+0x2d820], R0 ;  /* 0x02d82000170085a7 */ /* 0x000ea4000800007f */
[----:B--2---:R-:W-:Y:S05]  /*f120*/  @!P0 BRA `(.L_x_236) ;  /* 0xfffffffc00f08947 */ /* 0x004fea000383ffff */
[----:B------:R-:W-:Y:S05]  /*f130*/  BRA `(.L_x_315) ;  /* 0xffffffc800787947 */ /* 0x000fea000383ffff */
.L_x_241:
[----:B0-----:R0:W1:Y:S02]  /*f140*/  SYNCS.PHASECHK.TRANS64.TRYWAIT P0, [R5+URZ+0x2d840], R0 ;  /* 0x02d84000050075a7 */ /* 0x001064000800017f */
[----:B-1----:R-:W-:Y:S05]  /*f150*/  @!P0 NANOSLEEP.SYNCS 0x989680 ;  /* 0x009896800000895d */ /* 0x002fea0003900000 */
[----:B------:R-:W1:Y:S02]  /*f160*/  @!P0 SYNCS.PHASECHK.TRANS64 P0, [R5+URZ+0x2d840], R0 ;  /* 0x02d84000050085a7 */ /* 0x000e64000800007f */
[----:B-1----:R-:W-:Y:S05]  /*f170*/  @!P0 BRA `(.L_x_241) ;  /* 0xfffffffc00f08947 */ /* 0x002fea000383ffff */
[----:B------:R-:W-:Y:S05]  /*f180*/  BRA `(.L_x_316) ;  /* 0xffffffcc006c7947 */ /* 0x000fea000383ffff */
.L_x_242:
        /* <DEDUP_REMOVED lines=8> */
.L_x_318:
[----:B------:R-:W-:Y:S05]  /*f210*/  BSYNC B1 ;  /* 0x0000000000017941 */ /* 0x000fea0003800000 */
.L_x_317:
[----:B------:R-:W0:Y:S01]  /*f220*/  S2R R21, SR_TID.X ;  /* 0x0000000000157919 */ /* 0x000e220000002100 */
[----:B------:R-:W-:Y:S01]  /*f230*/  MOV R13, R6 ;  /* 0x00000006000d7202 */ /* 0x000fe20000000f00 */
[----:B------:R-:W-:Y:S01]  /*f240*/  IMAD.MOV.U32 R12, RZ, RZ, RZ ;  /* 0x000000ffff0c7224 */ /* 0x000fe200078e00ff */
[----:B------:R-:W-:Y:S01]  /*f250*/  LOP3.LUT R22, R22, 0xffffff7f, RZ, 0xc0, !PT ;  /* 0xffffff7f16167812 */ /* 0x000fe200078ec0ff */
[----:B------:R-:W-:Y:S02]  /*f260*/  IMAD.MOV.U32 R11, RZ, RZ, 0x1c1f ;  /* 0x00001c1fff0b7424 */ /* 0x000fe400078e00ff */
[----:B------:R-:W-:Y:S01]  /*f270*/  IMAD.MOV.U32 R15, RZ, RZ, -0x1 ;  /* 0xffffffffff0f7424 */ /* 0x000fe200078e00ff */
[----:B------:R-:W-:Y:S01]  /*f280*/  @P1 LOP3.LUT R22, R22, 0x80, RZ, 0xfc, !PT ;  /* 0x0000008016161812 */ /* 0x000fe200078efcff */
[----:B------:R-:W-:Y:S02]  /*f290*/  IMAD.MOV.U32 R3, RZ, RZ, R14 ;  /* 0x000000ffff037224 */ /* 0x000fe400078e000e */
[----:B------:R-:W-:-:S07]  /*f2a0*/  IMAD R4, R4, 0x2, R23 ;  /* 0x0000000204047824 */ /* 0x000fce00078e0217 */
[----:B0-----:R-:W-:Y:S05]  /*f2b0*/  WARPSYNC.COLLECTIVE R15, `(.L_x_319) ;  /* 0x000000000f087348 */ /* 0x001fea0003c00000 */
[----:B------:R1:W2:Y:S02]  /*f2c0*/  SHFL.IDX P6, R14, R13, R12, R11 ;  /* 0x0000000c0d0e7389 */ /* 0x0002a400000c000b */
[----:B012---:R-:W-:Y:S01]  /*f2d0*/  ENDCOLLECTIVE ;  /* 0x000000000000791b */ /* 0x007fe20003800000 */
.L_x_319:
[----:B------:R-:W-:Y:S01]  /*f2e0*/  LOP3.LUT P1, RZ, R22, 0x4, RZ, 0xc0, !PT ;  /* 0x0000000416ff7812 */ /* 0x000fe2000782c0ff */
[----:B------:R-:W-:Y:S01]  /*f2f0*/  IMAD.MOV.U32 R13, RZ, RZ, R7 ;  /* 0x000000ffff0d7224 */ /* 0x000fe200078e0007 */
[----:B------:R-:W-:Y:S01]  /*f300*/  MOV R12, 0x1 ;  /* 0x00000001000c7802 */ /* 0x000fe20000000f00 */
[----:B------:R-:W-:Y:S01]  /*f310*/  IMAD.SHL.U32 R21, R21, 0x8, RZ ;  /* 0x0000000815157824 */ /* 0x000fe200078e00ff */
[----:B------:R-:W-:-:S09]  /*f320*/  MOV R2, R14 ;  /* 0x0000000e00027202 */ /* 0x000fd20000000f00 */
[----:B------:R-:W-:Y:S05]  /*f330*/  WARPSYNC.COLLECTIVE R15, `(.L_x_320) ;  /* 0x000000000f087348 */ /* 0x000fea0003c00000 */
[----:B------:R0:W1:Y:S02]  /*f340*/  SHFL.IDX P6, R14, R13, R12, R11 ;  /* 0x0000000c0d0e7389 */ /* 0x00006400000c000b */
[----:B01----:R-:W-:Y:S01]  /*f350*/  ENDCOLLECTIVE ;  /* 0x000000000000791b */ /* 0x003fe20003800000 */
.L_x_320:
        /* <DEDUP_REMOVED lines=15> */
.L_x_321:
[----:B------:R-:W-:Y:S01]  /*f450*/  MOV R13, R7 ;  /* 0x00000007000d7202 */ /* 0x000fe20000000f00 */
[----:B------:R-:W-:Y:S02]  /*f460*/  IMAD.MOV.U32 R12, RZ, RZ, 0x2 ;  /* 0x00000002ff0c7424 */ /* 0x000fe400078e00ff */
[----:B------:R-:W-:-:S07]  /*f470*/  IMAD.MOV.U32 R2, RZ, RZ, R14 ;  /* 0x000000ffff027224 */ /* 0x000fce00078e000e */
[----:B------:R-:W-:Y:S05]  /*f480*/  WARPSYNC.COLLECTIVE R15, `(.L_x_322) ;  /* 0x000000000f087348 */ /* 0x000fea0003c00000 */
[----:B------:R0:W1:Y:S02]  /*f490*/  SHFL.IDX P6, R14, R13, R12, R11 ;  /* 0x0000000c0d0e7389 */ /* 0x00006400000c000b */
[----:B01----:R-:W-:Y:S01]  /*f4a0*/  ENDCOLLECTIVE ;  /* 0x000000000000791b */ /* 0x003fe20003800000 */
.L_x_322:
        /* <DEDUP_REMOVED lines=13> */
.L_x_323:
[----:B------:R-:W-:Y:S02]  /*f580*/  IMAD.MOV.U32 R13, RZ, RZ, R7 ;  /* 0x000000ffff0d7224 */ /* 0x000fe400078e0007 */
[----:B------:R-:W-:Y:S02]  /*f590*/  IMAD.MOV.U32 R12, RZ, RZ, 0x3 ;  /* 0x00000003ff0c7424 */ /* 0x000fe400078e00ff */
[----:B------:R-:W-:-:S07]  /*f5a0*/  IMAD.MOV.U32 R2, RZ, RZ, R14 ;  /* 0x000000ffff027224 */ /* 0x000fce00078e000e */
[----:B------:R-:W-:Y:S05]  /*f5b0*/  WARPSYNC.COLLECTIVE R15, `(.L_x_324) ;  /* 0x000000000f087348 */ /* 0x000fea0003c00000 */
[----:B------:R0:W1:Y:S02]  /*f5c0*/  SHFL.IDX P6, R14, R13, R12, R11 ;  /* 0x0000000c0d0e7389 */ /* 0x00006400000c000b */
[----:B01----:R-:W-:Y:S01]  /*f5d0*/  ENDCOLLECTIVE ;  /* 0x000000000000791b */ /* 0x003fe20003800000 */
.L_x_324:
[----:B------:R-:W-:-:S04]  /*f5e0*/  IADD3 R2, P0, R2, R0, RZ ;  /* 0x0000000002027210 */ /* 0x000fc80007f1e0ff */
[----:B------:R-:W-:-:S05]  /*f5f0*/  IADD3.X R3, RZ, R21, RZ, P0, !PT ;  /* 0x00000015ff037210 */ /* 0x000fca00007fe4ff */
[----:B------:R-:W-:Y:S01]  /*f600*/  @!PT LDS RZ, [RZ] ;  /* 0x00000000fffff984 */ /* 0x000fe20000000800 */
[----:B------:R-:W-:Y:S01]  /*f610*/  @!PT LDS RZ, [RZ] ;  /* 0x00000000fffff984 */ /* 0x000fe20000000800 */
[----:B------:R-:W-:Y:S01]  /*f620*/  @!PT LDS RZ, [RZ] ;  /* 0x00000000fffff984 */ /* 0x000fe20000000800 */
[----:B------:R0:W-:Y:S01]  /*f630*/  LDGSTS.E.BYPASS.LTC128B.128 [R4+0x16400], desc[UR36][R2.64], !P1 ;  /* 0x1640000002047fae */ /* 0x0001e2000c901d64 */
[----:B------:R-:W-:Y:S01]  /*f640*/  LOP3.LUT P1, RZ, R22, 0x80, RZ, 0xc0, !PT ;  /* 0x0000008016ff7812 */ /* 0x000fe2000782c0ff */
[----:B------:R-:W-:Y:S02]  /*f650*/  IMAD.MOV.U32 R13, RZ, RZ, R6 ;  /* 0x000000ffff0d7224 */ /* 0x000fe400078e0006 */
[----:B------:R0:W-:Y:S04]  /*f660*/  LDGSTS.E.BYPASS.LTC128B.128 [R4+0x18400], desc[UR36][R2.64+0x40], !P5 ;  /* 0x1840004002047fae */ /* 0x0001e8000e901d64 */
[----:B------:R0:W-:Y:S01]  /*f670*/  LDGSTS.E.BYPASS.LTC128B.128 [R4+0x1a400], desc[UR36][R2.64+0x80], !P4 ;  /* 0x1a40008002047fae */ /* 0x0001e2000e101d64 */
[----:B------:R-:W-:-:S07]  /*f680*/  IMAD.MOV.U32 R21, RZ, RZ, R14 ;  /* 0x000000ffff157224 */ /* 0x000fce00078e000e */
[----:B0-----:R-:W-:Y:S05]  /*f690*/  WARPSYNC.COLLECTIVE R15, `(.L_x_325) ;  /* 0x000000000f087348 */ /* 0x001fea0003c00000 */
[----:B------:R1:W2:Y:S02]  /*f6a0*/  SHFL.IDX P6, R14, R13, R12, R11 ;  /* 0x0000000c0d0e7389 */ /* 0x0002a400000c000b */
[----:B012---:R-:W-:Y:S01]  /*f6b0*/  ENDCOLLECTIVE ;  /* 0x000000000000791b */ /* 0x007fe20003800000 */
.L_x_325:
[----:B------:R-:W-:Y:S01]  /*f6c0*/  MOV R2, R14 ;  /* 0x0000000e00027202 */ /* 0x000fe20000000f00 */
[----:B------:R-:W-:Y:S06]  /*f6d0*/  BRA `(.L_x_326) ;  /* 0xffffffcc000c7947 */ /* 0x000fec000383ffff */
.L_x_247:
[----:B-1----:R1:W2:Y:S02]  /*f6e0*/  SYNCS.PHASECHK.TRANS64.TRYWAIT P0, [R5+URZ+0x2d860], R2 ;  /* 0x02d86002050075a7 */ /* 0x0022a4000800017f */
[----:B--2---:R-:W-:Y:S05]  /*f6f0*/  @!P0 NANOSLEEP.SYNCS 0x989680 ;  /* 0x009896800000895d */ /* 0x004fea0003900000 */
[----:B------:R-:W2:Y:S02]  /*f700*/  @!P0 SYNCS.PHASECHK.TRANS64 P0, [R5+URZ+0x2d860], R2 ;  /* 0x02d86002050085a7 */ /* 0x000ea4000800007f */
[----:B--2---:R-:W-:Y:S05]  /*f710*/  @!P0 BRA `(.L_x_247) ;  /* 0xfffffffc00f08947 */ /* 0x004fea000383ffff */
[----:B------:R-:W-:Y:S05]  /*f720*/  BRA `(.L_x_327) ;  /* 0xffffffcc00707947 */ /* 0x000fea000383ffff */
.L_x_248:
[----:B------:R-:W-:Y:S01]  /*f730*/  BSSY B1, `(.L_x_328) ;  /* 0x0000008000017945 */ /* 0x000fe20003800000 */
[----:B------:R-:W-:Y:S02]  /*f740*/  IMAD.MOV.U32 R13, RZ, RZ, R25 ;  /* 0x000000ffff0d7224 */ /* 0x000fe400078e0019 */
[----:B------:R-:W-:Y:S02]  /*f750*/  IMAD.MOV.U32 R12, RZ, RZ, RZ ;  /* 0x000000ffff0c7224 */ /* 0x000fe400078e00ff */
[----:B------:R-:W-:Y:S02]  /*f760*/  IMAD.MOV.U32 R11, RZ, RZ, 0x1c1f ;  /* 0x00001c1fff0b7424 */ /* 0x000fe400078e00ff */
[----:B------:R-:W-:-:S07]  /*f770*/  IMAD.MOV.U32 R15, RZ, RZ, -0x1 ;  /* 0xffffffffff0f7424 */ /* 0x000fce00078e00ff */
[----:B-1----:R-:W-:Y:S05]  /*f780*/  WARPSYNC.COLLECTIVE R15, `(.L_x_329) ;  /* 0x000000000f087348 */ /* 0x002fea0003c00000 */
[----:B------:R0:W2:Y:S02]  /*f790*/  SHFL.IDX P6, R14, R13, R12, R11 ;  /* 0x0000000c0d0e7389 */ /* 0x0000a400000c000b */
[----:B012---:R-:W-:Y:S01]  /*f7a0*/  ENDCOLLECTIVE ;  /* 0x000000000000791b */ /* 0x007fe20003800000 */
.L_x_329:
[----:B------:R-:W-:Y:S05]  /*f7b0*/  BSYNC B1 ;  /* 0x0000000000017941 */ /* 0x000fea0003800000 */
.L_x_328:
[----:B------:R-:W-:Y:S01]  /*f7c0*/  IMAD.MOV.U32 R13, RZ, RZ, R24 ;  /* 0x000000ffff0d7224 */ /* 0x000fe200078e0018 */
[----:B------:R-:W-:Y:S01]  /*f7d0*/  MOV R15, 0xffffffff ;  /* 0xffffffff000f7802 */ /* 0x000fe20000000f00 */
[----:B------:R-:W-:Y:S01]  /*f7e0*/  IMAD.MOV.U32 R12, RZ, RZ, RZ ;  /* 0x000000ffff0c7224 */ /* 0x000fe200078e00ff */
[----:B------:R-:W-:Y:S01]  /*f7f0*/  MOV R3, R14 ;  /* 0x0000000e00037202 */ /* 0x000fe20000000f00 */
[----:B------:R-:W-:Y:S02]  /*f800*/  IMAD.MOV.U32 R11, RZ, RZ, 0x1c1f ;  /* 0x00001c1fff0b7424 */ /* 0x000fe400078e00ff */
[----:B------:R-:W-:-:S07]  /*f810*/  IMAD R4, R4, 0x2, R23 ;  /* 0x0000000204047824 */ /* 0x000fce00078e0217 */
[----:B------:R-:W-:Y:S05]  /*f820*/  WARPSYNC.COLLECTIVE R15, `(.L_x_330) ;  /* 0x000000000f087348 */ /* 0x000fea0003c00000 */
[----:B------:R0:W1:Y:S02]  /*f830*/  SHFL.IDX P6, R14, R13, R12, R11 ;  /* 0x0000000c0d0e7389 */ /* 0x00006400000c000b */
[----:B01----:R-:W-:Y:S01]  /*f840*/  ENDCOLLECTIVE ;  /* 0x000000000000791b */ /* 0x003fe20003800000 */
.L_x_330:
[----:B------:R-:W-:Y:S01]  /*f850*/  MOV R13, R25 ;  /* 0x00000019000d7202 */ /* 0x000fe20000000f00 */
[----:B------:R-:W-:Y:S02]  /*f860*/  IMAD.MOV.U32 R12, RZ, RZ, 0x1 ;  /* 0x00000001ff0c7424 */ /* 0x000fe400078e00ff */
[----:B------:R-:W-:-:S07]  /*f870*/  IMAD.MOV.U32 R2, RZ, RZ, R14 ;  /* 0x000000ffff027224 */ /* 0x000fce00078e000e */
[----:B------:R-:W-:Y:S05]  /*f880*/  WARPSYNC.COLLECTIVE R15, `(.L_x_331) ;  /* 0x000000000f087348 */ /* 0x000fea0003c00000 */
[----:B------:R0:W1:Y:S02]  /*f890*/  SHFL.IDX P6, R14, R13, R12, R11 ;  /* 0x0000000c0d0e7389 */ /* 0x00006400000c000b */
[----:B01----:R-:W-:Y:S01]  /*f8a0*/  ENDCOLLECTIVE ;  /* 0x000000000000791b */ /* 0x003fe20003800000 */
.L_x_331:
        /* <DEDUP_REMOVED lines=16> */
.L_x_332:
[----:B------:R-:W-:Y:S02]  /*f9b0*/  IMAD.MOV.U32 R13, RZ, RZ, R25 ;  /* 0x000000ffff0d7224 */ /* 0x000fe400078e0019 */
[----:B------:R-:W-:Y:S01]  /*f9c0*/  IMAD.MOV.U32 R12, RZ, RZ, 0x2 ;  /* 0x00000002ff0c7424 */ /* 0x000fe200078e00ff */
[----:B------:R-:W-:-:S07]  /*f9d0*/  MOV R2, R14 ;  /* 0x0000000e00027202 */ /* 0x000fce0000000f00 */
[----:B------:R-:W-:Y:S05]  /*f9e0*/  WARPSYNC.COLLECTIVE R15, `(.L_x_333) ;  /* 0x000000000f087348 */ /* 0x000fea0003c00000 */
[----:B------:R0:W1:Y:S02]  /*f9f0*/  SHFL.IDX P6, R14, R13, R12, R11 ;  /* 0x0000000c0d0e7389 */ /* 0x00006400000c000b */
[----:B01----:R-:W-:Y:S01]  /*fa00*/  ENDCOLLECTIVE ;  /* 0x000000000000791b */ /* 0x003fe20003800000 */
.L_x_333:
        /* <DEDUP_REMOVED lines=12> */
[----:B0-----:R-:W-:-:S07]  /*fad0*/  MOV R3, R14 ;  /* 0x0000000e00037202 */ /* 0x001fce0000000f00 */
[----:B------:R-:W-:Y:S05]  /*fae0*/  WARPSYNC.COLLECTIVE R15, `(.L_x_334) ;  /* 0x000000000f087348 */ /* 0x000fea0003c00000 */
[----:B------:R0:W1:Y:S02]  /*faf0*/  SHFL.IDX P6, R14, R13, R12, R11 ;  /* 0x0000000c0d0e7389 */ /* 0x00006400000c000b */
[----:B01----:R-:W-:Y:S01]  /*fb00*/  ENDCOLLECTIVE ;  /* 0x000000000000791b */ /* 0x003fe20003800000 */
.L_x_334:
[----:B------:R-:W-:Y:S01]  /*fb10*/  MOV R13, R25 ;  /* 0x00000019000d7202 */ /* 0x000fe20000000f00 */
[----:B------:R-:W-:Y:S02]  /*fb20*/  IMAD.MOV.U32 R12, RZ, RZ, 0x3 ;  /* 0x00000003ff0c7424 */ /* 0x000fe400078e00ff */
[----:B------:R-:W-:-:S07]  /*fb30*/  IMAD.MOV.U32 R2, RZ, RZ, R14 ;  /* 0x000000ffff027224 */ /* 0x000fce00078e000e */
[----:B------:R-:W-:Y:S05]  /*fb40*/  WARPSYNC.COLLECTIVE R15, `(.L_x_335) ;  /* 0x000000000f087348 */ /* 0x000fea0003c00000 */
[----:B------:R0:W1:Y:S02]  /*fb50*/  SHFL.IDX P6, R14, R13, R12, R11 ;  /* 0x0000000c0d0e7389 */ /* 0x00006400000c000b */
[----:B01----:R-:W-:Y:S01]  /*fb60*/  ENDCOLLECTIVE ;  /* 0x000000000000791b */ /* 0x003fe20003800000 */
.L_x_335:
        /* <DEDUP_REMOVED lines=13> */
.L_x_336:
[----:B------:R-:W-:Y:S01]  /*fc40*/  @!PT LDS RZ, [RZ] ;  /* 0x00000000fffff984 */ /* 0x000fe20000000800 */
[----:B------:R-:W-:Y:S01]  /*fc50*/  @!PT LDS RZ, [RZ] ;  /* 0x00000000fffff984 */ /* 0x000fe20000000800 */
[----:B------:R-:W-:Y:S01]  /*fc60*/  @!PT LDS RZ, [RZ] ;  /* 0x00000000fffff984 */ /* 0x000fe20000000800 */
[----:B------:R-:W-:Y:S01]  /*fc70*/  LDGSTS.E.BYPASS.LTC128B.128 [R4+0x3400], desc[UR36][R2.64+0x40], !P0 ;  /* 0x0340004002047fae */ /* 0x000fe2000c101d64 */
[----:B------:R-:W-:-:S13]  /*fc80*/  ISETP.LT.OR P0, PT, R6, 0x41, P1 ;  /* 0x000000410600780c */ /* 0x000fda0000f01670 */
[----:B------:R0:W-:Y:S02]  /*fc90*/  LDGSTS.E.BYPASS.LTC128B.128 [R4+0x5400], desc[UR36][R2.64+0x80], !P0 ;  /* 0x0540008002047fae */ /* 0x0001e4000c101d64 */
[----:B0-----:R-:W-:Y:S01]  /*fca0*/  MOV R2, R14 ;  /* 0x0000000e00027202 */ /* 0x001fe20000000f00 */
[----:B------:R-:W-:Y:S06]  /*fcb0*/  BRA `(.L_x_337) ;  /* 0xffffffc800d47947 */ /* 0x000fec000383ffff */
.L_x_256:
[----:B-1----:R1:W2:Y:S02]  /*fcc0*/  SYNCS.PHASECHK.TRANS64.TRYWAIT P0, [R0+URZ+0x2d860], R3 ;  /* 0x02d86003000075a7 */ /* 0x0022a4000800017f */
[----:B--2---:R-:W-:Y:S05]  /*fcd0*/  @!P0 NANOSLEEP.SYNCS 0x989680 ;  /* 0x009896800000895d */ /* 0x004fea0003900000 */
[----:B------:R-:W2:Y:S02]  /*fce0*/  @!P0 SYNCS.PHASECHK.TRANS64 P0, [R0+URZ+0x2d860], R3 ;  /* 0x02d86003000085a7 */ /* 0x000ea4000800007f */
[----:B--2---:R-:W-:Y:S05]  /*fcf0*/  @!P0 BRA `(.L_x_256) ;  /* 0xfffffffc00f08947 */ /* 0x004fea000383ffff */
[----:B------:R-:W-:Y:S05]  /*fd00*/  BRA `(.L_x_338) ;  /* 0xffffffd000047947 */ /* 0x000fea000383ffff */
.L_x_257:
[----:B------:R-:W-:Y:S01]  /*fd10*/  BSSY B0, `(.L_x_339) ;  /* 0x0000008000007945 */ /* 0x000fe20003800000 */
[----:B------:R-:W-:Y:S01]  /*fd20*/  IMAD.MOV.U32 R13, RZ, RZ, R25 ;  /* 0x000000ffff0d7224 */ /* 0x000fe200078e0019 */
[----:B------:R-:W-:Y:S01]  /*fd30*/  MOV R15, 0xffffffff ;  /* 0xffffffff000f7802 */ /* 0x000fe20000000f00 */
[----:B------:R-:W-:Y:S02]  /*fd40*/  IMAD.MOV.U32 R12, RZ, RZ, RZ ;  /* 0x000000ffff0c7224 */ /* 0x000fe400078e00ff */
[----:B------:R-:W-:-:S07]  /*fd50*/  IMAD.MOV.U32 R11, RZ, RZ, 0x1c1f ;  /* 0x00001c1fff0b7424 */ /* 0x000fce00078e00ff */
[----:B-1----:R-:W-:Y:S05]  /*fd60*/  WARPSYNC.COLLECTIVE R15, `(.L_x_340) ;  /* 0x000000000f087348 */ /* 0x002fea0003c00000 */
[----:B------:R0:W2:Y:S02]  /*fd70*/  SHFL.IDX P6, R14, R13, R12, R11 ;  /* 0x0000000c0d0e7389 */ /* 0x0000a400000c000b */
[----:B012---:R-:W-:Y:S01]  /*fd80*/  ENDCOLLECTIVE ;  /* 0x000000000000791b */ /* 0x007fe20003800000 */
.L_x_340:
[----:B------:R-:W-:Y:S05]  /*fd90*/  BSYNC B0 ;  /* 0x0000000000007941 */ /* 0x000fea0003800000 */
.L_x_339:
[----:B------:R-:W0:Y:S01]  /*fda0*/  S2R R2, SR_TID.X ;  /* 0x0000000000027919 */ /* 0x000e220000002100 */
[----:B------:R-:W-:Y:S01]  /*fdb0*/  IMAD.MOV.U32 R13, RZ, RZ, R24 ;  /* 0x000000ffff0d7224 */ /* 0x000fe200078e0018 */
[----:B------:R-:W-:Y:S01]  /*fdc0*/  MOV R11, 0x1c1f ;  /* 0x00001c1f000b7802 */ /* 0x000fe20000000f00 */
[----:B------:R-:W-:Y:S02]  /*fdd0*/  IMAD.MOV.U32 R12, RZ, RZ, RZ ;  /* 0x000000ffff0c7224 */ /* 0x000fe400078e00ff */
[----:B------:R-:W-:Y:S02]  /*fde0*/  IMAD.MOV.U32 R15, RZ, RZ, -0x1 ;  /* 0xffffffffff0f7424 */ /* 0x000fe400078e00ff */
[----:B------:R-:W-:Y:S02]  /*fdf0*/  IMAD.MOV.U32 R3, RZ, RZ, R14 ;  /* 0x000000ffff037224 */ /* 0x000fe400078e000e */
[----:B------:R-:W-:-:S07]  /*fe00*/  IMAD R4, R4, 0x2, R23 ;  /* 0x0000000204047824 */ /* 0x000fce00078e0217 */
[----:B0-----:R-:W-:Y:S05]  /*fe10*/  WARPSYNC.COLLECTIVE R15, `(.L_x_341) ;  /* 0x000000000f087348 */ /* 0x001fea0003c00000 */
[----:B------:R1:W2:Y:S02]  /*fe20*/  SHFL.IDX P6, R14, R13, R12, R11 ;  /* 0x0000000c0d0e7389 */ /* 0x0002a400000c000b */
[----:B012---:R-:W-:Y:S01]  /*fe30*/  ENDCOLLECTIVE ;  /* 0x000000000000791b */ /* 0x007fe20003800000 */
.L_x_341:
[----:B------:R-:W-:Y:S01]  /*fe40*/  ULDC UR4, c[0x0][0x2f4] ;  /* 0x0000bd0000047ab9 */ /* 0x000fe20000000800 */
[----:B------:R-:W-:Y:S02]  /*fe50*/  IMAD.MOV.U32 R13, RZ, RZ, R25 ;  /* 0x000000ffff0d7224 */ /* 0x000fe400078e0019 */
[----:B------:R-:W-:Y:S02]  /*fe60*/  IMAD.MOV.U32 R12, RZ, RZ, 0x1 ;  /* 0x00000001ff0c7424 */ /* 0x000fe400078e00ff */
[----:B------:R-:W-:-:S05]  /*fe70*/  IMAD.SHL.U32 R7, R2, 0x8, RZ ;  /* 0x0000000802077824 */ /* 0x000fca00078e00ff */
[----:B------:R-:W-:-:S04]  /*fe80*/  LOP3.LUT R7, R7, 0x18, RZ, 0xc0, !PT ;  /* 0x0000001807077812 */ /* 0x000fc800078ec0ff */
[C---:B------:R-:W-:Y:S01]  /*fe90*/  ISETP.GE.AND P2, PT, R7.reuse, UR4, PT ;  /* 0x0000000407007c0c */ /* 0x040fe2000bf46270 */
[C---:B------:R-:W-:Y:S01]  /*fea0*/  IMAD.SHL.U32 R5, R7.reuse, 0x2, RZ ;  /* 0x0000000207057824 */ /* 0x040fe200078e00ff */
[C---:B------:R-:W-:Y:S02]  /*feb0*/  LOP3.LUT R8, R7.reuse, 0x20, RZ, 0xfc, !PT ;  /* 0x0000002007087812 */ /* 0x040fe400078efcff */
[----:B------:R-:W-:Y:S02]  /*fec0*/  LOP3.LUT R7, R7, 0x40, RZ, 0xfc, !PT ;  /* 0x0000004007077812 */ /* 0x000fe400078efcff */
[----:B------:R-:W-:Y:S02]  /*fed0*/  IADD3 R2, P0, R14, R5, RZ ;  /* 0x000000050e027210 */ /* 0x000fe40007f1e0ff */
[----:B------:R-:W-:Y:S02]  /*fee0*/  ISETP.LT.OR P3, PT, R6, 0x1, P2 ;  /* 0x000000010600780c */ /* 0x000fe40001761670 */
[----:B------:R-:W-:-:S02]  /*fef0*/  IADD3.X R3, RZ, R3, RZ, P0, !PT ;  /* 0x00000003ff037210 */ /* 0x000fc400007fe4ff */
[----:B------:R-:W-:Y:S02]  /*ff00*/  ISETP.GE.AND P1, PT, R8, UR4, PT ;  /* 0x0000000408007c0c */ /* 0x000fe4000bf26270 */
[----:B------:R-:W-:-:S13]  /*ff10*/  ISETP.GE.AND P0, PT, R7, UR4, PT ;  /* 0x0000000407007c0c */ /* 0x000fda000bf06270 */
[----:B------:R-:W-:Y:S05]  /*ff20*/  WARPSYNC.COLLECTIVE R15, `(.L_x_342) ;  /* 0x000000000f087348 */ /* 0x000fea0003c00000 */
[----:B------:R0:W1:Y:S02]  /*ff30*/  SHFL.IDX P6, R14, R13, R12, R11 ;  /* 0x0000000c0d0e7389 */ /* 0x00006400000c000b */
[----:B01----:R-:W-:Y:S01]  /*ff40*/  ENDCOLLECTIVE ;  /* 0x000000000000791b */ /* 0x003fe20003800000 */
.L_x_342:
[C---:B------:R-:W-:Y:S01]  /*ff50*/  ISETP.LT.OR P4, PT, R6.reuse, 0x1, P1 ;  /* 0x000000010600780c */ /* 0x040fe20000f81670 */
[----:B------:R-:W-:Y:S01]  /*ff60*/  @!PT LDS RZ, [RZ] ;  /* 0x00000000fffff984 */ /* 0x000fe20000000800 */
[----:B------:R-:W-:Y:S01]  /*ff70*/  @!PT LDS RZ, [RZ] ;  /* 0x00000000fffff984 */ /* 0x000fe20000000800 */
[----:B------:R-:W-:Y:S01]  /*ff80*/  @!PT LDS RZ, [RZ] ;  /* 0x00000000fffff984 */ /* 0x000fe20000000800 */
[----:B------:R-:W-:Y:S01]  /*ff90*/  LDGSTS.E.BYPASS.LTC128B.128 [R4+0x400], desc[UR36][R2.64], !P3 ;  /* 0x0040000002047fae */ /* 0x000fe2000d901d64 */
[----:B------:R-:W-:Y:S01]  /*ffa0*/  ISETP.LT.OR P3, PT, R6, 0x1, P0 ;  /* 0x000000010600780c */ /* 0x000fe20000761670 */
[----:B------:R-:W-:-:S10]  /*ffb0*/  IMAD.MOV.U32 R13, RZ, RZ, R24 ;  /* 0x000000ffff0d7224 */ /* 0x000fd400078e0018 */
[----:B------:R-:W-:Y:S04]  /*ffc0*/  LDGSTS.E.BYPASS.LTC128B.128 [R4+0x2400], desc[UR36][R2.64+0x40], !P4 ;  /* 0x0240004002047fae */ /* 0x000fe8000e101d64 */
[----:B------:R0:W-:Y:S01]  /*ffd0*/  LDGSTS.E.BYPASS.LTC128B.128 [R4+0x4400], desc[UR36][R2.64+0x80], !P3 ;  /* 0x0440008002047fae */ /* 0x0001e2000d901d64 */
[----:B------:R-:W-:Y:S02]  /*ffe0*/  ISETP.LT.OR P3, PT, R6, 0x21, P2 ;  /* 0x000000210600780c */ /* 0x000fe40001761670 */
[----:B0-----:R-:W-:-:S11]  /*fff0*/  MOV R3, R14 ;  /* 0x0000000e00037202 */ /* 0x001fd60000000f00 */
[----:B------:R-:W-:Y:S05]  /*10000*/  WARPSYNC.COLLECTIVE R15, `(.L_x_343) ;  /* 0x000000000f087348 */ /* 0x000fea0003c00000 */
[----:B------:R0:W1:Y:S02]  /*10010*/  SHFL.IDX P6, R14, R13, R12, R11 ;  /* 0x0000000c0d0e7389 */ /* 0x00006400000c000b */
[----:B01----:R-:W-:Y:S01]  /*10020*/  ENDCOLLECTIVE ;  /* 0x000000000000791b */ /* 0x003fe20003800000 */
.L_x_343:
[----:B------:R-:W-:Y:S01]  /*10030*/  IMAD.MOV.U32 R13, RZ, RZ, R25 ;  /* 0x000000ffff0d7224 */ /* 0x000fe200078e0019 */
[----:B------:R-:W-:Y:S02]  /*10040*/  MOV R12, 0x2 ;  /* 0x00000002000c7802 */ /* 0x000fe40000000f00 */
[----:B------:R-:W-:-:S13]  /*10050*/  IADD3 R2, P4, R14, R5, RZ ;  /* 0x000000050e027210 */ /* 0x000fda0007f9e0ff */
[----:B------:R-:W-:Y:S05]  /*10060*/  WARPSYNC.COLLECTIVE R15, `(.L_x_344) ;  /* 0x000000000f087348 */ /* 0x000fea0003c00000 */
[----:B------:R0:W1:Y:S02]  /*10070*/  SHFL.IDX P6, R14, R13, R12, R11 ;  /* 0x0000000c0d0e7389 */ /* 0x00006400000c000b */
[----:B01----:R-:W-:Y:S01]  /*10080*/  ENDCOLLECTIVE ;  /* 0x000000000000791b */ /* 0x003fe20003800000 */
.L_x_344:
[----:B------:R-:W-:Y:S01]  /*10090*/  IMAD.X R3, RZ, RZ, R3, P4 ;  /* 0x000000ffff037224 */ /* 0x000fe200020e0603 */
[----:B------:R-:W-:-:S04]  /*100a0*/  ISETP.LT.OR P4, PT, R6, 0x21, P1 ;  /* 0x000000210600780c */ /* 0x000fc80000f81670 */
[----:B------:R-:W-:Y:S01]  /*100b0*/  @!PT LDS RZ, [RZ] ;  /* 0x00000000fffff984 */ /* 0x000fe20000000800 */
[----:B------:R-:W-:Y:S01]  /*100c0*/  @!PT LDS RZ, [RZ] ;  /* 0x00000000fffff984 */ /* 0x000fe20000000800 */
[----:B------:R-:W-:Y:S01]  /*100d0*/  @!PT LDS RZ, [RZ] ;  /* 0x00000000fffff984 */ /* 0x000fe20000000800 */
[----:B------:R-:W-:Y:S01]  /*100e0*/  LDGSTS.E.BYPASS.LTC128B.128 [R4+0xc00], desc[UR36][R2.64], !P3 ;  /* 0x00c0000002047fae */ /* 0x000fe2000d901d64 */
[----:B------:R-:W-:Y:S01]  /*100f0*/  ISETP.LT.OR P3, PT, R6, 0x21, P0 ;  /* 0x000000210600780c */ /* 0x000fe20000761670 */
[----:B------:R-:W-:-:S07]  /*10100*/  IMAD.MOV.U32 R13, RZ, RZ, R24 ;  /* 0x000000ffff0d7224 */ /* 0x000fce00078e0018 */
[----:B------:R-:W-:Y:S05]  /*10110*/  LDGSTS.E.BYPASS.LTC128B.128 [R4+0x2c00], desc[UR36][R2.64+0x40], !P4 ;  /* 0x02c0004002047fae */ /* 0x000fea000e101d64 */
[----:B------:R0:W-:Y:S01]  /*10120*/  LDGSTS.E.BYPASS.LTC128B.128 [R4+0x4c00], desc[UR36][R2.64+0x80], !P3 ;  /* 0x04c0008002047fae */ /* 0x0001e2000d901d64 */
[----:B------:R-:W-:Y:S01]  /*10130*/  ISETP.LT.OR P3, PT, R6, 0x41, P2 ;  /* 0x000000410600780c */ /* 0x000fe20001761670 */
[----:B0-----:R-:W-:-:S12]  /*10140*/  IMAD.MOV.U32 R3, RZ, RZ, R14 ;  /* 0x000000ffff037224 */ /* 0x001fd800078e000e */
[----:B------:R-:W-:Y:S05]  /*10150*/  WARPSYNC.COLLECTIVE R15, `(.L_x_345) ;  /* 0x000000000f087348 */ /* 0x000fea0003c00000 */
[----:B------:R0:W1:Y:S02]  /*10160*/  SHFL.IDX P6, R14, R13, R12, R11 ;  /* 0x0000000c0d0e7389 */ /* 0x00006400000c000b */
[----:B01----:R-:W-:Y:S01]  /*10170*/  ENDCOLLECTIVE ;  /* 0x000000000000791b */ /* 0x003fe20003800000 */
.L_x_345:
[----:B------:R-:W-:Y:S01]  /*10180*/  MOV R13, R25 ;  /* 0x00000019000d7202 */ /* 0x000fe20000000f00 */
[----:B------:R-:W-:Y:S01]  /*10190*/  IMAD.MOV.U32 R12, RZ, RZ, 0x3 ;  /* 0x00000003ff0c7424 */ /* 0x000fe200078e00ff */
[----:B------:R-:W-:-:S13]  /*101a0*/  IADD3 R2, P4, R14, R5, RZ ;  /* 0x000000050e027210 */ /* 0x000fda0007f9e0ff */
[----:B------:R-:W-:Y:S05]  /*101b0*/  WARPSYNC.COLLECTIVE R15, `(.L_x_346) ;  /* 0x000000000f087348 */ /* 0x000fea0003c00000 */
[----:B------:R0:W1:Y:S02]  /*101c0*/  SHFL.IDX P6, R14, R13, R12, R11 ;  /* 0x0000000c0d0e7389 */ /* 0x00006400000c000b */
[----:B01----:R-:W-:Y:S01]  /*101d0*/  ENDCOLLECTIVE ;  /* 0x000000000000791b */ /* 0x003fe20003800000 */
.L_x_346:
[----:B------:R-:W-:Y:S01]  /*101e0*/  IMAD.X R3, RZ, RZ, R3, P4 ;  /* 0x000000ffff037224 */ /* 0x000fe200020e0603 */
[----:B------:R-:W-:-:S04]  /*101f0*/  ISETP.LT.OR P4, PT, R6, 0x41, P1 ;  /* 0x000000410600780c */ /* 0x000fc80000f81670 */
[----:B------:R-:W-:Y:S01]  /*10200*/  @!PT LDS RZ, [RZ] ;  /* 0x00000000fffff984 */ /* 0x000fe20000000800 */
[----:B------:R-:W-:Y:S01]  /*10210*/  @!PT LDS RZ, [RZ] ;  /* 0x00000000fffff984 */ /* 0x000fe20000000800 */
[----:B------:R-:W-:Y:S01]  /*10220*/  @!PT LDS RZ, [RZ] ;  /* 0x00000000fffff984 */ /* 0x000fe20000000800 */
[----:B------:R0:W-:Y:S01]  /*10230*/  LDGSTS.E.BYPASS.LTC128B.128 [R4+0x1400], desc[UR36][R2.64], !P3 ;  /* 0x0140000002047fae */ /* 0x0001e2000d901d64 */
[----:B------:R-:W-:Y:S01]  /*10240*/  ISETP.LT.OR P3, PT, R6, 0x41, P0 ;  /* 0x000000410600780c */ /* 0x000fe20000761670 */
[----:B------:R-:W-:-:S07]  /*10250*/  IMAD.MOV.U32 R13, RZ, RZ, R24 ;  /* 0x000000ffff0d7224 */ /* 0x000fce00078e0018 */
[----:B------:R0:W-:Y:S05]  /*10260*/  LDGSTS.E.BYPASS.LTC128B.128 [R4+0x3400], desc[UR36][R2.64+0x40], !P4 ;  /* 0x0340004002047fae */ /* 0x0001ea000e101d64 */
[----:B------:R0:W-:Y:S01]  /*10270*/  LDGSTS.E.BYPASS.LTC128B.128 [R4+0x5400], desc[UR36][R2.64+0x80], !P3 ;  /* 0x0540008002047fae */ /* 0x0001e2000d901d64 */
[----:B------:R-:W-:-:S07]  /*10280*/  IMAD.MOV.U32 R25, RZ, RZ, R14 ;  /* 0x000000ffff197224 */ /* 0x000fce00078e000e */
[----:B0-----:R-:W-:Y:S05]  /*10290*/  WARPSYNC.COLLECTIVE R15, `(.L_x_347) ;  /* 0x000000000f087348 */ /* 0x001fea0003c00000 */
[----:B------:R1:W2:Y:S02]  /*102a0*/  SHFL.IDX P6, R14, R13, R12, R11 ;  /* 0x0000000c0d0e7389 */ /* 0x0002a400000c000b */
[----:B012---:R-:W-:Y:S01]  /*102b0*/  ENDCOLLECTIVE ;  /* 0x000000000000791b */ /* 0x007fe20003800000 */
.L_x_347:
[----:B------:R-:W-:Y:S05]  /*102c0*/  BRA `(.L_x_348) ;  /* 0xffffffcc00787947 */ /* 0x000fea000383ffff */
.L_x_262:
        /* <DEDUP_REMOVED lines=8> */
.L_x_350:
[----:B------:R-:W-:Y:S05]  /*10350*/  BSYNC B0 ;  /* 0x0000000000007941 */ /* 0x000fea0003800000 */
.L_x_349:
[----:B------:R-:W-:Y:S01]  /*10360*/  IMAD.MOV.U32 R13, RZ, RZ, R16 ;  /* 0x000000ffff0d7224 */ /* 0x000fe200078e0010 */
[----:B------:R-:W-:Y:S01]  /*10370*/  MOV R15, 0xffffffff ;  /* 0xffffffff000f7802 */ /* 0x000fe20000000f00 */
[----:B------:R-:W-:Y:S01]  /*10380*/  IMAD.MOV.U32 R12, RZ, RZ, 0x1 ;  /* 0x00000001ff0c7424 */ /* 0x000fe200078e00ff */
[----:B------:R-:W-:Y:S01]  /*10390*/  MOV R0, R14 ;  /* 0x0000000e00007202 */ /* 0x000fe20000000f00 */
[----:B------:R-:W-:Y:S02]  /*103a0*/  IMAD.MOV.U32 R11, RZ, RZ, 0x1f ;  /* 0x0000001fff0b7424 */ /* 0x000fe400078e00ff */
[----:B------:R-:W-:-:S07]  /*103b0*/  IMAD.IADD R5, R19, 0x1, R8 ;  /* 0x0000000113057824 */ /* 0x000fce00078e0208 */
[----:B------:R-:W-:Y:S05]  /*103c0*/  WARPSYNC.COLLECTIVE R15, `(.L_x_351) ;  /* 0x000000000f087348 */ /* 0x000fea0003c00000 */
[----:B------:R0:W1:Y:S02]  /*103d0*/  SHFL.IDX P6, R14, R13, R12, R11 ;  /* 0x0000000c0d0e7389 */ /* 0x00006400000c000b */
[----:B01----:R-:W-:Y:S01]  /*103e0*/  ENDCOLLECTIVE ;  /* 0x000000000000791b */ /* 0x003fe20003800000 */
.L_x_351:
[----:B------:R-:W-:Y:S02]  /*103f0*/  ULDC UR4, c[0x0][0xc3c] ;  /* 0x00030f0000047ab9 */ /* 0x000fe40000000800 */
[----:B------:R-:W-:-:S13]  /*10400*/  ISETP.GE.OR P1, PT, R5, UR4, !P0 ;  /* 0x0000000405007c0c */ /* 0x000fda000c726670 */
[----:B------:R-:W0:Y:S01]  /*10410*/  @!P1 LDC.64 R2, c[0x0][0xc80] ;  /* 0x00032000ff029b82 */ /* 0x000e220000000a00 */
[----:B------:R-:W-:Y:S02]  /*10420*/  IMAD.MOV.U32 R11, RZ, RZ, RZ ;  /* 0x000000ffff0b7224 */ /* 0x000fe400078e00ff */
[----:B------:R-:W-:Y:S02]  /*10430*/  IMAD.MOV.U32 R4, RZ, RZ, R14 ;  /* 0x000000ffff047224 */ /* 0x000fe400078e000e */
[----:B0-----:R-:W-:-:S06]  /*10440*/  @!P1 IMAD.WIDE R2, R5, 0x4, R2 ;  /* 0x0000000405029825 */ /* 0x001fcc00078e0202 */
[----:B------:R0:W2:Y:S01]  /*10450*/  @!P1 LDG.E R3, desc[UR36][R2.64] ;  /* 0x0000002402039981 */ /* 0x0000a2000c1e1900 */
[C---:B------:R-:W-:Y:S02]  /*10460*/  ISETP.GE.U32.AND P2, PT, R8.reuse, 0x2, PT ;  /* 0x000000020800780c */ /* 0x040fe40003f46070 */
[C---:B------:R-:W-:Y:S02]  /*10470*/  ISETP.GE.U32.AND P3, PT, R8.reuse, 0x4, PT ;  /* 0x000000040800780c */ /* 0x040fe40003f66070 */
[C---:B------:R-:W-:Y:S02]  /*10480*/  ISETP.GE.U32.AND P4, PT, R8.reuse, 0x8, PT ;  /* 0x000000080800780c */ /* 0x040fe40003f86070 */
[C---:B------:R-:W-:Y:S01]  /*10490*/  ISETP.GE.U32.AND P5, PT, R8.reuse, 0x10, PT ;  /* 0x000000100800780c */ /* 0x040fe20003fa6070 */
[----:B0-----:R-:W-:Y:S01]  /*104a0*/  IMAD.MOV.U32 R2, RZ, RZ, RZ ;  /* 0x000000ffff027224 */ /* 0x001fe200078e00ff */
[----:B--2---:R-:W-:Y:S02]  /*104b0*/  @!P1 MOV R2, R3 ;  /* 0x0000000300029202 */ /* 0x004fe40000000f00 */
[----:B------:R-:W-:-:S03]  /*104c0*/  ISETP.NE.AND P1, PT, R8, RZ, PT ;  /* 0x000000ff0800720c */ /* 0x000fc60003f25270 */
[----:B------:R-:W-:-:S10]  /*104d0*/  IMAD.MOV.U32 R13, RZ, RZ, R2 ;  /* 0x000000ffff0d7224 */ /* 0x000fd400078e0002 */
[----:B------:R-:W-:Y:S05]  /*104e0*/  WARPSYNC.COLLECTIVE R15, `(.L_x_352) ;  /* 0x000000000f087348 */ /* 0x000fea0003c00000 */
[----:B------:R0:W1:Y:S02]  /*104f0*/  SHFL.UP P6, R14, R13, R12, R11 ;  /* 0x0400000c0d0e7389 */ /* 0x00006400000c000b */
[----:B01----:R-:W-:Y:S01]  /*10500*/  ENDCOLLECTIVE ;  /* 0x000000000000791b */ /* 0x003fe20003800000 */
.L_x_352:
[----:B------:R-:W-:Y:S01]  /*10510*/  IMAD.MOV.U32 R12, RZ, RZ, 0x2 ;  /* 0x00000002ff0c7424 */ /* 0x000fe200078e00ff */
[----:B------:R-:W-:-:S05]  /*10520*/  SEL R5, R14, RZ, P1 ;  /* 0x000000ff0e057207 */ /* 0x000fca0000800000 */
[----:B------:R-:W-:-:S05]  /*10530*/  IMAD.IADD R5, R2, 0x1, R5 ;  /* 0x0000000102057824 */ /* 0x000fca00078e0205 */
[----:B------:R-:W-:-:S07]  /*10540*/  MOV R13, R5 ;  /* 0x00000005000d7202 */ /* 0x000fce0000000f00 */
[----:B------:R-:W-:Y:S05]  /*10550*/  WARPSYNC.COLLECTIVE R15, `(.L_x_353) ;  /* 0x000000000f087348 */ /* 0x000fea0003c00000 */
[----:B------:R0:W1:Y:S02]  /*10560*/  SHFL.UP P6, R14, R13, R12, R11 ;  /* 0x0400000c0d0e7389 */ /* 0x00006400000c000b */
[----:B01----:R-:W-:Y:S01]  /*10570*/  ENDCOLLECTIVE ;  /* 0x000000000000791b */ /* 0x003fe20003800000 */
.L_x_353:
[----:B------:R-:W-:Y:S02]  /*10580*/  MOV R12, 0x4 ;  /* 0x00000004000c7802 */ /* 0x000fe40000000f00 */
[----:B------:R-:W-:-:S05]  /*10590*/  SEL R6, R14, RZ, P2 ;  /* 0x000000ff0e067207 */ /* 0x000fca0001000000 */
[----:B------:R-:W-:-:S04]  /*105a0*/  IMAD.IADD R6, R5, 0x1, R6 ;  /* 0x0000000105067824 */ /* 0x000fc800078e0206 */
[----:B------:R-:W-:-:S07]  /*105b0*/  IMAD.MOV.U32 R13, RZ, RZ, R6 ;  /* 0x000000ffff0d7224 */ /* 0x000fce00078e0006 */
[----:B------:R-:W-:Y:S05]  /*105c0*/  WARPSYNC.COLLECTIVE R15, `(.L_x_354) ;  /* 0x000000000f087348 */ /* 0x000fea0003c00000 */
[----:B------:R0:W1:Y:S02]  /*105d0*/  SHFL.UP P6, R14, R13, R12, R11 ;  /* 0x0400000c0d0e7389 */ /* 0x00006400000c000b */
[----:B01----:R-:W-:Y:S01]  /*105e0*/  ENDCOLLECTIVE ;  /* 0x000000000000791b */ /* 0x003fe20003800000 */
.L_x_354:
[----:B------:R-:W-:Y:S01]  /*105f0*/  IMAD.MOV.U32 R12, RZ, RZ, 0x8 ;  /* 0x00000008ff0c7424 */ /* 0x000fe200078e00ff */
[----:B------:R-:W-:-:S05]  /*10600*/  SEL R7, R14, RZ, P3 ;  /* 0x000000ff0e077207 */ /* 0x000fca0001800000 */
[----:B------:R-:W-:-:S04]  /*10610*/  IMAD.IADD R7, R6, 0x1, R7 ;  /* 0x0000000106077824 */ /* 0x000fc800078e0207 */
[----:B------:R-:W-:-:S07]  /*10620*/  IMAD.MOV.U32 R13, RZ, RZ, R7 ;  /* 0x000000ffff0d7224 */ /* 0x000fce00078e0007 */
[----:B------:R-:W-:Y:S05]  /*10630*/  WARPSYNC.COLLECTIVE R15, `(.L_x_355) ;  /* 0x000000000f087348 */ /* 0x000fea0003c00000 */
[----:B------:R0:W1:Y:S02]  /*10640*/  SHFL.UP P6, R14, R13, R12, R11 ;  /* 0x0400000c0d0e7389 */ /* 0x00006400000c000b */
[----:B01----:R-:W-:Y:S01]  /*10650*/  ENDCOLLECTIVE ;  /* 0x000000000000791b */ /* 0x003fe20003800000 */
.L_x_355:
[----:B------:R-:W-:Y:S01]  /*10660*/  IMAD.MOV.U32 R12, RZ, RZ, 0x10 ;  /* 0x00000010ff0c7424 */ /* 0x000fe200078e00ff */
[----:B------:R-:W-:-:S04]  /*10670*/  SEL R14, R14, RZ, P4 ;  /* 0x000000ff0e0e7207 */ /* 0x000fc80002000000 */
[----:B------:R-:W-:-:S05]  /*10680*/  IADD3 R5, R7, R14, RZ ;  /* 0x0000000e07057210 */ /* 0x000fca0007ffe0ff */
[----:B------:R-:W-:-:S07]  /*10690*/  IMAD.MOV.U32 R13, RZ, RZ, R5 ;  /* 0x000000ffff0d7224 */ /* 0x000fce00078e0005 */
[----:B------:R-:W-:Y:S05]  /*106a0*/  WARPSYNC.COLLECTIVE R15, `(.L_x_356) ;  /* 0x000000000f087348 */ /* 0x000fea0003c00000 */
[----:B------:R0:W1:Y:S02]  /*106b0*/  SHFL.UP P6, R14, R13, R12, R11 ;  /* 0x0400000c0d0e7389 */ /* 0x00006400000c000b */
[----:B01----:R-:W-:Y:S01]  /*106c0*/  ENDCOLLECTIVE ;  /* 0x000000000000791b */ /* 0x003fe20003800000 */
.L_x_356:
[----:B------:R-:W-:Y:S02]  /*106d0*/  IMAD.MOV.U32 R12, RZ, RZ, 0x1f ;  /* 0x0000001fff0c7424 */ /* 0x000fe400078e00ff */
[----:B------:R-:W-:Y:S01]  /*106e0*/  IMAD.MOV.U32 R11, RZ, RZ, 0x1f ;  /* 0x0000001fff0b7424 */ /* 0x000fe200078e00ff */
[----:B------:R-:W-:-:S05]  /*106f0*/  SEL R14, R14, RZ, P5 ;  /* 0x000000ff0e0e7207 */ /* 0x000fca0002800000 */
[----:B------:R-:W-:-:S05]  /*10700*/  IMAD.IADD R3, R5, 0x1, R14 ;  /* 0x0000000105037824 */ /* 0x000fca00078e020e */
[----:B------:R-:W-:-:S07]  /*10710*/  MOV R13, R3 ;  /* 0x00000003000d7202 */ /* 0x000fce0000000f00 */
[----:B------:R-:W-:Y:S05]  /*10720*/  WARPSYNC.COLLECTIVE R15, `(.L_x_357) ;  /* 0x000000000f087348 */ /* 0x000fea0003c00000 */
[----:B------:R0:W1:Y:S02]  /*10730*/  SHFL.IDX P6, R14, R13, R12, R11 ;  /* 0x0000000c0d0e7389 */ /* 0x00006400000c000b */
[----:B01----:R-:W-:Y:S01]  /*10740*/  ENDCOLLECTIVE ;  /* 0x000000000000791b */ /* 0x003fe20003800000 */
.L_x_357:
[----:B------:R-:W-:Y:S05]  /*10750*/  BRA `(.L_x_358) ;  /* 0xffffffcc008c7947 */ /* 0x000fea000383ffff */
.L_x_267:
[----:B------:R-:W-:Y:S01]  /*10760*/  BSSY B0, `(.L_x_359) ;  /* 0x0000008000007945 */ /* 0x000fe20003800000 */
[----:B-----5:R-:W-:Y:S01]  /*10770*/  IMAD.MOV.U32 R13, RZ, RZ, R2 ;  /* 0x000000ffff0d7224 */ /* 0x020fe200078e0002 */
[----:B------:R-:W-:Y:S01]  /*10780*/  MOV R12, 0x1 ;  /* 0x00000001000c7802 */ /* 0x000fe20000000f00 */
[----:B------:R-:W-:Y:S02]  /*10790*/  IMAD.MOV.U32 R11, RZ, RZ, RZ ;  /* 0x000000ffff0b7224 */ /* 0x000fe400078e00ff */
[----:B------:R-:W-:-:S07]  /*107a0*/  IMAD.MOV.U32 R15, RZ, RZ, -0x1 ;  /* 0xffffffffff0f7424 */ /* 0x000fce00078e00ff */
[----:B01----:R-:W-:Y:S05]  /*107b0*/  WARPSYNC.COLLECTIVE R15, `(.L_x_360) ;  /* 0x000000000f087348 */ /* 0x003fea0003c00000 */
[----:B------:R2:W3:Y:S02]  /*107c0*/  SHFL.UP P6, R14, R13, R12, R11 ;  /* 0x0400000c0d0e7389 */ /* 0x0004e400000c000b */
[----:B0123--:R-:W-:Y:S01]  /*107d0*/  ENDCOLLECTIVE ;  /* 0x000000000000791b */ /* 0x00ffe20003800000 */
.L_x_360:
[----:B------:R-:W-:Y:S05]  /*107e0*/  BSYNC B0 ;  /* 0x0000000000007941 */ /* 0x000fea0003800000 */
.L_x_359:
[----:B------:R-:W-:Y:S01]  /*107f0*/  SEL R13, R14, RZ, P1 ;  /* 0x000000ff0e0d7207 */ /* 0x000fe20000800000 */
[----:B------:R-:W-:Y:S01]  /*10800*/  IMAD.MOV.U32 R11, RZ, RZ, RZ ;  /* 0x000000ffff0b7224 */ /* 0x000fe200078e00ff */
[----:B------:R-:W-:Y:S01]  /*10810*/  MOV R12, 0x2 ;  /* 0x00000002000c7802 */ /* 0x000fe20000000f00 */
[----:B------:R-:W-:Y:S02]  /*10820*/  IMAD.MOV.U32 R15, RZ, RZ, -0x1 ;  /* 0xffffffffff0f7424 */ /* 0x000fe400078e00ff */
[----:B------:R-:W-:-:S07]  /*10830*/  IMAD.IADD R13, R2, 0x1, R13 ;  /* 0x00000001020d7824 */ /* 0x000fce00078e020d */
[----:B------:R-:W-:Y:S05]  /*10840*/  WARPSYNC.COLLECTIVE R15, `(.L_x_361) ;  /* 0x000000000f087348 */ /* 0x000fea0003c00000 */
[----:B------:R0:W1:Y:S02]  /*10850*/  SHFL.UP P6, R14, R13, R12, R11 ;  /* 0x0400000c0d0e7389 */ /* 0x00006400000c000b */
[----:B01----:R-:W-:Y:S01]  /*10860*/  ENDCOLLECTIVE ;  /* 0x000000000000791b */ /* 0x003fe20003800000 */
.L_x_361:
[----:B------:R-:W-:Y:S01]  /*10870*/  IMAD.MOV.U32 R12, RZ, RZ, 0x4 ;  /* 0x00000004ff0c7424 */ /* 0x000fe200078e00ff */
[----:B------:R-:W-:-:S05]  /*10880*/  SEL R14, R14, RZ, P2 ;  /* 0x000000ff0e0e7207 */ /* 0x000fca0001000000 */
[----:B------:R-:W-:-:S05]  /*10890*/  IMAD.IADD R3, R13, 0x1, R14 ;  /* 0x000000010d037824 */ /* 0x000fca00078e020e */
[----:B------:R-:W-:-:S07]  /*108a0*/  MOV R13, R3 ;  /* 0x00000003000d7202 */ /* 0x000fce0000000f00 */
[----:B------:R-:W-:Y:S05]  /*108b0*/  WARPSYNC.COLLECTIVE R15, `(.L_x_362) ;  /* 0x000000000f087348 */ /* 0x000fea0003c00000 */
[----:B------:R0:W1:Y:S02]  /*108c0*/  SHFL.UP P6, R14, R13, R12, R11 ;  /* 0x0400000c0d0e7389 */ /* 0x00006400000c000b */
[----:B01----:R-:W-:Y:S01]  /*108d0*/  ENDCOLLECTIVE ;  /* 0x000000000000791b */ /* 0x003fe20003800000 */
.L_x_362:
[----:B------:R-:W-:Y:S02]  /*108e0*/  MOV R12, 0x8 ;  /* 0x00000008000c7802 */ /* 0x000fe40000000f00 */
[----:B------:R-:W-:-:S05]  /*108f0*/  SEL R14, R14, RZ, P3 ;  /* 0x000000ff0e0e7207 */ /* 0x000fca0001800000 */
[----:B------:R-:W-:-:S04]  /*10900*/  IMAD.IADD R5, R3, 0x1, R14 ;  /* 0x0000000103057824 */ /* 0x000fc800078e020e */
[----:B------:R-:W-:-:S07]  /*10910*/  IMAD.MOV.U32 R13, RZ, RZ, R5 ;  /* 0x000000ffff0d7224 */ /* 0x000fce00078e0005 */
[----:B------:R-:W-:Y:S05]  /*10920*/  WARPSYNC.COLLECTIVE R15, `(.L_x_363) ;  /* 0x000000000f087348 */ /* 0x000fea0003c00000 */
[----:B------:R0:W1:Y:S02]  /*10930*/  SHFL.UP P6, R14, R13, R12, R11 ;  /* 0x0400000c0d0e7389 */ /* 0x00006400000c000b */
[----:B01----:R-:W-:Y:S01]  /*10940*/  ENDCOLLECTIVE ;  /* 0x000000000000791b */ /* 0x003fe20003800000 */
.L_x_363:
[----:B------:R-:W-:Y:S01]  /*10950*/  IMAD.MOV.U32 R12, RZ, RZ, 0x10 ;  /* 0x00000010ff0c7424 */ /* 0x000fe200078e00ff */
[----:B------:R-:W-:-:S05]  /*10960*/  SEL R6, R14, RZ, P4 ;  /* 0x000000ff0e067207 */ /* 0x000fca0002000000 */
[----:B------:R-:W-:-:S04]  /*10970*/  IMAD.IADD R6, R5, 0x1, R6 ;  /* 0x0000000105067824 */ /* 0x000fc800078e0206 */
[----:B------:R-:W-:-:S07]  /*10980*/  IMAD.MOV.U32 R13, RZ, RZ, R6 ;  /* 0x000000ffff0d7224 */ /* 0x000fce00078e0006 */
[----:B------:R-:W-:Y:S05]  /*10990*/  WARPSYNC.COLLECTIVE R15, `(.L_x_364) ;  /* 0x000000000f087348 */ /* 0x000fea0003c00000 */
[----:B------:R0:W1:Y:S02]  /*109a0*/  SHFL.UP P6, R14, R13, R12, R11 ;  /* 0x0400000c0d0e7389 */ /* 0x00006400000c000b */
[----:B01----:R-:W-:Y:S01]  /*109b0*/  ENDCOLLECTIVE ;  /* 0x000000000000791b */ /* 0x003fe20003800000 */
.L_x_364:
[----:B------:R-:W-:Y:S02]  /*109c0*/  IMAD.MOV.U32 R12, RZ, RZ, 0x1f ;  /* 0x0000001fff0c7424 */ /* 0x000fe400078e00ff */
[----:B------:R-:W-:Y:S01]  /*109d0*/  IMAD.MOV.U32 R11, RZ, RZ, 0x1f ;  /* 0x0000001fff0b7424 */ /* 0x000fe200078e00ff */
[----:B------:R-:W-:-:S04]  /*109e0*/  SEL R3, R14, RZ, P5 ;  /* 0x000000ff0e037207 */ /* 0x000fc80002800000 */
[----:B------:R-:W-:-:S05]  /*109f0*/  IADD3 R3, R6, R3, RZ ;  /* 0x0000000306037210 */ /* 0x000fca0007ffe0ff */
[----:B------:R-:W-:-:S07]  /*10a00*/  IMAD.MOV.U32 R13, RZ, RZ, R3 ;  /* 0x000000ffff0d7224 */ /* 0x000fce00078e0003 */
[----:B------:R-:W-:Y:S05]  /*10a10*/  WARPSYNC.COLLECTIVE R15, `(.L_x_365) ;  /* 0x000000000f087348 */ /* 0x000fea0003c00000 */
[----:B------:R0:W1:Y:S02]  /*10a20*/  SHFL.IDX P6, R14, R13, R12, R11 ;  /* 0x0000000c0d0e7389 */ /* 0x00006400000c000b */
[----:B01----:R-:W-:Y:S01]  /*10a30*/  ENDCOLLECTIVE ;  /* 0x000000000000791b */ /* 0x003fe20003800000 */
.L_x_365:
[----:B------:R-:W-:Y:S05]  /*10a40*/  BRA `(.L_x_366) ;  /* 0xffffffcc006c7947 */ /* 0x000fea000383ffff */
.L_x_269:
[----:B------:R-:W-:Y:S01]  /*10a50*/  BSSY B0, `(.L_x_367) ;  /* 0x0000006000007945 */ /* 0x000fe20003800000 */
[----:B------:R-:W-:Y:S02]  /*10a60*/  PLOP3.LUT P6, PT, P6, PT, PT, 0x8, 0x0 ;  /* 0x000000000000781c */ /* 0x000fe400037ce170 */
[----:B------:R-:W-:-:S11]  /*10a70*/  MOV R15, 0xffffffff ;  /* 0xffffffff000f7802 */ /* 0x000fd60000000f00 */
[----:B0-----:R-:W-:Y:S05]  /*10a80*/  WARPSYNC.COLLECTIVE R15, `(.L_x_368) ;  /* 0x000000000f087348 */ /* 0x001fea0003c00000 */
[----:B------:R-:W-:Y:S01]  /*10a90*/  VOTE.ANY R14, PT, P6 ;  /* 0x00000000000e7806 */ /* 0x000fe200030e0100 */
[----:B0-----:R-:W-:Y:S06]  /*10aa0*/  ENDCOLLECTIVE ;  /* 0x000000000000791b */ /* 0x001fec0003800000 */
.L_x_368:
[----:B------:R-:W-:Y:S05]  /*10ab0*/  BSYNC B0 ;  /* 0x0000000000007941 */ /* 0x000fea0003800000 */
.L_x_367:
[----:B------:R-:W-:Y:S01]  /*10ac0*/  IMAD.MOV.U32 R6, RZ, RZ, R14 ;  /* 0x000000ffff067224 */ /* 0x000fe200078e000e */
[----:B------:R-:W-:Y:S01]  /*10ad0*/  MOV R11, 0x1f ;  /* 0x0000001f000b7802 */ /* 0x000fe20000000f00 */
[----:B------:R-:W-:Y:S02]  /*10ae0*/  IMAD.MOV.U32 R13, RZ, RZ, R2 ;  /* 0x000000ffff0d7224 */ /* 0x000fe400078e0002 */
[----:B------:R-:W0:Y:S01]  /*10af0*/  POPC R4, R6 ;  /* 0x0000000600047309 */ /* 0x000e220000000000 */
[----:B------:R-:W-:Y:S02]  /*10b00*/  IMAD.MOV.U32 R15, RZ, RZ, -0x1 ;  /* 0xffffffffff0f7424 */ /* 0x000fe400078e00ff */
[----:B0-----:R-:W-:-:S07]  /*10b10*/  IMAD.MOV.U32 R12, RZ, RZ, R4 ;  /* 0x000000ffff0c7224 */ /* 0x001fce00078e0004 */
[----:B------:R-:W-:Y:S05]  /*10b20*/  WARPSYNC.COLLECTIVE R15, `(.L_x_369) ;  /* 0x000000000f087348 */ /* 0x000fea0003c00000 */
[----:B------:R0:W1:Y:S02]  /*10b30*/  SHFL.IDX P6, R14, R13, R12, R11 ;  /* 0x0000000c0d0e7389 */ /* 0x00006400000c000b */
[----:B01----:R-:W-:Y:S01]  /*10b40*/  ENDCOLLECTIVE ;  /* 0x000000000000791b */ /* 0x003fe20003800000 */
.L_x_369:
[----:B------:R-:W-:Y:S01]  /*10b50*/  IMAD.MOV.U32 R17, RZ, RZ, R14 ;  /* 0x000000ffff117224 */ /* 0x000fe200078e000e */
[----:B------:R-:W-:Y:S06]  /*10b60*/  BRA `(.L_x_370) ;  /* 0xffffffcc005c7947 */ /* 0x000fec000383ffff */
.L_x_271:
[----:B------:R-:W-:Y:S01]  /*10b70*/  BSSY B0, `(.L_x_371) ;  /* 0x0000007000007945 */ /* 0x000fe20003800000 */
[----:B------:R-:W-:Y:S01]  /*10b80*/  IMAD.MOV.U32 R13, RZ, RZ, R3 ;  /* 0x000000ffff0d7224 */ /* 0x000fe200078e0003 */
[----:B------:R-:W-:Y:S01]  /*10b90*/  MOV R11, 0x1f ;  /* 0x0000001f000b7802 */ /* 0x000fe20000000f00 */
[----:B------:R-:W-:-:S07]  /*10ba0*/  IMAD.MOV.U32 R15, RZ, RZ, -0x1 ;  /* 0xffffffffff0f7424 */ /* 0x000fce00078e00ff */
[----:B012---:R-:W-:Y:S05]  /*10bb0*/  WARPSYNC.COLLECTIVE R15, `(.L_x_372) ;  /* 0x000000000f087348 */ /* 0x007fea0003c00000 */
[----:B------:R3:W4:Y:S02]  /*10bc0*/  SHFL.IDX P6, R14, R13, R12, R11 ;  /* 0x0000000c0d0e7389 */ /* 0x00072400000c000b */
[----:B01234-:R-:W-:Y:S01]  /*10bd0*/  ENDCOLLECTIVE ;  /* 0x000000000000791b */ /* 0x01ffe20003800000 */
.L_x_372:
[----:B------:R-:W-:Y:S05]  /*10be0*/  BSYNC B0 ;  /* 0x0000000000007941 */ /* 0x000fea0003800000 */
.L_x_371:
[----:B------:R-:W-:Y:S05]  /*10bf0*/  BRA `(.L_x_270) ;  /* 0xffffffcc00547947 */ /* 0x000fea000383ffff */
.L_x_275:
[----:B0-----:R0:W2:Y:S02]  /*10c00*/  SYNCS.PHASECHK.TRANS64.TRYWAIT P0, [R5+URZ+0x2d820], R0 ;  /* 0x02d82000050075a7 */ /* 0x0010a4000800017f */
[----:B--2---:R-:W-:Y:S05]  /*10c10*/  @!P0 NANOSLEEP.SYNCS 0x989680 ;  /* 0x009896800000895d */ /* 0x004fea0003900000 */
[----:B------:R-:W2:Y:S02]  /*10c20*/  @!P0 SYNCS.PHASECHK.TRANS64 P0, [R5+URZ+0x2d820], R0 ;  /* 0x02d82000050085a7 */ /* 0x000ea4000800007f */
[----:B--2---:R-:W-:Y:S05]  /*10c30*/  @!P0 BRA `(.L_x_275) ;  /* 0xfffffffc00f08947 */ /* 0x004fea000383ffff */
[----:B------:R-:W-:Y:S05]  /*10c40*/  BRA `(.L_x_373) ;  /* 0xffffffd000407947 */ /* 0x000fea000383ffff */
.L_x_276:
[----:B------:R-:W2:Y:S01]  /*10c50*/  S2R R2, SR_TID.X ;  /* 0x0000000000027919 */ /* 0x000ea20000002100 */
[----:B------:R-:W-:Y:S01]  /*10c60*/  BSSY B0, `(.L_x_374) ;  /* 0x000000a000007945 */ /* 0x000fe20003800000 */
[----:B------:R-:W-:Y:S01]  /*10c70*/  IMAD.MOV.U32 R12, RZ, RZ, RZ ;  /* 0x000000ffff0c7224 */ /* 0x000fe200078e00ff */
[----:B------:R-:W-:Y:S01]  /*10c80*/  MOV R11, 0x1f ;  /* 0x0000001f000b7802 */ /* 0x000fe20000000f00 */
[----:B------:R-:W-:Y:S01]  /*10c90*/  IMAD.MOV.U32 R15, RZ, RZ, -0x1 ;  /* 0xffffffffff0f7424 */ /* 0x000fe200078e00ff */
[----:B--2---:R-:W-:-:S04]  /*10ca0*/  SHF.R.U32.HI R2, RZ, 0x5, R2 ;  /* 0x00000005ff027819 */ /* 0x004fc80000011602 */
[----:B------:R-:W-:-:S05]  /*10cb0*/  LOP3.LUT R2, R2, 0x3, RZ, 0xc0, !PT ;  /* 0x0000000302027812 */ /* 0x000fca00078ec0ff */
[----:B------:R-:W-:-:S07]  /*10cc0*/  IMAD.MOV.U32 R13, RZ, RZ, R2 ;  /* 0x000000ffff0d7224 */ /* 0x000fce00078e0002 */
[----:B01----:R-:W-:Y:S05]  /*10cd0*/  WARPSYNC.COLLECTIVE R15, `(.L_x_375) ;  /* 0x000000000f087348 */ /* 0x003fea0003c00000 */
[----:B------:R2:W3:Y:S02]  /*10ce0*/  SHFL.IDX P6, R14, R13, R12, R11 ;  /* 0x0000000c0d0e7389 */ /* 0x0004e400000c000b */
[----:B0123--:R-:W-:Y:S01]  /*10cf0*/  ENDCOLLECTIVE ;  /* 0x000000000000791b */ /* 0x00ffe20003800000 */
.L_x_375:
[----:B------:R-:W-:Y:S05]  /*10d00*/  BSYNC B0 ;  /* 0x0000000000007941 */ /* 0x000fea0003800000 */
.L_x_374:
[----:B------:R-:W-:Y:S05]  /*10d10*/  BRA `(.L_x_376) ;  /* 0xffffffd000287947 */ /* 0x000fea000383ffff */
.L_x_279:
[----:B------:R-:W-:Y:S01]  /*10d20*/  BSSY B1, `(.L_x_377) ;  /* 0x0000006000017945 */ /* 0x000fe20003800000 */
[----:B------:R-:W-:-:S07]  /*10d30*/  IMAD.MOV.U32 R15, RZ, RZ, -0x1 ;  /* 0xffffffffff0f7424 */ /* 0x000fce00078e00ff */
[----:B01----:R-:W-:Y:S05]  /*10d40*/  WARPSYNC.COLLECTIVE R15, `(.L_x_378) ;  /* 0x000000000f0c7348 */ /* 0x003fea0003c00000 */
[----:B------:R-:W-:Y:S02]  /*10d50*/  ELECT P6, UR62, PT ;  /* 0x00000000003e782f */ /* 0x000fe400038c0000 */
[----:B------:R-:W-:Y:S01]  /*10d60*/  MOV R14, UR62 ;  /* 0x0000003e000e7c02 */ /* 0x000fe20008000f00 */
[----:B01----:R-:W-:Y:S10]  /*10d70*/  ENDCOLLECTIVE ;  /* 0x000000000000791b */ /* 0x003ff40003800000 */
.L_x_378:
[----:B------:R-:W-:Y:S05]  /*10d80*/  BSYNC B1 ;  /* 0x0000000000017941 */ /* 0x000fea0003800000 */
.L_x_377:
[----:B------:R-:W-:Y:S05]  /*10d90*/  BRA `(.L_x_379) ;  /* 0xffffffd000207947 */ /* 0x000fea000383ffff */
.L_x_281:
[----:B0-----:R0:W2:Y:S02]  /*10da0*/  SYNCS.PHASECHK.TRANS64.TRYWAIT P1, [R3+URZ+0x2d840], R2 ;  /* 0x02d84002030075a7 */ /* 0x0010a4000802017f */
[----:B--2---:R-:W-:Y:S05]  /*10db0*/  @!P1 NANOSLEEP.SYNCS 0x989680 ;  /* 0x009896800000995d */ /* 0x004fea0003900000 */
[----:B------:R-:W2:Y:S02]  /*10dc0*/  @!P1 SYNCS.PHASECHK.TRANS64 P1, [R3+URZ+0x2d840], R2 ;  /* 0x02d84002030095a7 */ /* 0x000ea4000802007f */
[----:B--2---:R-:W-:Y:S05]  /*10dd0*/  @!P1 BRA `(.L_x_281) ;  /* 0xfffffffc00f09947 */ /* 0x004fea000383ffff */
[----:B------:R-:W-:Y:S05]  /*10de0*/  BRA `(.L_x_380) ;  /* 0xffffffd000407947 */ /* 0x000fea000383ffff */
.L_x_283:
[----:B--2---:R2:W3:Y:S02]  /*10df0*/  SYNCS.PHASECHK.TRANS64.TRYWAIT P1, [R5+URZ+0x2d840], R0 ;  /* 0x02d84000050075a7 */ /* 0x0044e4000802017f */
[----:B---3--:R-:W-:Y:S05]  /*10e00*/  @!P1 NANOSLEEP.SYNCS 0x989680 ;  /* 0x009896800000995d */ /* 0x008fea0003900000 */
[----:B------:R-:W3:Y:S02]  /*10e10*/  @!P1 SYNCS.PHASECHK.TRANS64 P1, [R5+URZ+0x2d840], R0 ;  /* 0x02d84000050095a7 */ /* 0x000ee4000802007f */
[----:B---3--:R-:W-:Y:S05]  /*10e20*/  @!P1 BRA `(.L_x_283) ;  /* 0xfffffffc00f09947 */ /* 0x008fea000383ffff */
[----:B------:R-:W-:Y:S05]  /*10e30*/  BRA `(.L_x_381) ;  /* 0xffffffd0004c7947 */ /* 0x000fea000383ffff */
.L_x_285:
[----:B---3--:R3:W4:Y:S02]  /*10e40*/  SYNCS.PHASECHK.TRANS64.TRYWAIT P1, [R3+URZ+0x2d860], R2 ;  /* 0x02d86002030075a7 */ /* 0x008724000802017f */
[----:B----4-:R-:W-:Y:S05]  /*10e50*/  @!P1 NANOSLEEP.SYNCS 0x989680 ;  /* 0x009896800000995d */ /* 0x010fea0003900000 */
[----:B------:R-:W4:Y:S02]  /*10e60*/  @!P1 SYNCS.PHASECHK.TRANS64 P1, [R3+URZ+0x2d860], R2 ;  /* 0x02d86002030095a7 */ /* 0x000f24000802007f */
[----:B----4-:R-:W-:Y:S05]  /*10e70*/  @!P1 BRA `(.L_x_285) ;  /* 0xfffffffc00f09947 */ /* 0x010fea000383ffff */
[----:B------:R-:W-:Y:S05]  /*10e80*/  BRA `(.L_x_382) ;  /* 0xffffffd000487947 */ /* 0x000fea000383ffff */
.L_x_383:
        /* <DEDUP_REMOVED lines=15> */
.L_x_2729:


//--------------------- .text._ZN7cutlass13device_kernelIN5flash11enable_sm90INS1_16FlashAttnFwdSm90INS1_25CollectiveMainloopFwdSm90ILi2EN4cute5tupleIJNS5_1CILi1EEES8_S8_EEENS6_IJNS7_ILi192EEENS7_ILi128EEENS7_ILi96EEEEEELi96ENS_6half_tEfNS_4arch4Sm90ELb0ELb0ELb1ELb1ELb1ELb1ELb0ELb0ELb1ELb1ELb0ELb0EEENS1_21CollectiveEpilogueFwdINS6_IJSA_SC_SB_EEES9_SE_SG_Li384ELb1ELb1ELb0ELb0EEENS1_36VarlenDynamicPersistentTileSchedulerILi192ELi128ELi384ELi128ELb0ELb1ELb1ELb0ELb1ELb1EEEEEEEEEvNT_6ParamsE --------------------------
	.section	.text._ZN7cutlass13device_kernelIN5flash11enable_sm90INS1_16FlashAttnFwdSm90INS1_25CollectiveMainloopFwdSm90ILi2EN4cute5tupleIJNS5_1CILi1EEES8_S8_EEENS6_IJNS7_ILi192EEENS7_ILi128EEENS7_ILi96EEEEEELi96ENS_6half_tEfNS_4arch4Sm90ELb0ELb0ELb1ELb1ELb1ELb1ELb0ELb0ELb1ELb1ELb0ELb0EEENS1_21CollectiveEpilogueFwdINS6_IJSA_SC_SB_EEES9_SE_SG_Li384ELb1ELb1ELb0ELb0EEENS1_36VarlenDynamicPersistentTileSchedulerILi192ELi128ELi384ELi128ELb0ELb1ELb1ELb0ELb1ELb1EEEEEEEEEvNT_6ParamsE,"ax",@progbits
	.align	128
.text._ZN7cutlass13device_kernelIN5flash11enable_sm90INS1_16FlashAttnFwdSm90INS1_25CollectiveMainloopFwdSm90ILi2EN4cute5tupleIJNS5_1CILi1EEES8_S8_EEENS6_IJNS7_ILi192EEENS7_ILi128EEENS7_ILi96EEEEEELi96ENS_6half_tEfNS_4arch4Sm90ELb0ELb0ELb1ELb1ELb1ELb1ELb0ELb0ELb1ELb1ELb0ELb0EEENS1_21CollectiveEpilogueFwdINS6_IJSA_SC_SB_EEES9_SE_SG_Li384ELb1ELb1ELb0ELb0EEENS1_36VarlenDynamicPersistentTileSchedulerILi192ELi128ELi384ELi128ELb0ELb1ELb1ELb0ELb1ELb1EEEEEEEEEvNT_6ParamsE:
        .type           _ZN7cutlass13device_kernelIN5flash11enable_sm90INS1_16FlashAttnFwdSm90INS1_25CollectiveMainloopFwdSm90ILi2EN4cute5tupleIJNS5_1CILi1EEES8_S8_EEENS6_IJNS7_ILi192EEENS7_ILi128EEENS7_ILi96EEEEEELi96ENS_6half_tEfNS_4arch4Sm90ELb0ELb0ELb1ELb1ELb1ELb1ELb0ELb0ELb1ELb1ELb0ELb0EEENS1_21CollectiveEpilogueFwdINS6_IJSA_SC_SB_EEES9_SE_SG_Li384ELb1ELb1ELb0ELb0EEENS1_36VarlenDynamicPersistentTileSchedulerILi192ELi128ELi384ELi128ELb0ELb1ELb1ELb0ELb1ELb1EEEEEEEEEvNT_6ParamsE,@function
        .size           _ZN7cutlass13device_kernelIN5flash11enable_sm90INS1_16FlashAttnFwdSm90INS1_25CollectiveMainloopFwdSm90ILi2EN4cute5tupleIJNS5_1CILi1EEES8_S8_EEENS6_IJNS7_ILi192EEENS7_ILi128EEENS7_ILi96EEEEEELi96ENS_6half_tEfNS_4arch4Sm90ELb0ELb0ELb1ELb1ELb1ELb1ELb0ELb0ELb1ELb1ELb0ELb0EEENS1_21CollectiveEpilogueFwdINS6_IJSA_SC_SB_EEES9_SE_SG_Li384ELb1ELb1ELb0ELb0EEENS1_36VarlenDynamicPersistentTileSchedulerILi192ELi128ELi384ELi128ELb0ELb1ELb1ELb0ELb1ELb1EEEEEEEEEvNT_6ParamsE,(.L_x_2730 - _ZN7cutlass13device_kernelIN5flash11enable_sm90INS1_16FlashAttnFwdSm90INS1_25CollectiveMainloopFwdSm90ILi2EN4cute5tupleIJNS5_1CILi1EEES8_S8_EEENS6_IJNS7_ILi192EEENS7_ILi128EEENS7_ILi96EEEEEELi96ENS_6half_tEfNS_4arch4Sm90ELb0ELb0ELb1ELb1ELb1ELb1ELb0ELb0ELb1ELb1ELb0ELb0EEENS1_21CollectiveEpilogueFwdINS6_IJSA_SC_SB_EEES9_SE_SG_Li384ELb1ELb1ELb0ELb0EEENS1_36VarlenDynamicPersistentTileSchedulerILi192ELi128ELi384ELi128ELb0ELb1ELb1ELb0ELb1ELb1EEEEEEEEEvNT_6ParamsE)
        .other          _ZN7cutlass13device_kernelIN5flash11enable_sm90INS1_16FlashAttnFwdSm90INS1_25CollectiveMainloopFwdSm90ILi2EN4cute5tupleIJNS5_1CILi1EEES8_S8_EEENS6_IJNS7_ILi192EEENS7_ILi128EEENS7_ILi96EEEEEELi96ENS_6half_tEfNS_4arch4Sm90ELb0ELb0ELb1ELb1ELb1ELb1ELb0ELb0ELb1ELb1ELb0ELb0EEENS1_21CollectiveEpilogueFwdINS6_IJSA_SC_SB_EEES9_SE_SG_Li384ELb1ELb1ELb0ELb0EEENS1_36VarlenDynamicPersistentTileSchedulerILi192ELi128ELi384ELi128ELb0ELb1ELb1ELb0ELb1ELb1EEEEEEEEEvNT_6ParamsE,@"STO_CUDA_ENTRY STV_DEFAULT"
_ZN7cutlass13device_kernelIN5flash11enable_sm90INS1_16FlashAttnFwdSm90INS1_25CollectiveMainloopFwdSm90ILi2EN4cute5tupleIJNS5_1CILi1EEES8_S8_EEENS6_IJNS7_ILi192EEENS7_ILi128EEENS7_ILi96EEEEEELi96ENS_6half_tEfNS_4arch4Sm90ELb0ELb0ELb1ELb1ELb1ELb1ELb0ELb0ELb1ELb1ELb0ELb0EEENS1_21CollectiveEpilogueFwdINS6_IJSA_SC_SB_EEES9_SE_SG_Li384ELb1ELb1ELb0ELb0EEENS1_36VarlenDynamicPersistentTileSchedulerILi192ELi128ELi384ELi128ELb0ELb1ELb1ELb0ELb1ELb1EEEEEEEEEvNT_6ParamsE:
[----:B------:R-:W0:Y:S02]  /*0000*/  LDC R1, c[0x0][0x28] ;  /* 0x00000a00ff017b82 */ /* 0x000e240000000800 */
[----:B0-----:R-:W-:Y:S01]  /*0010*/  VIADD R1, R1, 0xffffff38 ;  /* 0xffffff3801017836 */ /* 0x001fe20000000000 */
[----:B------:R-:W0:Y:S01]  /*0020*/  S2R R3, SR_TID.X ;  /* 0x0000000000037919 */ /* 0x000e220000002100 */
[----:B------:R-:W-:Y:S01]  /*0030*/  ELECT P0, URZ, PT ;  /* 0x00000000003f782f */ /* 0x000fe20003800000 */
[----:B------:R-:W-:Y:S01]  /*0040*/  BSSY B0, `(.L_x_384) ;  /* 0x000000e000007945 */ /* 0x000fe20003800000 */
[--C-:B0-----:R-:W-:Y:S02]  /*0050*/  SHF.R.U32.HI R0, RZ, 0x5, R3.reuse ;  /* 0x00000005ff007819 */ /* 0x101fe40000011603 */
[----:B------:R-:W-:-:S03]  /*0060*/  SHF.R.U32.HI R3, RZ, 0x7, R3 ;  /* 0x00000007ff037819 */ /* 0x000fc60000011603 */
[----:B------:R-:W0:Y:S02]  /*0070*/  SHFL.IDX PT, R2, R0, RZ, 0x1f ;  /* 0x00001fff00027589 */ /* 0x000e2400000e0000 */
[----:B0-----:R-:W-:-:S13]  /*0080*/  ISETP.EQ.AND P0, PT, R2, RZ, P0 ;  /* 0x000000ff0200720c */ /* 0x001fda0000702270 */
[----:B------:R-:W-:Y:S05]  /*0090*/  @!P0 BRA `(.L_x_385) ;  /* 0x0000000000208947 */ /* 0x000fea0003800000 */
[----:B------:R-:W-:Y:S02]  /*00a0*/  ULDC.64 UR4, c[0x0][0x198] ;  /* 0x0000660000047ab9 */ /* 0x000fe40000000a00 */
[----:B------:R-:W-:Y:S02]  /*00b0*/  UIADD3 UR6, UP0, UR4, 0x570, URZ ;  /* 0x0000057004067890 */ /* 0x000fe4000ff1e03f */
[----:B------:R-:W-:Y:S02]  /*00c0*/  UIADD3 UR4, UP1, UR4, 0x670, URZ ;  /* 0x0000067004047890 */ /* 0x000fe4000ff3e03f */
[----:B------:R-:W-:Y:S02]  /*00d0*/  UIADD3.X UR7, URZ, UR5, URZ, UP0, !UPT ;  /* 0x000000053f077290 */ /* 0x000fe400087fe43f */
[----:B------:R-:W-:-:S07]  /*00e0*/  UIADD3.X UR5, URZ, UR5, URZ, UP1, !UPT ;  /* 0x000000053f057290 */ /* 0x000fce0008ffe43f */
[----:B------:R0:W-:Y:S02]  /*00f0*/  UTMACCTL.PF [UR6] ;  /* 0x00000000060079b9 */ /* 0x0001e40008040000 */
[----:B------:R0:W-:Y:S02]  /*0100*/  UTMACCTL.PF [UR4] ;  /* 0x00000000040079b9 */ /* 0x0001e40008040000 */
[----:B0-----:R-:W-:Y:S01]  /*0110*/  NOP ;  /* 0x0000000000007918 */ /* 0x001fe20000000000 */
.L_x_385:
[----:B------:R-:W-:Y:S05]  /*0120*/  BSYNC B0 ;  /* 0x0000000000007941 */ /* 0x000fea0003800000 */
.L_x_384:
[----:B------:R-:W-:Y:S01]  /*0130*/  VOTEU.ANY UP0, P0 ;  /* 0x00000000003f7886 */ /* 0x000fe20000000100 */
[----:B------:R-:W0:Y:S01]  /*0140*/  SHFL.IDX PT, R3, R3, RZ, 0x1f ;  /* 0x00001fff03037589 */ /* 0x000e2200000e0000 */
[----:B------:R-:W-:Y:S01]  /*0150*/  UMOV UR4, 0x80 ;  /* 0x0000008000047882 */ /* 0x000fe20000000000 */
[----:B------:R-:W-:Y:S01]  /*0160*/  UMOV UR7, 0x180 ;  /* 0x0000018000077882 */ /* 0x000fe20000000000 */
[----:B------:R-:W-:Y:S01]  /*0170*/  VOTEU.ANY UP1, P0 ;  /* 0x00000000003f7886 */ /* 0x000fe20000020100 */
[----:B------:R-:W1:Y:S01]  /*0180*/  @UP0 S2UR UR8, SR_CgaCtaId ;  /* 0x00000000000809c3 */ /* 0x000e620000008800 */
[----:B------:R-:W2:Y:S01]  /*0190*/  SHFL.IDX PT, R2, R0, RZ, 0x1f ;  /* 0x00001fff00027589 */ /* 0x000ea200000e0000 */
[----:B------:R-:W-:Y:S01]  /*01a0*/  @UP0 UMOV UR6, 0x400 ;  /* 0x0000040000060882 */ /* 0x000fe20000000000 */
[----:B------:R-:W-:-:S04]  /*01b0*/  @UP0 UIADD3 UR4, -UR4, 0x100000, URZ ;  /* 0x0010000004040890 */ /* 0x000fc8000fffe13f */
[----:B------:R-:W-:Y:S02]  /*01c0*/  @UP0 USHF.L.U32 UR5, UR4, 0xb, URZ ;  /* 0x0000000b04050899 */ /* 0x000fe4000800063f */
[----:B------:R-:W-:Y:S01]  /*01d0*/  @UP0 USHF.L.U32 UR4, UR4, 0x1, URZ ;  /* 0x0000000104040899 */ /* 0x000fe2000800063f */
[----:B------:R-:W-:Y:S01]  /*01e0*/  VOTEU.ANY UP2, P0 ;  /* 0x00000000003f7886 */ /* 0x000fe20000040100 */
[----:B0-----:R-:W-:Y:S01]  /*01f0*/  R2UR UR9, R3 ;  /* 0x00000000030972ca */ /* 0x001fe200000e0000 */
[----:B-1----:R-:W-:Y:S01]  /*0200*/  @UP0 ULEA UR8, UR8, UR6, 0x18 ;  /* 0x0000000608080291 */ /* 0x002fe2000f8ec03f */
[----:B--2---:R-:W-:Y:S01]  /*0210*/  ISETP.NE.AND P1, PT, R2, RZ, PT ;  /* 0x000000ff0200720c */ /* 0x004fe20003f25270 */
[----:B------:R-:W-:-:S04]  /*0220*/  @UP0 UIADD3 UR6, -UR7, 0x100000, URZ ;  /* 0x0010000007060890 */ /* 0x000fc8000fffe13f */
[----:B------:R-:W-:Y:S02]  /*0230*/  @UP0 USHF.L.U32 UR7, UR6, 0xb, URZ ;  /* 0x0000000b06070899 */ /* 0x000fe4000800063f */
[----:B------:R-:W-:-:S04]  /*0240*/  @UP0 USHF.L.U32 UR6, UR6, 0x1, URZ ;  /* 0x0000000106060899 */ /* 0x000fc8000800063f */
[----:B------:R-:W-:Y:S01]  /*0250*/  UISETP.NE.AND UP0, UPT, UR9, URZ, UPT ;  /* 0x0000003f0900728c */ /* 0x000fe2000bf05270 */
[----:B------:R-:W0:Y:S02]  /*0260*/  FENCE.VIEW.ASYNC.S ;  /* 0x00000000000073c6 */ /* 0x000e240000000000 */
[----:B0-----:R0:W1:Y:S05]  /*0270*/  @UP1 SYNCS.EXCH.64 URZ, [UR8+0x2d800], UR4 ;  /* 0x02d80004083f15b2 */ /* 0x00106a0008000100 */
[----:B------:R0:W2:Y:S01]  /*0280*/  @UP2 SYNCS.EXCH.64 URZ, [UR8+0x2d820], UR6 ;  /* 0x02d82006083f25b2 */ /* 0x0000a20008000100 */
        /* <DEDUP_REMOVED lines=14> */
[----:B0-----:R3:W4:Y:S08]  /*0370*/  SYNCS.EXCH.64 URZ, [UR8+0x2d830], UR4 ;  /* 0x02d83004083f75b2 */ /* 0x0017300008000100 */
[----:B------:R3:W0:Y:S01]  /*0380*/  SYNCS.EXCH.64 URZ, [UR8+0x2d840], UR6 ;  /* 0x02d84006083f75b2 */ /* 0x0006220008000100 */
[----:B------:R3:W0:Y:S01]  /*0390*/  SYNCS.EXCH.64 URZ, [UR8+0x2d838], UR4 ;  /* 0x02d83804083f75b2 */ /* 0x0006220008000100 */
[----:B------:R3:W0:Y:S02]  /*03a0*/  SYNCS.EXCH.64 URZ, [UR8+0x2d848], UR6 ;  /* 0x02d84806083f75b2 */ /* 0x0006240008000100 */
[----:B---3--:R-:W-:Y:S01]  /*03b0*/  NOP ;  /* 0x0000000000007918 */ /* 0x008fe20000000000 */
.L_x_386:
[----:B------:R-:W3:Y:S01]  /*03c0*/  SHFL.IDX PT, R2, R0, RZ, 0x1f ;  /* 0x00001fff00027589 */ /* 0x000ee200000e0000 */
[----:B------:R-:W-:Y:S01]  /*03d0*/  NOP ;  /* 0x0000000000007918 */ /* 0x000fe20000000000 */
[----:B---3--:R-:W-:-:S13]  /*03e0*/  ISETP.NE.AND P0, PT, R2, RZ, PT ;  /* 0x000000ff0200720c */ /* 0x008fda0003f05270 */
        /* <DEDUP_REMOVED lines=17> */
[----:B------:R3:W0:Y:S02]  /*0500*/  SYNCS.EXCH.64 URZ, [UR8+0x2d868], UR6 ;  /* 0x02d86806083f75b2 */ /* 0x0006240008000100 */
[----:B---3--:R-:W-:Y:S01]  /*0510*/  NOP ;  /* 0x0000000000007918 */ /* 0x008fe20000000000 */
.L_x_387:
[----:B------:R-:W3:Y:S01]  /*0520*/  SHFL.IDX PT, R2, R0, RZ, 0x1f ;  /* 0x00001fff00027589 */ /* 0x000ee200000e0000 */
[----:B------:R-:W-:Y:S01]  /*0530*/  NOP ;  /* 0x0000000000007918 */ /* 0x000fe20000000000 */
[----:B---3--:R-:W-:-:S13]  /*0540*/  ISETP.NE.AND P0, PT, R2, RZ, PT ;  /* 0x000000ff0200720c */ /* 0x008fda0003f05270 */
        /* <DEDUP_REMOVED lines=13> */
[----:B------:R3:W0:Y:S02]  /*0620*/  SYNCS.EXCH.64 URZ, [UR6+0x2d888], UR4 ;  /* 0x02d88804063f75b2 */ /* 0x0006240008000100 */
[----:B---3--:R-:W-:Y:S01]  /*0630*/  NOP ;  /* 0x0000000000007918 */ /* 0x008fe20000000000 */
.L_x_388:
        /* <DEDUP_REMOVED lines=22> */
.L_x_389:
        /* <DEDUP_REMOVED lines=22> */
.L_x_390:
[----:B------:R-:W-:Y:S01]  /*0900*/  PLOP3.LUT P0, PT, PT, PT, UP0, 0x80, 0x0 ;  /* 0x000000000000781c */ /* 0x000fe20003f0f008 */
[----:B------:R-:W-:Y:S01]  /*0910*/  UMOV UR36, 0x1 ;  /* 0x0000000100247882 */ /* 0x000fe20000000000 */
[----:B------:R-:W-:Y:S01]  /*0920*/  NOP ;  /* 0x0000000000007918 */ /* 0x000fe20000000000 */
[----:B------:R-:W-:Y:S01]  /*0930*/  USEL UR36, UR36, 0x2, !UP0 ;  /* 0x0000000224247887 */ /* 0x000fe2000c000000 */
[----:B------:R-:W-:Y:S01]  /*0940*/  BSSY B9, `(.L_x_391) ;  /* 0x000191e000097945 */ /* 0x000fe20003800000 */
[----:B------:R-:W-:Y:S01]  /*0950*/  ULDC.64 UR42, c[0x0][0x208] ;  /* 0x00008200002a7ab9 */ /* 0x000fe20000000a00 */
[----:B012-4-:R-:W-:Y:S07]  /*0960*/  BAR.SYNC.DEFER_BLOCKING 0x0 ;  /* 0x0000000000007b1d */ /* 0x017fee0000010000 */
[----:B------:R-:W-:Y:S05]  /*0970*/  @!P0 BRA `(.L_x_392) ;  /* 0x0000012800208947 */ /* 0x000fea0003800000 */
.L_x_393:
[----:B------:R-:W-:-:S08]  /*0980*/  NOP ;  /* 0x0000000000007918 */ /* 0x000fd00000000000 */
[----:B------:R-:W0:Y:S02]  /*0990*/  USETMAXREG.TRY_ALLOC.CTAPOOL UP0, 0xa0 ;  /* 0x000000a0000079c8 */ /* 0x000e240008000600 */
[----:B0-----:R-:W-:-:S13]  /*09a0*/  PLOP3.LUT P0, PT, PT, PT, UP0, 0x80, 0x0 ;  /* 0x000000000000781c */ /* 0x001fda0003f0f008 */
[----:B------:R-:W-:Y:S05]  /*09b0*/  @!P0 BRA `(.L_x_393) ;  /* 0xfffffffc00f08947 */ /* 0x000fea000383ffff */
[----:B------:R-:W0:Y:S01]  /*09c0*/  S2R R0, SR_TID.X ;  /* 0x0000000000007919 */ /* 0x000e220000002100 */
[----:B------:R-:W1:Y:S01]  /*09d0*/  S2UR UR38, SR_CgaCtaId ;  /* 0x00000000002679c3 */ /* 0x000e620000008800 */
[----:B------:R-:W-:Y:S01]  /*09e0*/  UMOV UR4, 0x400 ;  /* 0x0000040000047882 */ /* 0x000fe20000000000 */
[----:B------:R-:W-:-:S06]  /*09f0*/  LOP3.LUT R23, R23, 0xfffffff7, RZ, 0xc0, !PT ;  /* 0xfffffff717177812 */ /* 0x000fcc00078ec0ff */
[----:B------:R-:W-:Y:S06]  /*0a00*/  BAR.ARV 0x8, 0x200 ;  /* 0x0208000000007b1d */ /* 0x000fec0000002000 */
[----:B-1----:R-:W-:-:S06]  /*0a10*/  ULEA UR4, UR38, UR4, 0x18 ;  /* 0x0000000426047291 */ /* 0x002fcc000f8ec03f */
[----:B------:R-:W-:Y:S01]  /*0a20*/  IMAD.U32 R2, RZ, RZ, UR4 ;  /* 0x00000004ff027e24 */ /* 0x000fe2000f8e00ff */
[----:B0-----:R-:W-:Y:S01]  /*0a30*/  SHF.R.U32.HI R0, RZ, 0x7, R0 ;  /* 0x00000007ff007819 */ /* 0x001fe20000011600 */
[----:B------:R-:W-:-:S03]  /*0a40*/  ULDC UR4, c[0x0][0xc3c] ;  /* 0x00030f0000047ab9 */ /* 0x000fc60000000800 */
[----:B------:R-:W-:-:S13]  /*0a50*/  ISETP.NE.AND P0, PT, R0, 0x1, PT ;  /* 0x000000010000780c */ /* 0x000fda0003f05270 */
[----:B------:R-:W-:Y:S01]  /*0a60*/  @P0 LOP3.LUT R23, R23, 0x8, RZ, 0xfc, !PT ;  /* 0x0000000817170812 */ /* 0x000fe200078efcff */
[----:B------:R-:W-:Y:S08]  /*0a70*/  @!P0 BAR.ARV 0x9, 0x100 ;  /* 0x0244000000008b1d */ /* 0x000ff00000002000 */
[----:B------:R-:W-:Y:S06]  /*0a80*/  BAR.SYNC.DEFER_BLOCKING 0x5, 0x200 ;  /* 0x0148000000007b1d */ /* 0x000fec0000010000 */
[----:B------:R-:W0:Y:S02]  /*0a90*/  LDS.128 R28, [R2+0x2d8d0] ;  /* 0x02d8d000021c7984 */ /* 0x000e240000000c00 */
[----:B------:R-:W-:Y:S06]  /*0aa0*/  BAR.ARV 0x4, 0x200 ;  /* 0x0108000000007b1d */ /* 0x000fec0000002000 */
[----:B0-----:R-:W-:-:S13]  /*0ab0*/  ISETP.GE.AND P0, PT, R31, UR4, PT ;  /* 0x000000041f007c0c */ /* 0x001fda000bf06270 */
[----:B------:R-:W-:Y:S05]  /*0ac0*/  @P0 BRA `(.L_x_394) ;  /* 0x0000019000140947 */ /* 0x000fea0003800000 */
[----:B------:R-:W0:Y:S01]  /*0ad0*/  S2R R0, SR_TID.X ;  /* 0x0000000000007919 */ /* 0x000e220000002100 */
[----:B------:R-:W-:Y:S01]  /*0ae0*/  IMAD.MOV.U32 R19, RZ, RZ, -0x2 ;  /* 0xfffffffeff137424 */ /* 0x000fe200078e00ff */
[----:B------:R-:W-:Y:S01]  /*0af0*/  R2UR UR40, R2 ;  /* 0x00000000022872ca */ /* 0x000fe200000e0000 */
[----:B------:R-:W-:Y:S01]  /*0b00*/  IMAD.MOV.U32 R137, RZ, RZ, RZ ;  /* 0x000000ffff897224 */ /* 0x000fe200078e00ff */
[----:B------:R-:W-:Y:S01]  /*0b10*/  MOV R157, RZ ;  /* 0x000000ff009d7202 */ /* 0x000fe20000000f00 */
[----:B------:R-:W-:Y:S01]  /*0b20*/  IMAD.MOV.U32 R141, RZ, RZ, RZ ;  /* 0x000000ffff8d7224 */ /* 0x000fe200078e00ff */
[----:B------:R-:W-:Y:S01]  /*0b30*/  ULOP3.LUT UR39, UR36, 0x1, URZ, 0xfc, !UPT ;  /* 0x0000000124277892 */ /* 0x000fe2000f8efc3f */
[----:B------:R-:W-:-:S08]  /*0b40*/  UMOV UR37, URZ ;  /* 0x0000003f00257c82 */ /* 0x000fd00008000000 */
[----:B------:R-:W-:Y:S01]  /*0b50*/  UIADD3 UR40, UR40, 0xc400, URZ ;  /* 0x0000c40028287890 */ /* 0x000fe2000fffe03f */
[----:B0-----:R-:W-:-:S05]  /*0b60*/  VIADD R21, R0, 0xffffff80 ;  /* 0xffffff8000157836 */ /* 0x001fca0000000000 */
[----:B------:R-:W-:Y:S02]  /*0b70*/  LEA.HI R5, R21, R21, RZ, 0x1 ;  /* 0x0000001515057211 */ /* 0x000fe400078f08ff */
[----:B------:R-:W-:Y:S02]  /*0b80*/  SHF.R.S32.HI R0, RZ, 0x1f, R21 ;  /* 0x0000001fff007819 */ /* 0x000fe40000011415 */
[----:B------:R-:W-:Y:S02]  /*0b90*/  LOP3.LUT R3, R5, 0xfffffffe, RZ, 0xc0, !PT ;  /* 0xfffffffe05037812 */ /* 0x000fe400078ec0ff */
[----:B------:R-:W-:Y:S02]  /*0ba0*/  SHF.R.S32.HI R140, RZ, 0x1, R5 ;  /* 0x00000001ff8c7819 */ /* 0x000fe40000011405 */
[----:B------:R-:W-:Y:S02]  /*0bb0*/  IADD3 R22, R21, -R3, RZ ;  /* 0x8000000315167210 */ /* 0x000fe40007ffe0ff */
[----:B------:R-:W-:-:S02]  /*0bc0*/  LEA.HI R4, R0, R21, RZ, 0x4 ;  /* 0x0000001500047211 */ /* 0x000fc400078f20ff */
[----:B------:R-:W-:Y:S01]  /*0bd0*/  LEA.HI R6, R5, R140, RZ, 0x1 ;  /* 0x0000008c05067211 */ /* 0x000fe200078f08ff */
[----:B------:R-:W-:Y:S01]  /*0be0*/  IMAD.SHL.U32 R138, R22, 0x4, RZ ;  /* 0x00000004168a7824 */ /* 0x000fe200078e00ff */
[----:B------:R-:W-:Y:S02]  /*0bf0*/  SHF.R.S32.HI R3, RZ, 0x4, R4 ;  /* 0x00000004ff037819 */ /* 0x000fe40000011404 */
[----:B------:R-:W-:Y:S01]  /*0c00*/  LOP3.LUT R7, R6, 0x7fffffe, RZ, 0xc0, !PT ;  /* 0x07fffffe06077812 */ /* 0x000fe200078ec0ff */
[----:B------:R-:W-:Y:S01]  /*0c10*/  VIADD R8, R138, 0x10 ;  /* 0x000000108a087836 */ /* 0x000fe20000000000 */
[----:B------:R-:W-:Y:S01]  /*0c20*/  LEA.HI R5, R4, R3, RZ, 0x1 ;  /* 0x0000000304057211 */ /* 0x000fe200078f08ff */
[----:B------:R-:W-:Y:S01]  /*0c30*/  VIADD R20, R138, 0x20 ;  /* 0x000000208a147836 */ /* 0x000fe20000000000 */
[----:B------:R-:W-:Y:S02]  /*0c40*/  LOP3.LUT R4, R4, 0xfffffff0, RZ, 0xc0, !PT ;  /* 0xfffffff004047812 */ /* 0x000fe400078ec0ff */
[----:B------:R0:W-:Y:S01]  /*0c50*/  STL [R1+0x24], R8 ;  /* 0x0000240801007387 */ /* 0x0001e20000100800 */
[----:B------:R-:W-:-:S02]  /*0c60*/  IADD3 R9, R138, R8, RZ ;  /* 0x000000088a097210 */ /* 0x000fc40007ffe0ff */
[----:B------:R-:W-:Y:S01]  /*0c70*/  LOP3.LUT R6, R5, 0x1ffffffe, RZ, 0xc0, !PT ;  /* 0x1ffffffe05067812 */ /* 0x000fe200078ec0ff */
[----:B------:R-:W-:Y:S01]  /*0c80*/  IMAD.IADD R5, R138, 0x1, R20 ;  /* 0x000000018a057824 */ /* 0x000fe200078e0214 */
[----:B------:R-:W-:Y:S01]  /*0c90*/  SHF.R.S32.HI R10, RZ, 0x1f, R9 ;  /* 0x0000001fff0a7819 */ /* 0x000fe20000011409 */
[----:B------:R-:W-:Y:S01]  /*0ca0*/  IMAD.IADD R4, R21, 0x1, -R4 ;  /* 0x0000000115047824 */ /* 0x000fe200078e0a04 */
[----:B------:R-:W-:Y:S01]  /*0cb0*/  STL [R1+0x50], R20 ;  /* 0x0000501401007387 */ /* 0x000fe20000100800 */
[----:B------:R-:W-:Y:S01]  /*0cc0*/  IMAD.IADD R6, R3, 0x1, -R6 ;  /* 0x0000000103067824 */ /* 0x000fe200078e0a06 */
[----:B------:R-:W-:Y:S01]  /*0cd0*/  SHF.R.S32.HI R12, RZ, 0x1f, R5 ;  /* 0x0000001fff0c7819 */ /* 0x000fe20000011405 */
[----:B0-----:R-:W-:Y:S01]  /*0ce0*/  IMAD.IADD R8, R140, 0x1, -R7 ;  /* 0x000000018c087824 */ /* 0x001fe200078e0a07 */
[----:B------:R-:W-:Y:S01]  /*0cf0*/  LEA.HI R7, R0, R21, RZ, 0x2 ;  /* 0x0000001500077211 */ /* 0x000fe200078f10ff */
[----:B------:R-:W-:Y:S01]  /*0d00*/  IMAD.SHL.U32 R6, R6, 0x8, RZ ;  /* 0x0000000806067824 */ /* 0x000fe200078e00ff */
[----:B------:R-:W-:-:S02]  /*0d10*/  LEA.HI R15, R12, R5, RZ, 0x3 ;  /* 0x000000050c0f7211 */ /* 0x000fc400078f18ff */
[----:B------:R-:W-:Y:S02]  /*0d20*/  LEA R151, R3, R8, 0x3 ;  /* 0x0000000803977211 */ /* 0x000fe400078e18ff */
[----:B------:R-:W-:Y:S02]  /*0d30*/  LEA.HI R3, R0, R21, RZ, 0x7 ;  /* 0x0000001500037211 */ /* 0x000fe400078f38ff */
[----:B------:R-:W-:Y:S01]  /*0d40*/  LEA.HI R16, R12, R5, RZ, 0x5 ;  /* 0x000000050c107211 */ /* 0x000fe200078f28ff */
[----:B------:R-:W-:Y:S01]  /*0d50*/  IMAD.SHL.U32 R151, R151, 0x20, RZ ;  /* 0x0000002097977824 */ /* 0x000fe200078e00ff */
[----:B------:R-:W-:Y:S02]  /*0d60*/  LOP3.LUT R8, R3, 0xffffff80, RZ, 0xc0, !PT ;  /* 0xffffff8003087812 */ /* 0x000fe400078ec0ff */
[----:B------:R-:W-:Y:S02]  /*0d70*/  SHF.R.S32.HI R18, RZ, 0x7, R3 ;  /* 0x00000007ff127819 */ /* 0x000fe40000011403 */
[----:B------:R-:W-:Y:S01]  /*0d80*/  SHF.R.S32.HI R3, RZ, 0x1f, R4 ;  /* 0x0000001fff037819 */ /* 0x000fe20000011404 */
[----:B------:R-:W-:Y:S01]  /*0d90*/  IMAD.IADD R24, R21, 0x1, -R8 ;  /* 0x0000000115187824 */ /* 0x000fe200078e0a08 */
[----:B------:R-:W-:-:S02]  /*0da0*/  LEA.HI R5, R0, R21, RZ, 0x5 ;  /* 0x0000001500057211 */ /* 0x000fc400078f28ff */
[----:B------:R-:W-:Y:S02]  /*0db0*/  LEA.HI R3, R3, R4, RZ, 0x3 ;  /* 0x0000000403037211 */ /* 0x000fe400078f18ff */
[--C-:B------:R-:W-:Y:S02]  /*0dc0*/  SHF.R.S32.HI R25, RZ, 0x2, R7.reuse ;  /* 0x00000002ff197819 */ /* 0x100fe40000011407 */
[----:B------:R-:W-:Y:S02]  /*0dd0*/  SHF.R.S32.HI R8, RZ, 0x1f, R7 ;  /* 0x0000001fff087819 */ /* 0x000fe40000011407 */
[CC--:B------:R-:W-:Y:S02]  /*0de0*/  LEA.HI R155, R10.reuse, R9.reuse, RZ, 0x3 ;  /* 0x000000090a9b7211 */ /* 0x0c0fe400078f18ff */
[----:B------:R-:W-:Y:S02]  /*0df0*/  LEA.HI R14, R10, R9, RZ, 0x5 ;  /* 0x000000090a0e7211 */ /* 0x000fe400078f28ff */
[----:B------:R-:W-:-:S02]  /*0e00*/  SHF.R.S32.HI R9, RZ, 0x1f, R24 ;  /* 0x0000001fff097819 */ /* 0x000fc40000011418 */
[----:B------:R-:W-:Y:S02]  /*0e10*/  SHF.R.S32.HI R0, RZ, 0x5, R5 ;  /* 0x00000005ff007819 */ /* 0x000fe40000011405 */
[C---:B------:R-:W-:Y:S02]  /*0e20*/  LOP3.LUT R5, R3.reuse, 0xfffffff8, RZ, 0xc0, !PT ;  /* 0xfffffff803057812 */ /* 0x040fe400078ec0ff */
[----:B------:R-:W-:Y:S01]  /*0e30*/  LEA.HI R13, R8, R25, RZ, 0x2 ;  /* 0x00000019080d7211 */ /* 0x000fe200078f10ff */
[----:B------:R-:W-:Y:S01]  /*0e40*/  IMAD R17, R0, 0x10, R4 ;  /* 0x0000001000117824 */ /* 0x000fe200078e0204 */
[----:B------:R-:W-:Y:S01]  /*0e50*/  SHF.L.U32 R3, R3, 0x6, RZ ;  /* 0x0000000603037819 */ /* 0x000fe200000006ff */
[----:B------:R-:W-:Y:S01]  /*0e60*/  IMAD.IADD R5, R4, 0x1, -R5 ;  /* 0x0000000104057824 */ /* 0x000fe200078e0a05 */
[----:B------:R-:W-:Y:S01]  /*0e70*/  LEA.HI R10, R9, R24, RZ, 0x2 ;  /* 0x00000018090a7211 */ /* 0x000fe200078f10ff */
[----:B------:R-:W-:Y:S01]  /*0e80*/  IMAD.HI R8, R18, 0x55555556, RZ ;  /* 0x5555555612087827 */ /* 0x000fe200078e02ff */
[----:B------:R-:W-:-:S02]  /*0e90*/  LOP3.LUT R3, R3, 0x7ffffe00, RZ, 0xc0, !PT ;  /* 0x7ffffe0003037812 */ /* 0x000fc400078ec0ff */
[----:B------:R-:W-:Y:S02]  /*0ea0*/  LOP3.LUT R13, R13, 0xfffffffc, RZ, 0xc0, !PT ;  /* 0xfffffffc0d0d7812 */ /* 0x000fe400078ec0ff */
[--C-:B------:R-:W-:Y:S02]  /*0eb0*/  SHF.R.S32.HI R11, RZ, 0x2, R10.reuse ;  /* 0x00000002ff0b7819 */ /* 0x100fe4000001140a */
[----:B------:R-:W-:Y:S02]  /*0ec0*/  SHF.R.S32.HI R12, RZ, 0x1f, R10 ;  /* 0x0000001fff0c7819 */ /* 0x000fe4000001140a */
[----:B------:R-:W-:Y:S02]  /*0ed0*/  LOP3.LUT R10, R10, 0x7ffffffc, RZ, 0xc0, !PT ;  /* 0x7ffffffc0a0a7812 */ /* 0x000fe400078ec0ff */
[----:B------:R-:W-:Y:S01]  /*0ee0*/  LEA R3, R0, R3, 0xa ;  /* 0x0000000300037211 */ /* 0x000fe200078e50ff */
[----:B------:R-:W-:Y:S01]  /*0ef0*/  IMAD.IADD R0, R25, 0x1, -R13 ;  /* 0x0000000119007824 */ /* 0x000fe200078e0a0d */
[----:B------:R-:W-:Y:S01]  /*0f00*/  LEA.HI R12, R12, R11, RZ, 0x3 ;  /* 0x0000000b0c0c7211 */ /* 0x000fe200078f18ff */
[----:B------:R-:W-:Y:S01]  /*0f10*/  IMAD.IADD R10, R24, 0x1, -R10 ;  /* 0x00000001180a7824 */ /* 0x000fe200078e0a0a */
[----:B------:R-:W-:-:S02]  /*0f20*/  SHF.R.S32.HI R16, RZ, 0x5, R16 ;  /* 0x00000005ff107819 */ /* 0x000fc40000011410 */
[----:B------:R-:W-:Y:S01]  /*0f30*/  SHF.L.U32 R142, R0, 0x6, RZ ;  /* 0x00000006008e7819 */ /* 0x000fe200000006ff */
[----:B------:R-:W-:Y:S01]  /*0f40*/  IMAD R4, R10, R19, 0x80 ;  /* 0x000000800a047424 */ /* 0x000fe200078e0213 */
[----:B------:R-:W-:Y:S01]  /*0f50*/  LOP3.LUT R12, R12, 0xfffffff8, RZ, 0xc0, !PT ;  /* 0xfffffff80c0c7812 */ /* 0x000fe200078ec0ff */
[----:B------:R-:W-:Y:S01]  /*0f60*/  IMAD R16, R16, 0x1800, R151 ;  /* 0x0000180010107824 */ /* 0x000fe200078e0297 */
[----:B------:R-:W-:Y:S02]  /*0f70*/  LOP3.LUT R142, R142, 0xc0, RZ, 0xc0, !PT ;  /* 0x000000c08e8e7812 */ /* 0x000fe400078ec0ff */
[----:B------:R0:W-:Y:S01]  /*0f80*/  STL [R1+0xb8], R4 ;  /* 0x0000b80401007387 */ /* 0x0001e20000100800 */
[----:B------:R-:W-:Y:S01]  /*0f90*/  LEA.HI R9, R9, R24, RZ, 0x5 ;  /* 0x0000001809097211 */ /* 0x000fe200078f28ff */
[----:B------:R-:W-:Y:S01]  /*0fa0*/  IMAD.IADD R12, R11, 0x1, -R12 ;  /* 0x000000010b0c7824 */ /* 0x000fe200078e0a0c */
[----:B------:R-:W-:Y:S01]  /*0fb0*/  SHF.R.U32.HI R143, RZ, 0x3, R142 ;  /* 0x00000003ff8f7819 */ /* 0x000fe2000001168e */
[----:B------:R1:W-:Y:S01]  /*0fc0*/  STL [R1+0x7c], R0 ;  /* 0x00007c0001007387 */ /* 0x0003e20000100800 */
[C---:B------:R-:W-:Y:S01]  /*0fd0*/  R2P PR, R5.reuse, 0x6 ;  /* 0x0000000605007804 */ /* 0x040fe20000000000 */
[----:B------:R-:W-:Y:S01]  /*0fe0*/  IMAD.SHL.U32 R5, R5, 0x40, RZ ;  /* 0x0000004005057824 */ /* 0x000fe200078e00ff */
[----:B------:R-:W-:-:S02]  /*0ff0*/  LEA.HI R8, R8, R8, RZ, 0x1 ;  /* 0x0000000808087211 */ /* 0x000fc400078f08ff */
[----:B------:R-:W-:Y:S02]  /*1000*/  SHF.R.S32.HI R9, RZ, 0x5, R9 ;  /* 0x00000005ff097819 */ /* 0x000fe40000011409 */
[----:B0-----:R-:W-:Y:S01]  /*1010*/  LOP3.LUT R4, R142, 0x18, R15, 0xf8, !PT ;  /* 0x000000188e047812 */ /* 0x001fe200078ef80f */
[----:B------:R-:W-:Y:S01]  /*1020*/  IMAD R8, R8, -0x3, R18 ;  /* 0xfffffffd08087824 */ /* 0x000fe200078e0212 */
[----:B------:R-:W-:Y:S01]  /*1030*/  LOP3.LUT R5, R5, 0x1c0, RZ, 0xc0, !PT ;  /* 0x000001c005057812 */ /* 0x000fe200078ec0ff */
[--C-:B-1----:R-:W-:Y:S01]  /*1040*/  IMAD.U32 R0, R17, 0x20, R6.reuse ;  /* 0x0000002011007824 */ /* 0x102fe200078e0006 */
[----:B------:R-:W-:Y:S01]  /*1050*/  LOP3.LUT R13, R4, R143, RZ, 0x3c, !PT ;  /* 0x0000008f040d7212 */ /* 0x000fe200078e3cff */
[----:B------:R-:W-:Y:S01]  /*1060*/  IMAD.MOV.U32 R18, RZ, RZ, RZ ;  /* 0x000000ffff127224 */ /* 0x000fe200078e00ff */
[----:B------:R-:W-:Y:S02]  /*1070*/  LEA R9, R9, R12, 0x4 ;  /* 0x0000000c09097211 */ /* 0x000fe400078e20ff */
[----:B------:R-:W-:Y:S01]  /*1080*/  LOP3.LUT R7, R7, 0xfffffffc, RZ, 0xc0, !PT ;  /* 0xfffffffc07077812 */ /* 0x000fe200078ec0ff */
[----:B------:R-:W-:Y:S01]  /*1090*/  IMAD.IADD R13, R16, 0x1, R13 ;  /* 0x00000001100d7824 */ /* 0x000fe200078e020d */
[----:B------:R-:W-:Y:S01]  /*10a0*/  LOP3.LUT R6, R5, 0x8, R6, 0xf8, !PT ;  /* 0x0000000805067812 */ /* 0x000fe200078ef806 */
[----:B------:R-:W-:Y:S01]  /*10b0*/  IMAD.SHL.U32 R16, R22, 0x8, RZ ;  /* 0x0000000816107824 */ /* 0x000fe200078e00ff */
[----:B------:R-:W-:Y:S01]  /*10c0*/  SHF.R.U32.HI R5, RZ, 0x3, R5 ;  /* 0x00000003ff057819 */ /* 0x000fe20000011605 */
[----:B------:R-:W-:Y:S01]  /*10d0*/  IMAD R10, R8, 0x40, R9 ;  /* 0x00000040080a7824 */ /* 0x000fe200078e0209 */
[C---:B------:R-:W-:Y:S01]  /*10e0*/  IADD3 R4, R138.reuse, 0x8, RZ ;  /* 0x000000088a047810 */ /* 0x040fe20007ffe0ff */
[----:B------:R-:W-:Y:S01]  /*10f0*/  IMAD.IADD R21, R21, 0x1, -R7 ;  /* 0x0000000115157824 */ /* 0x000fe200078e0a07 */
[----:B------:R-:W-:Y:S01]  /*1100*/  IADD3 R7, R138, 0x28, RZ ;  /* 0x000000288a077810 */ /* 0x000fe20007ffe0ff */
[----:B------:R-:W-:Y:S01]  /*1110*/  VIADD R22, R16, 0x30 ;  /* 0x0000003010167836 */ /* 0x000fe20000000000 */
[----:B------:R-:W-:Y:S01]  /*1120*/  LOP3.LUT R6, R6, R5, RZ, 0x3c, !PT ;  /* 0x0000000506067212 */ /* 0x000fe200078e3cff */
[----:B------:R-:W-:Y:S01]  /*1130*/  VIADD R19, R16, 0x40 ;  /* 0x0000004010137836 */ /* 0x000fe20000000000 */
[----:B------:R0:W-:Y:S01]  /*1140*/  STL [R1+0xc0], R0 ;  /* 0x0000c00001007387 */ /* 0x0001e20000100800 */
[----:B------:R-:W-:Y:S01]  /*1150*/  VIADD R5, R138, 0x18 ;  /* 0x000000188a057836 */ /* 0x000fe20000000000 */
[----:B------:R-:W-:Y:S01]  /*1160*/  SHF.R.S32.HI R12, RZ, 0x1f, R22 ;  /* 0x0000001fff0c7819 */ /* 0x000fe20000011416 */
[----:B------:R-:W-:Y:S01]  /*1170*/  VIADD R136, R16, 0x50 ;  /* 0x0000005010887836 */ /* 0x000fe20000000000 */
[----:B------:R-:W-:Y:S01]  /*1180*/  STL [R1+0xb4], R10 ;  /* 0x0000b40a01007387 */ /* 0x000fe20000100800 */
[----:B------:R-:W-:-:S02]  /*1190*/  SHF.R.S32.HI R8, RZ, 0x1f, R19 ;  /* 0x0000001fff087819 */ /* 0x000fc40000011413 */
[----:B------:R-:W-:Y:S01]  /*11a0*/  SHF.R.S32.HI R14, RZ, 0x5, R14 ;  /* 0x00000005ff0e7819 */ /* 0x000fe2000001140e */
[----:B------:R-:W-:Y:S01]  /*11b0*/  STL [R1+0x54], R7 ;  /* 0x0000540701007387 */ /* 0x000fe20000100800 */
[----:B------:R-:W-:Y:S02]  /*11c0*/  SHF.R.S32.HI R9, RZ, 0x1f, R136 ;  /* 0x0000001fff097819 */ /* 0x000fe40000011488 */
[----:B0-----:R-:W-:Y:S01]  /*11d0*/  LOP3.LUT R0, R142, 0x18, R155, 0xf8, !PT ;  /* 0x000000188e007812 */ /* 0x001fe200078ef89b */
[----:B------:R0:W-:Y:S01]  /*11e0*/  STL [R1+0x4c], R4 ;  /* 0x00004c0401007387 */ /* 0x0001e20000100800 */
[----:B------:R-:W-:Y:S01]  /*11f0*/  IADD3 R3, R3, R6, RZ ;  /* 0x0000000603037210 */ /* 0x000fe20007ffe0ff */
[----:B------:R-:W-:Y:S01]  /*1200*/  IMAD R14, R14, 0x1800, R151 ;  /* 0x000018000e0e7824 */ /* 0x000fe200078e0297 */
[----:B------:R-:W-:Y:S01]  /*1210*/  LOP3.LUT R11, R0, R143, RZ, 0x3c, !PT ;  /* 0x0000008f000b7212 */ /* 0x000fe200078e3cff */
[----:B------:R1:W-:Y:S01]  /*1220*/  STL [R1+0x48], R5 ;  /* 0x0000480501007387 */ /* 0x0003e20000100800 */
[----:B------:R-:W-:Y:S01]  /*1230*/  LEA.HI R0, R21, R21, RZ, 0x1 ;  /* 0x0000001515007211 */ /* 0x000fe200078f08ff */
[----:B------:R-:W-:Y:S01]  /*1240*/  IMAD.MOV.U32 R6, RZ, RZ, 0x40 ;  /* 0x00000040ff067424 */ /* 0x000fe200078e00ff */
[----:B------:R-:W-:Y:S01]  /*1250*/  SHF.R.S32.HI R17, RZ, 0x1f, R16 ;  /* 0x0000001fff117819 */ /* 0x000fe20000011410 */
[----:B------:R-:W-:Y:S01]  /*1260*/  STL [R1+0x20], R12 ;  /* 0x0000200c01007387 */ /* 0x000fe20000100800 */
[----:B------:R-:W-:Y:S01]  /*1270*/  IMAD.IADD R11, R14, 0x1, R11 ;  /* 0x000000010e0b7824 */ /* 0x000fe200078e020b */
[----:B0-----:R-:W-:-:S02]  /*1280*/  SHF.R.S32.HI R4, RZ, 0x1f, R20 ;  /* 0x0000001fff047819 */ /* 0x001fc40000011414 */
[----:B------:R0:W-:Y:S01]  /*1290*/  STL [R1+0x1c], R8 ;  /* 0x00001c0801007387 */ /* 0x0001e20000100800 */
[----:B------:R-:W-:Y:S02]  /*12a0*/  LOP3.LUT R0, R0, 0x1ffffffe, RZ, 0xc0, !PT ;  /* 0x1ffffffe00007812 */ /* 0x000fe400078ec0ff */
[----:B-1----:R-:W-:Y:S01]  /*12b0*/  SHF.R.S32.HI R5, RZ, 0x1f, R7 ;  /* 0x0000001fff057819 */ /* 0x002fe20000011407 */
[----:B------:R-:W-:Y:S01]  /*12c0*/  STL [R1+0x18], R9 ;  /* 0x0000180901007387 */ /* 0x000fe20000100800 */
[----:B------:R-:W-:Y:S01]  /*12d0*/  SEL R6, R6, 0xffffffc0, !P2 ;  /* 0xffffffc006067807 */ /* 0x000fe20005000000 */
[----:B------:R-:W-:Y:S01]  /*12e0*/  IMAD.IADD R0, R21, 0x1, -R0 ;  /* 0x0000000115007824 */ /* 0x000fe200078e0a00 */
[----:B------:R-:W-:Y:S01]  /*12f0*/  SHF.L.U64.HI R5, R7, 0x1, R5 ;  /* 0x0000000107057819 */ /* 0x000fe20000010205 */
[----:B------:R-:W-:Y:S01]  /*1300*/  IMAD R7, R3, 0x2, R2 ;  /* 0x0000000203077824 */ /* 0x000fe200078e0202 */
[----:B------:R-:W-:Y:S02]  /*1310*/  SHF.R.S32.HI R155, RZ, 0x3, R155 ;  /* 0x00000003ff9b7819 */ /* 0x000fe4000001149b */
[----:B0-----:R-:W-:Y:S01]  /*1320*/  SHF.L.U64.HI R8, R20, 0x1, R4 ;  /* 0x0000000114087819 */ /* 0x001fe20000010204 */
[----:B------:R-:W-:Y:S01]  /*1330*/  VIADD R3, R7, 0x21800 ;  /* 0x0002180007037836 */ /* 0x000fe20000000000 */
[----:B------:R-:W-:-:S02]  /*1340*/  LOP3.LUT R4, R142, 0x8, R16, 0xf8, !PT ;  /* 0x000000088e047812 */ /* 0x000fc400078ef810 */
[----:B------:R-:W-:Y:S01]  /*1350*/  SHF.R.S32.HI R156, RZ, 0x3, R15 ;  /* 0x00000003ff9c7819 */ /* 0x000fe2000001140f */
[----:B------:R0:W-:Y:S01]  /*1360*/  STL [R1+0xa0], R8 ;  /* 0x0000a00801007387 */ /* 0x0001e20000100800 */
[----:B------:R-:W-:-:S03]  /*1370*/  LOP3.LUT R4, R4, R143, RZ, 0x3c, !PT ;  /* 0x0000008f04047212 */ /* 0x000fc600078e3cff */
[----:B------:R1:W-:Y:S01]  /*1380*/  STL [R1+0xa4], R5 ;  /* 0x0000a40501007387 */ /* 0x0003e20000100800 */
[----:B------:R-:W-:-:S03]  /*1390*/  IADD3 R4, R151, R4, RZ ;  /* 0x0000000497047210 */ /* 0x000fc60007ffe0ff */
[----:B------:R-:W-:Y:S01]  /*13a0*/  STL [R1+0x60], R7 ;  /* 0x0000600701007387 */ /* 0x000fe20000100800 */
[----:B0-----:R-:W-:-:S03]  /*13b0*/  LOP3.LUT R8, R142, 0x18, R16, 0xf8, !PT ;  /* 0x000000188e087812 */ /* 0x001fc600078ef810 */
[----:B------:R0:W-:Y:S01]  /*13c0*/  STL [R1+0x78], R4 ;  /* 0x0000780401007387 */ /* 0x0001e20000100800 */
[----:B------:R-:W-:Y:S02]  /*13d0*/  LOP3.LUT R8, R8, R143, RZ, 0x3c, !PT ;  /* 0x0000008f08087212 */ /* 0x000fe400078e3cff */
[----:B-1----:R-:W-:-:S03]  /*13e0*/  LEA R5, R13, UR40, 0x1 ;  /* 0x000000280d057c11 */ /* 0x002fc6000f8e08ff */
[----:B------:R-:W-:Y:S02]  /*13f0*/  IMAD.IADD R8, R151, 0x1, R8 ;  /* 0x0000000197087824 */ /* 0x000fe400078e0208 */
[----:B0-----:R-:W-:Y:S01]  /*1400*/  VIADD R4, R7, 0x21820 ;  /* 0x0002182007047836 */ /* 0x001fe20000000000 */
[----:B------:R-:W-:Y:S02]  /*1410*/  LEA R7, R11, UR40, 0x1 ;  /* 0x000000280b077c11 */ /* 0x000fe4000f8e08ff */
[----:B------:R-:W-:-:S03]  /*1420*/  @P1 IADD3 R4, R3, -0x20, RZ ;  /* 0xffffffe003041810 */ /* 0x000fc60007ffe0ff */
[----:B------:R0:W-:Y:S04]  /*1430*/  STL [R1+0xac], R7 ;  /* 0x0000ac0701007387 */ /* 0x0001e80000100800 */
[----:B------:R1:W-:Y:S01]  /*1440*/  STL [R1+0xa8], R5 ;  /* 0x0000a80501007387 */ /* 0x0003e20000100800 */
[----:B0-----:R-:W-:Y:S01]  /*1450*/  LEA R7, R8, UR40, 0x1 ;  /* 0x0000002808077c11 */ /* 0x001fe2000f8e08ff */
[----:B-1----:R-:W-:-:S04]  /*1460*/  IMAD R5, R0, 0x8, R10 ;  /* 0x0000000800057824 */ /* 0x002fc800078e020a */
[----:B------:R-:W-:Y:S01]  /*1470*/  STL [R1+0xb0], R7 ;  /* 0x0000b00701007387 */ /* 0x000fe20000100800 */
[----:B------:R-:W-:Y:S02]  /*1480*/  IMAD.IADD R0, R3, 0x1, R6 ;  /* 0x0000000103007824 */ /* 0x000fe400078e0206 */
[----:B------:R-:W-:Y:S01]  /*1490*/  IMAD.IADD R3, R6, 0x1, R4 ;  /* 0x0000000106037824 */ /* 0x000fe200078e0204 */
[----:B------:R-:W-:Y:S04]  /*14a0*/  STL [R1+0x80], R4 ;  /* 0x0000800401007387 */ /* 0x000fe80000100800 */
[----:B------:R-:W-:Y:S04]  /*14b0*/  STL [R1+0xbc], R5 ;  /* 0x0000bc0501007387 */ /* 0x000fe80000100800 */
[----:B------:R0:W-:Y:S04]  /*14c0*/  STL [R1+0x68], R0 ;  /* 0x0000680001007387 */ /* 0x0001e80000100800 */
[----:B------:R1:W-:Y:S01]  /*14d0*/  STL [R1+0x64], R3 ;  /* 0x0000640301007387 */ /* 0x0003e20000100800 */
[----:B0-----:R-:W-:-:S05]  /*14e0*/  IADD3 R0, R4, 0x6000, RZ ;  /* 0x0000600004007810 */ /* 0x001fca0007ffe0ff */
[----:B------:R1:W-:Y:S02]  /*14f0*/  STL [R1+0x84], R0 ;  /* 0x0000840001007387 */ /* 0x0003e40000100800 */
.L_x_536:
[----:B0-----:R-:W0:Y:S02]  /*1500*/  LDC.64 R4, c[0x0][0xc88] ;  /* 0x00032200ff047b82 */ /* 0x001e240000000a00 */
[----:B0-----:R-:W-:-:S05]  /*1510*/  IMAD.WIDE R4, R31, 0x4, R4 ;  /* 0x000000041f047825 */ /* 0x001fca00078e0204 */
[----:B-12---:R-:W2:Y:S01]  /*1520*/  LDG.E R0, desc[UR42][R4.64] ;  /* 0x0000002a04007981 */ /* 0x006ea2000c1e1900 */
[----:B------:R-:W-:Y:S05]  /*1530*/  YIELD ;  /* 0x0000000000007946 */ /* 0x000fea0003800000 */
[----:B------:R-:W-:Y:S01]  /*1540*/  ULDC.64 UR4, c[0x0][0xa28] ;  /* 0x00028a0000047ab9 */ /* 0x000fe20000000a00 */
[----:B------:R-:W-:Y:S01]  /*1550*/  ULDC.64 UR8, c[0x0][0xa18] ;  /* 0x0002860000087ab9 */ /* 0x000fe20000000a00 */
[----:B------:R-:W-:Y:S01]  /*1560*/  ISETP.NE.U32.AND P1, PT, RZ, UR4, PT ;  /* 0x00000004ff007c0c */ /* 0x000fe2000bf25070 */
[----:B------:R-:W-:Y:S01]  /*1570*/  ULDC.64 UR6, c[0x0][0xa08] ;  /* 0x0002820000067ab9 */ /* 0x000fe20000000a00 */
[----:B------:R-:W-:Y:S01]  /*1580*/  IMAD.MOV.U32 R85, RZ, RZ, RZ ;  /* 0x000000ffff557224 */ /* 0x000fe200078e00ff */
[----:B------:R-:W-:-:S02]  /*1590*/  ISETP.NE.U32.AND P0, PT, RZ, UR6, PT ;  /* 0x00000006ff007c0c */ /* 0x000fc4000bf05070 */
[----:B------:R-:W-:Y:S02]  /*15a0*/  ISETP.NE.AND.EX P1, PT, RZ, UR5, PT, P1 ;  /* 0x00000005ff007c0c */ /* 0x000fe4000bf25310 */
[----:B------:R-:W-:Y:S02]  /*15b0*/  ISETP.NE.AND.EX P0, PT, RZ, UR7, PT, P0 ;  /* 0x00000007ff007c0c */ /* 0x000fe4000bf05300 */
[----:B--2-4-:R-:W-:Y:S01]  /*15c0*/  SHF.R.S32.HI R3, RZ, 0x1f, R0 ;  /* 0x0000001fff037819 */ /* 0x014fe20000011400 */
[----:B------:R-:W-:Y:S08]  /*15d0*/  STL [R1+0x94], R0 ;  /* 0x0000940001007387 */ /* 0x000ff00000100800 */
[C---:B------:R-:W-:Y:S01]  /*15e0*/  @P1 LEA R6, P2, R0.reuse, UR4, 0x2 ;  /* 0x0000000400061c11 */ /* 0x040fe2000f8410ff */
[C---:B---3--:R-:W-:Y:S01]  /*15f0*/  IMAD.SHL.U32 R33, R0.reuse, 0x4, RZ ;  /* 0x0000000400217824 */ /* 0x048fe200078e00ff */
[C-C-:B------:R-:W-:Y:S01]  /*1600*/  SHF.L.U64.HI R32, R0.reuse, 0x2, R3.reuse ;  /* 0x0000000200207819 */ /* 0x140fe20000010203 */
[----:B------:R0:W-:Y:S01]  /*1610*/  STL [R1+0x9c], R3 ;  /* 0x00009c0301007387 */ /* 0x0001e20000100800 */
[----:B------:R-:W-:-:S02]  /*1620*/  @P1 LEA.HI.X R7, R0, UR5, R3, 0x2, P2 ;  /* 0x0000000500071c11 */ /* 0x000fc400090f1403 */
[----:B------:R-:W-:Y:S01]  /*1630*/  ISETP.NE.U32.AND P2, PT, RZ, UR8, PT ;  /* 0x00000008ff007c0c */ /* 0x000fe2000bf45070 */
[----:B------:R-:W-:Y:S01]  /*1640*/  ULDC UR4, c[0x0][0x288] ;  /* 0x0000a20000047ab9 */ /* 0x000fe20000000800 */
[C---:B------:R-:W-:Y:S01]  /*1650*/  IADD3 R8, P3, R33.reuse, UR6, RZ ;  /* 0x0000000621087c10 */ /* 0x040fe2000ff7e0ff */
[----:B------:R1:W-:Y:S01]  /*1660*/  STL [R1+0x8c], R33 ;  /* 0x00008c2101007387 */ /* 0x0003e20000100800 */
[----:B------:R-:W-:Y:S01]  /*1670*/  ISETP.NE.AND.EX P2, PT, RZ, UR9, PT, P2 ;  /* 0x00000009ff007c0c */ /* 0x000fe2000bf45320 */
[----:B0-----:R-:W-:Y:S01]  /*1680*/  IMAD.MOV.U32 R3, RZ, RZ, RZ ;  /* 0x000000ffff037224 */ /* 0x001fe200078e00ff */
[----:B------:R-:W-:Y:S01]  /*1690*/  MOV R100, UR4 ;  /* 0x0000000400647c02 */ /* 0x000fe20008000f00 */
[----:B------:R-:W-:Y:S01]  /*16a0*/  ULDC.64 UR4, c[0x0][0x418] ;  /* 0x0001060000047ab9 */ /* 0x000fe20000000a00 */
[C---:B------:R-:W-:Y:S01]  /*16b0*/  IADD3.X R9, R32.reuse, UR7, RZ, P3, !PT ;  /* 0x0000000720097c10 */ /* 0x040fe20009ffe4ff */
[----:B------:R1:W-:Y:S04]  /*16c0*/  STL [R1+0x90], R32 ;  /* 0x0000902001007387 */ /* 0x0003e80000100800 */
[----:B------:R1:W5:Y:S04]  /*16d0*/  @P1 LDG.E R3, desc[UR42][R6.64] ;  /* 0x0000002a06031981 */ /* 0x000368000c1e1900 */
[----:B------:R-:W-:Y:S01]  /*16e0*/  @P2 IADD3 R4, P1, R33, UR8, RZ ;  /* 0x0000000821042c10 */ /* 0x000fe2000ff3e0ff */
[----:B------:R1:W5:Y:S03]  /*16f0*/  @P0 LDG.E R85, desc[UR42][R8.64] ;  /* 0x0000002a08550981 */ /* 0x000366000c1e1900 */
[----:B------:R-:W-:-:S05]  /*1700*/  @P2 IADD3.X R5, R32, UR9, RZ, P1, !PT ;  /* 0x0000000920052c10 */ /* 0x000fca0008ffe4ff */
[----:B------:R1:W5:Y:S01]  /*1710*/  @P2 LDG.E R100, desc[UR42][R4.64] ;  /* 0x0000002a04642981 */ /* 0x000362000c1e1900 */
[----:B------:R-:W-:Y:S01]  /*1720*/  UISETP.NE.U32.AND UP0, UPT, UR4, URZ, UPT ;  /* 0x0000003f0400728c */ /* 0x000fe2000bf05070 */
[----:B------:R-:W-:Y:S02]  /*1730*/  IMAD.MOV.U32 R25, RZ, RZ, R0 ;  /* 0x000000ffff197224 */ /* 0x000fe400078e0000 */
[----:B------:R-:W-:Y:S01]  /*1740*/  ULDC UR4, c[0x0][0x424] ;  /* 0x0001090000047ab9 */ /* 0x000fe20000000800 */
[----:B------:R-:W-:-:S03]  /*1750*/  UISETP.NE.AND.EX UP0, UPT, UR5, URZ, UPT, UP0 ;  /* 0x0000003f0500728c */ /* 0x000fc6000bf05300 */
[----:B------:R-:W-:Y:S01]  /*1760*/  ULDC UR5, c[0x0][0x2f0] ;  /* 0x0000bc0000057ab9 */ /* 0x000fe20000000800 */
[----:B------:R-:W-:-:S04]  /*1770*/  USEL UR4, UR4, 0x1, UP0 ;  /* 0x0000000104047887 */ /* 0x000fc80008000000 */
[----:B------:R-:W-:-:S03]  /*1780*/  UIMAD UR4, UR4, UR5, URZ ;  /* 0x00000005040472a4 */ /* 0x000fc6000f8e023f */
[----:B------:R-:W-:Y:S02]  /*1790*/  ULDC UR5, c[0x0][0x348] ;  /* 0x0000d20000057ab9 */ /* 0x000fe40000000800 */
[----:B------:R-:W-:Y:S02]  /*17a0*/  IMAD.U32 R24, RZ, RZ, UR5 ;  /* 0x00000005ff187e24 */ /* 0x000fe4000f8e00ff */
[----:B------:R-:W-:Y:S01]  /*17b0*/  IMAD.U32 R28, RZ, RZ, UR4 ;  /* 0x00000004ff1c7e24 */ /* 0x000fe2000f8e00ff */
[----:B-1----:R-:W-:Y:S06]  /*17c0*/  @P2 BRA `(.L_x_395) ;  /* 0x0000000000242947 */ /* 0x002fec0003800000 */
[----:B------:R-:W-:Y:S02]  /*17d0*/  ULDC.64 UR4, c[0x0][0xa00] ;  /* 0x0002800000047ab9 */ /* 0x000fe40000000a00 */
[----:B------:R-:W-:-:S04]  /*17e0*/  ISETP.NE.U32.AND P1, PT, RZ, UR4, PT ;  /* 0x00000004ff007c0c */ /* 0x000fc8000bf25070 */
[----:B------:R-:W-:-:S13]  /*17f0*/  ISETP.NE.AND.EX P1, PT, RZ, UR5, PT, P1 ;  /* 0x00000005ff007c0c */ /* 0x000fda000bf25310 */
[----:B------:R-:W-:Y:S05]  /*1800*/  @!P1 BRA `(.L_x_395) ;  /* 0x0000000000149947 */ /* 0x000fea0003800000 */
[----:B------:R-:W0:Y:S02]  /*1810*/  LDC.64 R4, c[0x0][0xa00] ;  /* 0x00028000ff047b82 */ /* 0x000e240000000a00 */
[----:B0-----:R-:W-:-:S05]  /*1820*/  IMAD.WIDE R4, R25, 0x4, R4 ;  /* 0x0000000419047825 */ /* 0x001fca00078e0204 */
[----:B-----5:R-:W2:Y:S04]  /*1830*/  LDG.E R100, desc[UR42][R4.64] ;  /* 0x0000002a04647981 */ /* 0x020ea8000c1e1900 */
[----:B------:R-:W2:Y:S02]  /*1840*/  LDG.E R7, desc[UR42][R4.64+0x4] ;  /* 0x0000042a04077981 */ /* 0x000ea4000c1e1900 */
[----:B--2---:R-:W-:-:S07]  /*1850*/  IADD3 R100, -R100, R7, RZ ;  /* 0x0000000764647210 */ /* 0x004fce0007ffe1ff */
.L_x_395:
[----:B------:R-:W-:Y:S01]  /*1860*/  ULDC.64 UR4, c[0x0][0xa20] ;  /* 0x0002880000047ab9 */ /* 0x000fe20000000a00 */
[----:B------:R0:W-:Y:S01]  /*1870*/  STL [R1+0x98], R29 ;  /* 0x0000981d01007387 */ /* 0x0001e20000100800 */
[----:B------:R-:W-:-:S03]  /*1880*/  ISETP.NE.U32.AND P1, PT, RZ, UR4, PT ;  /* 0x00000004ff007c0c */ /* 0x000fc6000bf25070 */
[----:B------:R0:W-:Y:S01]  /*1890*/  STL [R1+0x88], R30 ;  /* 0x0000881e01007387 */ /* 0x0001e20000100800 */
[----:B------:R-:W-:-:S13]  /*18a0*/  ISETP.NE.AND.EX P1, PT, RZ, UR5, PT, P1 ;  /* 0x00000005ff007c0c */ /* 0x000fda000bf25310 */
[----:B0-----:R-:W-:Y:S05]  /*18b0*/  @!P1 BRA `(.L_x_396) ;  /* 0x0000000000109947 */ /* 0x001fea0003800000 */
[----:B------:R-:W-:-:S04]  /*18c0*/  IADD3 R4, P0, R33, UR4, RZ ;  /* 0x0000000421047c10 */ /* 0x000fc8000ff1e0ff */
[----:B------:R-:W-:-:S05]  /*18d0*/  IADD3.X R5, R32, UR5, RZ, P0, !PT ;  /* 0x0000000520057c10 */ /* 0x000fca00087fe4ff */
[----:B------:R0:W5:Y:S01]  /*18e0*/  LDG.E R28, desc[UR42][R4.64] ;  /* 0x0000002a041c7981 */ /* 0x000162000c1e1900 */
[----:B------:R-:W-:Y:S05]  /*18f0*/  BRA `(.L_x_397) ;  /* 0x0000000000107947 */ /* 0x000fea0003800000 */
.L_x_396:
[----:B------:R-:W-:Y:S05]  /*1900*/  @!P0 BRA `(.L_x_397) ;  /* 0x00000000000c8947 */ /* 0x000fea0003800000 */
[----:B------:R-:W2:Y:S04]  /*1910*/  LDG.E R5, desc[UR42][R8.64] ;  /* 0x0000002a08057981 */ /* 0x000ea8000c1e1900 */
[----:B------:R-:W2:Y:S02]  /*1920*/  LDG.E R28, desc[UR42][R8.64+0x4] ;  /* 0x0000042a081c7981 */ /* 0x000ea4000c1e1900 */
[----:B--2---:R-:W-:-:S07]  /*1930*/  IMAD.IADD R28, R28, 0x1, -R5 ;  /* 0x000000011c1c7824 */ /* 0x004fce00078e0a05 */
.L_x_397:
[----:B------:R-:W-:Y:S02]  /*1940*/  ULDC.64 UR4, c[0x0][0xa10] ;  /* 0x0002840000047ab9 */ /* 0x000fe40000000a00 */
[----:B------:R-:W-:-:S04]  /*1950*/  ISETP.NE.U32.AND P0, PT, RZ, UR4, PT ;  /* 0x00000004ff007c0c */ /* 0x000fc8000bf05070 */
[----:B------:R-:W-:Y:S01]  /*1960*/  ISETP.NE.AND.EX P0, PT, RZ, UR5, PT, P0 ;  /* 0x00000005ff007c0c */ /* 0x000fe2000bf05300 */
[----:B-----5:R-:W-:Y:S01]  /*1970*/  IMAD.IADD R11, R28, 0x1, -R3 ;  /* 0x000000011c0b7824 */ /* 0x020fe200078e0a03 */
[----:B------:R-:W-:-:S11]  /*1980*/  ULDC.64 UR4, c[0x0][0xa30] ;  /* 0x00028c0000047ab9 */ /* 0x000fd60000000a00 */
[----:B0-----:R-:W0:Y:S02]  /*1990*/  @P0 LDC.64 R4, c[0x0][0xa10] ;  /* 0x00028400ff040b82 */ /* 0x001e240000000a00 */
[----:B0-----:R-:W-:-:S05]  /*19a0*/  @P0 IMAD.WIDE R4, R25, 0x4, R4 ;  /* 0x0000000419040825 */ /* 0x001fca00078e0204 */
[----:B------:R-:W2:Y:S04]  /*19b0*/  @P0 LDG.E R0, desc[UR42][R4.64] ;  /* 0x0000002a04000981 */ /* 0x000ea8000c1e1900 */
[----:B------:R-:W2:Y:S01]  /*19c0*/  @P0 LDG.E R9, desc[UR42][R4.64+0x4] ;  /* 0x0000042a04090981 */ /* 0x000ea2000c1e1900 */
[----:B------:R-:W-:Y:S01]  /*19d0*/  IMAD.MOV R74, RZ, RZ, -R11 ;  /* 0x000000ffff4a7224 */ /* 0x000fe200078e0a0b */
[----:B------:R-:W-:Y:S01]  /*19e0*/  ISETP.NE.U32.AND P1, PT, RZ, UR4, PT ;  /* 0x00000004ff007c0c */ /* 0x000fe2000bf25070 */
[----:B------:R-:W-:-:S03]  /*19f0*/  IMAD.MOV.U32 R97, RZ, RZ, R28 ;  /* 0x000000ffff617224 */ /* 0x000fc600078e001c */
[----:B------:R-:W-:Y:S02]  /*1a00*/  VIMNMX R74, RZ, R74, !PT ;  /* 0x0000004aff4a7248 */ /* 0x000fe40007fe0100 */
[----:B------:R-:W-:-:S13]  /*1a10*/  ISETP.NE.AND.EX P1, PT, RZ, UR5, PT, P1 ;  /* 0x00000005ff007c0c */ /* 0x000fda000bf25310 */
[----:B------:R-:W-:-:S04]  /*1a20*/  @P1 IADD3 R6, P2, R33, UR4, RZ ;  /* 0x0000000421061c10 */ /* 0x000fc8000ff5e0ff */
[----:B------:R-:W-:-:S05]  /*1a30*/  @P1 IADD3.X R7, R32, UR5, RZ, P2, !PT ;  /* 0x0000000520071c10 */ /* 0x000fca00097fe4ff */
[----:B------:R0:W5:Y:S01]  /*1a40*/  @P1 LDG.E R97, desc[UR42][R6.64] ;  /* 0x0000002a06611981 */ /* 0x000162000c1e1900 */
[----:B--2---:R-:W-:-:S05]  /*1a50*/  @P0 IADD3 R24, -R0, R9, RZ ;  /* 0x0000000900180210 */ /* 0x004fca0007ffe1ff */
[----:B------:R-:W-:-:S04]  /*1a60*/  IMAD.IADD R101, R11, 0x1, R24 ;  /* 0x000000010b657824 */ /* 0x000fc800078e0218 */
[----:B------:R-:W-:-:S05]  /*1a70*/  VIADD R0, R101, 0x7f ;  /* 0x0000007f65007836 */ /* 0x000fca0000000000 */
[----:B------:R-:W-:-:S04]  /*1a80*/  SHF.R.S32.HI R3, RZ, 0x1f, R0 ;  /* 0x0000001fff037819 */ /* 0x000fc80000011400 */
[----:B------:R-:W-:-:S04]  /*1a90*/  LEA.HI R3, R3, R0, RZ, 0x7 ;  /* 0x0000000003037211 */ /* 0x000fc800078f38ff */
[----:B------:R-:W-:Y:S02]  /*1aa0*/  LOP3.LUT R5, R3, 0xffffff80, RZ, 0xc0, !PT ;  /* 0xffffff8003057812 */ /* 0x000fe400078ec0ff */
[----:B------:R-:W-:Y:S02]  /*1ab0*/  SHF.R.S32.HI R144, RZ, 0x7, R3 ;  /* 0x00000007ff907819 */ /* 0x000fe40000011403 */
[----:B------:R-:W-:-:S04]  /*1ac0*/  VIADDMNMX R5, R5, -R11, R24, PT ;  /* 0x8000000b05057246 */ /* 0x000fc80003800118 */
[----:B------:R-:W-:Y:S02]  /*1ad0*/  ISETP.GT.AND P0, PT, R5, R74, PT ;  /* 0x0000004a0500720c */ /* 0x000fe40003f04270 */
[----:B------:R-:W-:-:S05]  /*1ae0*/  SHF.R.U32.HI R74, RZ, 0x7, R74 ;  /* 0x00000007ff4a7819 */ /* 0x000fca000001164a */
[----:B------:R-:W-:-:S06]  /*1af0*/  IMAD.MOV.U32 R26, RZ, RZ, R74 ;  /* 0x000000ffff1a7224 */ /* 0x000fcc00078e004a */
[----:B------:R-:W-:-:S04]  /*1b00*/  @P0 IADD3 R0, R5, 0x7f, RZ ;  /* 0x0000007f05000810 */ /* 0x000fc80007ffe0ff */
[----:B------:R-:W-:-:S04]  /*1b10*/  @P0 SHF.R.S32.HI R5, RZ, 0x1f, R0 ;  /* 0x0000001fff050819 */ /* 0x000fc80000011400 */
[----:B------:R-:W-:-:S04]  /*1b20*/  @P0 LEA.HI R5, R5, R0, RZ, 0x7 ;  /* 0x0000000005050211 */ /* 0x000fc800078f38ff */
[----:B------:R-:W-:Y:S02]  /*1b30*/  @P0 SHF.R.S32.HI R26, RZ, 0x7, R5 ;  /* 0x00000007ff1a0819 */ /* 0x000fe40000011405 */
[----:B------:R-:W-:Y:S02]  /*1b40*/  PLOP3.LUT P0, PT, PT, PT, PT, 0x80, 0x0 ;  /* 0x000000000000781c */ /* 0x000fe40003f0f070 */
[----:B------:R-:W-:-:S13]  /*1b50*/  ISETP.GT.AND P1, PT, R26, R74, PT ;  /* 0x0000004a1a00720c */ /* 0x000fda0003f24270 */
[----:B0-----:R-:W-:Y:S05]  /*1b60*/  @!P1 BRA `(.L_x_398) ;  /* 0x0000005000fc9947 */ /* 0x001fea0003800000 */
[----:B------:R-:W-:Y:S01]  /*1b70*/  VIADD R0, R2, 0x15400 ;  /* 0x0001540002007836 */ /* 0x000fe20000000000 */
[----:B------:R-:W-:Y:S04]  /*1b80*/  BSSY B6, `(.L_x_399) ;  /* 0x0000013000067945 */ /* 0x000fe80003800000 */
[----:B------:R-:W-:-:S13]  /*1b90*/  LOP3.LUT P0, RZ, R0, 0x1bf, RZ, 0xc0, !PT ;  /* 0x000001bf00ff7812 */ /* 0x000fda000780c0ff */
[----:B------:R-:W-:Y:S05]  /*1ba0*/  @!P0 BRA `(.L_x_400) ;  /* 0x0000000000408947 */ /* 0x000fea0003800000 */
[----:B------:R-:W-:Y:S01]  /*1bb0*/  MOV R14, 0x0 ;  /* 0x00000000000e7802 */ /* 0x000fe20000000f00 */
[----:B------:R-:W-:Y:S01]  /*1bc0*/  ULDC.64 UR4, c[0x4][0x88] ;  /* 0x0100220000047ab9 */ /* 0x000fe20000000a00 */
[----:B------:R-:W-:Y:S01]  /*1bd0*/  ULDC.64 UR6, c[0x4][0x18] ;  /* 0x0100060000067ab9 */ /* 0x000fe20000000a00 */
[----:B------:R-:W-:Y:S01]  /*1be0*/  IMAD.U32 R4, RZ, RZ, UR4 ;  /* 0x00000004ff047e24 */ /* 0x000fe2000f8e00ff */
[----:B------:R-:W-:Y:S01]  /*1bf0*/  MOV R5, UR5 ;  /* 0x0000000500057c02 */ /* 0x000fe20008000f00 */
[----:B------:R-:W-:Y:S01]  /*1c00*/  ULDC.64 UR4, c[0x4][0x90] ;  /* 0x0100240000047ab9 */ /* 0x000fe20000000a00 */
[----:B------:R-:W0:Y:S01]  /*1c10*/  LDC.64 R14, c[0x4][R14] ;  /* 0x010000000e0e7b82 */ /* 0x000e220000000a00 */
[----:B------:R-:W-:Y:S01]  /*1c20*/  IMAD.U32 R6, RZ, RZ, UR4 ;  /* 0x00000004ff067e24 */ /* 0x000fe2000f8e00ff */
[----:B------:R-:W-:Y:S01]  /*1c30*/  MOV R11, UR7 ;  /* 0x00000007000b7c02 */ /* 0x000fe20008000f00 */
[----:B------:R-:W-:Y:S02]  /*1c40*/  IMAD.U32 R7, RZ, RZ, UR5 ;  /* 0x00000005ff077e24 */ /* 0x000fe4000f8e00ff */
[----:B------:R-:W-:-:S02]  /*1c50*/  IMAD.U32 R10, RZ, RZ, UR6 ;  /* 0x00000006ff0a7e24 */ /* 0x000fc4000f8e00ff */
[----:B------:R-:W-:Y:S02]  /*1c60*/  IMAD.MOV.U32 R8, RZ, RZ, 0x70 ;  /* 0x00000070ff087424 */ /* 0x000fe400078e00ff */
[----:B------:R-:W-:Y:S02]  /*1c70*/  IMAD.MOV.U32 R12, RZ, RZ, 0x1 ;  /* 0x00000001ff0c7424 */ /* 0x000fe400078e00ff */
[----:B------:R-:W-:-:S07]  /*1c80*/  IMAD.MOV.U32 R13, RZ, RZ, RZ ;  /* 0x000000ffff0d7224 */ /* 0x000fce00078e00ff */
[----:B------:R-:W-:-:S07]  /*1c90*/  LEPC R20, `(.L_x_400) ;  /* 0x000000001014794e */ /* 0x000fce0000000000 */
[----:B0----5:R-:W-:Y:S05]  /*1ca0*/  CALL.ABS.NOINC R14 ;  /* 0x000000000e007343 */ /* 0x021fea0003c00000 */
.L_x_400:
[----:B------:R-:W-:Y:S05]  /*1cb0*/  BSYNC B6 ;  /* 0x0000000000067941 */ /* 0x000fea0003800000 */
.L_x_399:
[----:B------:R-:W-:Y:S01]  /*1cc0*/  IADD3 R27, R2, 0x400, RZ ;  /* 0x00000400021b7810 */ /* 0x000fe20007ffe0ff */
[----:B------:R-:W-:Y:S03]  /*1cd0*/  BSSY B6, `(.L_x_401) ;  /* 0x0000013000067945 */ /* 0x000fe60003800000 */
[----:B------:R-:W-:-:S13]  /*1ce0*/  LOP3.LUT P0, RZ, R27, 0x1bf, RZ, 0xc0, !PT ;  /* 0x000001bf1bff7812 */ /* 0x000fda000780c0ff */
[----:B------:R-:W-:Y:S05]  /*1cf0*/  @!P0 BRA `(.L_x_402) ;  /* 0x0000000000408947 */ /* 0x000fea0003800000 */
[----:B------:R-:W-:Y:S01]  /*1d00*/  MOV R14, 0x0 ;  /* 0x00000000000e7802 */ /* 0x000fe20000000f00 */
[----:B------:R-:W-:Y:S01]  /*1d10*/  ULDC.64 UR4, c[0x4][0x88] ;  /* 0x0100220000047ab9 */ /* 0x000fe20000000a00 */
[----:B------:R-:W-:Y:S01]  /*1d20*/  ULDC.64 UR6, c[0x4][0x18] ;  /* 0x0100060000067ab9 */ /* 0x000fe20000000a00 */
[----:B------:R-:W-:Y:S01]  /*1d30*/  IMAD.U32 R4, RZ, RZ, UR4 ;  /* 0x00000004ff047e24 */ /* 0x000fe2000f8e00ff */
[----:B------:R-:W-:Y:S01]  /*1d40*/  MOV R12, 0x1 ;  /* 0x00000001000c7802 */ /* 0x000fe20000000f00 */
[----:B------:R-:W-:Y:S01]  /*1d50*/  IMAD.U32 R5, RZ, RZ, UR5 ;  /* 0x00000005ff057e24 */ /* 0x000fe2000f8e00ff */
[----:B------:R-:W0:Y:S01]  /*1d60*/  LDC.64 R14, c[0x4][R14] ;  /* 0x010000000e0e7b82 */ /* 0x000e220000000a00 */
[----:B------:R-:W-:Y:S01]  /*1d70*/  ULDC.64 UR4, c[0x4][0x90] ;  /* 0x0100240000047ab9 */ /* 0x000fe20000000a00 */
[----:B------:R-:W-:Y:S01]  /*1d80*/  IMAD.U32 R10, RZ, RZ, UR6 ;  /* 0x00000006ff0a7e24 */ /* 0x000fe2000f8e00ff */
[----:B------:R-:W-:Y:S01]  /*1d90*/  MOV R7, UR5 ;  /* 0x0000000500077c02 */ /* 0x000fe20008000f00 */
[----:B------:R-:W-:-:S02]  /*1da0*/  IMAD.U32 R6, RZ, RZ, UR4 ;  /* 0x00000004ff067e24 */ /* 0x000fc4000f8e00ff */
[----:B------:R-:W-:Y:S02]  /*1db0*/  IMAD.U32 R11, RZ, RZ, UR7 ;  /* 0x00000007ff0b7e24 */ /* 0x000fe4000f8e00ff */
[----:B------:R-:W-:Y:S02]  /*1dc0*/  IMAD.MOV.U32 R8, RZ, RZ, 0x70 ;  /* 0x00000070ff087424 */ /* 0x000fe400078e00ff */
[----:B------:R-:W-:-:S07]  /*1dd0*/  IMAD.MOV.U32 R13, RZ, RZ, RZ ;  /* 0x000000ffff0d7224 */ /* 0x000fce00078e00ff */
[----:B------:R-:W-:-:S07]  /*1de0*/  LEPC R20, `(.L_x_402) ;  /* 0x000000001014794e */ /* 0x000fce0000000000 */
[----:B0----5:R-:W-:Y:S05]  /*1df0*/  CALL.ABS.NOINC R14 ;  /* 0x000000000e007343 */ /* 0x021fea0003c00000 */
.L_x_402:
[----:B------:R-:W-:Y:S05]  /*1e00*/  BSYNC B6 ;  /* 0x0000000000067941 */ /* 0x000fea0003800000 */
.L_x_401:
[----:B------:R-:W-:Y:S01]  /*1e10*/  ULDC.64 UR4, c[0x0][0x9f8] ;  /* 0x00027e0000047ab9 */ /* 0x000fe20000000a00 */
[----:B------:R-:W0:Y:S01]  /*1e20*/  S2R R20, SR_TID.X ;  /* 0x0000000000147919 */ /* 0x000e220000002100 */
[----:B------:R-:W-:Y:S01]  /*1e30*/  ISETP.NE.U32.AND P0, PT, RZ, UR4, PT ;  /* 0x00000004ff007c0c */ /* 0x000fe2000bf05070 */
[----:B------:R-:W1:Y:S03]  /*1e40*/  LDC.64 R4, c[0x0][0x408] ;  /* 0x00010200ff047b82 */ /* 0x000e660000000a00 */
[----:B------:R-:W-:Y:S01]  /*1e50*/  ISETP.NE.AND.EX P0, PT, RZ, UR5, PT, P0 ;  /* 0x00000005ff007c0c */ /* 0x000fe2000bf05300 */
[----:B------:R-:W-:-:S04]  /*1e60*/  VIADD R0, R16, 0x10 ;  /* 0x0000001010007836 */ /* 0x000fc80000000000 */
[----:B------:R-:W2:Y:S08]  /*1e70*/  LDC R99, c[0x0][0x3f4] ;  /* 0x0000fd00ff637b82 */ /* 0x000eb00000000800 */
[----:B------:R-:W-:Y:S02]  /*1e80*/  @P0 IADD3 R6, P1, R33, UR4, RZ ;  /* 0x0000000421060c10 */ /* 0x000fe4000ff3e0ff */
[----:B------:R-:W3:Y:S02]  /*1e90*/  LDL R33, [R1+0x7c] ;  /* 0x00007c0001217983 */ /* 0x000ee40000100800 */
[----:B------:R-:W-:-:S05]  /*1ea0*/  @P0 IADD3.X R7, R32, UR5, RZ, P1, !PT ;  /* 0x0000000520070c10 */ /* 0x000fca0008ffe4ff */
[----:B------:R4:W3:Y:S01]  /*1eb0*/  @P0 LDG.E R25, desc[UR42][R6.64] ;  /* 0x0000002a06190981 */ /* 0x0008e2000c1e1900 */
[----:B0-----:R-:W-:-:S04]  /*1ec0*/  SHF.R.U32.HI R31, RZ, 0x7, R20 ;  /* 0x00000007ff1f7819 */ /* 0x001fc80000011614 */
[----:B------:R-:W-:Y:S01]  /*1ed0*/  ISETP.NE.AND P6, PT, R31, 0x1, PT ;  /* 0x000000011f00780c */ /* 0x000fe20003fc5270 */
[----:B----4-:R-:W0:-:S12]  /*1ee0*/  LDC.64 R6, c[0x0][0x3f8] ;  /* 0x0000fe00ff067b82 */ /* 0x010e180000000a00 */
[----:B------:R-:W-:Y:S05]  /*1ef0*/  @!P6 WARPSYNC.ALL ;  /* 0x000000000000e948 */ /* 0x000fea0003800000 */
[----:B------:R-:W-:Y:S02]  /*1f00*/  ULDC UR4, c[0x0][0x2f4] ;  /* 0x0000bd0000047ab9 */ /* 0x000fe40000000800 */
[----:B------:R-:W-:Y:S02]  /*1f10*/  ISETP.GE.AND P1, PT, R0, UR4, PT ;  /* 0x0000000400007c0c */ /* 0x000fe4000bf26270 */
[----:B------:R-:W-:Y:S02]  /*1f20*/  ISETP.GE.AND P0, PT, R16, UR4, PT ;  /* 0x0000000410007c0c */ /* 0x000fe4000bf06270 */
[----:B------:R-:W-:-:S02]  /*1f30*/  SEL R8, RZ, 0xffffffff, P1 ;  /* 0xffffffffff087807 */ /* 0x000fc40000800000 */
[----:B------:R-:W-:-:S03]  /*1f40*/  SEL R3, RZ, 0x1, P0 ;  /* 0x00000001ff037807 */ /* 0x000fc60000000000 */
[----:B------:R-:W-:Y:S01]  /*1f50*/  IMAD.SHL.U32 R8, R8, 0x2, RZ ;  /* 0x0000000208087824 */ /* 0x000fe200078e00ff */
[----:B------:R-:W-:-:S04]  /*1f60*/  SHF.R.S32.HI R11, RZ, 0x1f, R140 ;  /* 0x0000001fff0b7819 */ /* 0x000fc8000001148c */
[----:B------:R-:W-:Y:S02]  /*1f70*/  LOP3.LUT R8, R8, 0x2, R3, 0xe2, !PT ;  /* 0x0000000208087812 */ /* 0x000fe400078ee203 */
[----:B------:R-:W-:Y:S01]  /*1f80*/  IADD3 R3, R16, 0x20, RZ ;  /* 0x0000002010037810 */ /* 0x000fe20007ffe0ff */
[----:B-1----:R-:W-:-:S03]  /*1f90*/  IMAD R9, R11, R4, RZ ;  /* 0x000000040b097224 */ /* 0x002fc600078e02ff */
[----:B------:R-:W-:Y:S01]  /*1fa0*/  ISETP.GE.AND P0, PT, R3, UR4, PT ;  /* 0x0000000403007c0c */ /* 0x000fe2000bf06270 */
[----:B------:R-:W-:Y:S01]  /*1fb0*/  IMAD R13, R140, R5, R9 ;  /* 0x000000058c0d7224 */ /* 0x000fe200078e0209 */
[----:B------:R-:W1:Y:S01]  /*1fc0*/  S2R R32, SR_TID.X ;  /* 0x0000000000207919 */ /* 0x000e620000002100 */
[----:B------:R-:W-:Y:S02]  /*1fd0*/  ISETP.GE.AND P1, PT, R22, UR4, PT ;  /* 0x0000000416007c0c */ /* 0x000fe4000bf26270 */
[----:B------:R-:W-:Y:S02]  /*1fe0*/  SEL R9, RZ, 0x4, P0 ;  /* 0x00000004ff097807 */ /* 0x000fe40000000000 */
[----:B------:R-:W-:Y:S02]  /*1ff0*/  ISETP.GE.AND P0, PT, R19, UR4, PT ;  /* 0x0000000413007c0c */ /* 0x000fe4000bf06270 */
[----:B------:R-:W-:Y:S02]  /*2000*/  SHF.R.S32.HI R139, RZ, 0x1f, R138 ;  /* 0x0000001fff8b7819 */ /* 0x000fe4000001148a */
[----:B------:R-:W-:-:S02]  /*2010*/  SEL R10, RZ, 0x8, P1 ;  /* 0x00000008ff0a7807 */ /* 0x000fc40000800000 */
[----:B------:R-:W-:Y:S02]  /*2020*/  SEL R21, RZ, 0x10, P0 ;  /* 0x00000010ff157807 */ /* 0x000fe40000000000 */
[-C--:B--2---:R-:W-:Y:S02]  /*2030*/  ISETP.GE.AND P0, PT, R16, R99.reuse, PT ;  /* 0x000000631000720c */ /* 0x084fe40003f06270 */
[-C--:B------:R-:W-:Y:S01]  /*2040*/  ISETP.GE.AND P3, PT, R0, R99.reuse, PT ;  /* 0x000000630000720c */ /* 0x080fe20003f66270 */
[----:B------:R-:W-:Y:S01]  /*2050*/  IMAD.WIDE.U32 R70, R140, R4, R16 ;  /* 0x000000048c467225 */ /* 0x000fe200078e0010 */
[----:B------:R-:W-:Y:S02]  /*2060*/  LOP3.LUT R8, R10, R8, R9, 0xfe, !PT ;  /* 0x000000080a087212 */ /* 0x000fe400078efe09 */
[----:B------:R-:W-:Y:S01]  /*2070*/  SEL R9, R99, RZ, P0 ;  /* 0x000000ff63097207 */ /* 0x000fe20000000000 */
[----:B------:R-:W-:Y:S01]  /*2080*/  IMAD.WIDE.U32 R68, R140, R4, R138 ;  /* 0x000000048c447225 */ /* 0x000fe200078e008a */
[----:B------:R-:W-:-:S03]  /*2090*/  ISETP.GE.AND P2, PT, R3, R99, PT ;  /* 0x000000630300720c */ /* 0x000fc60003f46270 */
[----:B0-----:R-:W-:Y:S01]  /*20a0*/  IMAD R11, R11, R6, RZ ;  /* 0x000000060b0b7224 */ /* 0x001fe200078e02ff */
[----:B------:R-:W-:Y:S01]  /*20b0*/  LOP3.LUT R21, R8, R21, RZ, 0xfc, !PT ;  /* 0x0000001508157212 */ /* 0x000fe200078efcff */
[----:B------:R-:W-:Y:S01]  /*20c0*/  IMAD.IADD R71, R71, 0x1, R13 ;  /* 0x0000000147477824 */ /* 0x000fe200078e020d */
[----:B------:R-:W-:Y:S01]  /*20d0*/  SEL R8, R99, RZ, P2 ;  /* 0x000000ff63087207 */ /* 0x000fe20001000000 */
[----:B------:R-:W-:Y:S02]  /*20e0*/  IMAD.IADD R69, R13, 0x1, R69 ;  /* 0x000000010d457824 */ /* 0x000fe400078e0245 */
[----:B------:R-:W-:Y:S01]  /*20f0*/  IMAD R13, R140, R7, R11 ;  /* 0x000000078c0d7224 */ /* 0x000fe200078e020b */
[----:B------:R-:W-:Y:S01]  /*2100*/  SEL R11, R99, RZ, P3 ;  /* 0x000000ff630b7207 */ /* 0x000fe20001800000 */
[----:B------:R-:W-:Y:S01]  /*2110*/  IMAD.IADD R9, R16, 0x1, R9 ;  /* 0x0000000110097824 */ /* 0x000fe200078e0209 */
[----:B------:R-:W-:Y:S02]  /*2120*/  LOP3.LUT R23, R23, 0xfffffffe, RZ, 0xc0, !PT ;  /* 0xfffffffe17177812 */ /* 0x000fe400078ec0ff */
[----:B------:R-:W-:Y:S01]  /*2130*/  IADD3 R12, R3, R8, RZ ;  /* 0x00000008030c7210 */ /* 0x000fe20007ffe0ff */
[----:B------:R-:W-:Y:S01]  /*2140*/  IMAD.IADD R11, R0, 0x1, R11 ;  /* 0x00000001000b7824 */ /* 0x000fe200078e020b */
[----:B------:R-:W-:-:S02]  /*2150*/  SHF.R.S32.HI R8, RZ, 0x1f, R9 ;  /* 0x0000001fff087819 */ /* 0x000fc40000011409 */
[----:B------:R-:W-:Y:S01]  /*2160*/  @P3 LOP3.LUT R23, R23, 0x1, RZ, 0xfc, !PT ;  /* 0x0000000117173812 */ /* 0x000fe200078efcff */
[-C--:B------:R-:W-:Y:S01]  /*2170*/  IMAD.WIDE.U32 R66, R140, R6.reuse, R16 ;  /* 0x000000068c427225 */ /* 0x080fe200078e0010 */
[-C--:B------:R-:W-:Y:S02]  /*2180*/  LEA.HI R73, R8, R9.reuse, RZ, 0x3 ;  /* 0x0000000908497211 */ /* 0x080fe400078f18ff */
[----:B------:R-:W-:Y:S01]  /*2190*/  LOP3.LUT R23, R23, 0xfffffffd, RZ, 0xc0, !PT ;  /* 0xfffffffd17177812 */ /* 0x000fe200078ec0ff */
[----:B------:R-:W-:Y:S01]  /*21a0*/  IMAD.WIDE.U32 R64, R140, R6, R138 ;  /* 0x000000068c407225 */ /* 0x000fe200078e008a */
[----:B------:R-:W-:Y:S02]  /*21b0*/  LEA.HI R8, R8, R9, RZ, 0x5 ;  /* 0x0000000908087211 */ /* 0x000fe400078f28ff */
[----:B------:R-:W-:Y:S01]  /*21c0*/  SHF.R.S32.HI R10, RZ, 0x1f, R11 ;  /* 0x0000001fff0a7819 */ /* 0x000fe2000001140b */
[----:B------:R-:W-:Y:S01]  /*21d0*/  IMAD.IADD R65, R13, 0x1, R65 ;  /* 0x000000010d417824 */ /* 0x000fe200078e0241 */
[----:B------:R-:W-:Y:S01]  /*21e0*/  IADD3 R67, R67, R13, RZ ;  /* 0x0000000d43437210 */ /* 0x000fe20007ffe0ff */
[----:B------:R-:W-:Y:S01]  /*21f0*/  IMAD.SHL.U32 R9, R8, 0x80, RZ ;  /* 0x0000008008097824 */ /* 0x000fe200078e00ff */
[----:B------:R-:W-:-:S02]  /*2200*/  @P2 LOP3.LUT R23, R23, 0x2, RZ, 0xfc, !PT ;  /* 0x0000000217172812 */ /* 0x000fc400078efcff */
[----:B------:R-:W-:Y:S02]  /*2210*/  SHF.R.S32.HI R13, RZ, 0x1f, R12 ;  /* 0x0000001fff0d7819 */ /* 0x000fe4000001140c */
[-C--:B------:R-:W-:Y:S01]  /*2220*/  LEA.HI R72, R10, R11.reuse, RZ, 0x3 ;  /* 0x0000000b0a487211 */ /* 0x080fe200078f18ff */
[----:B-1----:R-:W-:Y:S01]  /*2230*/  VIADD R34, R32, 0xffffff80 ;  /* 0xffffff8020227836 */ /* 0x002fe20000000000 */
[----:B------:R-:W-:Y:S02]  /*2240*/  LEA.HI R10, R10, R11, RZ, 0x5 ;  /* 0x0000000b0a0a7211 */ /* 0x000fe400078f28ff */
[----:B------:R-:W-:Y:S02]  /*2250*/  LOP3.LUT R8, R142, 0x18, R73, 0xf8, !PT ;  /* 0x000000188e087812 */ /* 0x000fe400078ef849 */
[----:B-----5:R-:W-:Y:S02]  /*2260*/  SHF.R.S32.HI R15, RZ, 0x1f, R97 ;  /* 0x0000001fff0f7819 */ /* 0x020fe40000011461 */
[----:B------:R-:W-:-:S02]  /*2270*/  LOP3.LUT R23, R23, 0xfffffffb, RZ, 0xc0, !PT ;  /* 0xfffffffb17177812 */ /* 0x000fc400078ec0ff */
[CC--:B------:R-:W-:Y:S01]  /*2280*/  LEA.HI R63, R13.reuse, R12.reuse, RZ, 0x3 ;  /* 0x0000000c0d3f7211 */ /* 0x0c0fe200078f18ff */
[----:B------:R-:W-:Y:S01]  /*2290*/  IMAD.SHL.U32 R11, R10, 0x80, RZ ;  /* 0x000000800a0b7824 */ /* 0x000fe200078e00ff */
[----:B------:R-:W-:Y:S02]  /*22a0*/  LEA.HI R12, R13, R12, RZ, 0x5 ;  /* 0x0000000c0d0c7211 */ /* 0x000fe400078f28ff */
[----:B------:R-:W-:Y:S02]  /*22b0*/  LOP3.LUT R96, R9, 0xfffff000, RZ, 0xc0, !PT ;  /* 0xfffff00009607812 */ /* 0x000fe400078ec0ff */
[----:B------:R-:W-:Y:S01]  /*22c0*/  LOP3.LUT R8, R8, R143, RZ, 0x3c, !PT ;  /* 0x0000008f08087212 */ /* 0x000fe200078e3cff */
[C---:B------:R-:W-:Y:S01]  /*22d0*/  IMAD R20, R15.reuse, R4, RZ ;  /* 0x000000040f147224 */ /* 0x040fe200078e02ff */
[----:B------:R-:W-:Y:S02]  /*22e0*/  LOP3.LUT R10, R142, 0x18, R72, 0xf8, !PT ;  /* 0x000000188e0a7812 */ /* 0x000fe400078ef848 */
[----:B------:R-:W-:Y:S01]  /*22f0*/  LEA.HI R32, R34, R34, RZ, 0x1 ;  /* 0x0000002222207211 */ /* 0x000fe200078f08ff */
[----:B------:R-:W-:Y:S01]  /*2300*/  IMAD.SHL.U32 R13, R12, 0x80, RZ ;  /* 0x000000800c0d7824 */ /* 0x000fe200078e00ff */
[----:B------:R-:W-:Y:S01]  /*2310*/  IADD3 R96, R8, R96, R151 ;  /* 0x0000006008607210 */ /* 0x000fe20007ffe097 */
[----:B------:R-:W-:Y:S01]  /*2320*/  IMAD R8, R15, R6, RZ ;  /* 0x000000060f087224 */ /* 0x000fe200078e02ff */
[----:B------:R-:W-:Y:S01]  /*2330*/  LOP3.LUT R12, R11, 0xfffff000, RZ, 0xc0, !PT ;  /* 0xfffff0000b0c7812 */ /* 0x000fe200078ec0ff */
[C---:B------:R-:W-:Y:S01]  /*2340*/  IMAD R9, R97.reuse, R5, R20 ;  /* 0x0000000561097224 */ /* 0x040fe200078e0214 */
[----:B------:R-:W-:Y:S01]  /*2350*/  LOP3.LUT R10, R10, R143, RZ, 0x3c, !PT ;  /* 0x0000008f0a0a7212 */ /* 0x000fe200078e3cff */
[----:B------:R-:W-:Y:S01]  /*2360*/  IMAD.WIDE.U32 R70, R97, R4, R70 ;  /* 0x0000000461467225 */ /* 0x000fe200078e0046 */
[----:B------:R-:W-:-:S02]  /*2370*/  LOP3.LUT R32, R32, 0xfffffffe, RZ, 0xc0, !PT ;  /* 0xfffffffe20207812 */ /* 0x000fc400078ec0ff */
[----:B------:R-:W-:Y:S01]  /*2380*/  LOP3.LUT R14, R142, 0x18, R63, 0xf8, !PT ;  /* 0x000000188e0e7812 */ /* 0x000fe200078ef83f */
[----:B------:R-:W-:Y:S01]  /*2390*/  IMAD.WIDE.U32 R68, R97, R4, R68 ;  /* 0x0000000461447225 */ /* 0x000fe200078e0044 */
[----:B------:R-:W-:-:S03]  /*23a0*/  IADD3 R95, R10, R12, R151 ;  /* 0x0000000c0a5f7210 */ /* 0x000fc60007ffe097 */
[C---:B------:R-:W-:Y:S02]  /*23b0*/  IMAD R75, R97.reuse, R7, R8 ;  /* 0x00000007614b7224 */ /* 0x040fe400078e0208 */
[-C--:B------:R-:W-:Y:S01]  /*23c0*/  IMAD.WIDE.U32 R66, R97, R6.reuse, R66 ;  /* 0x0000000661427225 */ /* 0x080fe200078e0042 */
[----:B------:R-:W-:Y:S02]  /*23d0*/  LOP3.LUT R94, R13, 0xfffff000, RZ, 0xc0, !PT ;  /* 0xfffff0000d5e7812 */ /* 0x000fe400078ec0ff */
[----:B------:R-:W-:Y:S01]  /*23e0*/  LOP3.LUT R14, R14, R143, RZ, 0x3c, !PT ;  /* 0x0000008f0e0e7212 */ /* 0x000fe200078e3cff */
[----:B------:R-:W-:Y:S01]  /*23f0*/  IMAD.IADD R84, R71, 0x1, R9 ;  /* 0x0000000147547824 */ /* 0x000fe200078e0209 */
[----:B------:R-:W-:Y:S01]  /*2400*/  LOP3.LUT R8, R73, 0xfffffff8, RZ, 0xc0, !PT ;  /* 0xfffffff849087812 */ /* 0x000fe200078ec0ff */
[----:B------:R-:W-:Y:S01]  /*2410*/  IMAD.IADD R82, R9, 0x1, R69 ;  /* 0x0000000109527824 */ /* 0x000fe200078e0245 */
[----:B------:R-:W-:Y:S01]  /*2420*/  LOP3.LUT R9, R72, 0xfffffff8, RZ, 0xc0, !PT ;  /* 0xfffffff848097812 */ /* 0x000fe200078ec0ff */
[----:B------:R-:W-:Y:S01]  /*2430*/  IMAD.WIDE.U32 R64, R97, R6, R64 ;  /* 0x0000000661407225 */ /* 0x000fe200078e0040 */
[----:B------:R-:W-:-:S03]  /*2440*/  LOP3.LUT R10, R63, 0xfffffff8, RZ, 0xc0, !PT ;  /* 0xfffffff83f0a7812 */ /* 0x000fc600078ec0ff */
[----:B------:R-:W-:Y:S01]  /*2450*/  IMAD.IADD R32, R34, 0x1, -R32 ;  /* 0x0000000122207824 */ /* 0x000fe200078e0a20 */
[----:B------:R-:W-:Y:S01]  /*2460*/  SHF.L.U64.HI R89, R4, 0x7, R5 ;  /* 0x0000000704597819 */ /* 0x000fe20000010205 */
[----:B------:R-:W-:Y:S01]  /*2470*/  IMAD.IADD R85, R85, 0x1, R28 ;  /* 0x0000000155557824 */ /* 0x000fe200078e021c */
[C---:B------:R-:W-:Y:S01]  /*2480*/  SHF.L.U64.HI R90, R6.reuse, 0x7, R7 ;  /* 0x00000007065a7819 */ /* 0x040fe20000010207 */
[----:B------:R-:W-:Y:S01]  /*2490*/  IMAD.SHL.U32 R5, R6, 0x80, RZ ;  /* 0x0000008006057824 */ /* 0x000fe200078e00ff */
[----:B------:R-:W-:Y:S01]  /*24a0*/  IADD3 R102, R31, 0x8, RZ ;  /* 0x000000081f667810 */ /* 0x000fe20007ffe0ff */
[----:B------:R-:W-:Y:S01]  /*24b0*/  IMAD R7, R32, 0xc0, R140 ;  /* 0x000000c020077824 */ /* 0x000fe200078e028c */
[----:B------:R-:W-:Y:S01]  /*24c0*/  IADD3 R83, R67, R75, RZ ;  /* 0x0000004b43537210 */ /* 0x000fe20007ffe0ff */
[----:B------:R-:W-:Y:S01]  /*24d0*/  IMAD.SHL.U32 R99, R99, 0x2, RZ ;  /* 0x0000000263637824 */ /* 0x000fe200078e00ff */
[----:B------:R-:W-:Y:S01]  /*24e0*/  IADD3 R94, R14, R94, R151 ;  /* 0x0000005e0e5e7210 */ /* 0x000fe20007ffe097 */
[----:B------:R-:W-:Y:S01]  /*24f0*/  IMAD.IADD R75, R75, 0x1, R65 ;  /* 0x000000014b4b7824 */ /* 0x000fe200078e0241 */
[----:B------:R-:W-:-:S02]  /*2500*/  SHF.L.U32 R4, R4, 0x7, RZ ;  /* 0x0000000704047819 */ /* 0x000fc400000006ff */
[----:B------:R-:W-:Y:S02]  /*2510*/  SHF.R.S32.HI R6, RZ, 0x1f, R30 ;  /* 0x0000001fff067819 */ /* 0x000fe4000001141e */
[----:B------:R-:W-:Y:S02]  /*2520*/  SHF.R.S32.HI R93, RZ, 0x1f, R8 ;  /* 0x0000001fff5d7819 */ /* 0x000fe40000011408 */
[----:B------:R-:W-:Y:S02]  /*2530*/  SHF.R.S32.HI R92, RZ, 0x1f, R9 ;  /* 0x0000001fff5c7819 */ /* 0x000fe40000011409 */
[----:B------:R-:W-:Y:S01]  /*2540*/  SHF.R.S32.HI R91, RZ, 0x1f, R10 ;  /* 0x0000001fff5b7819 */ /* 0x000fe2000001140a */
[----:B------:R-:W-:Y:S01]  /*2550*/  @!P6 BAR.SYNC.DEFER_BLOCKING 0x9, 0x100 ;  /* 0x024400000000eb1d */ /* 0x000fe20000010000 */
[----:B---3--:R-:W-:-:S13]  /*2560*/  LOP3.LUT P1, RZ, R33, 0x2, RZ, 0xc0, !PT ;  /* 0x0000000221ff7812 */ /* 0x008fda000782c0ff */
[----:B------:R-:W-:Y:S02]  /*2570*/  @P1 LOP3.LUT R23, R23, 0x4, RZ, 0xfc, !PT ;  /* 0x0000000417171812 */ /* 0x000fe400078efcff */
[----:B------:R-:W-:-:S04]  /*2580*/  ISETP.GE.AND P1, PT, R136, UR4, PT ;  /* 0x0000000488007c0c */ /* 0x000fc8000bf26270 */
[----:B------:R-:W-:-:S04]  /*2590*/  SEL R20, RZ, 0x20, P1 ;  /* 0x00000020ff147807 */ /* 0x000fc80000800000 */
[C---:B------:R-:W-:Y:S02]  /*25a0*/  LOP3.LUT R20, R21.reuse, R20, RZ, 0xfc, !PT ;  /* 0x0000001415147212 */ /* 0x040fe400078efcff */
[----:B------:R-:W-:Y:S02]  /*25b0*/  SHF.R.S32.HI R88, RZ, 0x1f, R25 ;  /* 0x0000001fff587819 */ /* 0x000fe40000011419 */
[----:B------:R-:W-:Y:S02]  /*25c0*/  LOP3.LUT R21, R21, 0x1, RZ, 0xc0, !PT ;  /* 0x0000000115157812 */ /* 0x000fe400078ec0ff */
[C---:B------:R-:W-:Y:S02]  /*25d0*/  LOP3.LUT R28, R20.reuse, 0x2, RZ, 0xc0, !PT ;  /* 0x00000002141c7812 */ /* 0x040fe400078ec0ff */
[----:B------:R-:W-:-:S07]  /*25e0*/  LOP3.LUT R31, R20, 0x4, RZ, 0xc0, !PT ;  /* 0x00000004141f7812 */ /* 0x000fce00078ec0ff */
.L_x_461:
[----:B--2---:R-:W2:Y:S01]  /*25f0*/  LDL R35, [R1+0x7c] ;  /* 0x00007c0001237983 */ /* 0x004ea20000100800 */
[----:B------:R-:W0:Y:S03]  /*2600*/  LDC R77, c[0x0][0x430] ;  /* 0x00010c00ff4d7b82 */ /* 0x000e260000000800 */
[----:B---3--:R-:W3:Y:S01]  /*2610*/  LDL R37, [R1+0x78] ;  /* 0x0000780001257983 */ /* 0x008ee20000100800 */
[----:B------:R-:W-:-:S04]  /*2620*/  VIADD R26, R26, 0xffffffff ;  /* 0xffffffff1a1a7836 */ /* 0x000fc80000000000 */
[----:B------:R-:W-:Y:S01]  /*2630*/  IMAD R12, R26, 0x80, R7 ;  /* 0x000000801a0c7824 */ /* 0x000fe200078e0207 */
[----:B-1----:R-:W1:Y:S04]  /*2640*/  LDC R98, c[0x0][0x3f4] ;  /* 0x0000fd00ff627b82 */ /* 0x002e680000000800 */
[----:B------:R-:W-:Y:S02]  /*2650*/  ISETP.GE.AND P1, PT, R12, R24, PT ;  /* 0x000000180c00720c */ /* 0x000fe40003f26270 */
[----:B0-----:R-:W-:Y:S02]  /*2660*/  ISETP.NE.AND P2, PT, R77, 0x1, PT ;  /* 0x000000014d00780c */ /* 0x001fe40003f45270 */
[----:B------:R-:W-:-:S11]  /*2670*/  ISETP.GT.OR P1, PT, R7, 0x7f, P1 ;  /* 0x0000007f0700780c */ /* 0x000fd60000f24670 */
[----:B------:R-:W0:Y:S08]  /*2680*/  @P2 LDC R11, c[0x0][0x434] ;  /* 0x00010d00ff0b2b82 */ /* 0x000e300000000800 */
[----:B------:R-:W4:Y:S08]  /*2690*/  @P2 LDC R34, c[0x0][0x438] ;  /* 0x00010e00ff222b82 */ /* 0x000f300000000800 */
[----:B------:R-:W1:Y:S01]  /*26a0*/  @!P1 LDC.64 R14, c[0x0][0x428] ;  /* 0x00010a00ff0e9b82 */ /* 0x000e620000000a00 */
[----:B------:R-:W-:-:S07]  /*26b0*/  IADD3 R36, R85, R12, RZ ;  /* 0x0000000c55247210 */ /* 0x000fce0007ffe0ff */
[----:B------:R-:W1:Y:S01]  /*26c0*/  @!P1 LDC.64 R12, c[0x0][0x418] ;  /* 0x00010600ff0c9b82 */ /* 0x000e620000000a00 */
[----:B0-----:R-:W-:-:S04]  /*26d0*/  @P2 IMAD.HI.U32 R11, R36, R11, RZ ;  /* 0x0000000b240b2227 */ /* 0x001fc800078e00ff */
[----:B------:R-:W-:Y:S01]  /*26e0*/  IMAD.MOV.U32 R32, RZ, RZ, R36 ;  /* 0x000000ffff207224 */ /* 0x000fe200078e0024 */
[----:B----4-:R-:W-:-:S04]  /*26f0*/  @P2 SHF.R.U32.HI R32, RZ, R34, R11 ;  /* 0x00000022ff202219 */ /* 0x010fc8000001160b */
[----:B------:R-:W-:Y:S01]  /*2700*/  @!P1 SHF.R.S32.HI R33, RZ, 0x1f, R32 ;  /* 0x0000001fff219819 */ /* 0x000fe20000011420 */
[----:B-1----:R-:W-:-:S04]  /*2710*/  @!P1 IMAD R34, R88, R14, RZ ;  /* 0x0000000e58229224 */ /* 0x002fc800078e02ff */
[C---:B------:R-:W-:Y:S02]  /*2720*/  @!P1 IMAD R11, R25.reuse, R15, R34 ;  /* 0x0000000f190b9224 */ /* 0x040fe400078e0222 */
[----:B------:R-:W-:-:S04]  /*2730*/  @!P1 IMAD.WIDE.U32 R14, R25, R14, R32 ;  /* 0x0000000e190e9225 */ /* 0x000fc800078e0020 */
[----:B------:R-:W-:Y:S01]  /*2740*/  @!P1 IMAD.IADD R11, R15, 0x1, R11 ;  /* 0x000000010f0b9824 */ /* 0x000fe200078e020b */
[----:B------:R-:W-:-:S04]  /*2750*/  @!P1 LEA R12, P2, R14, R12, 0x2 ;  /* 0x0000000c0e0c9211 */ /* 0x000fc800078410ff */
[----:B------:R-:W-:Y:S02]  /*2760*/  @!P1 LEA.HI.X R13, R14, R13, R11, 0x2, P2 ;  /* 0x0000000d0e0d9211 */ /* 0x000fe400010f140b */
[----:B------:R-:W-:Y:S01]  /*2770*/  ISETP.GE.AND P2, PT, R98, 0x1, PT ;  /* 0x000000016200780c */ /* 0x000fe20003f46270 */
[----:B------:R-:W-:Y:S01]  /*2780*/  IMAD.MOV.U32 R76, RZ, RZ, RZ ;  /* 0x000000ffff4c7224 */ /* 0x000fe200078e00ff */
[----:B------:R-:W-:Y:S01]  /*2790*/  IADD3 R32, -R32, RZ, RZ ;  /* 0x000000ff20207210 */ /* 0x000fe20007ffe1ff */
[----:B------:R-:W-:Y:S05]  /*27a0*/  YIELD ;  /* 0x0000000000007946 */ /* 0x000fea0003800000 */
[----:B------:R-:W-:Y:S01]  /*27b0*/  BSSY B0, `(.L_x_403) ;  /* 0x0000414000007945 */ /* 0x000fe20003800000 */
[----:B------:R0:W5:Y:S01]  /*27c0*/  @!P1 LDG.E R76, desc[UR42][R12.64] ;  /* 0x0000002a0c4c9981 */ /* 0x000162000c1e1900 */
[----:B------:R-:W-:Y:S01]  /*27d0*/  IMAD R77, R77, R32, R36 ;  /* 0x000000204d4d7224 */ /* 0x000fe200078e0224 */
[----:B------:R-:W-:-:S02]  /*27e0*/  ISETP.GT.AND P1, PT, R26, R74, PT ;  /* 0x0000004a1a00720c */ /* 0x000fc40003f24270 */
[----:B--2---:R-:W-:Y:S01]  /*27f0*/  LOP3.LUT P3, RZ, R35, 0x2, RZ, 0xc0, !PT ;  /* 0x0000000223ff7812 */ /* 0x004fe2000786c0ff */
[----:B---3--:R-:W-:-:S04]  /*2800*/  IMAD R62, R18, 0x3000, R37 ;  /* 0x00003000123e7824 */ /* 0x008fc800078e0225 */
[----:B------:R-:W-:-:S08]  /*2810*/  VIADD R14, R62, 0x10 ;  /* 0x000000103e0e7836 */ /* 0x000fd00000000000 */
[C---:B------:R-:W-:Y:S02]  /*2820*/  @P3 VIADD R14, R62.reuse, 0xfffffff0 ;  /* 0xfffffff03e0e3836 */ /* 0x040fe40000000000 */
[----:B------:R-:W-:-:S03]  /*2830*/  IMAD R62, R62, 0x2, R27 ;  /* 0x000000023e3e7824 */ /* 0x000fc600078e021b */
[----:B------:R-:W-:Y:S01]  /*2840*/  LEA R61, R14, R27, 0x1 ;  /* 0x0000001b0e3d7211 */ /* 0x000fe200078e08ff */
[----:B0-----:R-:W-:Y:S06]  /*2850*/  @!P2 BRA `(.L_x_404) ;  /* 0x0000003800f4a947 */ /* 0x001fec0003800000 */
[----:B------:R-:W-:Y:S01]  /*2860*/  SHF.R.S32.HI R78, RZ, 0x1f, R77 ;  /* 0x0000001fff4e7819 */ /* 0x000fe2000001144d */
[----:B------:R-:W-:Y:S01]  /*2870*/  ULDC.64 UR4, c[0x0][0x300] ;  /* 0x0000c00000047ab9 */ /* 0x000fe20000000a00 */
[----:B-----5:R-:W-:Y:S01]  /*2880*/  SHF.R.S32.HI R79, RZ, 0x1f, R76 ;  /* 0x0000001fff4f7819 */ /* 0x020fe2000001144c */
[----:B------:R-:W-:-:S04]  /*2890*/  IMAD.WIDE.U32 R12, R77, UR4, RZ ;  /* 0x000000044d0c7c25 */ /* 0x000fc8000f8e00ff */
[----:B------:R-:W-:Y:S02]  /*28a0*/  IMAD R14, R78, UR4, RZ ;  /* 0x000000044e0e7c24 */ /* 0x000fe4000f8e02ff */
[----:B------:R-:W-:Y:S02]  /*28b0*/  IMAD R80, R26, -0x80, R24 ;  /* 0xffffff801a507824 */ /* 0x000fe400078e0218 */
[----:B------:R-:W-:Y:S01]  /*28c0*/  IMAD R11, R77, UR5, R14 ;  /* 0x000000054d0b7c24 */ /* 0x000fe2000f8e020e */
[----:B------:R-:W-:Y:S01]  /*28d0*/  ULDC.64 UR4, c[0x0][0x310] ;  /* 0x0000c40000047ab9 */ /* 0x000fe20000000a00 */
[----:B------:R-:W-:Y:S01]  /*28e0*/  IMAD R14, R90, R26, RZ ;  /* 0x0000001a5a0e7224 */ /* 0x000fe200078e02ff */
[----:B------:R-:W-:Y:S01]  /*28f0*/  VIMNMX R80, R80, 0x80, PT ;  /* 0x0000008050507848 */ /* 0x000fe20003fe0100 */
[----:B------:R-:W-:Y:S02]  /*2900*/  IMAD R15, R79, UR4, RZ ;  /* 0x000000044f0f7c24 */ /* 0x000fe4000f8e02ff */
[----:B------:R-:W-:-:S02]  /*2910*/  IMAD.IADD R13, R13, 0x1, R11 ;  /* 0x000000010d0d7824 */ /* 0x000fc400078e020b */
[C---:B------:R-:W-:Y:S02]  /*2920*/  IMAD R15, R76.reuse, UR5, R15 ;  /* 0x000000054c0f7c24 */ /* 0x040fe4000f8e020f */
[----:B------:R-:W-:Y:S01]  /*2930*/  IMAD.WIDE.U32 R12, R76, UR4, R12 ;  /* 0x000000044c0c7c25 */ /* 0x000fe2000f8e000c */
[----:B------:R-:W-:-:S03]  /*2940*/  ULDC.64 UR4, c[0x0][0x308] ;  /* 0x0000c20000047ab9 */ /* 0x000fc60000000a00 */
[----:B------:R-:W-:Y:S02]  /*2950*/  IMAD R11, R6, UR4, RZ ;  /* 0x00000004060b7c24 */ /* 0x000fe4000f8e02ff */
[----:B------:R-:W-:Y:S02]  /*2960*/  IMAD.IADD R13, R13, 0x1, R15 ;  /* 0x000000010d0d7824 */ /* 0x000fe400078e020f */
[C---:B------:R-:W-:Y:S01]  /*2970*/  IMAD R57, R30.reuse, UR5, R11 ;  /* 0x000000051e397c24 */ /* 0x040fe2000f8e020b */
[----:B------:R-:W-:Y:S01]  /*2980*/  SHF.R.S32.HI R11, RZ, 0x1f, R26 ;  /* 0x0000001fff0b7819 */ /* 0x000fe2000001141a */
[----:B------:R-:W-:Y:S01]  /*2990*/  IMAD.WIDE.U32 R12, R30, UR4, R12 ;  /* 0x000000041e0c7c25 */ /* 0x000fe2000f8e000c */
[----:B------:R-:W-:-:S03]  /*29a0*/  ULDC.64 UR4, c[0x0][0x2e8] ;  /* 0x0000ba0000047ab9 */ /* 0x000fc60000000a00 */
[----:B------:R-:W-:Y:S01]  /*29b0*/  IMAD.IADD R57, R13, 0x1, R57 ;  /* 0x000000010d397824 */ /* 0x000fe200078e0239 */
[C---:B------:R-:W-:Y:S01]  /*29c0*/  LEA R56, P2, R12.reuse, UR4, 0x1 ;  /* 0x000000040c387c11 */ /* 0x040fe2000f8408ff */
[----:B------:R-:W-:Y:S01]  /*29d0*/  ULDC.U8 UR4, c[0x0][0x410] ;  /* 0x0001040000047ab9 */ /* 0x000fe20000000000 */
[----:B------:R-:W-:Y:S02]  /*29e0*/  IMAD R15, R89, R26, RZ ;  /* 0x0000001a590f7224 */ /* 0x000fe400078e02ff */
[----:B------:R-:W-:Y:S01]  /*29f0*/  LEA.HI.X R57, R12, UR5, R57, 0x1, P2 ;  /* 0x000000050c397c11 */ /* 0x000fe200090f0c39 */
[C---:B------:R-:W-:Y:S01]  /*2a00*/  IMAD R33, R11.reuse, R5, R14 ;  /* 0x000000050b217224 */ /* 0x040fe200078e020e */
[----:B------:R-:W-:Y:S01]  /*2a10*/  ISETP.NE.AND P2, PT, RZ, UR4, PT ;  /* 0x00000004ff007c0c */ /* 0x000fe2000bf45270 */
[----:B------:R-:W-:Y:S02]  /*2a20*/  IMAD R35, R11, R4, R15 ;  /* 0x000000040b237224 */ /* 0x000fe400078e020f */
[----:B------:R-:W-:-:S04]  /*2a30*/  IMAD.WIDE.U32 R14, R5, R26, RZ ;  /* 0x0000001a050e7225 */ /* 0x000fc800078e00ff */
[----:B------:R-:W-:Y:S01]  /*2a40*/  IMAD.WIDE.U32 R12, R4, R26, RZ ;  /* 0x0000001a040c7225 */ /* 0x000fe200078e00ff */
[----:B------:R-:W-:-:S03]  /*2a50*/  IADD3 R11, R15, R33, RZ ;  /* 0x000000210f0b7210 */ /* 0x000fc60007ffe0ff */
[----:B------:R-:W-:Y:S02]  /*2a60*/  IMAD.IADD R58, R13, 0x1, R35 ;  /* 0x000000010d3a7824 */ /* 0x000fe400078e0223 */
[----:B------:R-:W-:Y:S05]  /*2a70*/  @!P2 BRA `(.L_x_405) ;  /* 0x0000001c0014a947 */ /* 0x000fea0003800000 */
[----:B------:R-:W-:Y:S01]  /*2a80*/  ISETP.GE.AND P3, PT, R140, R80, PT ;  /* 0x000000508c00720c */ /* 0x000fe20003f66270 */
[----:B------:R-:W-:Y:S01]  /*2a90*/  BSSY B1, `(.L_x_406) ;  /* 0x000003b000017945 */ /* 0x000fe20003800000 */
        /* <DEDUP_REMOVED lines=12> */
[----:B------:R-:W-:Y:S06]  /*2b60*/  @P3 BRA `(.L_x_407) ;  /* 0x0000000000b43947 */ /* 0x000fec0003800000 */
[----:B------:R-:W2:Y:S04]  /*2b70*/  LDL R87, [R1+0x4c] ;  /* 0x00004c0001577983 */ /* 0x000ea80000100800 */
[----:B------:R-:W3:Y:S04]  /*2b80*/  LDL R86, [R1+0x24] ;  /* 0x0000240001567983 */ /* 0x000ee80000100800 */
[----:B------:R-:W4:Y:S04]  /*2b90*/  LDL R81, [R1+0x48] ;  /* 0x0000480001517983 */ /* 0x000f280000100800 */
[----:B------:R-:W4:Y:S04]  /*2ba0*/  LDL R60, [R1+0x50] ;  /* 0x00005000013c7983 */ /* 0x000f280000100800 */
[----:B------:R-:W4:Y:S01]  /*2bb0*/  LDL R59, [R1+0x54] ;  /* 0x00005400013b7983 */ /* 0x000f220000100800 */
[----:B------:R-:W-:Y:S01]  /*2bc0*/  IADD3 R14, P2, R64, R14, RZ ;  /* 0x0000000e400e7210 */ /* 0x000fe20007f5e0ff */
[----:B------:R-:W-:Y:S01]  /*2bd0*/  ULDC.64 UR4, c[0x0][0x3e8] ;  /* 0x0000fa0000047ab9 */ /* 0x000fe20000000a00 */
[----:B------:R-:W-:-:S02]  /*2be0*/  CS2R R52, SRZ ;  /* 0x0000000000347805 */ /* 0x000fc4000001ff00 */
[----:B------:R-:W-:Y:S01]  /*2bf0*/  CS2R R54, SRZ ;  /* 0x0000000000367805 */ /* 0x000fe2000001ff00 */
[----:B------:R-:W-:Y:S01]  /*2c00*/  IMAD.X R13, R11, 0x1, R75, P2 ;  /* 0x000000010b0d7824 */ /* 0x000fe200010e064b */
[----:B------:R-:W-:-:S05]  /*2c10*/  IADD3 R11, P2, R68, R12, RZ ;  /* 0x0000000c440b7210 */ /* 0x000fca0007f5e0ff */
[----:B------:R-:W-:Y:S01]  /*2c20*/  IMAD.X R58, R58, 0x1, R82, P2 ;  /* 0x000000013a3a7824 */ /* 0x000fe200010e0652 */
[----:B------:R-:W-:-:S04]  /*2c30*/  LEA R12, P2, R14, UR4, 0x1 ;  /* 0x000000040e0c7c11 */ /* 0x000fc8000f8408ff */
[----:B------:R-:W-:Y:S01]  /*2c40*/  LEA.HI.X R13, R14, UR5, R13, 0x1, P2 ;  /* 0x000000050e0d7c11 */ /* 0x000fe200090f0c0d */
[----:B------:R-:W-:Y:S02]  /*2c50*/  ULDC.64 UR4, c[0x0][0x400] ;  /* 0x0001000000047ab9 */ /* 0x000fe40000000a00 */
[----:B------:R-:W-:-:S04]  /*2c60*/  LEA R14, P2, R11, UR4, 0x1 ;  /* 0x000000040b0e7c11 */ /* 0x000fc8000f8408ff */
[----:B------:R-:W-:Y:S02]  /*2c70*/  LEA.HI.X R15, R11, UR5, R58, 0x1, P2 ;  /* 0x000000050b0f7c11 */ /* 0x000fe400090f0c3a */
[----:B------:R-:W-:Y:S02]  /*2c80*/  ISETP.GE.AND P2, PT, R138, R98, PT ;  /* 0x000000628a00720c */ /* 0x000fe40003f46270 */
[----:B------:R-:W-:Y:S02]  /*2c90*/  CS2R R48, SRZ ;  /* 0x0000000000307805 */ /* 0x000fe4000001ff00 */
[----:B------:R-:W-:-:S09]  /*2ca0*/  CS2R R50, SRZ ;  /* 0x0000000000327805 */ /* 0x000fd2000001ff00 */
[----:B------:R0:W5:Y:S04]  /*2cb0*/  @!P2 LDG.E.64 R52, desc[UR42][R12.64] ;  /* 0x0000002a0c34a981 */ /* 0x000168000c1e1b00 */
[----:B------:R0:W5:Y:S01]  /*2cc0*/  @!P2 LDG.E.64 R54, desc[UR42][R14.64] ;  /* 0x0000002a0e36a981 */ /* 0x000162000c1e1b00 */
        /* <DEDUP_REMOVED lines=8> */
[----:B--2---:R-:W-:-:S13]  /*2d50*/  ISETP.GE.AND P2, PT, R87, R98, PT ;  /* 0x000000625700720c */ /* 0x004fda0003f46270 */
[----:B------:R0:W5:Y:S04]  /*2d60*/  @!P2 LDG.E.64 R48, desc[UR42][R12.64+0x10] ;  /* 0x0000102a0c30a981 */ /* 0x000168000c1e1b00 */
[----:B------:R0:W5:Y:S01]  /*2d70*/  @!P2 LDG.E.64 R50, desc[UR42][R14.64+0x10] ;  /* 0x0000102a0e32a981 */ /* 0x000162000c1e1b00 */
[----:B---3--:R-:W-:-:S13]  /*2d80*/  ISETP.GE.AND P2, PT, R86, R98, PT ;  /* 0x000000625600720c */ /* 0x008fda0003f46270 */
[----:B------:R0:W5:Y:S04]  /*2d90*/  @!P2 LDG.E.64 R44, desc[UR42][R12.64+0x20] ;  /* 0x0000202a0c2ca981 */ /* 0x000168000c1e1b00 */
[----:B------:R0:W5:Y:S01]  /*2da0*/  @!P2 LDG.E.64 R46, desc[UR42][R14.64+0x20] ;  /* 0x0000202a0e2ea981 */ /* 0x000162000c1e1b00 */
[----:B----4-:R-:W-:-:S13]  /*2db0*/  ISETP.GE.AND P2, PT, R81, R98, PT ;  /* 0x000000625100720c */ /* 0x010fda0003f46270 */
[----:B------:R0:W5:Y:S04]  /*2dc0*/  @!P2 LDG.E.64 R40, desc[UR42][R12.64+0x30] ;  /* 0x0000302a0c28a981 */ /* 0x000168000c1e1b00 */
[----:B------:R0:W5:Y:S01]  /*2dd0*/  @!P2 LDG.E.64 R42, desc[UR42][R14.64+0x30] ;  /* 0x0000302a0e2aa981 */ /* 0x000162000c1e1b00 */
[----:B------:R-:W-:-:S13]  /*2de0*/  ISETP.GE.AND P2, PT, R60, R98, PT ;  /* 0x000000623c00720c */ /* 0x000fda0003f46270 */
[----:B------:R0:W5:Y:S04]  /*2df0*/  @!P2 LDG.E.64 R36, desc[UR42][R12.64+0x40] ;  /* 0x0000402a0c24a981 */ /* 0x000168000c1e1b00 */
[----:B------:R0:W5:Y:S01]  /*2e00*/  @!P2 LDG.E.64 R38, desc[UR42][R14.64+0x40] ;  /* 0x0000402a0e26a981 */ /* 0x000162000c1e1b00 */
[----:B------:R-:W-:-:S13]  /*2e10*/  ISETP.GE.AND P2, PT, R59, R98, PT ;  /* 0x000000623b00720c */ /* 0x000fda0003f46270 */
[----:B------:R0:W5:Y:S04]  /*2e20*/  @!P2 LDG.E.64 R32, desc[UR42][R12.64+0x50] ;  /* 0x0000502a0c20a981 */ /* 0x000168000c1e1b00 */
[----:B------:R0:W5:Y:S02]  /*2e30*/  @!P2 LDG.E.64 R34, desc[UR42][R14.64+0x50] ;  /* 0x0000502a0e22a981 */ /* 0x000164000c1e1b00 */
.L_x_407:
[----:B------:R-:W-:Y:S05]  /*2e40*/  BSYNC B1 ;  /* 0x0000000000017941 */ /* 0x000fea0003800000 */
.L_x_406:
[----:B-----5:R-:W-:Y:S01]  /*2e50*/  MOV R11, R32 ;  /* 0x00000020000b7202 */ /* 0x020fe20000000f00 */
[----:B0-----:R-:W-:Y:S01]  /*2e60*/  IMAD.MOV.U32 R12, RZ, RZ, R33 ;  /* 0x000000ffff0c7224 */ /* 0x001fe200078e0021 */
[----:B------:R-:W-:Y:S01]  /*2e70*/  UISETP.NE.AND UP0, UPT, UR39, 0x3, UPT ;  /* 0x000000032700788c */ /* 0x000fe2000bf05270 */
[----:B------:R-:W-:Y:S01]  /*2e80*/  IMAD.MOV.U32 R13, RZ, RZ, R36 ;  /* 0x000000ffff0d7224 */ /* 0x000fe200078e0024 */
[----:B------:R-:W-:Y:S01]  /*2e90*/  PRMT R59, R11, 0x7610, R59 ;  /* 0x000076100b3b7816 */ /* 0x000fe2000000003b */
[----:B------:R-:W-:Y:S01]  /*2ea0*/  IMAD.MOV.U32 R11, RZ, RZ, R37 ;  /* 0x000000ffff0b7224 */ /* 0x000fe200078e0025 */
[----:B------:R-:W-:Y:S01]  /*2eb0*/  PRMT R58, R58, 0x5410, R12 ;  /* 0x000054103a3a7816 */ /* 0x000fe2000000000c */
[----:B------:R-:W-:Y:S01]  /*2ec0*/  IMAD.MOV.U32 R14, RZ, RZ, R41 ;  /* 0x000000ffff0e7224 */ /* 0x000fe200078e0029 */
[----:B------:R-:W-:Y:S02]  /*2ed0*/  MOV R12, R40 ;  /* 0x00000028000c7202 */ /* 0x000fe40000000f00 */
[----:B------:R-:W-:Y:S01]  /*2ee0*/  PRMT R86, R13, 0x5410, R11 ;  /* 0x000054100d567816 */ /* 0x000fe2000000000b */
[----:B------:R-:W-:Y:S01]  /*2ef0*/  IMAD.MOV.U32 R11, RZ, RZ, R44 ;  /* 0x000000ffff0b7224 */ /* 0x000fe200078e002c */
[----:B------:R-:W-:Y:S01]  /*2f00*/  PRMT R103, R12, 0x5410, R14 ;  /* 0x000054100c677816 */ /* 0x000fe2000000000e */
[----:B------:R-:W-:Y:S01]  /*2f10*/  IMAD.MOV.U32 R12, RZ, RZ, R45 ;  /* 0x000000ffff0c7224 */ /* 0x000fe200078e002d */
[----:B------:R-:W-:-:S04]  /*2f20*/  PLOP3.LUT P2, PT, PT, PT, UP0, 0x80, 0x0 ;  /* 0x000000000000781c */ /* 0x000fc80003f4f008 */
[----:B------:R-:W-:Y:S01]  /*2f30*/  PRMT R107, R12, 0x5410, R11 ;  /* 0x000054100c6b7816 */ /* 0x000fe2000000000b */
[----:B------:R-:W-:Y:S01]  /*2f40*/  IMAD.MOV.U32 R12, RZ, RZ, R49 ;  /* 0x000000ffff0c7224 */ /* 0x000fe200078e0031 */
[----:B------:R-:W-:-:S04]  /*2f50*/  MOV R11, R48 ;  /* 0x00000030000b7202 */ /* 0x000fc80000000f00 */
[----:B------:R-:W-:Y:S01]  /*2f60*/  PRMT R109, R12, 0x7610, R109 ;  /* 0x000076100c6d7816 */ /* 0x000fe2000000006d */
[----:B------:R-:W-:Y:S01]  /*2f70*/  IMAD.MOV.U32 R12, RZ, RZ, R53 ;  /* 0x000000ffff0c7224 */ /* 0x000fe200078e0035 */
[----:B------:R-:W-:Y:S01]  /*2f80*/  PRMT R108, R108, 0x5410, R11 ;  /* 0x000054106c6c7816 */ /* 0x000fe2000000000b */
[----:B------:R-:W-:-:S03]  /*2f90*/  IMAD.MOV.U32 R11, RZ, RZ, R52 ;  /* 0x000000ffff0b7224 */ /* 0x000fc600078e0034 */
[----:B------:R-:W-:Y:S01]  /*2fa0*/  PRMT R110, R12, 0x7610, R110 ;  /* 0x000076100c6e7816 */ /* 0x000fe2000000006e */
[----:B------:R-:W-:Y:S01]  /*2fb0*/  IMAD.MOV.U32 R12, RZ, RZ, R35 ;  /* 0x000000ffff0c7224 */ /* 0x000fe200078e0023 */
[----:B------:R-:W-:Y:S02]  /*2fc0*/  PRMT R109, R109, 0x5410, R11 ;  /* 0x000054106d6d7816 */ /* 0x000fe4000000000b */
[----:B------:R-:W-:Y:S02]  /*2fd0*/  MOV R11, R34 ;  /* 0x00000022000b7202 */ /* 0x000fe40000000f00 */
[----:B------:R-:W-:Y:S01]  /*2fe0*/  PRMT R59, R59, 0x5410, R12 ;  /* 0x000054103b3b7816 */ /* 0x000fe2000000000c */
[----:B------:R-:W-:Y:S01]  /*2ff0*/  IMAD.MOV.U32 R12, RZ, RZ, R38 ;  /* 0x000000ffff0c7224 */ /* 0x000fe200078e0026 */
[----:B------:R-:W-:Y:S01]  /*3000*/  PRMT R58, R11, 0x7610, R58 ;  /* 0x000076100b3a7816 */ /* 0x000fe2000000003a */
[----:B------:R-:W-:-:S05]  /*3010*/  IMAD.MOV.U32 R11, RZ, RZ, R39 ;  /* 0x000000ffff0b7224 */ /* 0x000fca00078e0027 */
[----:B------:R-:W-:Y:S01]  /*3020*/  PRMT R87, R12, 0x5410, R11 ;  /* 0x000054100c577816 */ /* 0x000fe2000000000b */
[----:B------:R-:W-:Y:S01]  /*3030*/  IMAD.MOV.U32 R11, RZ, RZ, R43 ;  /* 0x000000ffff0b7224 */ /* 0x000fe200078e002b */
[----:B------:R-:W-:-:S04]  /*3040*/  MOV R12, R42 ;  /* 0x0000002a000c7202 */ /* 0x000fc80000000f00 */
[----:B------:R-:W-:Y:S01]  /*3050*/  PRMT R105, R12, 0x5410, R11 ;  /* 0x000054100c697816 */ /* 0x000fe2000000000b */
[----:B------:R-:W-:Y:S02]  /*3060*/  IMAD.MOV.U32 R12, RZ, RZ, R47 ;  /* 0x000000ffff0c7224 */ /* 0x000fe400078e002f */
[----:B------:R-:W-:-:S03]  /*3070*/  IMAD.MOV.U32 R11, RZ, RZ, R46 ;  /* 0x000000ffff0b7224 */ /* 0x000fc600078e002e */
[----:B------:R-:W-:Y:S01]  /*3080*/  PRMT R108, R12, 0x7610, R108 ;  /* 0x000076100c6c7816 */ /* 0x000fe2000000006c */
[----:B------:R-:W-:Y:S01]  /*3090*/  IMAD.MOV.U32 R12, RZ, RZ, R51 ;  /* 0x000000ffff0c7224 */ /* 0x000fe200078e0033 */
[----:B------:R-:W-:Y:S02]  /*30a0*/  PRMT R110, R110, 0x5410, R11 ;  /* 0x000054106e6e7816 */ /* 0x000fe4000000000b */
[----:B------:R-:W-:-:S04]  /*30b0*/  MOV R11, R50 ;  /* 0x00000032000b7202 */ /* 0x000fc80000000f00 */
[----:B------:R-:W-:Y:S01]  /*30c0*/  PRMT R111, R11, 0x5410, R12 ;  /* 0x000054100b6f7816 */ /* 0x000fe2000000000c */
[----:B------:R-:W-:Y:S02]  /*30d0*/  IMAD.MOV.U32 R11, RZ, RZ, R54 ;  /* 0x000000ffff0b7224 */ /* 0x000fe400078e0036 */
[----:B------:R-:W-:-:S05]  /*30e0*/  IMAD.MOV.U32 R12, RZ, RZ, R55 ;  /* 0x000000ffff0c7224 */ /* 0x000fca00078e0037 */
[----:B------:R-:W-:Y:S01]  /*30f0*/  PRMT R112, R11, 0x5410, R12 ;  /* 0x000054100b707816 */ /* 0x000fe2000000000c */
[----:B------:R-:W-:Y:S06]  /*3100*/  @!P2 BRA `(.L_x_408) ;  /* 0x000000000004a947 */ /* 0x000fec0003800000 */
[----:B------:R-:W-:Y:S01]  /*3110*/  BPT.TRAP 0x1 ;  /* 0x000000040000795c */ /* 0x000fe20000300000 */
.L_x_408:
[----:B------:R-:W-:Y:S01]  /*3120*/  LEA R60, R18, R2, 0x3 ;  /* 0x00000002123c7211 */ /* 0x000fe200078e18ff */
[----:B------:R-:W-:Y:S01]  /*3130*/  BSSY B1, `(.L_x_409) ;  /* 0x0000004000017945 */ /* 0x000fe20003800000 */
[----:B------:R-:W-:-:S04]  /*3140*/  SHF.L.U32 R81, R137, 0x1f, RZ ;  /* 0x0000001f89517819 */ /* 0x000fc800000006ff */
[----:B------:R-:W0:Y:S02]  /*3150*/  SYNCS.PHASECHK.TRANS64.TRYWAIT P4, [R60+URZ+0x2d890], R81 ;  /* 0x02d890513c0075a7 */ /* 0x000e24000808017f */
[----:B0-----:R-:W-:Y:S05]  /*3160*/  @!P4 BRA `(.L_x_410) ;  /* 0x000001680074c947 */ /* 0x001fea0003800000 */
.L_x_659:
[----:B------:R-:W-:Y:S05]  /*3170*/  BSYNC B1 ;  /* 0x0000000000017941 */ /* 0x000fea0003800000 */
.L_x_409:
[----:B------:R-:W-:-:S03]  /*3180*/  UMOV UR4, 0xffffffff ;  /* 0xffffffff00047882 */ /* 0x000fc60000000000 */
[----:B------:R-:W-:Y:S05]  /*3190*/  BRA.DIV UR4, `(.L_x_411) ;  /* 0x0000016a047c7947 */ /* 0x000fea000b800000 */
[----:B------:R-:W1:Y:S04]  /*31a0*/  SHFL.IDX PT, R57, R57, RZ, 0x1e1f ;  /* 0x001e1fff39397589 */ /* 0x000e6800000e0000 */
[----:B------:R-:W2:Y:S02]  /*31b0*/  SHFL.IDX PT, R56, R56, RZ, 0x1e1f ;  /* 0x001e1fff38387589 */ /* 0x000ea400000e0000 */
.L_x_663:
[----:B------:R-:W-:Y:S05]  /*31c0*/  @P3 BRA `(.L_x_412) ;  /* 0x0000003400c83947 */ /* 0x000fea0003800000 */
[----:B------:R-:W-:Y:S01]  /*31d0*/  ISETP.NE.AND P3, PT, R21, RZ, PT ;  /* 0x000000ff1500720c */ /* 0x000fe20003f65270 */
[----:B------:R-:W-:-:S12]  /*31e0*/  BSSY B1, `(.L_x_413) ;  /* 0x0000036000017945 */ /* 0x000fd80003800000 */
[----:B------:R-:W-:Y:S05]  /*31f0*/  @!P3 BRA `(.L_x_414) ;  /* 0x0000000000d0b947 */ /* 0x000fea0003800000 */
[----:B------:R3:W4:Y:S01]  /*3200*/  LDS.128 R12, [R62+0x15000] ;  /* 0x015000003e0c7984 */ /* 0x0007220000000c00 */
[----:B------:R-:W-:Y:S01]  /*3210*/  ISETP.GE.AND P3, PT, R138, R98, PT ;  /* 0x000000628a00720c */ /* 0x000fe20003f66270 */
[----:B------:R-:W-:-:S12]  /*3220*/  BSSY B2, `(.L_x_415) ;  /* 0x000002e000027945 */ /* 0x000fd80003800000 */
[----:B---3--:R-:W-:Y:S05]  /*3230*/  @P3 BRA `(.L_x_416) ;  /* 0x0000000000b03947 */ /* 0x008fea0003800000 */
[--C-:B------:R-:W-:Y:S02]  /*3240*/  SHF.R.U64 R11, R52, 0x10, R53.reuse ;  /* 0x00000010340b7819 */ /* 0x100fe40000001235 */
[----:B------:R-:W-:Y:S01]  /*3250*/  SHF.R.U32.HI R52, RZ, 0x10, R53 ;  /* 0x00000010ff347819 */ /* 0x000fe20000011635 */
[----:B----4-:R-:W-:Y:S01]  /*3260*/  IMAD.MOV.U32 R53, RZ, RZ, R13 ;  /* 0x000000ffff357224 */ /* 0x010fe200078e000d */
[--C-:B------:R-:W-:Y:S01]  /*3270*/  SHF.R.U64 R54, R54, 0x10, R55.reuse ;  /* 0x0000001036367819 */ /* 0x100fe20000001237 */
[----:B------:R-:W-:Y:S01]  /*3280*/  HADD2.F32 R11, -RZ, R11.H0_H0 ;  /* 0x2000000bff0b7230 */ /* 0x000fe20000004100 */
[----:B------:R-:W-:Y:S02]  /*3290*/  SHF.R.U32.HI R55, RZ, 0x10, R55 ;  /* 0x00000010ff377819 */ /* 0x000fe40000011637 */
[----:B------:R-:W-:Y:S02]  /*32a0*/  HADD2.F32 R104, -RZ, R53.H1_H1 ;  /* 0x30000035ff687230 */ /* 0x000fe40000004100 */
[----:B------:R-:W-:-:S02]  /*32b0*/  HADD2.F32 R13, -RZ, R54.H0_H0 ;  /* 0x20000036ff0d7230 */ /* 0x000fc40000004100 */
[----:B------:R-:W-:Y:S02]  /*32c0*/  HADD2.F32 R106, -RZ, R53.H0_H0 ;  /* 0x20000035ff6a7230 */ /* 0x000fe40000004100 */
[----:B------:R-:W-:Y:S02]  /*32d0*/  HADD2.F32 R55, -RZ, R55.H0_H0 ;  /* 0x20000037ff377230 */ /* 0x000fe40000004100 */
[-C--:B------:R-:W-:Y:S01]  /*32e0*/  FMUL.FTZ R53, R104, R13.reuse ;  /* 0x0000000d68357220 */ /* 0x080fe20000410000 */
[----:B------:R-:W-:-:S03]  /*32f0*/  FMUL.FTZ R13, R106, R13 ;  /* 0x0000000d6a0d7220 */ /* 0x000fc60000410000 */
[-C--:B------:R-:W-:Y:S01]  /*3300*/  FFMA.FTZ R54, R106, R11.reuse, -R53 ;  /* 0x0000000b6a367223 */ /* 0x080fe20000010835 */
[----:B------:R-:W-:Y:S02]  /*3310*/  HADD2.F32 R53, -RZ, R52.H0_H0 ;  /* 0x20000034ff357230 */ /* 0x000fe40000004100 */
[----:B------:R-:W-:Y:S01]  /*3320*/  FFMA.FTZ R11, R104, R11, R13 ;  /* 0x0000000b680b7223 */ /* 0x000fe2000001000d */
[--C-:B------:R-:W-:Y:S02]  /*3330*/  HADD2.F32 R104, -RZ, R15.reuse.H1_H1 ;  /* 0x3000000fff687230 */ /* 0x100fe40000004100 */
[----:B------:R-:W-:Y:S02]  /*3340*/  HADD2.F32 R52, -RZ, R15.H0_H0 ;  /* 0x2000000fff347230 */ /* 0x000fe40000004100 */
[----:B------:R-:W-:Y:S02]  /*3350*/  IMAD.MOV.U32 R106, RZ, RZ, R12 ;  /* 0x000000ffff6a7224 */ /* 0x000fe400078e000c */
[----:B------:R-:W-:Y:S01]  /*3360*/  FMUL.FTZ R13, R104, R55 ;  /* 0x00000037680d7220 */ /* 0x000fe20000410000 */
[----:B------:R-:W-:-:S02]  /*3370*/  HADD2.F32 R15, -RZ, R109.H1_H1 ;  /* 0x3000006dff0f7230 */ /* 0x000fc40000004100 */
[C---:B------:R-:W-:Y:S01]  /*3380*/  FMUL.FTZ R55, R52.reuse, R55 ;  /* 0x0000003734377220 */ /* 0x040fe20000410000 */
[----:B------:R-:W-:Y:S01]  /*3390*/  F2FP.F16.F32.PACK_AB R11, R11, R54 ;  /* 0x000000360b0b723e */ /* 0x000fe200000000ff */
[-C--:B------:R-:W-:Y:S01]  /*33a0*/  FFMA.FTZ R13, R52, R53.reuse, -R13 ;  /* 0x00000035340d7223 */ /* 0x080fe2000001080d */
[----:B------:R-:W-:Y:S02]  /*33b0*/  HADD2.F32 R12, -RZ, R106.H1_H1 ;  /* 0x3000006aff0c7230 */ /* 0x000fe40000004100 */
[----:B------:R-:W-:Y:S01]  /*33c0*/  FFMA.FTZ R104, R104, R53, R55 ;  /* 0x0000003568687223 */ /* 0x000fe20000010037 */
[----:B------:R-:W-:Y:S02]  /*33d0*/  HADD2.F32 R53, -RZ, R112.H0_H0 ;  /* 0x20000070ff357230 */ /* 0x000fe40000004100 */
[----:B------:R-:W-:Y:S02]  /*33e0*/  HADD2.F32 R106, -RZ, R106.H0_H0 ;  /* 0x2000006aff6a7230 */ /* 0x000fe40000004100 */
[----:B------:R-:W-:Y:S01]  /*33f0*/  F2FP.F16.F32.PACK_AB R104, R104, R13 ;  /* 0x0000000d6868723e */ /* 0x000fe200000000ff */
[----:B------:R-:W-:Y:S01]  /*3400*/  FMUL.FTZ R55, R12, R53 ;  /* 0x000000350c377220 */ /* 0x000fe20000410000 */
[----:B------:R-:W-:-:S02]  /*3410*/  IMAD.MOV.U32 R13, RZ, RZ, R11 ;  /* 0x000000ffff0d7224 */ /* 0x000fc400078e000b */
[C---:B------:R-:W-:Y:S01]  /*3420*/  FMUL.FTZ R53, R106.reuse, R53 ;  /* 0x000000356a357220 */ /* 0x040fe20000410000 */
[-C--:B------:R-:W-:Y:S01]  /*3430*/  FFMA.FTZ R52, R106, R15.reuse, -R55 ;  /* 0x0000000f6a347223 */ /* 0x080fe20000010837 */
[----:B------:R-:W-:Y:S02]  /*3440*/  HADD2.F32 R55, -RZ, R14.H0_H0 ;  /* 0x2000000eff377230 */ /* 0x000fe40000004100 */
[----:B------:R-:W-:Y:S01]  /*3450*/  FFMA.FTZ R15, R12, R15, R53 ;  /* 0x0000000f0c0f7223 */ /* 0x000fe20000010035 */
[----:B------:R-:W-:Y:S02]  /*3460*/  HADD2.F32 R12, -RZ, R112.H1_H1 ;  /* 0x30000070ff0c7230 */ /* 0x000fe40000004100 */
[----:B------:R-:W-:Y:S02]  /*3470*/  HADD2.F32 R53, -RZ, R14.H1_H1 ;  /* 0x3000000eff357230 */ /* 0x000fe40000004100 */
[----:B------:R-:W-:-:S03]  /*3480*/  HADD2.F32 R106, -RZ, R110.H0_H0 ;  /* 0x2000006eff6a7230 */ /* 0x000fc60000004100 */
[-C--:B------:R-:W-:Y:S01]  /*3490*/  FMUL.FTZ R14, R53, R12.reuse ;  /* 0x0000000c350e7220 */ /* 0x080fe20000410000 */
[----:B------:R-:W-:-:S03]  /*34a0*/  FMUL.FTZ R12, R55, R12 ;  /* 0x0000000c370c7220 */ /* 0x000fc60000410000 */
[-C--:B------:R-:W-:Y:S01]  /*34b0*/  FFMA.FTZ R14, R55, R106.reuse, -R14 ;  /* 0x0000006a370e7223 */ /* 0x080fe2000001080e */
[----:B------:R-:W-:Y:S01]  /*34c0*/  FFMA.FTZ R53, R53, R106, R12 ;  /* 0x0000006a35357223 */ /* 0x000fe2000001000c */
[----:B------:R-:W-:Y:S02]  /*34d0*/  F2FP.F16.F32.PACK_AB R12, R15, R52 ;  /* 0x000000340f0c723e */ /* 0x000fe400000000ff */
[----:B------:R-:W-:Y:S02]  /*34e0*/  MOV R15, R104 ;  /* 0x00000068000f7202 */ /* 0x000fe40000000f00 */
[----:B------:R-:W-:-:S07]  /*34f0*/  F2FP.F16.F32.PACK_AB R14, R53, R14 ;  /* 0x0000000e350e723e */ /* 0x000fce00000000ff */
.L_x_416:
[----:B------:R-:W-:Y:S05]  /*3500*/  BSYNC B2 ;  /* 0x0000000000027941 */ /* 0x000fea0003800000 */
.L_x_415:
[----:B--2---:R-:W-:-:S04]  /*3510*/  LEA R52, P3, R16, R56, 0x1 ;  /* 0x0000003810347211 */ /* 0x004fc800078608ff */
[----:B-1----:R-:W-:-:S05]  /*3520*/  LEA.HI.X R53, R16, R57, R17, 0x1, P3 ;  /* 0x0000003910357211 */ /* 0x002fca00018f0c11 */
[----:B----4-:R3:W-:Y:S04]  /*3530*/  ST.E.128 desc[UR42][R52.64], R12 ;  /* 0x0000000c34007985 */ /* 0x0107e8000c101d2a */
.L_x_414:
[----:B------:R-:W-:Y:S05]  /*3540*/  BSYNC B1 ;  /* 0x0000000000017941 */ /* 0x000fea0003800000 */
.L_x_413:
[----:B------:R-:W-:Y:S01]  /*3550*/  ISETP.NE.AND P3, PT, R28, RZ, PT ;  /* 0x000000ff1c00720c */ /* 0x000fe20003f65270 */
[----:B------:R-:W-:-:S12]  /*3560*/  BSSY B1, `(.L_x_417) ;  /* 0x0000037000017945 */ /* 0x000fd80003800000 */
[----:B------:R-:W-:Y:S05]  /*3570*/  @!P3 BRA `(.L_x_418) ;  /* 0x0000000000d4b947 */ /* 0x000fea0003800000 */
[----:B------:R-:W4:Y:S01]  /*3580*/  LDL R11, [R1+0x4c] ;  /* 0x00004c00010b7983 */ /* 0x000f220000100800 */
[----:B------:R-:W-:Y:S03]  /*3590*/  BSSY B2, `(.L_x_419) ;  /* 0x000002e000027945 */ /* 0x000fe60003800000 */
[----:B---3--:R3:W0:Y:S01]  /*35a0*/  LDS.128 R12, [R61+0x15000] ;  /* 0x015000003d0c7984 */ /* 0x0086220000000c00 */
[----:B----4-:R-:W-:-:S13]  /*35b0*/  ISETP.GE.AND P3, PT, R11, R98, PT ;  /* 0x000000620b00720c */ /* 0x010fda0003f66270 */
[----:B0--3--:R-:W-:Y:S05]  /*35c0*/  @P3 BRA `(.L_x_420) ;  /* 0x0000000000a83947 */ /* 0x009fea0003800000 */
[--C-:B------:R-:W-:Y:S01]  /*35d0*/  SHF.R.U64 R11, R48, 0x10, R49.reuse ;  /* 0x00000010300b7819 */ /* 0x100fe20000001231 */
[----:B------:R-:W-:Y:S01]  /*35e0*/  HADD2.F32 R53, -RZ, R111.H1_H1 ;  /* 0x3000006fff357230 */ /* 0x000fe20000004100 */
[----:B------:R-:W-:Y:S02]  /*35f0*/  SHF.R.U32.HI R48, RZ, 0x10, R49 ;  /* 0x00000010ff307819 */ /* 0x000fe40000011631 */
[--C-:B------:R-:W-:Y:S02]  /*3600*/  SHF.R.U64 R49, R50, 0x10, R51.reuse ;  /* 0x0000001032317819 */ /* 0x100fe40000001233 */
[----:B------:R-:W-:Y:S01]  /*3610*/  SHF.R.U32.HI R50, RZ, 0x10, R51 ;  /* 0x00000010ff327819 */ /* 0x000fe20000011633 */
[----:B------:R-:W-:Y:S02]  /*3620*/  IMAD.MOV.U32 R51, RZ, RZ, R13 ;  /* 0x000000ffff337224 */ /* 0x000fe400078e000d */
[----:B------:R-:W-:Y:S02]  /*3630*/  HADD2.F32 R13, -RZ, R49.H0_H0 ;  /* 0x20000031ff0d7230 */ /* 0x000fe40000004100 */
[----:B------:R-:W-:-:S02]  /*3640*/  HADD2.F32 R49, -RZ, R11.H0_H0 ;  /* 0x2000000bff317230 */ /* 0x000fc40000004100 */
[--C-:B------:R-:W-:Y:S02]  /*3650*/  HADD2.F32 R52, -RZ, R51.reuse.H1_H1 ;  /* 0x30000033ff347230 */ /* 0x100fe40000004100 */
[----:B------:R-:W-:Y:S02]  /*3660*/  HADD2.F32 R54, -RZ, R51.H0_H0 ;  /* 0x20000033ff367230 */ /* 0x000fe40000004100 */
[----:B------:R-:W-:Y:S02]  /*3670*/  HADD2.F32 R50, -RZ, R50.H0_H0 ;  /* 0x20000032ff327230 */ /* 0x000fe40000004100 */
[-C--:B------:R-:W-:Y:S01]  /*3680*/  FMUL.FTZ R11, R52, R13.reuse ;  /* 0x0000000d340b7220 */ /* 0x080fe20000410000 */
[----:B------:R-:W-:Y:S02]  /*3690*/  HADD2.F32 R48, -RZ, R48.H0_H0 ;  /* 0x20000030ff307230 */ /* 0x000fe40000004100 */
[----:B------:R-:W-:Y:S01]  /*36a0*/  FMUL.FTZ R13, R54, R13 ;  /* 0x0000000d360d7220 */ /* 0x000fe20000410000 */
[----:B------:R-:W-:-:S02]  /*36b0*/  HADD2.F32 R51, -RZ, R111.H0_H0 ;  /* 0x2000006fff337230 */ /* 0x000fc40000004100 */
[-C--:B------:R-:W-:Y:S01]  /*36c0*/  FFMA.FTZ R11, R54, R49.reuse, -R11 ;  /* 0x00000031360b7223 */ /* 0x080fe2000001080b */
[----:B------:R-:W-:Y:S01]  /*36d0*/  FFMA.FTZ R52, R52, R49, R13 ;  /* 0x0000003134347223 */ /* 0x000fe2000001000d */
[--C-:B------:R-:W-:Y:S02]  /*36e0*/  HADD2.F32 R13, -RZ, R15.reuse.H1_H1 ;  /* 0x3000000fff0d7230 */ /* 0x100fe40000004100 */
[----:B------:R-:W-:Y:S02]  /*36f0*/  HADD2.F32 R49, -RZ, R15.H0_H0 ;  /* 0x2000000fff317230 */ /* 0x000fe40000004100 */
[----:B------:R-:W-:Y:S01]  /*3700*/  F2FP.F16.F32.PACK_AB R11, R52, R11 ;  /* 0x0000000b340b723e */ /* 0x000fe200000000ff */
[-C--:B------:R-:W-:Y:S02]  /*3710*/  FMUL.FTZ R54, R13, R50.reuse ;  /* 0x000000320d367220 */ /* 0x080fe40000410000 */
[C---:B------:R-:W-:Y:S02]  /*3720*/  FMUL.FTZ R50, R49.reuse, R50 ;  /* 0x0000003231327220 */ /* 0x040fe40000410000 */
[----:B------:R-:W-:Y:S01]  /*3730*/  FFMA.FTZ R15, R49, R48, -R54 ;  /* 0x00000030310f7223 */ /* 0x000fe20000010836 */
[----:B------:R-:W-:-:S02]  /*3740*/  HADD2.F32 R49, -RZ, R108.H1_H1 ;  /* 0x3000006cff317230 */ /* 0x000fc40000004100 */
[----:B------:R-:W-:Y:S01]  /*3750*/  FFMA.FTZ R48, R13, R48, R50 ;  /* 0x000000300d307223 */ /* 0x000fe20000010032 */
[--C-:B------:R-:W-:Y:S02]  /*3760*/  HADD2.F32 R50, -RZ, R12.reuse.H0_H0 ;  /* 0x2000000cff327230 */ /* 0x100fe40000004100 */
[----:B------:R-:W-:Y:S02]  /*3770*/  HADD2.F32 R12, -RZ, R12.H1_H1 ;  /* 0x3000000cff0c7230 */ /* 0x000fe40000004100 */
[----:B------:R-:W-:-:S03]  /*3780*/  F2FP.F16.F32.PACK_AB R15, R48, R15 ;  /* 0x0000000f300f723e */ /* 0x000fc600000000ff */
[-C--:B------:R-:W-:Y:S01]  /*3790*/  FMUL.FTZ R13, R12, R51.reuse ;  /* 0x000000330c0d7220 */ /* 0x080fe20000410000 */
[----:B------:R-:W-:-:S03]  /*37a0*/  FMUL.FTZ R51, R50, R51 ;  /* 0x0000003332337220 */ /* 0x000fc60000410000 */
[-C--:B------:R-:W-:Y:S01]  /*37b0*/  FFMA.FTZ R13, R50, R49.reuse, -R13 ;  /* 0x00000031320d7223 */ /* 0x080fe2000001080d */
[--C-:B------:R-:W-:Y:S02]  /*37c0*/  HADD2.F32 R50, -RZ, R14.reuse.H0_H0 ;  /* 0x2000000eff327230 */ /* 0x100fe40000004100 */
[----:B------:R-:W-:Y:S01]  /*37d0*/  FFMA.FTZ R12, R12, R49, R51 ;  /* 0x000000310c0c7223 */ /* 0x000fe20000010033 */
[----:B------:R-:W-:Y:S02]  /*37e0*/  HADD2.F32 R14, -RZ, R14.H1_H1 ;  /* 0x3000000eff0e7230 */ /* 0x000fe40000004100 */
[----:B------:R-:W-:Y:S02]  /*37f0*/  HADD2.F32 R49, -RZ, R109.H0_H0 ;  /* 0x2000006dff317230 */ /* 0x000fe40000004100 */
[----:B------:R-:W-:Y:S01]  /*3800*/  F2FP.F16.F32.PACK_AB R12, R12, R13 ;  /* 0x0000000d0c0c723e */ /* 0x000fe200000000ff */
[-C--:B------:R-:W-:Y:S01]  /*3810*/  FMUL.FTZ R51, R14, R53.reuse ;  /* 0x000000350e337220 */ /* 0x080fe20000410000 */
[----:B------:R-:W-:Y:S01]  /*3820*/  FMUL.FTZ R53, R50, R53 ;  /* 0x0000003532357220 */ /* 0x000fe20000410000 */
[----:B------:R-:W-:-:S02]  /*3830*/  IMAD.MOV.U32 R13, RZ, RZ, R11 ;  /* 0x000000ffff0d7224 */ /* 0x000fc400078e000b */
[-C--:B------:R-:W-:Y:S01]  /*3840*/  FFMA.FTZ R51, R50, R49.reuse, -R51 ;  /* 0x0000003132337223 */ /* 0x080fe20000010833 */
[----:B------:R-:W-:-:S05]  /*3850*/  FFMA.FTZ R14, R14, R49, R53 ;  /* 0x000000310e0e7223 */ /* 0x000fca0000010035 */
[----:B------:R-:W-:-:S07]  /*3860*/  F2FP.F16.F32.PACK_AB R14, R14, R51 ;  /* 0x000000330e0e723e */ /* 0x000fce00000000ff */
.L_x_420:
[----:B------:R-:W-:Y:S05]  /*3870*/  BSYNC B2 ;  /* 0x0000000000027941 */ /* 0x000fea0003800000 */
.L_x_419:
[----:B--2---:R-:W-:Y:S01]  /*3880*/  MOV R48, R56 ;  /* 0x0000003800307202 */ /* 0x004fe20000000f00 */
[----:B------:R-:W-:Y:S02]  /*3890*/  IMAD.SHL.U32 R11, R155, 0x8, RZ ;  /* 0x000000089b0b7824 */ /* 0x000fe400078e00ff */
[----:B-1----:R-:W-:Y:S02]  /*38a0*/  IMAD.MOV.U32 R49, RZ, RZ, R57 ;  /* 0x000000ffff317224 */ /* 0x002fe400078e0039 */
[----:B------:R-:W-:-:S05]  /*38b0*/  IMAD.WIDE R48, R11, 0x2, R48 ;  /* 0x000000020b307825 */ /* 0x000fca00078e0230 */
[----:B------:R4:W-:Y:S02]  /*38c0*/  ST.E.128 desc[UR42][R48.64], R12 ;  /* 0x0000000c30007985 */ /* 0x0009e4000c101d2a */
.L_x_418:
[----:B------:R-:W-:Y:S05]  /*38d0*/  BSYNC B1 ;  /* 0x0000000000017941 */ /* 0x000fea0003800000 */
.L_x_417:
[----:B------:R-:W-:Y:S01]  /*38e0*/  ISETP.NE.AND P3, PT, R31, RZ, PT ;  /* 0x000000ff1f00720c */ /* 0x000fe20003f65270 */
[----:B------:R-:W-:-:S12]  /*38f0*/  BSSY B1, `(.L_x_421) ;  /* 0x0000037000017945 */ /* 0x000fd80003800000 */
[----:B------:R-:W-:Y:S05]  /*3900*/  @!P3 BRA `(.L_x_422) ;  /* 0x0000000000d4b947 */ /* 0x000fea0003800000 */
[----:B------:R-:W5:Y:S01]  /*3910*/  LDL R11, [R1+0x24] ;  /* 0x00002400010b7983 */ /* 0x000f620000100800 */
[----:B------:R-:W-:Y:S03]  /*3920*/  BSSY B2, `(.L_x_423) ;  /* 0x000002e000027945 */ /* 0x000fe60003800000 */
[----:B---34-:R3:W4:Y:S01]  /*3930*/  LDS.128 R12, [R62+0x17000] ;  /* 0x017000003e0c7984 */ /* 0x0187220000000c00 */
[----:B-----5:R-:W-:-:S13]  /*3940*/  ISETP.GE.AND P3, PT, R11, R98, PT ;  /* 0x000000620b00720c */ /* 0x020fda0003f66270 */
[----:B---34-:R-:W-:Y:S05]  /*3950*/  @P3 BRA `(.L_x_424) ;  /* 0x0000000000a83947 */ /* 0x018fea0003800000 */
[----:B------:R-:W-:Y:S01]  /*3960*/  SHF.R.U64 R48, R46, 0x10, R47 ;  /* 0x000000102e307819 */ /* 0x000fe2000000122f */
[--C-:B------:R-:W-:Y:S01]  /*3970*/  HADD2.F32 R11, -RZ, R13.reuse.H1_H1 ;  /* 0x3000000dff0b7230 */ /* 0x100fe20000004100 */
[----:B------:R-:W-:Y:S01]  /*3980*/  SHF.R.U64 R44, R44, 0x10, R45 ;  /* 0x000000102c2c7819 */ /* 0x000fe2000000122d */
[----:B------:R-:W-:Y:S02]  /*3990*/  HADD2.F32 R13, -RZ, R13.H0_H0 ;  /* 0x2000000dff0d7230 */ /* 0x000fe40000004100 */
[----:B------:R-:W-:Y:S02]  /*39a0*/  HADD2.F32 R48, -RZ, R48.H0_H0 ;  /* 0x20000030ff307230 */ /* 0x000fe40000004100 */
[----:B------:R-:W-:Y:S02]  /*39b0*/  HADD2.F32 R44, -RZ, R44.H0_H0 ;  /* 0x2000002cff2c7230 */ /* 0x000fe40000004100 */
[----:B------:R-:W-:Y:S02]  /*39c0*/  HADD2.F32 R110, -RZ, R110.H1_H1 ;  /* 0x3000006eff6e7230 */ /* 0x000fe40000004100 */
[-C--:B------:R-:W-:Y:S01]  /*39d0*/  FMUL.FTZ R46, R11, R48.reuse ;  /* 0x000000300b2e7220 */ /* 0x080fe20000410000 */
[----:B------:R-:W-:-:S03]  /*39e0*/  FMUL.FTZ R48, R13, R48 ;  /* 0x000000300d307220 */ /* 0x000fc60000410000 */
[-C--:B------:R-:W-:Y:S01]  /*39f0*/  FFMA.FTZ R46, R13, R44.reuse, -R46 ;  /* 0x0000002c0d2e7223 */ /* 0x080fe2000001082e */
[----:B------:R-:W-:Y:S01]  /*3a00*/  FFMA.FTZ R11, R11, R44, R48 ;  /* 0x0000002c0b0b7223 */ /* 0x000fe20000010030 */
[----:B------:R-:W-:Y:S01]  /*3a10*/  SHF.R.U32.HI R48, RZ, 0x10, R47 ;  /* 0x00000010ff307819 */ /* 0x000fe2000001162f */
[--C-:B------:R-:W-:Y:S01]  /*3a20*/  HADD2.F32 R13, -RZ, R15.reuse.H1_H1 ;  /* 0x3000000fff0d7230 */ /* 0x100fe20000004100 */
[----:B------:R-:W-:Y:S01]  /*3a30*/  SHF.R.U32.HI R44, RZ, 0x10, R45 ;  /* 0x00000010ff2c7819 */ /* 0x000fe2000001162d */
[----:B------:R-:W-:Y:S01]  /*3a40*/  HADD2.F32 R15, -RZ, R15.H0_H0 ;  /* 0x2000000fff0f7230 */ /* 0x000fe20000004100 */
[----:B------:R-:W-:Y:S01]  /*3a50*/  F2FP.F16.F32.PACK_AB R11, R11, R46 ;  /* 0x0000002e0b0b723e */ /* 0x000fe200000000ff */
[----:B------:R-:W-:Y:S02]  /*3a60*/  HADD2.F32 R48, -RZ, R48.H0_H0 ;  /* 0x20000030ff307230 */ /* 0x000fe40000004100 */
[----:B------:R-:W-:Y:S02]  /*3a70*/  HADD2.F32 R44, -RZ, R44.H0_H0 ;  /* 0x2000002cff2c7230 */ /* 0x000fe40000004100 */
[----:B------:R-:W-:-:S02]  /*3a80*/  HADD2.F32 R45, -RZ, R107.H1_H1 ;  /* 0x3000006bff2d7230 */ /* 0x000fc40000004100 */
[-C--:B------:R-:W-:Y:S01]  /*3a90*/  FMUL.FTZ R50, R13, R48.reuse ;  /* 0x000000300d327220 */ /* 0x080fe20000410000 */
[C---:B------:R-:W-:Y:S01]  /*3aa0*/  FMUL.FTZ R48, R15.reuse, R48 ;  /* 0x000000300f307220 */ /* 0x040fe20000410000 */
[----:B------:R-:W-:Y:S02]  /*3ab0*/  HADD2.F32 R107, -RZ, R107.H0_H0 ;  /* 0x2000006bff6b7230 */ /* 0x000fe40000004100 */
[-C--:B------:R-:W-:Y:S01]  /*3ac0*/  FFMA.FTZ R50, R15, R44.reuse, -R50 ;  /* 0x0000002c0f327223 */ /* 0x080fe20000010832 */
[----:B------:R-:W-:Y:S01]  /*3ad0*/  FFMA.FTZ R13, R13, R44, R48 ;  /* 0x0000002c0d0d7223 */ /* 0x000fe20000010030 */
[--C-:B------:R-:W-:Y:S02]  /*3ae0*/  HADD2.F32 R15, -RZ, R12.reuse.H1_H1 ;  /* 0x3000000cff0f7230 */ /* 0x100fe40000004100 */
[----:B------:R-:W-:Y:S02]  /*3af0*/  HADD2.F32 R44, -RZ, R12.H0_H0 ;  /* 0x2000000cff2c7230 */ /* 0x000fe40000004100 */
[----:B------:R-:W-:Y:S01]  /*3b00*/  F2FP.F16.F32.PACK_AB R50, R13, R50 ;  /* 0x000000320d32723e */ /* 0x000fe200000000ff */
[----:B------:R-:W-:Y:S01]  /*3b10*/  FMUL.FTZ R47, R15, R110 ;  /* 0x0000006e0f2f7220 */ /* 0x000fe20000410000 */
[----:B------:R-:W-:-:S02]  /*3b20*/  IMAD.MOV.U32 R13, RZ, RZ, R11 ;  /* 0x000000ffff0d7224 */ /* 0x000fc400078e000b */
[C---:B------:R-:W-:Y:S01]  /*3b30*/  FMUL.FTZ R110, R44.reuse, R110 ;  /* 0x0000006e2c6e7220 */ /* 0x040fe20000410000 */
[-C--:B------:R-:W-:Y:S01]  /*3b40*/  FFMA.FTZ R12, R44, R45.reuse, -R47 ;  /* 0x0000002d2c0c7223 */ /* 0x080fe2000001082f */
[--C-:B------:R-:W-:Y:S02]  /*3b50*/  HADD2.F32 R44, -RZ, R14.reuse.H0_H0 ;  /* 0x2000000eff2c7230 */ /* 0x100fe40000004100 */
[----:B------:R-:W-:Y:S01]  /*3b60*/  FFMA.FTZ R15, R15, R45, R110 ;  /* 0x0000002d0f0f7223 */ /* 0x000fe2000001006e */
[----:B------:R-:W-:Y:S02]  /*3b70*/  HADD2.F32 R14, -RZ, R14.H1_H1 ;  /* 0x3000000eff0e7230 */ /* 0x000fe40000004100 */
[----:B------:R-:W-:Y:S02]  /*3b80*/  HADD2.F32 R45, -RZ, R108.H0_H0 ;  /* 0x2000006cff2d7230 */ /* 0x000fe40000004100 */
[----:B------:R-:W-:Y:S01]  /*3b90*/  F2FP.F16.F32.PACK_AB R12, R15, R12 ;  /* 0x0000000c0f0c723e */ /* 0x000fe200000000ff */
[----:B------:R-:W-:-:S02]  /*3ba0*/  IMAD.MOV.U32 R15, RZ, RZ, R50 ;  /* 0x000000ffff0f7224 */ /* 0x000fc400078e0032 */
[-C--:B------:R-:W-:Y:S01]  /*3bb0*/  FMUL.FTZ R47, R14, R45.reuse ;  /* 0x0000002d0e2f7220 */ /* 0x080fe20000410000 */
[----:B------:R-:W-:-:S03]  /*3bc0*/  FMUL.FTZ R45, R44, R45 ;  /* 0x0000002d2c2d7220 */ /* 0x000fc60000410000 */
[-C--:B------:R-:W-:Y:S01]  /*3bd0*/  FFMA.FTZ R44, R44, R107.reuse, -R47 ;  /* 0x0000006b2c2c7223 */ /* 0x080fe2000001082f */
[----:B------:R-:W-:-:S05]  /*3be0*/  FFMA.FTZ R45, R14, R107, R45 ;  /* 0x0000006b0e2d7223 */ /* 0x000fca000001002d */
[----:B------:R-:W-:-:S07]  /*3bf0*/  F2FP.F16.F32.PACK_AB R14, R45, R44 ;  /* 0x0000002c2d0e723e */ /* 0x000fce00000000ff */
.L_x_424:
[----:B------:R-:W-:Y:S05]  /*3c00*/  BSYNC B2 ;  /* 0x0000000000027941 */ /* 0x000fea0003800000 */
.L_x_423:
[----:B------:R-:W-:Y:S01]  /*3c10*/  SHF.L.U32 R11, R156, 0x3, RZ ;  /* 0x000000039c0b7819 */ /* 0x000fe200000006ff */
[----:B--2---:R-:W-:Y:S02]  /*3c20*/  IMAD.MOV.U32 R44, RZ, RZ, R56 ;  /* 0x000000ffff2c7224 */ /* 0x004fe400078e0038 */
[----:B-1----:R-:W-:Y:S02]  /*3c30*/  IMAD.MOV.U32 R45, RZ, RZ, R57 ;  /* 0x000000ffff2d7224 */ /* 0x002fe400078e0039 */
[----:B------:R-:W-:-:S05]  /*3c40*/  IMAD.WIDE R44, R11, 0x2, R44 ;  /* 0x000000020b2c7825 */ /* 0x000fca00078e022c */
[----:B------:R1:W-:Y:S02]  /*3c50*/  ST.E.128 desc[UR42][R44.64], R12 ;  /* 0x0000000c2c007985 */ /* 0x0003e4000c101d2a */
.L_x_422:
[----:B------:R-:W-:Y:S05]  /*3c60*/  BSYNC B1 ;  /* 0x0000000000017941 */ /* 0x000fea0003800000 */
.L_x_421:
[----:B------:R-:W-:Y:S01]  /*3c70*/  LOP3.LUT P3, RZ, R20, 0x8, RZ, 0xc0, !PT ;  /* 0x0000000814ff7812 */ /* 0x000fe2000786c0ff */
[----:B------:R-:W-:-:S12]  /*3c80*/  BSSY B1, `(.L_x_425) ;  /* 0x0000037000017945 */ /* 0x000fd80003800000 */
[----:B------:R-:W-:Y:S05]  /*3c90*/  @!P3 BRA `(.L_x_426) ;  /* 0x0000000000d4b947 */ /* 0x000fea0003800000 */
[----:B-1-34-:R-:W3:Y:S04]  /*3ca0*/  LDL R12, [R1+0x20] ;  /* 0x00002000010c7983 */ /* 0x01aee80000100800 */
[----:B------:R-:W4:Y:S01]  /*3cb0*/  LDL R11, [R1+0x48] ;  /* 0x00004800010b7983 */ /* 0x000f220000100800 */
[C---:B--2---:R-:W-:Y:S01]  /*3cc0*/  LEA R44, P3, R22.reuse, R56, 0x1 ;  /* 0x00000038162c7211 */ /* 0x044fe200078608ff */
[----:B------:R-:W-:Y:S03]  /*3cd0*/  BSSY B2, `(.L_x_427) ;  /* 0x0000030000027945 */ /* 0x000fe60003800000 */
[----:B---3--:R-:W-:Y:S02]  /*3ce0*/  LEA.HI.X R45, R22, R57, R12, 0x1, P3 ;  /* 0x00000039162d7211 */ /* 0x008fe400018f0c0c */
[----:B------:R1:W2:Y:S01]  /*3cf0*/  LDS.128 R12, [R61+0x17000] ;  /* 0x017000003d0c7984 */ /* 0x0002a20000000c00 */
[----:B----4-:R-:W-:-:S13]  /*3d00*/  ISETP.GE.AND P3, PT, R11, R98, PT ;  /* 0x000000620b00720c */ /* 0x010fda0003f66270 */
[----:B-1----:R-:W-:Y:S05]  /*3d10*/  @P3 BRA `(.L_x_428) ;  /* 0x0000000000ac3947 */ /* 0x002fea0003800000 */
[----:B------:R-:W-:Y:S01]  /*3d20*/  SHF.R.U64 R42, R42, 0x10, R43 ;  /* 0x000000102a2a7819 */ /* 0x000fe2000000122b */
[--C-:B--2---:R-:W-:Y:S01]  /*3d30*/  HADD2.F32 R11, -RZ, R13.reuse.H1_H1 ;  /* 0x3000000dff0b7230 */ /* 0x104fe20000004100 */
[----:B------:R-:W-:Y:S01]  /*3d40*/  SHF.R.U64 R46, R40, 0x10, R41 ;  /* 0x00000010282e7819 */ /* 0x000fe20000001229 */
[----:B------:R-:W-:Y:S01]  /*3d50*/  HADD2.F32 R40, -RZ, R13.H0_H0 ;  /* 0x2000000dff287230 */ /* 0x000fe20000004100 */
[----:B------:R-:W-:Y:S01]  /*3d60*/  SHF.R.U32.HI R43, RZ, 0x10, R43 ;  /* 0x00000010ff2b7819 */ /* 0x000fe2000001162b */
[----:B------:R-:W-:Y:S02]  /*3d70*/  HADD2.F32 R42, -RZ, R42.H0_H0 ;  /* 0x2000002aff2a7230 */ /* 0x000fe40000004100 */
[----:B------:R-:W-:Y:S02]  /*3d80*/  HADD2.F32 R13, -RZ, R46.H0_H0 ;  /* 0x2000002eff0d7230 */ /* 0x000fe40000004100 */
[----:B------:R-:W-:Y:S02]  /*3d90*/  HADD2.F32 R43, -RZ, R43.H0_H0 ;  /* 0x2000002bff2b7230 */ /* 0x000fe40000004100 */
[-C--:B------:R-:W-:Y:S01]  /*3da0*/  FMUL.FTZ R47, R11, R42.reuse ;  /* 0x0000002a0b2f7220 */ /* 0x080fe20000410000 */
[----:B------:R-:W-:Y:S01]  /*3db0*/  FMUL.FTZ R42, R40, R42 ;  /* 0x0000002a282a7220 */ /* 0x000fe20000410000 */
[----:B------:R-:W-:-:S02]  /*3dc0*/  HADD2.F32 R46, -RZ, R105.H0_H0 ;  /* 0x20000069ff2e7230 */ /* 0x000fc40000004100 */
[-C--:B------:R-:W-:Y:S01]  /*3dd0*/  FFMA.FTZ R40, R40, R13.reuse, -R47 ;  /* 0x0000000d28287223 */ /* 0x080fe2000001082f */
[----:B------:R-:W-:Y:S01]  /*3de0*/  FFMA.FTZ R11, R11, R13, R42 ;  /* 0x0000000d0b0b7223 */ /* 0x000fe2000001002a */
[----:B------:R-:W-:Y:S01]  /*3df0*/  IMAD.MOV.U32 R13, RZ, RZ, R15 ;  /* 0x000000ffff0d7224 */ /* 0x000fe200078e000f */
[----:B------:R-:W-:Y:S01]  /*3e00*/  SHF.R.U32.HI R42, RZ, 0x10, R41 ;  /* 0x00000010ff2a7819 */ /* 0x000fe20000011629 */
[----:B------:R-:W-:Y:S01]  /*3e10*/  HADD2.F32 R47, -RZ, R14.H0_H0 ;  /* 0x2000000eff2f7230 */ /* 0x000fe20000004100 */
[----:B------:R-:W-:Y:S02]  /*3e20*/  MOV R41, R12 ;  /* 0x0000000c00297202 */ /* 0x000fe40000000f00 */
[--C-:B------:R-:W-:Y:S01]  /*3e30*/  HADD2.F32 R15, -RZ, R13.reuse.H1_H1 ;  /* 0x3000000dff0f7230 */ /* 0x100fe20000004100 */
[----:B------:R-:W-:Y:S01]  /*3e40*/  F2FP.F16.F32.PACK_AB R11, R11, R40 ;  /* 0x000000280b0b723e */ /* 0x000fe200000000ff */
[----:B------:R-:W-:Y:S02]  /*3e50*/  HADD2.F32 R12, -RZ, R13.H0_H0 ;  /* 0x2000000dff0c7230 */ /* 0x000fe40000004100 */
[----:B------:R-:W-:-:S02]  /*3e60*/  HADD2.F32 R42, -RZ, R42.H0_H0 ;  /* 0x2000002aff2a7230 */ /* 0x000fc40000004100 */
[CC--:B------:R-:W-:Y:S01]  /*3e70*/  FMUL.FTZ R13, R15.reuse, R43.reuse ;  /* 0x0000002b0f0d7220 */ /* 0x0c0fe20000410000 */
[C---:B------:R-:W-:Y:S01]  /*3e80*/  FMUL.FTZ R48, R12.reuse, R43 ;  /* 0x0000002b0c307220 */ /* 0x040fe20000410000 */
[--C-:B------:R-:W-:Y:S02]  /*3e90*/  HADD2.F32 R43, -RZ, R41.reuse.H0_H0 ;  /* 0x20000029ff2b7230 */ /* 0x100fe40000004100 */
[-C--:B------:R-:W-:Y:S01]  /*3ea0*/  FFMA.FTZ R12, R12, R42.reuse, -R13 ;  /* 0x0000002a0c0c7223 */ /* 0x080fe2000001080d */
[----:B------:R-:W-:Y:S02]  /*3eb0*/  HADD2.F32 R13, -RZ, R41.H1_H1 ;  /* 0x30000029ff0d7230 */ /* 0x000fe40000004100 */
[----:B------:R-:W-:Y:S01]  /*3ec0*/  FFMA.FTZ R15, R15, R42, R48 ;  /* 0x0000002a0f0f7223 */ /* 0x000fe20000010030 */
[----:B------:R-:W-:Y:S02]  /*3ed0*/  HADD2.F32 R42, -RZ, R103.H0_H0 ;  /* 0x20000067ff2a7230 */ /* 0x000fe40000004100 */
[----:B------:R-:W-:Y:S01]  /*3ee0*/  FMUL.FTZ R52, R43, R46 ;  /* 0x0000002e2b347220 */ /* 0x000fe20000410000 */
[----:B------:R-:W-:-:S02]  /*3ef0*/  HADD2.F32 R48, -RZ, R105.H1_H1 ;  /* 0x30000069ff307230 */ /* 0x000fc40000004100 */
[C---:B------:R-:W-:Y:S01]  /*3f00*/  FMUL.FTZ R50, R13.reuse, R46 ;  /* 0x0000002e0d327220 */ /* 0x040fe20000410000 */
[----:B------:R-:W-:Y:S02]  /*3f10*/  HADD2.F32 R41, -RZ, R14.H1_H1 ;  /* 0x3000000eff297230 */ /* 0x000fe40000004100 */
[-C--:B------:R-:W-:Y:S01]  /*3f20*/  FFMA.FTZ R13, R13, R42.reuse, R52 ;  /* 0x0000002a0d0d7223 */ /* 0x080fe20000010034 */
[----:B------:R-:W-:Y:S02]  /*3f30*/  HADD2.F32 R46, -RZ, R103.H1_H1 ;  /* 0x30000067ff2e7230 */ /* 0x000fe40000004100 */
[----:B------:R-:W-:Y:S01]  /*3f40*/  FFMA.FTZ R14, R43, R42, -R50 ;  /* 0x0000002a2b0e7223 */ /* 0x000fe20000010832 */
[----:B------:R-:W-:Y:S01]  /*3f50*/  F2FP.F16.F32.PACK_AB R15, R15, R12 ;  /* 0x0000000c0f0f723e */ /* 0x000fe200000000ff */
[-C--:B------:R-:W-:Y:S01]  /*3f60*/  FMUL.FTZ R50, R41, R48.reuse ;  /* 0x0000003029327220 */ /* 0x080fe20000410000 */
[----:B------:R-:W-:Y:S02]  /*3f70*/  FMUL.FTZ R48, R47, R48 ;  /* 0x000000302f307220 */ /* 0x000fe40000410000 */
[----:B------:R-:W-:Y:S01]  /*3f80*/  F2FP.F16.F32.PACK_AB R12, R13, R14 ;  /* 0x0000000e0d0c723e */ /* 0x000fe200000000ff */
[-C--:B------:R-:W-:Y:S01]  /*3f90*/  FFMA.FTZ R50, R47, R46.reuse, -R50 ;  /* 0x0000002e2f327223 */ /* 0x080fe20000010832 */
[----:B------:R-:W-:Y:S01]  /*3fa0*/  FFMA.FTZ R41, R41, R46, R48 ;  /* 0x0000002e29297223 */ /* 0x000fe20000010030 */
[----:B------:R-:W-:-:S04]  /*3fb0*/  IMAD.MOV.U32 R13, RZ, RZ, R11 ;  /* 0x000000ffff0d7224 */ /* 0x000fc800078e000b */
[----:B------:R-:W-:-:S07]  /*3fc0*/  F2FP.F16.F32.PACK_AB R14, R41, R50 ;  /* 0x00000032290e723e */ /* 0x000fce00000000ff */
.L_x_428:
[----:B------:R-:W-:Y:S05]  /*3fd0*/  BSYNC B2 ;  /* 0x0000000000027941 */ /* 0x000fea0003800000 */
.L_x_427:
[----:B--2---:R1:W-:Y:S02]  /*3fe0*/  ST.E.128 desc[UR42][R44.64], R12 ;  /* 0x0000000c2c007985 */ /* 0x0043e4000c101d2a */
.L_x_426:
[----:B------:R-:W-:Y:S05]  /*3ff0*/  BSYNC B1 ;  /* 0x0000000000017941 */ /* 0x000fea0003800000 */
.L_x_425:
        /* <DEDUP_REMOVED lines=11> */
[--C-:B------:R-:W-:Y:S02]  /*40b0*/  SHF.R.U64 R11, R38, 0x10, R39.reuse ;  /* 0x00000010260b7819 */ /* 0x100fe40000001227 */
[----:B------:R-:W-:Y:S02]  /*40c0*/  SHF.R.U32.HI R44, RZ, 0x10, R39 ;  /* 0x00000010ff2c7819 */ /* 0x000fe40000011627 */
[--C-:B------:R-:W-:Y:S01]  /*40d0*/  SHF.R.U64 R43, R36, 0x10, R37.reuse ;  /* 0x00000010242b7819 */ /* 0x100fe20000001225 */
[----:B--2---:R-:W-:Y:S01]  /*40e0*/  IMAD.MOV.U32 R36, RZ, RZ, R12 ;  /* 0x000000ffff247224 */ /* 0x004fe200078e000c */
[----:B------:R-:W-:Y:S01]  /*40f0*/  SHF.R.U32.HI R42, RZ, 0x10, R37 ;  /* 0x00000010ff2a7819 */ /* 0x000fe20000011625 */
[----:B------:R-:W-:Y:S02]  /*4100*/  HADD2.F32 R39, -RZ, R11.H0_H0 ;  /* 0x2000000bff277230 */ /* 0x000fe40000004100 */
[----:B------:R-:W-:Y:S02]  /*4110*/  HADD2.F32 R44, -RZ, R44.H0_H0 ;  /* 0x2000002cff2c7230 */ /* 0x000fe40000004100 */
[----:B------:R-:W-:-:S02]  /*4120*/  HADD2.F32 R12, -RZ, R13.H1_H1 ;  /* 0x3000000dff0c7230 */ /* 0x000fc40000004100 */
[----:B------:R-:W-:Y:S02]  /*4130*/  HADD2.F32 R11, -RZ, R13.H0_H0 ;  /* 0x2000000dff0b7230 */ /* 0x000fe40000004100 */
[--C-:B------:R-:W-:Y:S02]  /*4140*/  HADD2.F32 R37, -RZ, R15.reuse.H1_H1 ;  /* 0x3000000fff257230 */ /* 0x100fe40000004100 */
[-C--:B------:R-:W-:Y:S01]  /*4150*/  FMUL.FTZ R46, R12, R39.reuse ;  /* 0x000000270c2e7220 */ /* 0x080fe20000410000 */
[----:B------:R-:W-:Y:S02]  /*4160*/  HADD2.F32 R13, -RZ, R15.H0_H0 ;  /* 0x2000000fff0d7230 */ /* 0x000fe40000004100 */
[----:B------:R-:W-:Y:S01]  /*4170*/  FMUL.FTZ R39, R11, R39 ;  /* 0x000000270b277220 */ /* 0x000fe20000410000 */
[----:B------:R-:W-:Y:S02]  /*4180*/  HADD2.F32 R38, -RZ, R43.H0_H0 ;  /* 0x2000002bff267230 */ /* 0x000fe40000004100 */
[----:B------:R-:W-:Y:S01]  /*4190*/  FMUL.FTZ R48, R37, R44 ;  /* 0x0000002c25307220 */ /* 0x000fe20000410000 */
[----:B------:R-:W-:-:S02]  /*41a0*/  HADD2.F32 R42, -RZ, R42.H0_H0 ;  /* 0x2000002aff2a7230 */ /* 0x000fc40000004100 */
[----:B------:R-:W-:Y:S01]  /*41b0*/  FMUL.FTZ R44, R13, R44 ;  /* 0x0000002c0d2c7220 */ /* 0x000fe20000410000 */
[--C-:B------:R-:W-:Y:S02]  /*41c0*/  HADD2.F32 R15, -RZ, R36.reuse.H1_H1 ;  /* 0x30000024ff0f7230 */ /* 0x100fe40000004100 */
[-C--:B------:R-:W-:Y:S01]  /*41d0*/  FFMA.FTZ R11, R11, R38.reuse, -R46 ;  /* 0x000000260b0b7223 */ /* 0x080fe2000001082e */
[----:B------:R-:W-:Y:S01]  /*41e0*/  FFMA.FTZ R12, R12, R38, R39 ;  /* 0x000000260c0c7223 */ /* 0x000fe20000010027 */
[-C--:B------:R-:W-:Y:S01]  /*41f0*/  FFMA.FTZ R46, R37, R42.reuse, R44 ;  /* 0x0000002a252e7223 */ /* 0x080fe2000001002c */
[----:B------:R-:W-:Y:S02]  /*4200*/  HADD2.F32 R39, -RZ, R87.H0_H0 ;  /* 0x20000057ff277230 */ /* 0x000fe40000004100 */
[----:B------:R-:W-:Y:S01]  /*4210*/  FFMA.FTZ R13, R13, R42, -R48 ;  /* 0x0000002a0d0d7223 */ /* 0x000fe20000010830 */
[----:B------:R-:W-:Y:S01]  /*4220*/  HADD2.F32 R36, -RZ, R36.H0_H0 ;  /* 0x20000024ff247230 */ /* 0x000fe20000004100 */
[----:B------:R-:W-:Y:S01]  /*4230*/  F2FP.F16.F32.PACK_AB R11, R12, R11 ;  /* 0x0000000b0c0b723e */ /* 0x000fe200000000ff */
[----:B------:R-:W-:-:S02]  /*4240*/  HADD2.F32 R37, -RZ, R14.H1_H1 ;  /* 0x3000000eff257230 */ /* 0x000fc40000004100 */
[-C--:B------:R-:W-:Y:S01]  /*4250*/  FMUL.FTZ R43, R15, R39.reuse ;  /* 0x000000270f2b7220 */ /* 0x080fe20000410000 */
[----:B------:R-:W-:Y:S02]  /*4260*/  HADD2.F32 R87, -RZ, R87.H1_H1 ;  /* 0x30000057ff577230 */ /* 0x000fe40000004100 */
[----:B------:R-:W-:Y:S01]  /*4270*/  FMUL.FTZ R42, R36, R39 ;  /* 0x00000027242a7220 */ /* 0x000fe20000410000 */
[----:B------:R-:W-:Y:S02]  /*4280*/  HADD2.F32 R14, -RZ, R14.H0_H0 ;  /* 0x2000000eff0e7230 */ /* 0x000fe40000004100 */
[--C-:B------:R-:W-:Y:S02]  /*4290*/  HADD2.F32 R38, -RZ, R86.reuse.H0_H0 ;  /* 0x20000056ff267230 */ /* 0x100fe40000004100 */
[-C--:B------:R-:W-:Y:S01]  /*42a0*/  FMUL.FTZ R39, R37, R87.reuse ;  /* 0x0000005725277220 */ /* 0x080fe20000410000 */
[----:B------:R-:W-:Y:S02]  /*42b0*/  HADD2.F32 R86, -RZ, R86.H1_H1 ;  /* 0x30000056ff567230 */ /* 0x000fe40000004100 */
[----:B------:R-:W-:Y:S01]  /*42c0*/  FMUL.FTZ R44, R14, R87 ;  /* 0x000000570e2c7220 */ /* 0x000fe20000410000 */
[-C--:B------:R-:W-:Y:S01]  /*42d0*/  FFMA.FTZ R43, R36, R38.reuse, -R43 ;  /* 0x00000026242b7223 */ /* 0x080fe2000001082b */
[----:B------:R-:W-:Y:S01]  /*42e0*/  FFMA.FTZ R42, R15, R38, R42 ;  /* 0x000000260f2a7223 */ /* 0x000fe2000001002a */
[-C--:B------:R-:W-:Y:S01]  /*42f0*/  FFMA.FTZ R39, R14, R86.reuse, -R39 ;  /* 0x000000560e277223 */ /* 0x080fe20000010827 */
[----:B------:R-:W-:Y:S01]  /*4300*/  FFMA.FTZ R44, R37, R86, R44 ;  /* 0x00000056252c7223 */ /* 0x000fe2000001002c */
[----:B------:R-:W-:Y:S01]  /*4310*/  F2FP.F16.F32.PACK_AB R15, R46, R13 ;  /* 0x0000000d2e0f723e */ /* 0x000fe200000000ff */
[----:B------:R-:W-:Y:S01]  /*4320*/  IMAD.MOV.U32 R13, RZ, RZ, R11 ;  /* 0x000000ffff0d7224 */ /* 0x000fe200078e000b */
[----:B------:R-:W-:-:S02]  /*4330*/  F2FP.F16.F32.PACK_AB R12, R42, R43 ;  /* 0x0000002b2a0c723e */ /* 0x000fc400000000ff */
[----:B------:R-:W-:-:S07]  /*4340*/  F2FP.F16.F32.PACK_AB R14, R44, R39 ;  /* 0x000000272c0e723e */ /* 0x000fce00000000ff */
.L_x_432:
[----:B------:R-:W-:Y:S05]  /*4350*/  BSYNC B2 ;  /* 0x0000000000027941 */ /* 0x000fea0003800000 */
.L_x_431:
[----:B--2---:R1:W-:Y:S02]  /*4360*/  ST.E.128 desc[UR42][R40.64], R12 ;  /* 0x0000000c28007985 */ /* 0x0043e4000c101d2a */
.L_x_430:
[----:B------:R-:W-:Y:S05]  /*4370*/  BSYNC B1 ;  /* 0x0000000000017941 */ /* 0x000fea0003800000 */
.L_x_429:
[----:B------:R-:W-:-:S13]  /*4380*/  LOP3.LUT P3, RZ, R20, 0x20, RZ, 0xc0, !PT ;  /* 0x0000002014ff7812 */ /* 0x000fda000786c0ff */
        /* <DEDUP_REMOVED lines=11> */
[--C-:B------:R-:W-:Y:S01]  /*4440*/  SHF.R.U64 R38, R34, 0x10, R35.reuse ;  /* 0x0000001022267819 */ /* 0x100fe20000001223 */
[----:B------:R-:W-:Y:S01]  /*4450*/  HADD2.F32 R15, -RZ, R15.H0_H0 ;  /* 0x2000000fff0f7230 */ /* 0x000fe20000004100 */
[----:B------:R-:W-:Y:S01]  /*4460*/  SHF.R.U32.HI R35, RZ, 0x10, R35 ;  /* 0x00000010ff237819 */ /* 0x000fe20000011623 */
[----:B------:R-:W-:Y:S01]  /*4470*/  HADD2.F32 R34, -RZ, R11.H0_H0 ;  /* 0x2000000bff227230 */ /* 0x000fe20000004100 */
[----:B------:R-:W-:Y:S01]  /*4480*/  SHF.R.U32.HI R33, RZ, 0x10, R33 ;  /* 0x00000010ff217819 */ /* 0x000fe20000011621 */
[----:B------:R-:W-:Y:S02]  /*4490*/  HADD2.F32 R38, -RZ, R38.H0_H0 ;  /* 0x20000026ff267230 */ /* 0x000fe40000004100 */
[----:B------:R-:W-:Y:S02]  /*44a0*/  HADD2.F32 R11, -RZ, R13.H1_H1 ;  /* 0x3000000dff0b7230 */ /* 0x000fe40000004100 */
[----:B------:R-:W-:-:S02]  /*44b0*/  HADD2.F32 R35, -RZ, R35.H0_H0 ;  /* 0x20000023ff237230 */ /* 0x000fc40000004100 */
[----:B------:R-:W-:Y:S02]  /*44c0*/  HADD2.F32 R13, -RZ, R13.H0_H0 ;  /* 0x2000000dff0d7230 */ /* 0x000fe40000004100 */
[-C--:B------:R-:W-:Y:S01]  /*44d0*/  FMUL.FTZ R40, R11, R38.reuse ;  /* 0x000000260b287220 */ /* 0x080fe20000410000 */
[----:B------:R-:W-:Y:S02]  /*44e0*/  HADD2.F32 R33, -RZ, R33.H0_H0 ;  /* 0x20000021ff217230 */ /* 0x000fe40000004100 */
[CC--:B------:R-:W-:Y:S01]  /*44f0*/  FMUL.FTZ R42, R32.reuse, R35.reuse ;  /* 0x00000023202a7220 */ /* 0x0c0fe20000410000 */
[----:B------:R-:W-:Y:S01]  /*4500*/  FMUL.FTZ R39, R15, R35 ;  /* 0x000000230f277220 */ /* 0x000fe20000410000 */
[C---:B------:R-:W-:Y:S01]  /*4510*/  FMUL.FTZ R38, R13.reuse, R38 ;  /* 0x000000260d267220 */ /* 0x040fe20000410000 */
[-C--:B------:R-:W-:Y:S01]  /*4520*/  FFMA.FTZ R40, R13, R34.reuse, -R40 ;  /* 0x000000220d287223 */ /* 0x080fe20000010828 */
[-C--:B------:R-:W-:Y:S01]  /*4530*/  FFMA.FTZ R42, R15, R33.reuse, -R42 ;  /* 0x000000210f2a7223 */ /* 0x080fe2000001082a */
[----:B------:R-:W-:Y:S01]  /*4540*/  FFMA.FTZ R41, R32, R33, R39 ;  /* 0x0000002120297223 */ /* 0x000fe20000010027 */
[----:B------:R-:W-:Y:S01]  /*4550*/  FFMA.FTZ R35, R11, R34, R38 ;  /* 0x000000220b237223 */ /* 0x000fe20000010026 */
[----:B------:R-:W-:-:S02]  /*4560*/  HADD2.F32 R15, -RZ, R59.H0_H0 ;  /* 0x2000003bff0f7230 */ /* 0x000fc40000004100 */
[----:B------:R-:W-:Y:S02]  /*4570*/  HADD2.F32 R32, -RZ, R58.H0_H0 ;  /* 0x2000003aff207230 */ /* 0x000fe40000004100 */
[----:B------:R-:W-:Y:S02]  /*4580*/  HADD2.F32 R11, -RZ, R12.H1_H1 ;  /* 0x3000000cff0b7230 */ /* 0x000fe40000004100 */
[----:B------:R-:W-:Y:S02]  /*4590*/  HADD2.F32 R13, -RZ, R14.H1_H1 ;  /* 0x3000000eff0d7230 */ /* 0x000fe40000004100 */
[----:B------:R-:W-:Y:S02]  /*45a0*/  HADD2.F32 R59, -RZ, R59.H1_H1 ;  /* 0x3000003bff3b7230 */ /* 0x000fe40000004100 */
[----:B------:R-:W-:Y:S01]  /*45b0*/  FMUL.FTZ R33, R11, R32 ;  /* 0x000000200b217220 */ /* 0x000fe20000410000 */
[----:B------:R-:W-:Y:S02]  /*45c0*/  HADD2.F32 R12, -RZ, R12.H0_H0 ;  /* 0x2000000cff0c7230 */ /* 0x000fe40000004100 */
[----:B------:R-:W-:-:S02]  /*45d0*/  HADD2.F32 R14, -RZ, R14.H0_H0 ;  /* 0x2000000eff0e7230 */ /* 0x000fc40000004100 */
[----:B------:R-:W-:Y:S01]  /*45e0*/  FMUL.FTZ R39, R13, R59 ;  /* 0x0000003b0d277220 */ /* 0x000fe20000410000 */
[----:B------:R-:W-:Y:S02]  /*45f0*/  HADD2.F32 R58, -RZ, R58.H1_H1 ;  /* 0x3000003aff3a7230 */ /* 0x000fe40000004100 */
[C---:B------:R-:W-:Y:S01]  /*4600*/  FMUL.FTZ R32, R12.reuse, R32 ;  /* 0x000000200c207220 */ /* 0x040fe20000410000 */
[----:B------:R-:W-:Y:S01]  /*4610*/  FFMA.FTZ R33, R12, R15, -R33 ;  /* 0x0000000f0c217223 */ /* 0x000fe20000010821 */
[C---:B------:R-:W-:Y:S02]  /*4620*/  FMUL.FTZ R34, R14.reuse, R59 ;  /* 0x0000003b0e227220 */ /* 0x040fe40000410000 */
[----:B------:R-:W-:Y:S01]  /*4630*/  FFMA.FTZ R32, R11, R15, R32 ;  /* 0x0000000f0b207223 */ /* 0x000fe20000010020 */
[-C--:B------:R-:W-:Y:S01]  /*4640*/  FFMA.FTZ R39, R14, R58.reuse, -R39 ;  /* 0x0000003a0e277223 */ /* 0x080fe20000010827 */
[----:B------:R-:W-:Y:S01]  /*4650*/  FFMA.FTZ R34, R13, R58, R34 ;  /* 0x0000003a0d227223 */ /* 0x000fe20000010022 */
[----:B------:R-:W-:-:S02]  /*4660*/  F2FP.F16.F32.PACK_AB R13, R35, R40 ;  /* 0x00000028230d723e */ /* 0x000fc400000000ff */
[----:B------:R-:W-:Y:S02]  /*4670*/  F2FP.F16.F32.PACK_AB R15, R41, R42 ;  /* 0x0000002a290f723e */ /* 0x000fe400000000ff */
[----:B------:R-:W-:Y:S02]  /*4680*/  F2FP.F16.F32.PACK_AB R12, R32, R33 ;  /* 0x00000021200c723e */ /* 0x000fe400000000ff */
[----:B------:R-:W-:-:S07]  /*4690*/  F2FP.F16.F32.PACK_AB R14, R34, R39 ;  /* 0x00000027220e723e */ /* 0x000fce00000000ff */
.L_x_434:
[----:B------:R-:W-:Y:S05]  /*46a0*/  BSYNC B1 ;  /* 0x0000000000017941 */ /* 0x000fea0003800000 */
.L_x_433:
[----:B--2---:R1:W-:Y:S01]  /*46b0*/  ST.E.128 desc[UR42][R36.64], R12 ;  /* 0x0000000c24007985 */ /* 0x0043e2000c101d2a */
[----:B------:R-:W-:Y:S05]  /*46c0*/  BRA `(.L_x_412) ;  /* 0x0000002000887947 */ /* 0x000fea0003800000 */
.L_x_405:
        /* <DEDUP_REMOVED lines=15> */
[----:B------:R-:W-:Y:S01]  /*47c0*/  IADD3 R14, P2, R66, R14, RZ ;  /* 0x0000000e420e7210 */ /* 0x000fe20007f5e0ff */
[----:B------:R-:W-:Y:S01]  /*47d0*/  ULDC.64 UR4, c[0x0][0x3e8] ;  /* 0x0000fa0000047ab9 */ /* 0x000fe20000000a00 */
[----:B------:R-:W-:Y:S02]  /*47e0*/  CS2R R42, SRZ ;  /* 0x00000000002a7805 */ /* 0x000fe4000001ff00 */
[----:B------:R-:W-:Y:S02]  /*47f0*/  CS2R R40, SRZ ;  /* 0x0000000000287805 */ /* 0x000fe4000001ff00 */
[----:B------:R-:W-:Y:S02]  /*4800*/  IADD3.X R13, R11, R83, RZ, P2, !PT ;  /* 0x000000530b0d7210 */ /* 0x000fe400017fe4ff */
[----:B------:R-:W-:Y:S02]  /*4810*/  CS2R R54, SRZ ;  /* 0x0000000000367805 */ /* 0x000fe4000001ff00 */
[----:B------:R-:W-:-:S02]  /*4820*/  IADD3 R11, P2, R70, R12, RZ ;  /* 0x0000000c460b7210 */ /* 0x000fc40007f5e0ff */
[----:B------:R-:W-:-:S03]  /*4830*/  CS2R R52, SRZ ;  /* 0x0000000000347805 */ /* 0x000fc6000001ff00 */
        /* <DEDUP_REMOVED lines=8> */
[----:B------:R-:W-:Y:S02]  /*48c0*/  CS2R R36, SRZ ;  /* 0x0000000000247805 */ /* 0x000fe4000001ff00 */
[----:B------:R-:W-:Y:S02]  /*48d0*/  CS2R R50, SRZ ;  /* 0x0000000000327805 */ /* 0x000fe4000001ff00 */
[----:B------:R-:W-:-:S05]  /*48e0*/  CS2R R48, SRZ ;  /* 0x0000000000307805 */ /* 0x000fca000001ff00 */
[----:B------:R0:W5:Y:S04]  /*48f0*/  @!P2 LDG.E.128 R40, desc[UR42][R12.64] ;  /* 0x0000002a0c28a981 */ /* 0x000168000c1e1d00 */
[----:B------:R0:W5:Y:S01]  /*4900*/  @!P2 LDG.E.128 R52, desc[UR42][R14.64] ;  /* 0x0000002a0e34a981 */ /* 0x000162000c1e1d00 */
[----:B------:R-:W-:Y:S02]  /*4910*/  ISETP.GE.AND P2, PT, R0, R98, PT ;  /* 0x000000620000720c */ /* 0x000fe40003f46270 */
[----:B------:R-:W-:Y:S02]  /*4920*/  CS2R R34, SRZ ;  /* 0x0000000000227805 */ /* 0x000fe4000001ff00 */
[----:B------:R-:W-:Y:S02]  /*4930*/  CS2R R32, SRZ ;  /* 0x0000000000207805 */ /* 0x000fe4000001ff00 */
[----:B------:R-:W-:-:S02]  /*4940*/  CS2R R46, SRZ ;  /* 0x00000000002e7805 */ /* 0x000fc4000001ff00 */
[----:B------:R-:W-:-:S05]  /*4950*/  CS2R R44, SRZ ;  /* 0x00000000002c7805 */ /* 0x000fca000001ff00 */
[----:B------:R0:W5:Y:S04]  /*4960*/  @!P2 LDG.E.128 R36, desc[UR42][R12.64+0x20] ;  /* 0x0000202a0c24a981 */ /* 0x000168000c1e1d00 */
[----:B------:R0:W5:Y:S01]  /*4970*/  @!P2 LDG.E.128 R48, desc[UR42][R14.64+0x20] ;  /* 0x0000202a0e30a981 */ /* 0x000162000c1e1d00 */
[----:B------:R-:W-:-:S13]  /*4980*/  ISETP.GE.AND P2, PT, R3, R98, PT ;  /* 0x000000620300720c */ /* 0x000fda0003f46270 */
[----:B------:R0:W5:Y:S04]  /*4990*/  @!P2 LDG.E.128 R32, desc[UR42][R12.64+0x40] ;  /* 0x0000402a0c20a981 */ /* 0x000168000c1e1d00 */
[----:B------:R0:W5:Y:S02]  /*49a0*/  @!P2 LDG.E.128 R44, desc[UR42][R14.64+0x40] ;  /* 0x0000402a0e2ca981 */ /* 0x000164000c1e1d00 */
.L_x_436:
[----:B------:R-:W-:Y:S05]  /*49b0*/  BSYNC B1 ;  /* 0x0000000000017941 */ /* 0x000fea0003800000 */
.L_x_435:
[----:B-----5:R-:W-:Y:S01]  /*49c0*/  IMAD.MOV.U32 R11, RZ, RZ, R34 ;  /* 0x000000ffff0b7224 */ /* 0x020fe200078e0022 */
[----:B0-----:R-:W-:Y:S01]  /*49d0*/  MOV R13, R32 ;  /* 0x00000020000d7202 */ /* 0x001fe20000000f00 */
[----:B------:R-:W-:Y:S01]  /*49e0*/  IMAD.MOV.U32 R12, RZ, RZ, R35 ;  /* 0x000000ffff0c7224 */ /* 0x000fe200078e0023 */
[----:B------:R-:W-:Y:S01]  /*49f0*/  UISETP.NE.AND UP0, UPT, UR39, 0x3, UPT ;  /* 0x000000032700788c */ /* 0x000fe2000bf05270 */
[----:B------:R-:W-:-:S03]  /*4a00*/  IMAD.MOV.U32 R14, RZ, RZ, R39 ;  /* 0x000000ffff0e7224 */ /* 0x000fc600078e0027 */
[----:B------:R-:W-:Y:S01]  /*4a10*/  PRMT R110, R11, 0x5410, R12 ;  /* 0x000054100b6e7816 */ /* 0x000fe2000000000c */
[----:B------:R-:W-:Y:S01]  /*4a20*/  IMAD.MOV.U32 R12, RZ, RZ, R38 ;  /* 0x000000ffff0c7224 */ /* 0x000fe200078e0026 */
[----:B------:R-:W-:Y:S01]  /*4a30*/  PRMT R116, R14, 0x7610, R116 ;  /* 0x000076100e747816 */ /* 0x000fe20000000074 */
[----:B------:R-:W-:Y:S01]  /*4a40*/  IMAD.MOV.U32 R11, RZ, RZ, R33 ;  /* 0x000000ffff0b7224 */ /* 0x000fe200078e0021 */
[----:B------:R-:W-:Y:S02]  /*4a50*/  PLOP3.LUT P2, PT, PT, PT, UP0, 0x80, 0x0 ;  /* 0x000000000000781c */ /* 0x000fe40003f4f008 */
[----:B------:R-:W-:Y:S01]  /*4a60*/  PRMT R114, R114, 0x5410, R12 ;  /* 0x0000541072727816 */ /* 0x000fe2000000000c */
[----:B------:R-:W-:Y:S01]  /*4a70*/  IMAD.MOV.U32 R12, RZ, RZ, R37 ;  /* 0x000000ffff0c7224 */ /* 0x000fe200078e0025 */
[----:B------:R-:W-:Y:S02]  /*4a80*/  PRMT R111, R13, 0x5410, R11 ;  /* 0x000054100d6f7816 */ /* 0x000fe4000000000b */
[----:B------:R-:W-:-:S02]  /*4a90*/  MOV R11, R36 ;  /* 0x00000024000b7202 */ /* 0x000fc40000000f00 */
        /* <DEDUP_REMOVED lines=17> */
[----:B------:R-:W-:Y:S02]  /*4bb0*/  PRMT R114, R12, 0x7610, R114 ;  /* 0x000076100c727816 */ /* 0x000fe40000000072 */
        /* <DEDUP_REMOVED lines=11> */
[----:B------:R-:W-:Y:S02]  /*4c70*/  PRMT R107, R12, 0x7610, R107 ;  /* 0x000076100c6b7816 */ /* 0x000fe4000000006b */
[----:B------:R-:W-:Y:S01]  /*4c80*/  PRMT R120, R120, 0x5410, R11 ;  /* 0x0000541078787816 */ /* 0x000fe2000000000b */
[----:B------:R-:W-:Y:S06]  /*4c90*/  @!P2 BRA `(.L_x_437) ;  /* 0x000000000004a947 */ /* 0x000fec0003800000 */
[----:B------:R-:W-:Y:S01]  /*4ca0*/  BPT.TRAP 0x1 ;  /* 0x000000040000795c */ /* 0x000fe20000300000 */
.L_x_437:
[----:B------:R-:W-:Y:S01]  /*4cb0*/  IMAD R60, R18, 0x8, R2 ;  /* 0x00000008123c7824 */ /* 0x000fe200078e0202 */
[----:B------:R-:W-:Y:S01]  /*4cc0*/  SHF.L.U32 R81, R137, 0x1f, RZ ;  /* 0x0000001f89517819 */ /* 0x000fe200000006ff */
[----:B------:R-:W-:Y:S03]  /*4cd0*/  BSSY B1, `(.L_x_438) ;  /* 0x0000003000017945 */ /* 0x000fe60003800000 */
[----:B------:R-:W0:Y:S02]  /*4ce0*/  SYNCS.PHASECHK.TRANS64.TRYWAIT P4, [R60+URZ+0x2d890], R81 ;  /* 0x02d890513c0075a7 */ /* 0x000e24000808017f */
[----:B0-----:R-:W-:Y:S05]  /*4cf0*/  @!P4 BRA `(.L_x_439) ;  /* 0x0000014c00f0c947 */ /* 0x001fea0003800000 */
.L_x_664:
[----:B------:R-:W-:Y:S05]  /*4d00*/  BSYNC B1 ;  /* 0x0000000000017941 */ /* 0x000fea0003800000 */
.L_x_438:
[----:B------:R-:W-:-:S03]  /*4d10*/  UMOV UR4, 0xffffffff ;  /* 0xffffffff00047882 */ /* 0x000fc60000000000 */
[----:B------:R-:W-:Y:S05]  /*4d20*/  BRA.DIV UR4, `(.L_x_440) ;  /* 0x0000014e04f87947 */ /* 0x000fea000b800000 */
[----:B------:R1:W2:Y:S04]  /*4d30*/  SHFL.IDX PT, R87, R57, RZ, 0x1e1f ;  /* 0x001e1fff39577589 */ /* 0x0002a800000e0000 */
[----:B------:R1:W3:Y:S02]  /*4d40*/  SHFL.IDX PT, R86, R56, RZ, 0x1e1f ;  /* 0x001e1fff38567589 */ /* 0x0002e400000e0000 */
.L_x_668:
[----:B------:R-:W-:Y:S05]  /*4d50*/  @P3 BRA `(.L_x_412) ;  /* 0x0000001800e43947 */ /* 0x000fea0003800000 */
[----:B------:R-:W4:Y:S01]  /*4d60*/  LDC R11, c[0x0][0x2f4] ;  /* 0x0000bd00ff0b7b82 */ /* 0x000f220000000800 */
[----:B------:R-:W-:Y:S01]  /*4d70*/  ISETP.NE.AND P3, PT, R21, RZ, PT ;  /* 0x000000ff1500720c */ /* 0x000fe20003f65270 */
[----:B------:R-:W-:Y:S01]  /*4d80*/  BSSY B1, `(.L_x_441) ;  /* 0x0000079000017945 */ /* 0x000fe20003800000 */
[----:B----4-:R-:W-:-:S11]  /*4d90*/  IMAD.IADD R103, R11, 0x1, -R99 ;  /* 0x000000010b677824 */ /* 0x010fd600078e0a63 */
[----:B------:R-:W-:Y:S05]  /*4da0*/  @!P3 BRA `(.L_x_442) ;  /* 0x0000000400d8b947 */ /* 0x000fea0003800000 */
[----:B------:R-:W-:Y:S01]  /*4db0*/  SEL R12, R99, R103, !P0 ;  /* 0x00000067630c7207 */ /* 0x000fe20004000000 */
[----:B------:R-:W-:Y:S01]  /*4dc0*/  BSSY B2, `(.L_x_443) ;  /* 0x000006e000027945 */ /* 0x000fe20003800000 */
[----:B------:R-:W-:Y:S02]  /*4dd0*/  ISETP.GE.AND P3, PT, R16, R98, PT ;  /* 0x000000621000720c */ /* 0x000fe40003f66270 */
[----:B------:R-:W-:-:S04]  /*4de0*/  SHF.R.S32.HI R13, RZ, 0x1f, R12 ;  /* 0x0000001fff0d7819 */ /* 0x000fc8000001140c */
[----:B------:R-:W-:-:S04]  /*4df0*/  LEA.HI R13, R13, R12, RZ, 0x4 ;  /* 0x0000000c0d0d7211 */ /* 0x000fc800078f20ff */
[----:B------:R-:W-:-:S04]  /*4e00*/  SHF.R.S32.HI R13, RZ, 0x4, R13 ;  /* 0x00000004ff0d7819 */ /* 0x000fc8000001140d */
[----:B------:R-:W-:-:S04]  /*4e10*/  LEA.HI.SX32 R104, R73, R13, 0x1d ;  /* 0x0000000d49687211 */ /* 0x000fc800078feaff */
[----:B------:R-:W-:-:S04]  /*4e20*/  SHF.R.S32.HI R12, RZ, 0x1f, R104 ;  /* 0x0000001fff0c7819 */ /* 0x000fc80000011468 */
[----:B------:R-:W-:Y:S02]  /*4e30*/  LEA.HI R12, R12, R104, RZ, 0x2 ;  /* 0x000000680c0c7211 */ /* 0x000fe400078f10ff */
[----:B------:R-:W-:-:S03]  /*4e40*/  SHF.L.U32 R104, R104, 0x3, RZ ;  /* 0x0000000368687819 */ /* 0x000fc600000006ff */
[----:B------:R-:W-:Y:S01]  /*4e50*/  IMAD.SHL.U32 R12, R12, 0x400, RZ ;  /* 0x000004000c0c7824 */ /* 0x000fe200078e00ff */
[----:B------:R-:W-:-:S04]  /*4e60*/  LOP3.LUT R13, R142, 0x18, R104, 0xf8, !PT ;  /* 0x000000188e0d7812 */ /* 0x000fc800078ef868 */
[----:B------:R-:W-:Y:S02]  /*4e70*/  LOP3.LUT R13, R13, R143, RZ, 0x3c, !PT ;  /* 0x0000008f0d0d7212 */ /* 0x000fe400078e3cff */
[----:B------:R-:W-:-:S04]  /*4e80*/  LOP3.LUT R12, R12, 0x7ffff000, RZ, 0xc0, !PT ;  /* 0x7ffff0000c0c7812 */ /* 0x000fc800078ec0ff */
[----:B------:R-:W-:-:S05]  /*4e90*/  IADD3 R12, R13, R12, R151 ;  /* 0x0000000c0d0c7210 */ /* 0x000fca0007ffe097 */
[C---:B-1----:R-:W-:Y:S02]  /*4ea0*/  IMAD R56, R18.reuse, 0x3000, R12 ;  /* 0x0000300012387824 */ /* 0x042fe400078e020c */
[----:B------:R-:W-:Y:S02]  /*4eb0*/  IMAD R12, R18, 0x3000, R96 ;  /* 0x00003000120c7824 */ /* 0x000fe400078e0260 */
[--C-:B------:R-:W-:Y:S02]  /*4ec0*/  IMAD R56, R56, 0x2, R2.reuse ;  /* 0x0000000238387824 */ /* 0x100fe400078e0202 */
[----:B------:R-:W-:-:S04]  /*4ed0*/  IMAD R12, R12, 0x2, R2 ;  /* 0x000000020c0c7824 */ /* 0x000fc800078e0202 */
[----:B------:R-:W1:Y:S04]  /*4ee0*/  LDS.128 R56, [R56+0x15400] ;  /* 0x0154000038387984 */ /* 0x000e680000000c00 */
[----:B------:R-:W4:Y:S01]  /*4ef0*/  LDS.128 R12, [R12+0x15400] ;  /* 0x015400000c0c7984 */ /* 0x000f220000000c00 */
[----:B------:R-:W-:Y:S05]  /*4f00*/  @P3 BRA `(.L_x_444) ;  /* 0x0000000400643947 */ /* 0x000fea0003800000 */
[----:B-1----:R-:W-:Y:S01]  /*4f10*/  MOV R106, R57 ;  /* 0x00000039006a7202 */ /* 0x002fe20000000f00 */
[----:B----4-:R-:W-:Y:S01]  /*4f20*/  IMAD.MOV.U32 R105, RZ, RZ, R13 ;  /* 0x000000ffff697224 */ /* 0x010fe200078e000d */
[--C-:B------:R-:W-:Y:S01]  /*4f30*/  SHF.R.U64 R40, R40, 0x10, R41.reuse ;  /* 0x0000001028287819 */ /* 0x100fe20000001229 */
[----:B------:R-:W-:Y:S01]  /*4f40*/  HADD2.F32 R107, -RZ, R107.H0_H0 ;  /* 0x2000006bff6b7230 */ /* 0x000fe20000004100 */
[----:B------:R-:W-:Y:S01]  /*4f50*/  SHF.R.U32.HI R41, RZ, 0x10, R41 ;  /* 0x00000010ff297819 */ /* 0x000fe20000011629 */
[----:B------:R-:W-:Y:S01]  /*4f60*/  HADD2.F32 R13, -RZ, R106.H0_H0 ;  /* 0x2000006aff0d7230 */ /* 0x000fe20000004100 */
[----:B------:R-:W-:Y:S01]  /*4f70*/  SHF.R.U64 R42, R42, 0x10, R43 ;  /* 0x000000102a2a7819 */ /* 0x000fe2000000122b */
[----:B------:R-:W-:Y:S02]  /*4f80*/  HADD2.F32 R109, -RZ, R105.H0_H0 ;  /* 0x20000069ff6d7230 */ /* 0x000fe40000004100 */
[----:B------:R-:W-:Y:S02]  /*4f90*/  HADD2.F32 R108, -RZ, R108.H0_H0 ;  /* 0x2000006cff6c7230 */ /* 0x000fe40000004100 */
[----:B------:R-:W-:Y:S01]  /*4fa0*/  FMUL.FTZ R57, R13, R107 ;  /* 0x0000006b0d397220 */ /* 0x000fe20000410000 */
[----:B------:R-:W-:-:S02]  /*4fb0*/  HADD2.F32 R106, -RZ, R106.H1_H1 ;  /* 0x3000006aff6a7230 */ /* 0x000fc40000004100 */
[C---:B------:R-:W-:Y:S01]  /*4fc0*/  FMUL.FTZ R107, R109.reuse, R107 ;  /* 0x0000006b6d6b7220 */ /* 0x040fe20000410000 */
[----:B------:R-:W-:Y:S02]  /*4fd0*/  HADD2.F32 R41, -RZ, R41.H0_H0 ;  /* 0x20000029ff297230 */ /* 0x000fe40000004100 */
[-C--:B------:R-:W-:Y:S01]  /*4fe0*/  FFMA.FTZ R57, R109, R108.reuse, -R57 ;  /* 0x0000006c6d397223 */ /* 0x080fe20000010839 */
[----:B------:R-:W-:Y:S02]  /*4ff0*/  HADD2.F32 R40, -RZ, R40.H0_H0 ;  /* 0x20000028ff287230 */ /* 0x000fe40000004100 */
[----:B------:R-:W-:Y:S01]  /*5000*/  FFMA.FTZ R13, R13, R108, R107 ;  /* 0x0000006c0d0d7223 */ /* 0x000fe2000001006b */
[--C-:B------:R-:W-:Y:S01]  /*5010*/  SHF.R.U32.HI R107, RZ, 0x10, R53.reuse ;  /* 0x00000010ff6b7819 */ /* 0x100fe20000011635 */
[----:B------:R-:W-:Y:S01]  /*5020*/  HADD2.F32 R108, -RZ, R120.H0_H0 ;  /* 0x20000078ff6c7230 */ /* 0x000fe20000004100 */
[----:B------:R-:W-:Y:S01]  /*5030*/  SHF.R.U64 R53, R52, 0x10, R53 ;  /* 0x0000001034357819 */ /* 0x000fe20000001235 */
[----:B------:R-:W-:-:S02]  /*5040*/  HADD2.F32 R52, -RZ, R105.H1_H1 ;  /* 0x30000069ff347230 */ /* 0x000fc40000004100 */
[----:B------:R-:W-:Y:S02]  /*5050*/  HADD2.F32 R107, -RZ, R107.H0_H0 ;  /* 0x2000006bff6b7230 */ /* 0x000fe40000004100 */
[----:B------:R-:W-:Y:S02]  /*5060*/  HADD2.F32 R53, -RZ, R53.H0_H0 ;  /* 0x20000035ff357230 */ /* 0x000fe40000004100 */
[----:B------:R-:W-:Y:S02]  /*5070*/  HADD2.F32 R42, -RZ, R42.H0_H0 ;  /* 0x2000002aff2a7230 */ /* 0x000fe40000004100 */
[-C--:B------:R-:W-:Y:S01]  /*5080*/  FMUL.FTZ R105, R106, R107.reuse ;  /* 0x0000006b6a697220 */ /* 0x080fe20000410000 */
[----:B------:R-:W-:-:S03]  /*5090*/  FMUL.FTZ R107, R52, R107 ;  /* 0x0000006b346b7220 */ /* 0x000fc60000410000 */
[-C--:B------:R-:W-:Y:S01]  /*50a0*/  FFMA.FTZ R52, R52, R41.reuse, -R105 ;  /* 0x0000002934347223 */ /* 0x080fe20000010869 */
[----:B------:R-:W-:Y:S02]  /*50b0*/  HADD2.F32 R105, -RZ, R59.H0_H0 ;  /* 0x2000003bff697230 */ /* 0x000fe40000004100 */
[----:B------:R-:W-:Y:S01]  /*50c0*/  FFMA.FTZ R41, R106, R41, R107 ;  /* 0x000000296a297223 */ /* 0x000fe2000001006b */
[----:B------:R-:W-:Y:S02]  /*50d0*/  HADD2.F32 R106, -RZ, R118.H1_H1 ;  /* 0x30000076ff6a7230 */ /* 0x000fe40000004100 */
[--C-:B------:R-:W-:Y:S02]  /*50e0*/  HADD2.F32 R107, -RZ, R15.reuse.H0_H0 ;  /* 0x2000000fff6b7230 */ /* 0x100fe40000004100 */
[----:B------:R-:W-:Y:S01]  /*50f0*/  FMUL.FTZ R109, R105, R108 ;  /* 0x0000006c696d7220 */ /* 0x000fe20000410000 */
[----:B------:R-:W-:Y:S01]  /*5100*/  HADD2.F32 R15, -RZ, R15.H1_H1 ;  /* 0x3000000fff0f7230 */ /* 0x000fe20000004100 */
[----:B------:R-:W-:-:S02]  /*5110*/  F2FP.F16.F32.PACK_AB R52, R52, R57 ;  /* 0x000000393434723e */ /* 0x000fc400000000ff */
[C---:B------:R-:W-:Y:S01]  /*5120*/  FFMA.FTZ R109, R107.reuse, R106, -R109 ;  /* 0x0000006a6b6d7223 */ /* 0x040fe2000001086d */
[----:B------:R-:W-:Y:S01]  /*5130*/  FMUL.FTZ R107, R107, R108 ;  /* 0x0000006c6b6b7220 */ /* 0x000fe20000410000 */
[----:B------:R-:W-:Y:S01]  /*5140*/  HADD2.F32 R108, -RZ, R120.H1_H1 ;  /* 0x30000078ff6c7230 */ /* 0x000fe20000004100 */
[----:B------:R-:W-:Y:S01]  /*5150*/  F2FP.F16.F32.PACK_AB R41, R41, R13 ;  /* 0x0000000d2929723e */ /* 0x000fe200000000ff */
[----:B------:R-:W-:Y:S02]  /*5160*/  IMAD.MOV.U32 R13, RZ, RZ, R52 ;  /* 0x000000ffff0d7224 */ /* 0x000fe400078e0034 */
[----:B------:R-:W-:Y:S01]  /*5170*/  FFMA.FTZ R107, R105, R106, R107 ;  /* 0x0000006a696b7223 */ /* 0x000fe2000001006b */
[----:B------:R-:W-:Y:S02]  /*5180*/  SHF.R.U32.HI R105, RZ, 0x10, R43 ;  /* 0x00000010ff697819 */ /* 0x000fe4000001162b */
[--C-:B------:R-:W-:Y:S01]  /*5190*/  SHF.R.U64 R43, R54, 0x10, R55.reuse ;  /* 0x00000010362b7819 */ /* 0x100fe20000001237 */
[----:B------:R-:W-:Y:S01]  /*51a0*/  HADD2.F32 R54, -RZ, R59.H1_H1 ;  /* 0x3000003bff367230 */ /* 0x000fe20000004100 */
[----:B------:R-:W-:Y:S01]  /*51b0*/  SHF.R.U32.HI R55, RZ, 0x10, R55 ;  /* 0x00000010ff377819 */ /* 0x000fe20000011637 */
[----:B------:R-:W-:Y:S01]  /*51c0*/  HADD2.F32 R105, -RZ, R105.H0_H0 ;  /* 0x20000069ff697230 */ /* 0x000fe20000004100 */
[----:B------:R-:W-:Y:S01]  /*51d0*/  MOV R57, R41 ;  /* 0x0000002900397202 */ /* 0x000fe20000000f00 */
[----:B------:R-:W-:-:S02]  /*51e0*/  HADD2.F32 R43, -RZ, R43.H0_H0 ;  /* 0x2000002bff2b7230 */ /* 0x000fc40000004100 */
[----:B------:R-:W-:-:S05]  /*51f0*/  HADD2.F32 R55, -RZ, R55.H0_H0 ;  /* 0x20000037ff377230 */ /* 0x000fca0000004100 */
[----:B------:R-:W-:-:S04]  /*5200*/  FMUL.FTZ R59, R54, R55 ;  /* 0x00000037363b7220 */ /* 0x000fc80000410000 */
[C---:B------:R-:W-:Y:S01]  /*5210*/  FFMA.FTZ R59, R15.reuse, R105, -R59 ;  /* 0x000000690f3b7223 */ /* 0x040fe2000001083b */
[----:B------:R-:W-:Y:S01]  /*5220*/  FMUL.FTZ R15, R15, R55 ;  /* 0x000000370f0f7220 */ /* 0x000fe20000410000 */
[----:B------:R-:W-:-:S03]  /*5230*/  HADD2.F32 R55, -RZ, R119.H0_H0 ;  /* 0x20000077ff377230 */ /* 0x000fc60000004100 */
[----:B------:R-:W-:Y:S01]  /*5240*/  FFMA.FTZ R15, R54, R105, R15 ;  /* 0x00000069360f7223 */ /* 0x000fe2000001000f */
[----:B------:R-:W-:Y:S01]  /*5250*/  HADD2.F32 R54, -RZ, R56.H0_H0 ;  /* 0x20000038ff367230 */ /* 0x000fe20000004100 */
[----:B------:R-:W-:Y:S01]  /*5260*/  F2FP.F16.F32.PACK_AB R59, R59, R109 ;  /* 0x0000006d3b3b723e */ /* 0x000fe200000000ff */
[----:B------:R-:W-:Y:S02]  /*5270*/  HADD2.F32 R105, -RZ, R12.H0_H0 ;  /* 0x2000000cff697230 */ /* 0x000fe40000004100 */
[----:B------:R-:W-:Y:S02]  /*5280*/  HADD2.F32 R56, -RZ, R56.H1_H1 ;  /* 0x30000038ff387230 */ /* 0x000fe40000004100 */
[-C--:B------:R-:W-:Y:S01]  /*5290*/  FMUL.FTZ R106, R54, R108.reuse ;  /* 0x0000006c366a7220 */ /* 0x080fe20000410000 */
[----:B------:R-:W-:Y:S02]  /*52a0*/  HADD2.F32 R12, -RZ, R12.H1_H1 ;  /* 0x3000000cff0c7230 */ /* 0x000fe40000004100 */
[----:B------:R-:W-:Y:S01]  /*52b0*/  FMUL.FTZ R108, R105, R108 ;  /* 0x0000006c696c7220 */ /* 0x000fe20000410000 */
[----:B------:R-:W-:Y:S01]  /*52c0*/  F2FP.F16.F32.PACK_AB R107, R15, R107 ;  /* 0x0000006b0f6b723e */ /* 0x000fe200000000ff */
[----:B------:R-:W-:Y:S01]  /*52d0*/  FFMA.FTZ R106, R105, R55, -R106 ;  /* 0x00000037696a7223 */ /* 0x000fe2000001086a */
[----:B------:R-:W-:-:S02]  /*52e0*/  HADD2.F32 R105, -RZ, R119.H1_H1 ;  /* 0x30000077ff697230 */ /* 0x000fc40000004100 */
[----:B------:R-:W-:Y:S01]  /*52f0*/  FFMA.FTZ R108, R54, R55, R108 ;  /* 0x00000037366c7223 */ /* 0x000fe2000001006c */
[-C--:B------:R-:W-:Y:S01]  /*5300*/  FMUL.FTZ R54, R56, R53.reuse ;  /* 0x0000003538367220 */ /* 0x080fe20000410000 */
[C---:B------:R-:W-:Y:S01]  /*5310*/  FMUL.FTZ R53, R12.reuse, R53 ;  /* 0x000000350c357220 */ /* 0x040fe20000410000 */
[----:B------:R-:W-:Y:S02]  /*5320*/  HADD2.F32 R55, -RZ, R14.H0_H0 ;  /* 0x2000000eff377230 */ /* 0x000fe40000004100 */
[-C--:B------:R-:W-:Y:S01]  /*5330*/  FFMA.FTZ R12, R12, R40.reuse, -R54 ;  /* 0x000000280c0c7223 */ /* 0x080fe20000010836 */
[----:B------:R-:W-:Y:S01]  /*5340*/  FFMA.FTZ R40, R56, R40, R53 ;  /* 0x0000002838287223 */ /* 0x000fe20000010035 */
[----:B------:R-:W-:Y:S02]  /*5350*/  HADD2.F32 R53, -RZ, R58.H0_H0 ;  /* 0x2000003aff357230 */ /* 0x000fe40000004100 */
[----:B------:R-:W-:Y:S01]  /*5360*/  HADD2.F32 R54, -RZ, R118.H0_H0 ;  /* 0x20000076ff367230 */ /* 0x000fe20000004100 */
[----:B------:R-:W-:Y:S01]  /*5370*/  F2FP.F16.F32.PACK_AB R12, R12, R106 ;  /* 0x0000006a0c0c723e */ /* 0x000fe200000000ff */
[----:B------:R-:W-:-:S02]  /*5380*/  HADD2.F32 R58, -RZ, R58.H1_H1 ;  /* 0x3000003aff3a7230 */ /* 0x000fc40000004100 */
[-C--:B------:R-:W-:Y:S01]  /*5390*/  FMUL.FTZ R56, R53, R105.reuse ;  /* 0x0000006935387220 */ /* 0x080fe20000410000 */
[C---:B------:R-:W-:Y:S01]  /*53a0*/  FMUL.FTZ R105, R55.reuse, R105 ;  /* 0x0000006937697220 */ /* 0x040fe20000410000 */
[----:B------:R-:W-:Y:S01]  /*53b0*/  HADD2.F32 R14, -RZ, R14.H1_H1 ;  /* 0x3000000eff0e7230 */ /* 0x000fe20000004100 */
[----:B------:R-:W-:Y:S01]  /*53c0*/  F2FP.F16.F32.PACK_AB R40, R40, R108 ;  /* 0x0000006c2828723e */ /* 0x000fe200000000ff */
[-C--:B------:R-:W-:Y:S01]  /*53d0*/  FFMA.FTZ R56, R55, R54.reuse, -R56 ;  /* 0x0000003637387223 */ /* 0x080fe20000010838 */
[----:B------:R-:W-:Y:S01]  /*53e0*/  FFMA.FTZ R105, R53, R54, R105 ;  /* 0x0000003635697223 */ /* 0x000fe20000010069 */
[-C--:B------:R-:W-:Y:S01]  /*53f0*/  FMUL.FTZ R53, R58, R43.reuse ;  /* 0x0000002b3a357220 */ /* 0x080fe20000410000 */
[C---:B------:R-:W-:Y:S01]  /*5400*/  FMUL.FTZ R43, R14.reuse, R43 ;  /* 0x0000002b0e2b7220 */ /* 0x040fe20000410000 */
[----:B------:R-:W-:Y:S01]  /*5410*/  IMAD.MOV.U32 R15, RZ, RZ, R59 ;  /* 0x000000ffff0f7224 */ /* 0x000fe200078e003b */
[----:B------:R-:W-:Y:S01]  /*5420*/  MOV R59, R107 ;  /* 0x0000006b003b7202 */ /* 0x000fe20000000f00 */
[-C--:B------:R-:W-:Y:S01]  /*5430*/  FFMA.FTZ R53, R14, R42.reuse, -R53 ;  /* 0x0000002a0e357223 */ /* 0x080fe20000010835 */
[----:B------:R-:W-:-:S04]  /*5440*/  FFMA.FTZ R43, R58, R42, R43 ;  /* 0x0000002a3a2b7223 */ /* 0x000fc8000001002b */
[----:B------:R-:W-:Y:S01]  /*5450*/  F2FP.F16.F32.PACK_AB R53, R53, R56 ;  /* 0x000000383535723e */ /* 0x000fe200000000ff */
[----:B------:R-:W-:Y:S01]  /*5460*/  IMAD.MOV.U32 R56, RZ, RZ, R40 ;  /* 0x000000ffff387224 */ /* 0x000fe200078e0028 */
[----:B------:R-:W-:-:S03]  /*5470*/  F2FP.F16.F32.PACK_AB R43, R43, R105 ;  /* 0x000000692b2b723e */ /* 0x000fc600000000ff */
[----:B------:R-:W-:Y:S02]  /*5480*/  IMAD.MOV.U32 R14, RZ, RZ, R53 ;  /* 0x000000ffff0e7224 */ /* 0x000fe400078e0035 */
[----:B------:R-:W-:-:S07]  /*5490*/  IMAD.MOV.U32 R58, RZ, RZ, R43 ;  /* 0x000000ffff3a7224 */ /* 0x000fce00078e002b */
.L_x_444:
[----:B------:R-:W-:Y:S05]  /*54a0*/  BSYNC B2 ;  /* 0x0000000000027941 */ /* 0x000fea0003800000 */
.L_x_443:
[----:B---3--:R-:W-:-:S04]  /*54b0*/  LEA R40, P3, R8, R86, 0x1 ;  /* 0x0000005608287211 */ /* 0x008fc800078608ff */
[----:B--2---:R-:W-:Y:S02]  /*54c0*/  LEA.HI.X R41, R8, R87, R93, 0x1, P3 ;  /* 0x0000005708297211 */ /* 0x004fe400018f0c5d */
[----:B------:R-:W-:-:S03]  /*54d0*/  ISETP.GE.AND P3, PT, R104, R11, PT ;  /* 0x0000000b6800720c */ /* 0x000fc60003f66270 */
[----:B----4-:R2:W-:Y:S10]  /*54e0*/  ST.E.128 desc[UR42][R40.64], R12 ;  /* 0x0000000c28007985 */ /* 0x0105f4000c101d2a */
[----:B--2---:R-:W-:-:S05]  /*54f0*/  @!P3 IMAD.WIDE R12, R104, 0x2, R86 ;  /* 0x00000002680cb825 */ /* 0x004fca00078e0256 */
[----:B-1----:R4:W-:Y:S02]  /*5500*/  @!P3 ST.E.128 desc[UR42][R12.64], R56 ;  /* 0x000000380c00b985 */ /* 0x0029e4000c101d2a */
.L_x_442:
[----:B------:R-:W-:Y:S05]  /*5510*/  BSYNC B1 ;  /* 0x0000000000017941 */ /* 0x000fea0003800000 */
.L_x_441:
[----:B------:R-:W-:Y:S01]  /*5520*/  ISETP.NE.AND P3, PT, R28, RZ, PT ;  /* 0x000000ff1c00720c */ /* 0x000fe20003f65270 */
[----:B------:R-:W-:-:S12]  /*5530*/  BSSY B1, `(.L_x_445) ;  /* 0x0000078000017945 */ /* 0x000fd80003800000 */
[----:B------:R-:W-:Y:S05]  /*5540*/  @!P3 BRA `(.L_x_446) ;  /* 0x0000000400d8b947 */ /* 0x000fea0003800000 */
[----:B------:R-:W-:Y:S01]  /*5550*/  LOP3.LUT P4, RZ, R23, 0x1, RZ, 0xc0, !PT ;  /* 0x0000000117ff7812 */ /* 0x000fe2000788c0ff */
[----:B------:R-:W-:Y:S01]  /*5560*/  BSSY B2, `(.L_x_447) ;  /* 0x000006e000027945 */ /* 0x000fe20003800000 */
[----:B------:R-:W-:Y:S02]  /*5570*/  ISETP.GE.AND P3, PT, R0, R98, PT ;  /* 0x000000620000720c */ /* 0x000fe40003f66270 */
[----:B----4-:R-:W-:-:S04]  /*5580*/  SEL R12, R99, R103, !P4 ;  /* 0x00000067630c7207 */ /* 0x010fc80006000000 */
[----:B------:R-:W-:-:S04]  /*5590*/  SHF.R.S32.HI R13, RZ, 0x1f, R12 ;  /* 0x0000001fff0d7819 */ /* 0x000fc8000001140c */
[----:B------:R-:W-:-:S04]  /*55a0*/  LEA.HI R13, R13, R12, RZ, 0x4 ;  /* 0x0000000c0d0d7211 */ /* 0x000fc800078f20ff */
[----:B------:R-:W-:-:S04]  /*55b0*/  SHF.R.S32.HI R13, RZ, 0x4, R13 ;  /* 0x00000004ff0d7819 */ /* 0x000fc8000001140d */
[----:B------:R-:W-:-:S04]  /*55c0*/  LEA.HI.SX32 R52, R72, R13, 0x1d ;  /* 0x0000000d48347211 */ /* 0x000fc800078feaff */
[----:B------:R-:W-:-:S04]  /*55d0*/  SHF.R.S32.HI R12, RZ, 0x1f, R52 ;  /* 0x0000001fff0c7819 */ /* 0x000fc80000011434 */
[----:B------:R-:W-:Y:S01]  /*55e0*/  LEA.HI R12, R12, R52, RZ, 0x2 ;  /* 0x000000340c0c7211 */ /* 0x000fe200078f10ff */
[----:B------:R-:W-:-:S04]  /*55f0*/  IMAD.SHL.U32 R52, R52, 0x8, RZ ;  /* 0x0000000834347824 */ /* 0x000fc800078e00ff */
[----:B------:R-:W-:Y:S01]  /*5600*/  IMAD.SHL.U32 R12, R12, 0x400, RZ ;  /* 0x000004000c0c7824 */ /* 0x000fe200078e00ff */
[----:B------:R-:W-:-:S04]  /*5610*/  LOP3.LUT R13, R142, 0x18, R52, 0xf8, !PT ;  /* 0x000000188e0d7812 */ /* 0x000fc800078ef834 */
[----:B------:R-:W-:Y:S02]  /*5620*/  LOP3.LUT R13, R13, R143, RZ, 0x3c, !PT ;  /* 0x0000008f0d0d7212 */ /* 0x000fe400078e3cff */
[----:B------:R-:W-:-:S04]  /*5630*/  LOP3.LUT R12, R12, 0x7ffff000, RZ, 0xc0, !PT ;  /* 0x7ffff0000c0c7812 */ /* 0x000fc800078ec0ff */
[----:B------:R-:W-:-:S05]  /*5640*/  IADD3 R12, R13, R12, R151 ;  /* 0x0000000c0d0c7210 */ /* 0x000fca0007ffe097 */
[C---:B------:R-:W-:Y:S02]  /*5650*/  IMAD R40, R18.reuse, 0x3000, R12 ;  /* 0x0000300012287824 */ /* 0x040fe400078e020c */
[----:B------:R-:W-:-:S03]  /*5660*/  IMAD R12, R18, 0x3000, R95 ;  /* 0x00003000120c7824 */ /* 0x000fc600078e025f */
[----:B------:R-:W-:Y:S01]  /*5670*/  LEA R40, R40, R2, 0x1 ;  /* 0x0000000228287211 */ /* 0x000fe200078e08ff */
[----:B------:R-:W-:-:S05]  /*5680*/  IMAD R12, R12, 0x2, R2 ;  /* 0x000000020c0c7824 */ /* 0x000fca00078e0202 */
[----:B------:R-:W4:Y:S04]  /*5690*/  LDS.128 R40, [R40+0x15400] ;  /* 0x0154000028287984 */ /* 0x000f280000000c00 */
[----:B------:R-:W0:Y:S01]  /*56a0*/  LDS.128 R12, [R12+0x15400] ;  /* 0x015400000c0c7984 */ /* 0x000e220000000c00 */
[----:B------:R-:W-:Y:S05]  /*56b0*/  @P3 BRA `(.L_x_448) ;  /* 0x0000000400603947 */ /* 0x000fea0003800000 */
[----:B----4-:R-:W-:Y:S01]  /*56c0*/  IMAD.MOV.U32 R54, RZ, RZ, R41 ;  /* 0x000000ffff367224 */ /* 0x010fe200078e0029 */
[----:B------:R-:W-:Y:S01]  /*56d0*/  SHF.R.U64 R36, R36, 0x10, R37 ;  /* 0x0000001024247819 */ /* 0x000fe20000001225 */
[----:B0-----:R-:W-:Y:S01]  /*56e0*/  IMAD.MOV.U32 R53, RZ, RZ, R13 ;  /* 0x000000ffff357224 */ /* 0x001fe200078e000d */
[----:B------:R-:W-:Y:S01]  /*56f0*/  SHF.R.U32.HI R37, RZ, 0x10, R37 ;  /* 0x00000010ff257819 */ /* 0x000fe20000011625 */
[----:B------:R-:W-:Y:S01]  /*5700*/  HADD2.F32 R55, -RZ, R117.H1_H1 ;  /* 0x30000075ff377230 */ /* 0x000fe20000004100 */
[----:B------:R-:W-:Y:S01]  /*5710*/  SHF.R.U64 R38, R38, 0x10, R39 ;  /* 0x0000001026267819 */ /* 0x000fe20000001227 */
[----:B------:R-:W-:Y:S02]  /*5720*/  HADD2.F32 R13, -RZ, R54.H0_H0 ;  /* 0x20000036ff0d7230 */ /* 0x000fe40000004100 */
[----:B-1----:R-:W-:Y:S02]  /*5730*/  HADD2.F32 R57, -RZ, R53.H0_H0 ;  /* 0x20000035ff397230 */ /* 0x002fe40000004100 */
[----:B------:R-:W-:-:S02]  /*5740*/  HADD2.F32 R56, -RZ, R117.H0_H0 ;  /* 0x20000075ff387230 */ /* 0x000fc40000004100 */
[-C--:B------:R-:W-:Y:S01]  /*5750*/  FMUL.FTZ R41, R13, R55.reuse ;  /* 0x000000370d297220 */ /* 0x080fe20000410000 */
[----:B------:R-:W-:Y:S02]  /*5760*/  HADD2.F32 R54, -RZ, R54.H1_H1 ;  /* 0x30000036ff367230 */ /* 0x000fe40000004100 */
[C---:B------:R-:W-:Y:S01]  /*5770*/  FMUL.FTZ R55, R57.reuse, R55 ;  /* 0x0000003739377220 */ /* 0x040fe20000410000 */
[----:B------:R-:W-:Y:S02]  /*5780*/  HADD2.F32 R37, -RZ, R37.H0_H0 ;  /* 0x20000025ff257230 */ /* 0x000fe40000004100 */
[-C--:B------:R-:W-:Y:S01]  /*5790*/  FFMA.FTZ R41, R57, R56.reuse, -R41 ;  /* 0x0000003839297223 */ /* 0x080fe20000010829 */
[----:B------:R-:W-:Y:S02]  /*57a0*/  HADD2.F32 R36, -RZ, R36.H0_H0 ;  /* 0x20000024ff247230 */ /* 0x000fe40000004100 */
[----:B------:R-:W-:Y:S01]  /*57b0*/  FFMA.FTZ R13, R13, R56, R55 ;  /* 0x000000380d0d7223 */ /* 0x000fe20000010037 */
[--C-:B------:R-:W-:Y:S01]  /*57c0*/  SHF.R.U32.HI R55, RZ, 0x10, R49.reuse ;  /* 0x00000010ff377819 */ /* 0x100fe20000011631 */
[----:B------:R-:W-:Y:S01]  /*57d0*/  HADD2.F32 R56, -RZ, R116.H1_H1 ;  /* 0x30000074ff387230 */ /* 0x000fe20000004100 */
        /* <DEDUP_REMOVED lines=10> */
[----:B------:R-:W-:Y:S02]  /*5880*/  HADD2.F32 R54, -RZ, R116.H0_H0 ;  /* 0x20000074ff367230 */ /* 0x000fe40000004100 */
[--C-:B------:R-:W-:Y:S02]  /*5890*/  HADD2.F32 R55, -RZ, R15.reuse.H0_H0 ;  /* 0x2000000fff377230 */ /* 0x100fe40000004100 */
[----:B------:R-:W-:Y:S01]  /*58a0*/  FMUL.FTZ R57, R53, R56 ;  /* 0x0000003835397220 */ /* 0x000fe20000410000 */
[----:B------:R-:W-:Y:S01]  /*58b0*/  HADD2.F32 R15, -RZ, R15.H1_H1 ;  /* 0x3000000fff0f7230 */ /* 0x000fe20000004100 */
[----:B------:R-:W-:-:S02]  /*58c0*/  F2FP.F16.F32.PACK_AB R41, R48, R41 ;  /* 0x000000293029723e */ /* 0x000fc400000000ff */
[C---:B------:R-:W-:Y:S01]  /*58d0*/  FFMA.FTZ R57, R55.reuse, R54, -R57 ;  /* 0x0000003637397223 */ /* 0x040fe20000010839 */
[----:B------:R-:W-:Y:S01]  /*58e0*/  FMUL.FTZ R55, R55, R56 ;  /* 0x0000003837377220 */ /* 0x000fe20000410000 */
[----:B------:R-:W-:Y:S02]  /*58f0*/  F2FP.F16.F32.PACK_AB R37, R37, R13 ;  /* 0x0000000d2525723e */ /* 0x000fe400000000ff */
[----:B------:R-:W-:Y:S01]  /*5900*/  MOV R13, R41 ;  /* 0x00000029000d7202 */ /* 0x000fe20000000f00 */
[----:B------:R-:W-:Y:S01]  /*5910*/  FFMA.FTZ R55, R53, R54, R55 ;  /* 0x0000003635377223 */ /* 0x000fe20000010037 */
[----:B------:R-:W-:Y:S01]  /*5920*/  SHF.R.U32.HI R53, RZ, 0x10, R39 ;  /* 0x00000010ff357819 */ /* 0x000fe20000011627 */
[----:B------:R-:W-:Y:S01]  /*5930*/  IMAD.MOV.U32 R41, RZ, RZ, R37 ;  /* 0x000000ffff297224 */ /* 0x000fe200078e0025 */
[--C-:B------:R-:W-:Y:S01]  /*5940*/  SHF.R.U64 R39, R50, 0x10, R51.reuse ;  /* 0x0000001032277819 */ /* 0x100fe20000001233 */
[----:B------:R-:W-:Y:S01]  /*5950*/  HADD2.F32 R50, -RZ, R43.H1_H1 ;  /* 0x3000002bff327230 */ /* 0x000fe20000004100 */
[----:B------:R-:W-:Y:S01]  /*5960*/  SHF.R.U32.HI R51, RZ, 0x10, R51 ;  /* 0x00000010ff337819 */ /* 0x000fe20000011633 */
[----:B------:R-:W-:-:S02]  /*5970*/  HADD2.F32 R53, -RZ, R53.H0_H0 ;  /* 0x20000035ff357230 */ /* 0x000fc40000004100 */
[----:B------:R-:W-:Y:S02]  /*5980*/  HADD2.F32 R39, -RZ, R39.H0_H0 ;  /* 0x20000027ff277230 */ /* 0x000fe40000004100 */
[----:B------:R-:W-:-:S05]  /*5990*/  HADD2.F32 R43, -RZ, R51.H0_H0 ;  /* 0x20000033ff2b7230 */ /* 0x000fca0000004100 */
[----:B------:R-:W-:-:S04]  /*59a0*/  FMUL.FTZ R51, R50, R43 ;  /* 0x0000002b32337220 */ /* 0x000fc80000410000 */
[C---:B------:R-:W-:Y:S01]  /*59b0*/  FFMA.FTZ R51, R15.reuse, R53, -R51 ;  /* 0x000000350f337223 */ /* 0x040fe20000010833 */
[----:B------:R-:W-:Y:S01]  /*59c0*/  FMUL.FTZ R15, R15, R43 ;  /* 0x0000002b0f0f7220 */ /* 0x000fe20000410000 */
[--C-:B------:R-:W-:Y:S02]  /*59d0*/  HADD2.F32 R43, -RZ, R40.reuse.H0_H0 ;  /* 0x20000028ff2b7230 */ /* 0x100fe40000004100 */
[----:B------:R-:W-:Y:S02]  /*59e0*/  HADD2.F32 R40, -RZ, R40.H1_H1 ;  /* 0x30000028ff287230 */ /* 0x000fe40000004100 */
[----:B------:R-:W-:Y:S01]  /*59f0*/  FFMA.FTZ R15, R50, R53, R15 ;  /* 0x00000035320f7223 */ /* 0x000fe2000001000f */
[--C-:B------:R-:W-:Y:S01]  /*5a00*/  HADD2.F32 R53, -RZ, R115.reuse.H1_H1 ;  /* 0x30000073ff357230 */ /* 0x100fe20000004100 */
[----:B------:R-:W-:Y:S01]  /*5a10*/  F2FP.F16.F32.PACK_AB R51, R51, R57 ;  /* 0x000000393333723e */ /* 0x000fe200000000ff */
[----:B------:R-:W-:Y:S02]  /*5a20*/  HADD2.F32 R50, -RZ, R12.H0_H0 ;  /* 0x2000000cff327230 */ /* 0x000fe40000004100 */
[----:B------:R-:W-:-:S02]  /*5a30*/  HADD2.F32 R115, -RZ, R115.H0_H0 ;  /* 0x20000073ff737230 */ /* 0x000fc40000004100 */
[-C--:B------:R-:W-:Y:S01]  /*5a40*/  FMUL.FTZ R54, R43, R53.reuse ;  /* 0x000000352b367220 */ /* 0x080fe20000410000 */
[----:B------:R-:W-:Y:S02]  /*5a50*/  HADD2.F32 R12, -RZ, R12.H1_H1 ;  /* 0x3000000cff0c7230 */ /* 0x000fe40000004100 */
[C---:B------:R-:W-:Y:S01]  /*5a60*/  FMUL.FTZ R53, R50.reuse, R53 ;  /* 0x0000003532357220 */ /* 0x040fe20000410000 */
[----:B------:R-:W-:Y:S01]  /*5a70*/  F2FP.F16.F32.PACK_AB R55, R15, R55 ;  /* 0x000000370f37723e */ /* 0x000fe200000000ff */
[-C--:B------:R-:W-:Y:S01]  /*5a80*/  FFMA.FTZ R54, R50, R115.reuse, -R54 ;  /* 0x0000007332367223 */ /* 0x080fe20000010836 */
[----:B------:R-:W-:Y:S02]  /*5a90*/  IMAD.MOV.U32 R15, RZ, RZ, R51 ;  /* 0x000000ffff0f7224 */ /* 0x000fe400078e0033 */
[----:B------:R-:W-:Y:S01]  /*5aa0*/  FFMA.FTZ R53, R43, R115, R53 ;  /* 0x000000732b357223 */ /* 0x000fe20000010035 */
[-C--:B------:R-:W-:Y:S01]  /*5ab0*/  FMUL.FTZ R43, R40, R49.reuse ;  /* 0x00000031282b7220 */ /* 0x080fe20000410000 */
[----:B------:R-:W-:-:S03]  /*5ac0*/  FMUL.FTZ R49, R12, R49 ;  /* 0x000000310c317220 */ /* 0x000fc60000410000 */
[-C--:B------:R-:W-:Y:S01]  /*5ad0*/  FFMA.FTZ R43, R12, R36.reuse, -R43 ;  /* 0x000000240c2b7223 */ /* 0x080fe2000001082b */
[----:B------:R-:W-:Y:S01]  /*5ae0*/  FFMA.FTZ R49, R40, R36, R49 ;  /* 0x0000002428317223 */ /* 0x000fe20000010031 */
[----:B------:R-:W-:Y:S02]  /*5af0*/  HADD2.F32 R40, -RZ, R114.H0_H0 ;  /* 0x20000072ff287230 */ /* 0x000fe40000004100 */
[----:B------:R-:W-:Y:S01]  /*5b00*/  HADD2.F32 R12, -RZ, R42.H0_H0 ;  /* 0x2000002aff0c7230 */ /* 0x000fe20000004100 */
[----:B------:R-:W-:Y:S01]  /*5b10*/  F2FP.F16.F32.PACK_AB R54, R43, R54 ;  /* 0x000000362b36723e */ /* 0x000fe200000000ff */
[----:B------:R-:W-:Y:S01]  /*5b20*/  HADD2.F32 R36, -RZ, R14.H0_H0 ;  /* 0x2000000eff247230 */ /* 0x000fe20000004100 */
[----:B------:R-:W-:Y:S01]  /*5b30*/  MOV R43, R55 ;  /* 0x00000037002b7202 */ /* 0x000fe20000000f00 */
[----:B------:R-:W-:Y:S02]  /*5b40*/  HADD2.F32 R114, -RZ, R114.H1_H1 ;  /* 0x30000072ff727230 */ /* 0x000fe40000004100 */
[----:B------:R-:W-:Y:S01]  /*5b50*/  FMUL.FTZ R50, R12, R40 ;  /* 0x000000280c327220 */ /* 0x000fe20000410000 */
[----:B------:R-:W-:-:S02]  /*5b60*/  HADD2.F32 R42, -RZ, R42.H1_H1 ;  /* 0x3000002aff2a7230 */ /* 0x000fc40000004100 */
[C---:B------:R-:W-:Y:S01]  /*5b70*/  FMUL.FTZ R40, R36.reuse, R40 ;  /* 0x0000002824287220 */ /* 0x040fe20000410000 */
[----:B------:R-:W-:Y:S02]  /*5b80*/  HADD2.F32 R14, -RZ, R14.H1_H1 ;  /* 0x3000000eff0e7230 */ /* 0x000fe40000004100 */
[-C--:B------:R-:W-:Y:S01]  /*5b90*/  FFMA.FTZ R50, R36, R114.reuse, -R50 ;  /* 0x0000007224327223 */ /* 0x080fe20000010832 */
[----:B------:R-:W-:Y:S01]  /*5ba0*/  F2FP.F16.F32.PACK_AB R36, R49, R53 ;  /* 0x000000353124723e */ /* 0x000fe200000000ff */
[----:B------:R-:W-:Y:S01]  /*5bb0*/  FFMA.FTZ R40, R12, R114, R40 ;  /* 0x000000720c287223 */ /* 0x000fe20000010028 */
[-C--:B------:R-:W-:Y:S01]  /*5bc0*/  FMUL.FTZ R12, R42, R39.reuse ;  /* 0x000000272a0c7220 */ /* 0x080fe20000410000 */
[----:B------:R-:W-:-:S03]  /*5bd0*/  FMUL.FTZ R39, R14, R39 ;  /* 0x000000270e277220 */ /* 0x000fc60000410000 */
[-C--:B------:R-:W-:Y:S01]  /*5be0*/  FFMA.FTZ R12, R14, R38.reuse, -R12 ;  /* 0x000000260e0c7223 */ /* 0x080fe2000001080c */
[----:B------:R-:W-:-:S04]  /*5bf0*/  FFMA.FTZ R39, R42, R38, R39 ;  /* 0x000000262a277223 */ /* 0x000fc80000010027 */
[----:B------:R-:W-:Y:S01]  /*5c00*/  F2FP.F16.F32.PACK_AB R14, R12, R50 ;  /* 0x000000320c0e723e */ /* 0x000fe200000000ff */
[----:B------:R-:W-:Y:S01]  /*5c10*/  IMAD.MOV.U32 R12, RZ, RZ, R54 ;  /* 0x000000ffff0c7224 */ /* 0x000fe200078e0036 */
[----:B------:R-:W-:Y:S01]  /*5c20*/  F2FP.F16.F32.PACK_AB R42, R39, R40 ;  /* 0x00000028272a723e */ /* 0x000fe200000000ff */
[----:B------:R-:W-:-:S07]  /*5c30*/  IMAD.MOV.U32 R40, RZ, RZ, R36 ;  /* 0x000000ffff287224 */ /* 0x000fce00078e0024 */
.L_x_448:
[----:B------:R-:W-:Y:S05]  /*5c40*/  BSYNC B2 ;  /* 0x0000000000027941 */ /* 0x000fea0003800000 */
.L_x_447:
[----:B---3--:R-:W-:-:S04]  /*5c50*/  LEA R36, P3, R9, R86, 0x1 ;  /* 0x0000005609247211 */ /* 0x008fc800078608ff */
[----:B--2---:R-:W-:Y:S02]  /*5c60*/  LEA.HI.X R37, R9, R87, R92, 0x1, P3 ;  /* 0x0000005709257211 */ /* 0x004fe400018f0c5c */
[----:B------:R-:W-:-:S03]  /*5c70*/  ISETP.GE.AND P3, PT, R52, R11, PT ;  /* 0x0000000b3400720c */ /* 0x000fc60003f66270 */
[----:B0-----:R0:W-:Y:S10]  /*5c80*/  ST.E.128 desc[UR42][R36.64], R12 ;  /* 0x0000000c24007985 */ /* 0x0011f4000c101d2a */
[----:B------:R-:W-:-:S05]  /*5c90*/  @!P3 IMAD.WIDE R38, R52, 0x2, R86 ;  /* 0x000000023426b825 */ /* 0x000fca00078e0256 */
[----:B----4-:R0:W-:Y:S02]  /*5ca0*/  @!P3 ST.E.128 desc[UR42][R38.64], R40 ;  /* 0x000000282600b985 */ /* 0x0101e4000c101d2a */
.L_x_446:
[----:B------:R-:W-:Y:S05]  /*5cb0*/  BSYNC B1 ;  /* 0x0000000000017941 */ /* 0x000fea0003800000 */
.L_x_445:
[----:B------:R-:W-:-:S13]  /*5cc0*/  ISETP.NE.AND P3, PT, R31, RZ, PT ;  /* 0x000000ff1f00720c */ /* 0x000fda0003f65270 */
[----:B------:R-:W-:Y:S05]  /*5cd0*/  @!P3 BRA `(.L_x_412) ;  /* 0x0000000c0004b947 */ /* 0x000fea0003800000 */
[----:B------:R-:W-:Y:S01]  /*5ce0*/  LOP3.LUT P4, RZ, R23, 0x2, RZ, 0xc0, !PT ;  /* 0x0000000217ff7812 */ /* 0x000fe2000788c0ff */
[----:B------:R-:W-:Y:S01]  /*5cf0*/  BSSY B1, `(.L_x_449) ;  /* 0x000006d000017945 */ /* 0x000fe20003800000 */
[C---:B0--3--:R-:W-:Y:S02]  /*5d00*/  LEA R40, P3, R10.reuse, R86, 0x1 ;  /* 0x000000560a287211 */ /* 0x049fe400078608ff */
[----:B------:R-:W-:Y:S02]  /*5d10*/  SEL R103, R99, R103, !P4 ;  /* 0x0000006763677207 */ /* 0x000fe40006000000 */
[----:B--2---:R-:W-:Y:S02]  /*5d20*/  LEA.HI.X R41, R10, R87, R91, 0x1, P3 ;  /* 0x000000570a297211 */ /* 0x004fe400018f0c5b */
[----:B----4-:R-:W-:Y:S02]  /*5d30*/  SHF.R.S32.HI R12, RZ, 0x1f, R103 ;  /* 0x0000001fff0c7819 */ /* 0x010fe40000011467 */
[----:B------:R-:W-:-:S02]  /*5d40*/  ISETP.GE.AND P3, PT, R3, R98, PT ;  /* 0x000000620300720c */ /* 0x000fc40003f66270 */
[----:B------:R-:W-:-:S04]  /*5d50*/  LEA.HI R12, R12, R103, RZ, 0x4 ;  /* 0x000000670c0c7211 */ /* 0x000fc800078f20ff */
[----:B------:R-:W-:-:S04]  /*5d60*/  SHF.R.S32.HI R12, RZ, 0x4, R12 ;  /* 0x00000004ff0c7819 */ /* 0x000fc8000001140c */
[----:B------:R-:W-:-:S04]  /*5d70*/  LEA.HI.SX32 R12, R63, R12, 0x1d ;  /* 0x0000000c3f0c7211 */ /* 0x000fc800078feaff */
[----:B------:R-:W-:Y:S01]  /*5d80*/  SHF.R.S32.HI R13, RZ, 0x1f, R12 ;  /* 0x0000001fff0d7819 */ /* 0x000fe2000001140c */
[----:B------:R-:W-:-:S03]  /*5d90*/  IMAD.SHL.U32 R43, R12, 0x8, RZ ;  /* 0x000000080c2b7824 */ /* 0x000fc600078e00ff */
[----:B------:R-:W-:Y:S02]  /*5da0*/  LEA.HI R13, R13, R12, RZ, 0x2 ;  /* 0x0000000c0d0d7211 */ /* 0x000fe400078f10ff */
[----:B------:R-:W-:-:S03]  /*5db0*/  LOP3.LUT R12, R142, 0x18, R43, 0xf8, !PT ;  /* 0x000000188e0c7812 */ /* 0x000fc600078ef82b */
[----:B------:R-:W-:Y:S01]  /*5dc0*/  IMAD.SHL.U32 R13, R13, 0x400, RZ ;  /* 0x000004000d0d7824 */ /* 0x000fe200078e00ff */
[----:B------:R-:W-:-:S04]  /*5dd0*/  LOP3.LUT R14, R12, R143, RZ, 0x3c, !PT ;  /* 0x0000008f0c0e7212 */ /* 0x000fc800078e3cff */
[----:B------:R-:W-:Y:S01]  /*5de0*/  LOP3.LUT R12, R13, 0x7ffff000, RZ, 0xc0, !PT ;  /* 0x7ffff0000d0c7812 */ /* 0x000fe200078ec0ff */
[----:B------:R-:W-:-:S03]  /*5df0*/  IMAD R13, R18, 0x3000, R94 ;  /* 0x00003000120d7824 */ /* 0x000fc600078e025e */
[----:B------:R-:W-:Y:S01]  /*5e00*/  IADD3 R15, R14, R12, R151 ;  /* 0x0000000c0e0f7210 */ /* 0x000fe20007ffe097 */
[----:B------:R-:W-:-:S04]  /*5e10*/  IMAD R13, R13, 0x2, R2 ;  /* 0x000000020d0d7824 */ /* 0x000fc800078e0202 */
[----:B------:R-:W-:-:S05]  /*5e20*/  IMAD R15, R18, 0x3000, R15 ;  /* 0x00003000120f7824 */ /* 0x000fca00078e020f */
[----:B------:R-:W-:Y:S02]  /*5e30*/  LEA R36, R15, R2, 0x1 ;  /* 0x000000020f247211 */ /* 0x000fe400078e08ff */
[----:B------:R-:W0:Y:S04]  /*5e40*/  LDS.128 R12, [R13+0x15400] ;  /* 0x015400000d0c7984 */ /* 0x000e280000000c00 */
[----:B------:R-:W2:Y:S01]  /*5e50*/  LDS.128 R36, [R36+0x15400] ;  /* 0x0154000024247984 */ /* 0x000ea20000000c00 */
[----:B------:R-:W-:Y:S05]  /*5e60*/  @P3 BRA `(.L_x_450) ;  /* 0x0000000400543947 */ /* 0x000fea0003800000 */
[----:B------:R-:W-:Y:S01]  /*5e70*/  SHF.R.U64 R32, R32, 0x10, R33 ;  /* 0x0000001020207819 */ /* 0x000fe20000001221 */
[----:B--2---:R-:W-:Y:S01]  /*5e80*/  IMAD.MOV.U32 R48, RZ, RZ, R37 ;  /* 0x000000ffff307224 */ /* 0x004fe200078e0025 */
[----:B------:R-:W-:Y:S01]  /*5e90*/  SHF.R.U32.HI R42, RZ, 0x10, R33 ;  /* 0x00000010ff2a7819 */ /* 0x000fe20000011621 */
[----:B------:R-:W-:Y:S01]  /*5ea0*/  HADD2.F32 R52, -RZ, R113.H1_H1 ;  /* 0x30000071ff347230 */ /* 0x000fe20000004100 */
[----:B------:R-:W-:Y:S01]  /*5eb0*/  SHF.R.U64 R33, R44, 0x10, R45 ;  /* 0x000000102c217819 */ /* 0x000fe2000000122d */
[----:B------:R-:W-:Y:S01]  /*5ec0*/  HADD2.F32 R50, -RZ, R111.H1_H1 ;  /* 0x3000006fff327230 */ /* 0x000fe20000004100 */
[--C-:B------:R-:W-:Y:S01]  /*5ed0*/  SHF.R.U64 R34, R34, 0x10, R35.reuse ;  /* 0x0000001022227819 */ /* 0x100fe20000001223 */
[--C-:B------:R-:W-:Y:S01]  /*5ee0*/  HADD2.F32 R49, -RZ, R48.reuse.H0_H0 ;  /* 0x20000030ff317230 */ /* 0x100fe20000004100 */
[----:B------:R-:W-:Y:S01]  /*5ef0*/  SHF.R.U32.HI R44, RZ, 0x10, R35 ;  /* 0x00000010ff2c7819 */ /* 0x000fe20000011623 */
[----:B0-----:R-:W-:Y:S01]  /*5f00*/  IMAD.MOV.U32 R37, RZ, RZ, R15 ;  /* 0x000000ffff257224 */ /* 0x001fe200078e000f */
[--C-:B------:R-:W-:Y:S01]  /*5f10*/  SHF.R.U64 R35, R46, 0x10, R47.reuse ;  /* 0x000000102e237819 */ /* 0x100fe2000000122f */
[----:B------:R-:W-:Y:S01]  /*5f20*/  HADD2.F32 R48, -RZ, R48.H1_H1 ;  /* 0x30000030ff307230 */ /* 0x000fe20000004100 */
[----:B------:R-:W-:Y:S01]  /*5f30*/  SHF.R.U32.HI R46, RZ, 0x10, R47 ;  /* 0x00000010ff2e7819 */ /* 0x000fe2000001162f */
[----:B------:R-:W-:Y:S01]  /*5f40*/  IMAD.MOV.U32 R47, RZ, RZ, R13 ;  /* 0x000000ffff2f7224 */ /* 0x000fe200078e000d */
[----:B------:R-:W-:Y:S01]  /*5f50*/  SHF.R.U32.HI R45, RZ, 0x10, R45 ;  /* 0x00000010ff2d7819 */ /* 0x000fe2000001162d */
[----:B------:R-:W-:-:S03]  /*5f60*/  FMUL.FTZ R54, R49, R52 ;  /* 0x0000003431367220 */ /* 0x000fc60000410000 */
[----:B------:R-:W-:Y:S02]  /*5f70*/  HADD2.F32 R13, -RZ, R47.H0_H0 ;  /* 0x2000002fff0d7230 */ /* 0x000fe40000004100 */
[----:B------:R-:W-:Y:S02]  /*5f80*/  HADD2.F32 R51, -RZ, R45.H0_H0 ;  /* 0x2000002dff337230 */ /* 0x000fe40000004100 */
[----:B------:R-:W-:Y:S02]  /*5f90*/  HADD2.F32 R47, -RZ, R47.H1_H1 ;  /* 0x3000002fff2f7230 */ /* 0x000fe40000004100 */
[C---:B------:R-:W-:Y:S01]  /*5fa0*/  FMUL.FTZ R52, R13.reuse, R52 ;  /* 0x000000340d347220 */ /* 0x040fe20000410000 */
[----:B------:R-:W-:Y:S02]  /*5fb0*/  HADD2.F32 R45, -RZ, R42.H0_H0 ;  /* 0x2000002aff2d7230 */ /* 0x000fe40000004100 */
[----:B------:R-:W-:Y:S01]  /*5fc0*/  FMUL.FTZ R42, R48, R51 ;  /* 0x00000033302a7220 */ /* 0x000fe20000410000 */
[-C--:B------:R-:W-:Y:S01]  /*5fd0*/  FFMA.FTZ R13, R13, R50.reuse, -R54 ;  /* 0x000000320d0d7223 */ /* 0x080fe20000010836 */
[----:B------:R-:W-:Y:S01]  /*5fe0*/  FFMA.FTZ R15, R49, R50, R52 ;  /* 0x00000032310f7223 */ /* 0x000fe20000010034 */
[----:B------:R-:W-:Y:S01]  /*5ff0*/  MOV R49, R39 ;  /* 0x0000002700317202 */ /* 0x000fe20000000f00 */
[----:B------:R-:W-:Y:S01]  /*6000*/  FMUL.FTZ R51, R47, R51 ;  /* 0x000000332f337220 */ /* 0x000fe20000410000 */
[----:B------:R-:W-:-:S02]  /*6010*/  HADD2.F32 R52, -RZ, R112.H1_H1 ;  /* 0x30000070ff347230 */ /* 0x000fc40000004100 */
[-C--:B------:R-:W-:Y:S01]  /*6020*/  FFMA.FTZ R42, R47, R45.reuse, -R42 ;  /* 0x0000002d2f2a7223 */ /* 0x080fe2000001082a */
[----:B------:R-:W-:Y:S02]  /*6030*/  HADD2.F32 R50, -RZ, R110.H1_H1 ;  /* 0x3000006eff327230 */ /* 0x000fe40000004100 */
[----:B------:R-:W-:Y:S01]  /*6040*/  FFMA.FTZ R48, R48, R45, R51 ;  /* 0x0000002d30307223 */ /* 0x000fe20000010033 */
[----:B------:R-:W-:Y:S02]  /*6050*/  HADD2.F32 R39, -RZ, R49.H0_H0 ;  /* 0x20000031ff277230 */ /* 0x000fe40000004100 */
[----:B------:R-:W-:Y:S01]  /*6060*/  HADD2.F32 R45, -RZ, R37.H0_H0 ;  /* 0x20000025ff2d7230 */ /* 0x000fe20000004100 */
[----:B------:R-:W-:Y:S01]  /*6070*/  F2FP.F16.F32.PACK_AB R13, R42, R13 ;  /* 0x0000000d2a0d723e */ /* 0x000fe200000000ff */
[----:B------:R-:W-:Y:S02]  /*6080*/  HADD2.F32 R49, -RZ, R49.H1_H1 ;  /* 0x30000031ff317230 */ /* 0x000fe40000004100 */
[----:B------:R-:W-:Y:S01]  /*6090*/  FMUL.FTZ R54, R39, R52 ;  /* 0x0000003427367220 */ /* 0x000fe20000410000 */
[----:B------:R-:W-:-:S02]  /*60a0*/  HADD2.F32 R47, -RZ, R46.H0_H0 ;  /* 0x2000002eff2f7230 */ /* 0x000fc40000004100 */
[C---:B------:R-:W-:Y:S01]  /*60b0*/  FMUL.FTZ R52, R45.reuse, R52 ;  /* 0x000000342d347220 */ /* 0x040fe20000410000 */
[----:B------:R-:W-:Y:S02]  /*60c0*/  HADD2.F32 R46, -RZ, R37.H1_H1 ;  /* 0x30000025ff2e7230 */ /* 0x000fe40000004100 */
[-C--:B------:R-:W-:Y:S01]  /*60d0*/  FFMA.FTZ R37, R45, R50.reuse, -R54 ;  /* 0x000000322d257223 */ /* 0x080fe20000010836 */
[----:B------:R-:W-:Y:S02]  /*60e0*/  HADD2.F32 R45, -RZ, R44.H0_H0 ;  /* 0x2000002cff2d7230 */ /* 0x000fe40000004100 */
[-C--:B------:R-:W-:Y:S01]  /*60f0*/  FMUL.FTZ R51, R49, R47.reuse ;  /* 0x0000002f31337220 */ /* 0x080fe20000410000 */
[----:B------:R-:W-:Y:S01]  /*6100*/  FFMA.FTZ R39, R39, R50, R52 ;  /* 0x0000003227277223 */ /* 0x000fe20000010034 */
[C---:B------:R-:W-:Y:S01]  /*6110*/  FMUL.FTZ R54, R46.reuse, R47 ;  /* 0x0000002f2e367220 */ /* 0x040fe20000410000 */
[----:B------:R-:W-:Y:S02]  /*6120*/  HADD2.F32 R52, -RZ, R113.H0_H0 ;  /* 0x20000071ff347230 */ /* 0x000fe40000004100 */
[----:B------:R-:W-:Y:S01]  /*6130*/  FFMA.FTZ R44, R46, R45, -R51 ;  /* 0x0000002d2e2c7223 */ /* 0x000fe20000010833 */
[----:B------:R-:W-:-:S02]  /*6140*/  HADD2.F32 R51, -RZ, R33.H0_H0 ;  /* 0x20000021ff337230 */ /* 0x000fc40000004100 */
[----:B------:R-:W-:Y:S01]  /*6150*/  FFMA.FTZ R46, R49, R45, R54 ;  /* 0x0000002d312e7223 */ /* 0x000fe20000010036 */
[----:B------:R-:W-:Y:S02]  /*6160*/  HADD2.F32 R45, -RZ, R36.H0_H0 ;  /* 0x20000024ff2d7230 */ /* 0x000fe40000004100 */
[----:B------:R-:W-:Y:S01]  /*6170*/  HADD2.F32 R33, -RZ, R12.H0_H0 ;  /* 0x2000000cff217230 */ /* 0x000fe20000004100 */
[----:B------:R-:W-:Y:S01]  /*6180*/  F2FP.F16.F32.PACK_AB R44, R44, R37 ;  /* 0x000000252c2c723e */ /* 0x000fe200000000ff */
[----:B------:R-:W-:Y:S01]  /*6190*/  HADD2.F32 R47, -RZ, R36.H1_H1 ;  /* 0x30000024ff2f7230 */ /* 0x000fe20000004100 */
[----:B------:R-:W-:Y:S01]  /*61a0*/  F2FP.F16.F32.PACK_AB R37, R48, R15 ;  /* 0x0000000f3025723e */ /* 0x000fe200000000ff */
[----:B------:R-:W-:Y:S02]  /*61b0*/  HADD2.F32 R36, -RZ, R12.H1_H1 ;  /* 0x3000000cff247230 */ /* 0x000fe40000004100 */
[----:B------:R-:W-:Y:S01]  /*61c0*/  FMUL.FTZ R12, R45, R52 ;  /* 0x000000342d0c7220 */ /* 0x000fe20000410000 */
[----:B------:R-:W-:-:S02]  /*61d0*/  HADD2.F32 R50, -RZ, R111.H0_H0 ;  /* 0x2000006fff327230 */ /* 0x000fc40000004100 */
[-C--:B------:R-:W-:Y:S01]  /*61e0*/  FMUL.FTZ R53, R47, R51.reuse ;  /* 0x000000332f357220 */ /* 0x080fe20000410000 */
[----:B------:R-:W-:Y:S02]  /*61f0*/  HADD2.F32 R49, -RZ, R32.H0_H0 ;  /* 0x20000020ff317230 */ /* 0x000fe40000004100 */
[C---:B------:R-:W-:Y:S01]  /*6200*/  FMUL.FTZ R32, R33.reuse, R52 ;  /* 0x0000003421207220 */ /* 0x040fe20000410000 */
[C---:B------:R-:W-:Y:S01]  /*6210*/  FMUL.FTZ R52, R36.reuse, R51 ;  /* 0x0000003324347220 */ /* 0x040fe20000410000 */
[-C--:B------:R-:W-:Y:S01]  /*6220*/  FFMA.FTZ R12, R33, R50.reuse, -R12 ;  /* 0x00000032210c7223 */ /* 0x080fe2000001080c */
[----:B------:R-:W-:Y:S02]  /*6230*/  HADD2.F32 R112, -RZ, R112.H0_H0 ;  /* 0x20000070ff707230 */ /* 0x000fe40000004100 */
[----:B------:R-:W-:Y:S01]  /*6240*/  FFMA.FTZ R32, R45, R50, R32 ;  /* 0x000000322d207223 */ /* 0x000fe20000010020 */
[-C--:B------:R-:W-:Y:S01]  /*6250*/  FFMA.FTZ R33, R36, R49.reuse, -R53 ;  /* 0x0000003124217223 */ /* 0x080fe20000010835 */
[----:B------:R-:W-:Y:S01]  /*6260*/  FFMA.FTZ R45, R47, R49, R52 ;  /* 0x000000312f2d7223 */ /* 0x000fe20000010034 */
[----:B------:R-:W-:Y:S01]  /*6270*/  HADD2.F32 R49, -RZ, R35.H0_H0 ;  /* 0x20000023ff317230 */ /* 0x000fe20000004100 */
[----:B------:R-:W-:Y:S01]  /*6280*/  F2FP.F16.F32.PACK_AB R39, R46, R39 ;  /* 0x000000272e27723e */ /* 0x000fe200000000ff */
[----:B------:R-:W-:Y:S01]  /*6290*/  HADD2.F32 R36, -RZ, R38.H0_H0 ;  /* 0x20000026ff247230 */ /* 0x000fe20000004100 */
[----:B------:R-:W-:Y:S01]  /*62a0*/  F2FP.F16.F32.PACK_AB R12, R33, R12 ;  /* 0x0000000c210c723e */ /* 0x000fe200000000ff */
[----:B------:R-:W-:-:S02]  /*62b0*/  HADD2.F32 R35, -RZ, R14.H0_H0 ;  /* 0x2000000eff237230 */ /* 0x000fc40000004100 */
[----:B------:R-:W-:Y:S02]  /*62c0*/  HADD2.F32 R38, -RZ, R38.H1_H1 ;  /* 0x30000026ff267230 */ /* 0x000fe40000004100 */
[----:B------:R-:W-:Y:S02]  /*62d0*/  HADD2.F32 R14, -RZ, R14.H1_H1 ;  /* 0x3000000eff0e7230 */ /* 0x000fe40000004100 */
[-C--:B------:R-:W-:Y:S01]  /*62e0*/  FMUL.FTZ R51, R35, R112.reuse ;  /* 0x0000007023337220 */ /* 0x080fe20000410000 */
[----:B------:R-:W-:Y:S02]  /*62f0*/  HADD2.F32 R110, -RZ, R110.H0_H0 ;  /* 0x2000006eff6e7230 */ /* 0x000fe40000004100 */
[-C--:B------:R-:W-:Y:S01]  /*6300*/  FMUL.FTZ R53, R38, R49.reuse ;  /* 0x0000003126357220 */ /* 0x080fe20000410000 */
[----:B------:R-:W-:Y:S02]  /*6310*/  HADD2.F32 R47, -RZ, R34.H0_H0 ;  /* 0x20000022ff2f7230 */ /* 0x000fe40000004100 */
[----:B------:R-:W-:Y:S01]  /*6320*/  FMUL.FTZ R34, R36, R112 ;  /* 0x0000007024227220 */ /* 0x000fe20000410000 */
[----:B------:R-:W-:Y:S01]  /*6330*/  FMUL.FTZ R49, R14, R49 ;  /* 0x000000310e317220 */ /* 0x000fe20000410000 */
[----:B------:R-:W-:Y:S01]  /*6340*/  FFMA.FTZ R51, R36, R110, R51 ;  /* 0x0000006e24337223 */ /* 0x000fe20000010033 */
[----:B------:R-:W-:Y:S01]  /*6350*/  F2FP.F16.F32.PACK_AB R36, R45, R32 ;  /* 0x000000202d24723e */ /* 0x000fe200000000ff */
[----:B------:R-:W-:Y:S01]  /*6360*/  FFMA.FTZ R34, R35, R110, -R34 ;  /* 0x0000006e23227223 */ /* 0x000fe20000010822 */
[-C--:B------:R-:W-:Y:S01]  /*6370*/  FFMA.FTZ R53, R14, R47.reuse, -R53 ;  /* 0x0000002f0e357223 */ /* 0x080fe20000010835 */
[----:B------:R-:W-:Y:S01]  /*6380*/  FFMA.FTZ R38, R38, R47, R49 ;  /* 0x0000002f26267223 */ /* 0x000fe20000010031 */
[----:B------:R-:W-:-:S03]  /*6390*/  IMAD.MOV.U32 R15, RZ, RZ, R44 ;  /* 0x000000ffff0f7224 */ /* 0x000fc600078e002c */
[----:B------:R-:W-:Y:S02]  /*63a0*/  F2FP.F16.F32.PACK_AB R14, R53, R34 ;  /* 0x00000022350e723e */ /* 0x000fe400000000ff */
[----:B------:R-:W-:-:S07]  /*63b0*/  F2FP.F16.F32.PACK_AB R38, R38, R51 ;  /* 0x000000332626723e */ /* 0x000fce00000000ff */
.L_x_450:
[----:B------:R-:W-:Y:S05]  /*63c0*/  BSYNC B1 ;  /* 0x0000000000017941 */ /* 0x000fea0003800000 */
.L_x_449:
[----:B0-----:R0:W-:Y:S01]  /*63d0*/  ST.E.128 desc[UR42][R40.64], R12 ;  /* 0x0000000c28007985 */ /* 0x0011e2000c101d2a */
[----:B------:R-:W-:-:S13]  /*63e0*/  ISETP.GE.AND P3, PT, R43, R11, PT ;  /* 0x0000000b2b00720c */ /* 0x000fda0003f66270 */
[----:B------:R-:W-:Y:S05]  /*63f0*/  @P3 BRA `(.L_x_412) ;  /* 0x00000004003c3947 */ /* 0x000fea0003800000 */
[----:B------:R-:W-:-:S05]  /*6400*/  IMAD.WIDE R86, R43, 0x2, R86 ;  /* 0x000000022b567825 */ /* 0x000fca00078e0256 */
[----:B--2---:R2:W-:Y:S01]  /*6410*/  ST.E.128 desc[UR42][R86.64], R36 ;  /* 0x0000002456007985 */ /* 0x0045e2000c101d2a */
[----:B------:R-:W-:Y:S05]  /*6420*/  BRA `(.L_x_412) ;  /* 0x0000000400307947 */ /* 0x000fea0003800000 */
.L_x_404:
[----:B------:R-:W-:-:S06]  /*6430*/  UISETP.NE.AND UP0, UPT, UR39, 0x3, UPT ;  /* 0x000000032700788c */ /* 0x000fcc000bf05270 */
[----:B------:R-:W-:-:S13]  /*6440*/  PLOP3.LUT P2, PT, PT, PT, UP0, 0x80, 0x0 ;  /* 0x000000000000781c */ /* 0x000fda0003f4f008 */
[----:B------:R-:W-:Y:S05]  /*6450*/  @!P2 BRA `(.L_x_451) ;  /* 0x000000000004a947 */ /* 0x000fea0003800000 */
[----:B------:R-:W-:Y:S01]  /*6460*/  BPT.TRAP 0x1 ;  /* 0x000000040000795c */ /* 0x000fe20000300000 */
.L_x_451:
[----:B------:R-:W-:Y:S01]  /*6470*/  IMAD R60, R18, 0x8, R2 ;  /* 0x00000008123c7824 */ /* 0x000fe200078e0202 */
[----:B------:R-:W-:Y:S01]  /*6480*/  SHF.L.U32 R81, R137, 0x1f, RZ ;  /* 0x0000001f89517819 */ /* 0x000fe200000006ff */
[----:B------:R-:W-:Y:S01]  /*6490*/  BSSY B1, `(.L_x_452) ;  /* 0x0000004000017945 */ /* 0x000fe20003800000 */
[----:B------:R-:W-:Y:S02]  /*64a0*/  SHF.R.S32.HI R78, RZ, 0x1f, R77 ;  /* 0x0000001fff4e7819 */ /* 0x000fe4000001144d */
[----:B------:R-:W0:Y:S02]  /*64b0*/  SYNCS.PHASECHK.TRANS64.TRYWAIT P3, [R60+URZ+0x2d890], R81 ;  /* 0x02d890513c0075a7 */ /* 0x000e24000806017f */
[----:B0-----:R-:W-:Y:S05]  /*64c0*/  @!P3 BRA `(.L_x_453) ;  /* 0x00000138005cb947 */ /* 0x001fea0003800000 */
.L_x_669:
[----:B------:R-:W-:Y:S05]  /*64d0*/  BSYNC B1 ;  /* 0x0000000000017941 */ /* 0x000fea0003800000 */
.L_x_452:
[----:B------:R-:W-:Y:S01]  /*64e0*/  ULDC.64 UR4, c[0x0][0x300] ;  /* 0x0000c00000047ab9 */ /* 0x000fe20000000a00 */
[----:B-----5:R-:W-:Y:S01]  /*64f0*/  SHF.R.S32.HI R79, RZ, 0x1f, R76 ;  /* 0x0000001fff4f7819 */ /* 0x020fe2000001144c */
[----:B------:R-:W-:Y:S02]  /*6500*/  IMAD R14, R78, UR4, RZ ;  /* 0x000000044e0e7c24 */ /* 0x000fe4000f8e02ff */
[----:B------:R-:W-:-:S04]  /*6510*/  IMAD.WIDE.U32 R12, R77, UR4, RZ ;  /* 0x000000044d0c7c25 */ /* 0x000fc8000f8e00ff */
[----:B------:R-:W-:Y:S01]  /*6520*/  IMAD R11, R77, UR5, R14 ;  /* 0x000000054d0b7c24 */ /* 0x000fe2000f8e020e */
[----:B------:R-:W-:Y:S01]  /*6530*/  ULDC.64 UR4, c[0x0][0x310] ;  /* 0x0000c40000047ab9 */ /* 0x000fe20000000a00 */
[----:B------:R-:W-:Y:S02]  /*6540*/  IMAD R80, R26, -0x80, R24 ;  /* 0xffffff801a507824 */ /* 0x000fe400078e0218 */
[----:B------:R-:W-:Y:S02]  /*6550*/  IMAD R15, R79, UR4, RZ ;  /* 0x000000044f0f7c24 */ /* 0x000fe4000f8e02ff */
[----:B------:R-:W-:Y:S01]  /*6560*/  IMAD.IADD R13, R13, 0x1, R11 ;  /* 0x000000010d0d7824 */ /* 0x000fe200078e020b */
[----:B------:R-:W-:Y:S01]  /*6570*/  VIMNMX R80, R80, 0x80, PT ;  /* 0x0000008050507848 */ /* 0x000fe20003fe0100 */
[C---:B------:R-:W-:Y:S02]  /*6580*/  IMAD R15, R76.reuse, UR5, R15 ;  /* 0x000000054c0f7c24 */ /* 0x040fe4000f8e020f */
[----:B------:R-:W-:Y:S01]  /*6590*/  IMAD.WIDE.U32 R12, R76, UR4, R12 ;  /* 0x000000044c0c7c25 */ /* 0x000fe2000f8e000c */
[----:B------:R-:W-:-:S03]  /*65a0*/  ULDC.64 UR4, c[0x0][0x308] ;  /* 0x0000c20000047ab9 */ /* 0x000fc60000000a00 */
[----:B------:R-:W-:Y:S01]  /*65b0*/  IMAD R11, R6, UR4, RZ ;  /* 0x00000004060b7c24 */ /* 0x000fe2000f8e02ff */
[----:B------:R-:W-:-:S03]  /*65c0*/  IADD3 R13, R13, R15, RZ ;  /* 0x0000000f0d0d7210 */ /* 0x000fc60007ffe0ff */
[C---:B------:R-:W-:Y:S02]  /*65d0*/  IMAD R11, R30.reuse, UR5, R11 ;  /* 0x000000051e0b7c24 */ /* 0x040fe4000f8e020b */
[----:B------:R-:W-:Y:S01]  /*65e0*/  IMAD.WIDE.U32 R12, R30, UR4, R12 ;  /* 0x000000041e0c7c25 */ /* 0x000fe2000f8e000c */
[----:B------:R-:W-:-:S03]  /*65f0*/  ULDC.64 UR4, c[0x0][0x2e8] ;  /* 0x0000ba0000047ab9 */ /* 0x000fc60000000a00 */
[----:B------:R-:W-:Y:S01]  /*6600*/  IMAD.IADD R11, R13, 0x1, R11 ;  /* 0x000000010d0b7824 */ /* 0x000fe200078e020b */
[----:B------:R-:W-:Y:S01]  /*6610*/  LEA R38, P3, R12, UR4, 0x1 ;  /* 0x000000040c267c11 */ /* 0x000fe2000f8608ff */
[----:B------:R-:W-:-:S03]  /*6620*/  UMOV UR4, 0xffffffff ;  /* 0xffffffff00047882 */ /* 0x000fc60000000000 */
[----:B------:R-:W-:Y:S02]  /*6630*/  LEA.HI.X R13, R12, UR5, R11, 0x1, P3 ;  /* 0x000000050c0d7c11 */ /* 0x000fe400098f0c0b */
[----:B------:R-:W-:Y:S01]  /*6640*/  ISETP.GT.AND P3, PT, R80, R140, PT ;  /* 0x0000008c5000720c */ /* 0x000fe20003f64270 */
[----:B------:R-:W-:-:S12]  /*6650*/  BRA.DIV UR4, `(.L_x_454) ;  /* 0x0000013a040c7947 */ /* 0x000fd8000b800000 */
[----:B------:R1:W2:Y:S04]  /*6660*/  SHFL.IDX PT, R39, R13, RZ, 0x1e1f ;  /* 0x001e1fff0d277589 */ /* 0x0002a800000e0000 */
[----:B------:R-:W3:Y:S02]  /*6670*/  SHFL.IDX PT, R38, R38, RZ, 0x1e1f ;  /* 0x001e1fff26267589 */ /* 0x000ee400000e0000 */
.L_x_673:
[----:B------:R-:W-:Y:S05]  /*6680*/  @!P3 BRA `(.L_x_412) ;  /* 0x000000000098b947 */ /* 0x000fea0003800000 */
[----:B------:R-:W4:Y:S01]  /*6690*/  LDL R12, [R1+0x20] ;  /* 0x00002000010c7983 */ /* 0x000f220000100800 */
[----:B------:R-:W-:-:S03]  /*66a0*/  ULDC UR4, c[0x0][0x2f4] ;  /* 0x0000bd0000047ab9 */ /* 0x000fc60000000800 */
[----:B------:R-:W5:Y:S04]  /*66b0*/  LDL R11, [R1+0x1c] ;  /* 0x00001c00010b7983 */ /* 0x000f680000100800 */
[----:B------:R-:W5:Y:S01]  /*66c0*/  LDL R40, [R1+0x18] ;  /* 0x0000180001287983 */ /* 0x000f620000100800 */
[----:B------:R-:W-:Y:S02]  /*66d0*/  ISETP.GE.AND P5, PT, R16, UR4, PT ;  /* 0x0000000410007c0c */ /* 0x000fe4000bfa6270 */
[----:B------:R-:W-:-:S11]  /*66e0*/  ISETP.GE.AND P4, PT, R22, UR4, PT ;  /* 0x0000000416007c0c */ /* 0x000fd6000bf86270 */
[----:B---3--:R-:W-:-:S04]  /*66f0*/  @!P5 LEA R36, P3, R16, R38, 0x1 ;  /* 0x000000261024d211 */ /* 0x008fc800078608ff */
[----:B--2---:R-:W-:Y:S02]  /*6700*/  @!P5 LEA.HI.X R37, R16, R39, R17, 0x1, P3 ;  /* 0x000000271025d211 */ /* 0x004fe400018f0c11 */
[----:B------:R-:W-:-:S04]  /*6710*/  @!P4 LEA R34, P3, R22, R38, 0x1 ;  /* 0x000000261622c211 */ /* 0x000fc800078608ff */
[----:B----4-:R-:W-:Y:S02]  /*6720*/  @!P4 LEA.HI.X R35, R22, R39, R12, 0x1, P3 ;  /* 0x000000271623c211 */ /* 0x010fe400018f0c0c */
[----:B-1----:R-:W1:Y:S01]  /*6730*/  @!P5 LDS.128 R12, [R62+0x15000] ;  /* 0x015000003e0cd984 */ /* 0x002e620000000c00 */
[----:B------:R-:W-:-:S13]  /*6740*/  ISETP.GE.AND P3, PT, R19, UR4, PT ;  /* 0x0000000413007c0c */ /* 0x000fda000bf66270 */
[----:B------:R-:W-:-:S04]  /*6750*/  @!P3 LEA R32, P6, R19, R38, 0x1 ;  /* 0x000000261320b211 */ /* 0x000fc800078c08ff */
[----:B-----5:R-:W-:Y:S01]  /*6760*/  @!P3 LEA.HI.X R33, R19, R39, R11, 0x1, P6 ;  /* 0x000000271321b211 */ /* 0x020fe200030f0c0b */
[----:B-1----:R1:W-:Y:S01]  /*6770*/  @!P5 ST.E.128 desc[UR42][R36.64], R12 ;  /* 0x0000000c2400d985 */ /* 0x0023e2000c101d2a */
[----:B------:R-:W-:-:S13]  /*6780*/  ISETP.GE.AND P5, PT, R0, UR4, PT ;  /* 0x0000000400007c0c */ /* 0x000fda000bfa6270 */
[----:B------:R-:W2:Y:S01]  /*6790*/  @!P5 LDS.128 R12, [R61+0x15000] ;  /* 0x015000003d0cd984 */ /* 0x000ea20000000c00 */
[----:B------:R-:W-:Y:S01]  /*67a0*/  @!P5 IMAD.SHL.U32 R11, R155, 0x8, RZ ;  /* 0x000000089b0bd824 */ /* 0x000fe200078e00ff */
[----:B-1----:R-:W-:Y:S01]  /*67b0*/  @!P5 MOV R37, R39 ;  /* 0x000000270025d202 */ /* 0x002fe20000000f00 */
[----:B------:R-:W-:-:S04]  /*67c0*/  @!P5 IMAD.MOV.U32 R36, RZ, RZ, R38 ;  /* 0x000000ffff24d224 */ /* 0x000fc800078e0026 */
[----:B------:R-:W-:-:S05]  /*67d0*/  @!P5 IMAD.WIDE R36, R11, 0x2, R36 ;  /* 0x000000020b24d825 */ /* 0x000fca00078e0224 */
[----:B--2---:R1:W-:Y:S01]  /*67e0*/  @!P5 ST.E.128 desc[UR42][R36.64], R12 ;  /* 0x0000000c2400d985 */ /* 0x0043e2000c101d2a */
[----:B------:R-:W-:-:S13]  /*67f0*/  ISETP.GE.AND P5, PT, R3, UR4, PT ;  /* 0x0000000403007c0c */ /* 0x000fda000bfa6270 */
[----:B------:R-:W2:Y:S01]  /*6800*/  @!P5 LDS.128 R12, [R62+0x17000] ;  /* 0x017000003e0cd984 */ /* 0x000ea20000000c00 */
[----:B------:R-:W-:Y:S02]  /*6810*/  @!P5 IMAD.SHL.U32 R11, R156, 0x8, RZ ;  /* 0x000000089c0bd824 */ /* 0x000fe400078e00ff */
[----:B-1----:R-:W-:Y:S02]  /*6820*/  @!P5 IMAD.MOV.U32 R36, RZ, RZ, R38 ;  /* 0x000000ffff24d224 */ /* 0x002fe400078e0026 */
[----:B------:R-:W-:Y:S02]  /*6830*/  @!P5 IMAD.MOV.U32 R37, RZ, RZ, R39 ;  /* 0x000000ffff25d224 */ /* 0x000fe400078e0027 */
[----:B------:R-:W-:-:S05]  /*6840*/  @!P5 IMAD.WIDE R36, R11, 0x2, R36 ;  /* 0x000000020b24d825 */ /* 0x000fca00078e0224 */
[----:B--2---:R1:W-:Y:S01]  /*6850*/  @!P5 ST.E.128 desc[UR42][R36.64], R12 ;  /* 0x0000000c2400d985 */ /* 0x0043e2000c101d2a */
[----:B------:R-:W-:-:S03]  /*6860*/  ISETP.GE.AND P5, PT, R136, UR4, PT ;  /* 0x0000000488007c0c */ /* 0x000fc6000bfa6270 */
[----:B------:R-:W2:Y:S10]  /*6870*/  @!P4 LDS.128 R12, [R61+0x17000] ;  /* 0x017000003d0cc984 */ /* 0x000eb40000000c00 */
[----:B-1----:R-:W-:-:S04]  /*6880*/  @!P5 LEA R36, P6, R136, R38, 0x1 ;  /* 0x000000268824d211 */ /* 0x002fc800078c08ff */
[----:B------:R-:W-:Y:S01]  /*6890*/  @!P5 LEA.HI.X R37, R136, R39, R40, 0x1, P6 ;  /* 0x000000278825d211 */ /* 0x000fe200030f0c28 */
[----:B--2---:R-:W-:Y:S04]  /*68a0*/  @!P4 ST.E.128 desc[UR42][R34.64], R12 ;  /* 0x0000000c2200c985 */ /* 0x004fe8000c101d2a */
[----:B------:R-:W1:Y:S04]  /*68b0*/  @!P3 LDS.128 R12, [R62+0x19000] ;  /* 0x019000003e0cb984 */ /* 0x000e680000000c00 */
[----:B-1----:R-:W-:Y:S04]  /*68c0*/  @!P3 ST.E.128 desc[UR42][R32.64], R12 ;  /* 0x0000000c2000b985 */ /* 0x002fe8000c101d2a */
[----:B------:R-:W1:Y:S04]  /*68d0*/  @!P5 LDS.128 R12, [R61+0x19000] ;  /* 0x019000003d0cd984 */ /* 0x000e680000000c00 */
[----:B-1----:R4:W-:Y:S02]  /*68e0*/  @!P5 ST.E.128 desc[UR42][R36.64], R12 ;  /* 0x0000000c2400d985 */ /* 0x0029e4000c101d2a */
.L_x_412:
[----:B------:R-:W-:Y:S05]  /*68f0*/  BSYNC B0 ;  /* 0x0000000000007941 */ /* 0x000fea0003800000 */
.L_x_403:
[----:B------:R-:W5:Y:S01]  /*6900*/  S2R R11, SR_TID.X ;  /* 0x00000000000b7919 */ /* 0x000f620000002100 */
[----:B------:R-:W-:Y:S01]  /*6910*/  @!PT LDS RZ, [RZ] ;  /* 0x00000000fffff984 */ /* 0x000fe20000000800 */
[----:B------:R-:W-:Y:S01]  /*6920*/  @!PT LDS RZ, [RZ] ;  /* 0x00000000fffff984 */ /* 0x000fe20000000800 */
[----:B------:R-:W-:Y:S01]  /*6930*/  @!PT LDS RZ, [RZ] ;  /* 0x00000000fffff984 */ /* 0x000fe20000000800 */
[----:B------:R-:W-:Y:S01]  /*6940*/  @!PT LDS RZ, [RZ] ;  /* 0x00000000fffff984 */ /* 0x000fe20000000800 */
[----:B------:R0:W-:Y:S06]  /*6950*/  MEMBAR.ALL.CTA ;  /* 0x0000000000007992 */ /* 0x0001ec0000008000 */
[----:B0-----:R-:W0:Y:S01]  /*6960*/  FENCE.VIEW.ASYNC.S ;  /* 0x00000000000073c6 */ /* 0x001e220000000000 */
[----:B------:R-:W-:Y:S05]  /*6970*/  WARPSYNC.ALL ;  /* 0x0000000000007948 */ /* 0x000fea0003800000 */
[----:B------:R-:W-:Y:S01]  /*6980*/  BSSY B0, `(.L_x_455) ;  /* 0x0000008000007945 */ /* 0x000fe20003800000 */
[----:B0-----:R0:W-:Y:S01]  /*6990*/  BAR.SYNC.DEFER_BLOCKING R102, 0x80 ;  /* 0x000200660000751d */ /* 0x0011e20000010000 */
[----:B-----5:R-:W-:-:S13]  /*69a0*/  LOP3.LUT P3, RZ, R11, 0x7f, RZ, 0xc0, !PT ;  /* 0x0000007f0bff7812 */ /* 0x020fda000786c0ff */
[----:B------:R-:W-:-:S04]  /*69b0*/  @!P3 IADD3 R11, R60, 0x2d8a0, RZ ;  /* 0x0002d8a03c0bb810 */ /* 0x000fc80007ffe0ff */
[----:B------:R-:W-:-:S04]  /*69c0*/  @!P3 PRMT R11, RZ, 0x654, R11 ;  /* 0x00000654ff0bb816 */ /* 0x000fc8000000000b */
[----:B------:R0:W-:Y:S01]  /*69d0*/  @!P3 SYNCS.ARRIVE.TRANS64.RED.A1T0 RZ, [R11+URZ], RZ ;  /* 0x000000ff0bffb9a7 */ /* 0x0001e2000810043f */
[----:B------:R-:W-:Y:S05]  /*69e0*/  @!P2 BRA `(.L_x_456) ;  /* 0x000000000004a947 */ /* 0x000fea0003800000 */
[----:B------:R-:W-:Y:S01]  /*69f0*/  BPT.TRAP 0x1 ;  /* 0x000000040000795c */ /* 0x000fe20000300000 */
.L_x_456:
[----:B------:R-:W-:Y:S05]  /*6a00*/  BSYNC B0 ;  /* 0x0000000000007941 */ /* 0x000fea0003800000 */
.L_x_455:
[----:B------:R-:W5:Y:S01]  /*6a10*/  SYNCS.PHASECHK.TRANS64.TRYWAIT P2, [R60+URZ+0x2d8b0], R81 ;  /* 0x02d8b0513c0075a7 */ /* 0x000f62000804017f */
[----:B------:R-:W-:Y:S04]  /*6a20*/  BSSY B0, `(.L_x_457) ;  /* 0x0000002000007945 */ /* 0x000fe80003800000 */
[----:B-----5:R-:W-:Y:S05]  /*6a30*/  @!P2 BRA `(.L_x_458) ;  /* 0x00000134005ca947 */ /* 0x020fea0003800000 */
.L_x_674:
[----:B------:R-:W-:Y:S05]  /*6a40*/  BSYNC B0 ;  /* 0x0000000000007941 */ /* 0x000fea0003800000 */
.L_x_457:
[----:B------:R-:W-:Y:S01]  /*6a50*/  ULDC.64 UR4, c[0x0][0x328] ;  /* 0x0000ca0000047ab9 */ /* 0x000fe20000000a00 */
[----:B------:R-:W-:Y:S01]  /*6a60*/  BSSY B0, `(.L_x_459) ;  /* 0x000003a000007945 */ /* 0x000fe20003800000 */
[----:B------:R-:W-:Y:S02]  /*6a70*/  IMAD R78, R78, UR4, RZ ;  /* 0x000000044e4e7c24 */ /* 0x000fe4000f8e02ff */
[----:B-1-34-:R-:W-:-:S04]  /*6a80*/  IMAD.WIDE.U32 R12, R77, UR4, RZ ;  /* 0x000000044d0c7c25 */ /* 0x01afc8000f8e00ff */
[----:B------:R-:W-:Y:S01]  /*6a90*/  IMAD R77, R77, UR5, R78 ;  /* 0x000000054d4d7c24 */ /* 0x000fe2000f8e024e */
[----:B------:R-:W-:Y:S02]  /*6aa0*/  ULDC.64 UR4, c[0x0][0x338] ;  /* 0x0000ce0000047ab9 */ /* 0x000fe40000000a00 */
[----:B------:R-:W-:Y:S02]  /*6ab0*/  IMAD R79, R79, UR4, RZ ;  /* 0x000000044f4f7c24 */ /* 0x000fe4000f8e02ff */
[----:B------:R-:W-:Y:S02]  /*6ac0*/  IMAD.IADD R13, R13, 0x1, R77 ;  /* 0x000000010d0d7824 */ /* 0x000fe400078e024d */
[C---:B------:R-:W-:Y:S02]  /*6ad0*/  IMAD R79, R76.reuse, UR5, R79 ;  /* 0x000000054c4f7c24 */ /* 0x040fe4000f8e024f */
[----:B------:R-:W-:Y:S01]  /*6ae0*/  IMAD.WIDE.U32 R12, R76, UR4, R12 ;  /* 0x000000044c0c7c25 */ /* 0x000fe2000f8e000c */
[----:B------:R-:W-:-:S03]  /*6af0*/  ULDC.64 UR4, c[0x0][0x330] ;  /* 0x0000cc0000047ab9 */ /* 0x000fc60000000a00 */
[----:B0-----:R-:W-:Y:S02]  /*6b00*/  IMAD R11, R6, UR4, RZ ;  /* 0x00000004060b7c24 */ /* 0x001fe4000f8e02ff */
[----:B------:R-:W-:Y:S02]  /*6b10*/  IMAD.IADD R13, R13, 0x1, R79 ;  /* 0x000000010d0d7824 */ /* 0x000fe400078e024f */
[C---:B------:R-:W-:Y:S02]  /*6b20*/  IMAD R11, R30.reuse, UR5, R11 ;  /* 0x000000051e0b7c24 */ /* 0x040fe4000f8e020b */
[----:B------:R-:W-:Y:S01]  /*6b30*/  IMAD.WIDE.U32 R12, R30, UR4, R12 ;  /* 0x000000041e0c7c25 */ /* 0x000fe2000f8e000c */
[----:B------:R-:W-:-:S03]  /*6b40*/  ULDC.64 UR4, c[0x0][0x318] ;  /* 0x0000c60000047ab9 */ /* 0x000fc60000000a00 */
[----:B------:R-:W-:Y:S01]  /*6b50*/  IMAD.IADD R13, R13, 0x1, R11 ;  /* 0x000000010d0d7824 */ /* 0x000fe200078e020b */
[----:B------:R-:W-:-:S04]  /*6b60*/  LEA R11, P2, R12, UR4, 0x1 ;  /* 0x000000040c0b7c11 */ /* 0x000fc8000f8408ff */
[----:B------:R-:W-:Y:S01]  /*6b70*/  LEA.HI.X R12, R12, UR5, R13, 0x1, P2 ;  /* 0x000000050c0c7c11 */ /* 0x000fe200090f0c0d */
[----:B--2---:R0:W1:Y:S01]  /*6b80*/  SHFL.IDX PT, R36, R11, RZ, 0x1e1f ;  /* 0x001e1fff0b247589 */ /* 0x00406200000e0000 */
[----:B------:R-:W-:-:S03]  /*6b90*/  ISETP.GT.AND P2, PT, R80, R140, PT ;  /* 0x0000008c5000720c */ /* 0x000fc60003f44270 */
[----:B------:R0:W2:Y:S10]  /*6ba0*/  SHFL.IDX PT, R37, R12, RZ, 0x1e1f ;  /* 0x001e1fff0c257589 */ /* 0x0000b400000e0000 */
[----:B0-----:R-:W-:Y:S05]  /*6bb0*/  @!P2 BRA `(.L_x_460) ;  /* 0x000000000090a947 */ /* 0x001fea0003800000 */
[----:B------:R-:W3:Y:S01]  /*6bc0*/  LDL R15, [R1+0x20] ;  /* 0x00002000010f7983 */ /* 0x000ee20000100800 */
[----:B------:R-:W-:-:S03]  /*6bd0*/  ULDC UR4, c[0x0][0x2f4] ;  /* 0x0000bd0000047ab9 */ /* 0x000fc60000000800 */
[----:B------:R-:W4:Y:S01]  /*6be0*/  LDL R14, [R1+0x1c] ;  /* 0x00001c00010e7983 */ /* 0x000f220000100800 */
[----:B------:R-:W-:Y:S02]  /*6bf0*/  ISETP.GE.AND P5, PT, R16, UR4, PT ;  /* 0x0000000410007c0c */ /* 0x000fe4000bfa6270 */
[----:B------:R-:W-:Y:S01]  /*6c00*/  ISETP.GE.AND P4, PT, R22, UR4, PT ;  /* 0x0000000416007c0c */ /* 0x000fe2000bf86270 */
[----:B------:R-:W5:Y:S10]  /*6c10*/  LDL R40, [R1+0x18] ;  /* 0x0000180001287983 */ /* 0x000f740000100800 */
[----:B-1----:R-:W-:-:S04]  /*6c20*/  @!P5 LEA R38, P2, R16, R36, 0x1 ;  /* 0x000000241026d211 */ /* 0x002fc800078408ff */
[----:B--2---:R-:W-:Y:S02]  /*6c30*/  @!P5 LEA.HI.X R39, R16, R37, R17, 0x1, P2 ;  /* 0x000000251027d211 */ /* 0x004fe400010f0c11 */
[----:B------:R-:W-:-:S04]  /*6c40*/  @!P4 LEA R34, P2, R22, R36, 0x1 ;  /* 0x000000241622c211 */ /* 0x000fc800078408ff */
[----:B---3--:R-:W-:Y:S02]  /*6c50*/  @!P4 LEA.HI.X R35, R22, R37, R15, 0x1, P2 ;  /* 0x000000251623c211 */ /* 0x008fe400010f0c0f */
[----:B------:R-:W-:-:S13]  /*6c60*/  ISETP.GE.AND P2, PT, R19, UR4, PT ;  /* 0x0000000413007c0c */ /* 0x000fda000bf46270 */
[----:B------:R-:W-:-:S04]  /*6c70*/  @!P2 LEA R32, P6, R19, R36, 0x1 ;  /* 0x000000241320a211 */ /* 0x000fc800078c08ff */
[----:B----4-:R-:W-:Y:S02]  /*6c80*/  @!P2 LEA.HI.X R33, R19, R37, R14, 0x1, P6 ;  /* 0x000000251321a211 */ /* 0x010fe400030f0c0e */
[----:B------:R-:W0:Y:S04]  /*6c90*/  @!P5 LDS.128 R12, [R62] ;  /* 0x000000003e0cd984 */ /* 0x000e280000000c00 */
[----:B0-----:R0:W-:Y:S01]  /*6ca0*/  @!P5 ST.E.128 desc[UR42][R38.64], R12 ;  /* 0x0000000c2600d985 */ /* 0x0011e2000c101d2a */
[----:B------:R-:W-:-:S13]  /*6cb0*/  ISETP.GE.AND P5, PT, R0, UR4, PT ;  /* 0x0000000400007c0c */ /* 0x000fda000bfa6270 */
[----:B------:R-:W1:Y:S01]  /*6cc0*/  @!P5 LDS.128 R12, [R61] ;  /* 0x000000003d0cd984 */ /* 0x000e620000000c00 */
[----:B------:R-:W-:-:S05]  /*6cd0*/  @!P5 SHF.L.U32 R11, R155, 0x3, RZ ;  /* 0x000000039b0bd819 */ /* 0x000fca00000006ff */
[----:B0-----:R-:W-:-:S05]  /*6ce0*/  @!P5 IMAD.WIDE R38, R11, 0x2, R36 ;  /* 0x000000020b26d825 */ /* 0x001fca00078e0224 */
[----:B-1----:R0:W-:Y:S01]  /*6cf0*/  @!P5 ST.E.128 desc[UR42][R38.64], R12 ;  /* 0x0000000c2600d985 */ /* 0x0021e2000c101d2a */
[----:B------:R-:W-:-:S13]  /*6d00*/  ISETP.GE.AND P5, PT, R3, UR4, PT ;  /* 0x0000000403007c0c */ /* 0x000fda000bfa6270 */
[----:B------:R-:W1:Y:S01]  /*6d10*/  @!P5 LDS.128 R12, [R62+0x2000] ;  /* 0x002000003e0cd984 */ /* 0x000e620000000c00 */
[----:B------:R-:W-:Y:S02]  /*6d20*/  @!P5 IMAD.SHL.U32 R11, R156, 0x8, RZ ;  /* 0x000000089c0bd824 */ /* 0x000fe400078e00ff */
[----:B0-----:R-:W-:Y:S02]  /*6d30*/  @!P5 IMAD.MOV.U32 R38, RZ, RZ, R36 ;  /* 0x000000ffff26d224 */ /* 0x001fe400078e0024 */
[----:B------:R-:W-:Y:S02]  /*6d40*/  @!P5 IMAD.MOV.U32 R39, RZ, RZ, R37 ;  /* 0x000000ffff27d224 */ /* 0x000fe400078e0025 */
[----:B------:R-:W-:-:S05]  /*6d50*/  @!P5 IMAD.WIDE R38, R11, 0x2, R38 ;  /* 0x000000020b26d825 */ /* 0x000fca00078e0226 */
[----:B-1----:R-:W-:Y:S01]  /*6d60*/  @!P5 ST.E.128 desc[UR42][R38.64], R12 ;  /* 0x0000000c2600d985 */ /* 0x002fe2000c101d2a */
[----:B------:R-:W-:-:S03]  /*6d70*/  ISETP.GE.AND P5, PT, R136, UR4, PT ;  /* 0x0000000488007c0c */ /* 0x000fc6000bfa6270 */
[----:B------:R-:W0:Y:S10]  /*6d80*/  @!P4 LDS.128 R12, [R61+0x2000] ;  /* 0x002000003d0cc984 */ /* 0x000e340000000c00 */
[----:B------:R-:W-:-:S04]  /*6d90*/  @!P5 LEA R36, P6, R136, R36, 0x1 ;  /* 0x000000248824d211 */ /* 0x000fc800078c08ff */
[----:B-----5:R-:W-:Y:S01]  /*6da0*/  @!P5 LEA.HI.X R37, R136, R37, R40, 0x1, P6 ;  /* 0x000000258825d211 */ /* 0x020fe200030f0c28 */
[----:B0-----:R-:W-:Y:S04]  /*6db0*/  @!P4 ST.E.128 desc[UR42][R34.64], R12 ;  /* 0x0000000c2200c985 */ /* 0x001fe8000c101d2a */
[----:B------:R-:W0:Y:S04]  /*6dc0*/  @!P2 LDS.128 R12, [R62+0x4000] ;  /* 0x004000003e0ca984 */ /* 0x000e280000000c00 */
[----:B0-----:R-:W-:Y:S04]  /*6dd0*/  @!P2 ST.E.128 desc[UR42][R32.64], R12 ;  /* 0x0000000c2000a985 */ /* 0x001fe8000c101d2a */
[----:B------:R-:W0:Y:S04]  /*6de0*/  @!P5 LDS.128 R12, [R61+0x4000] ;  /* 0x004000003d0cd984 */ /* 0x000e280000000c00 */
[----:B0-----:R0:W-:Y:S02]  /*6df0*/  @!P5 ST.E.128 desc[UR42][R36.64], R12 ;  /* 0x0000000c2400d985 */ /* 0x0011e4000c101d2a */
.L_x_460:
[----:B------:R-:W-:Y:S05]  /*6e00*/  BSYNC B0 ;  /* 0x0000000000007941 */ /* 0x000fea0003800000 */
.L_x_459:
[----:B------:R-:W-:Y:S01]  /*6e10*/  @!PT LDS RZ, [RZ] ;  /* 0x00000000fffff984 */ /* 0x000fe20000000800 */
[----:B------:R-:W-:Y:S01]  /*6e20*/  @!PT LDS RZ, [RZ] ;  /* 0x00000000fffff984 */ /* 0x000fe20000000800 */
[----:B------:R-:W-:Y:S01]  /*6e30*/  @!PT LDS RZ, [RZ] ;  /* 0x00000000fffff984 */ /* 0x000fe20000000800 */
[----:B------:R-:W-:Y:S01]  /*6e40*/  @!PT LDS RZ, [RZ] ;  /* 0x00000000fffff984 */ /* 0x000fe20000000800 */
[----:B------:R3:W-:Y:S06]  /*6e50*/  MEMBAR.ALL.CTA ;  /* 0x0000000000007992 */ /* 0x0007ec0000008000 */
[----:B---3--:R-:W3:Y:S01]  /*6e60*/  FENCE.VIEW.ASYNC.S ;  /* 0x00000000000073c6 */ /* 0x008ee20000000000 */
[----:B------:R-:W-:Y:S01]  /*6e70*/  VIADD R18, R18, 0x1 ;  /* 0x0000000112127836 */ /* 0x000fe20000000000 */
[----:B------:R-:W-:Y:S01]  /*6e80*/  @!P3 IADD3 R60, R60, 0x2d8c0, RZ ;  /* 0x0002d8c03c3cb810 */ /* 0x000fe20007ffe0ff */
[----:B---3--:R3:W-:Y:S03]  /*6e90*/  BAR.SYNC.DEFER_BLOCKING R102, 0x80 ;  /* 0x000200660000751d */ /* 0x0087e60000010000 */
[----:B------:R-:W-:-:S02]  /*6ea0*/  ISETP.NE.AND P2, PT, R18, 0x2, PT ;  /* 0x000000021200780c */ /* 0x000fc40003f45270 */
[----:B------:R-:W-:Y:S02]  /*6eb0*/  @!P3 PRMT R60, RZ, 0x654, R60 ;  /* 0x00000654ff3cb816 */ /* 0x000fe4000000003c */
[----:B0-----:R-:W-:Y:S02]  /*6ec0*/  SEL R12, RZ, 0x1, P2 ;  /* 0x00000001ff0c7807 */ /* 0x001fe40001000000 */
[----:B------:R-:W-:Y:S02]  /*6ed0*/  SEL R18, R18, RZ, P2 ;  /* 0x000000ff12127207 */ /* 0x000fe40001000000 */
[----:B------:R-:W-:Y:S01]  /*6ee0*/  LOP3.LUT R137, R137, R12, RZ, 0x3c, !PT ;  /* 0x0000000c89897212 */ /* 0x000fe200078e3cff */
[----:B------:R3:W-:Y:S01]  /*6ef0*/  @!P3 SYNCS.ARRIVE.TRANS64.RED.A1T0 RZ, [R60+URZ], RZ ;  /* 0x000000ff3cffb9a7 */ /* 0x0007e2000810043f */
[----:B------:R-:W-:Y:S05]  /*6f00*/  @P1 BRA `(.L_x_461) ;  /* 0xffffffb400b81947 */ /* 0x000fea000383ffff */
[----:B------:R-:W0:Y:S01]  /*6f10*/  S2R R11, SR_TID.X ;  /* 0x00000000000b7919 */ /* 0x000e220000002100 */
[----:B------:R-:W-:Y:S02]  /*6f20*/  PLOP3.LUT P0, PT, PT, PT, PT, 0x8, 0x0 ;  /* 0x000000000000781c */ /* 0x000fe40003f0e170 */
[----:B0-----:R-:W-:-:S04]  /*6f30*/  SHF.R.U32.HI R11, RZ, 0x7, R11 ;  /* 0x00000007ff0b7819 */ /* 0x001fc8000001160b */
[----:B------:R-:W-:-:S13]  /*6f40*/  ISETP.NE.AND P4, PT, R11, 0x1, PT ;  /* 0x000000010b00780c */ /* 0x000fda0003f85270 */
[----:B------:R-:W-:Y:S06]  /*6f50*/  @!P4 BAR.ARV 0x9, 0x100 ;  /* 0x024400000000cb1d */ /* 0x000fec0000002000 */
.L_x_398:
[----:B------:R-:W-:Y:S01]  /*6f60*/  ISETP.GE.AND P2, PT, R101, 0x1, PT ;  /* 0x000000016500780c */ /* 0x000fe20003f46270 */
[----:B------:R-:W-:Y:S01]  /*6f70*/  IMAD.MOV.U32 R3, RZ, RZ, RZ ;  /* 0x000000ffff037224 */ /* 0x000fe200078e00ff */
[----:B------:R-:W-:Y:S01]  /*6f80*/  PLOP3.LUT P1, PT, PT, PT, PT, 0x80, 0x0 ;  /* 0x000000000000781c */ /* 0x000fe20003f2f070 */
[----:B------:R-:W-:Y:S01]  /*6f90*/  IMAD.MOV.U32 R0, RZ, RZ, RZ ;  /* 0x000000ffff007224 */ /* 0x000fe200078e00ff */
[----:B------:R-:W-:Y:S02]  /*6fa0*/  MOV R135, RZ ;  /* 0x000000ff00877202 */ /* 0x000fe40000000f00 */
        /* <DEDUP_REMOVED lines=11> */
[----:B-12---:R-:W-:Y:S02]  /*7060*/  CS2R R36, SRZ ;  /* 0x0000000000247805 */ /* 0x006fe4000001ff00 */
[----:B------:R-:W-:Y:S02]  /*7070*/  CS2R R66, SRZ ;  /* 0x0000000000427805 */ /* 0x000fe4000001ff00 */
[----:B------:R-:W-:Y:S02]  /*7080*/  CS2R R58, SRZ ;  /* 0x00000000003a7805 */ /* 0x000fe4000001ff00 */
[----:B------:R-:W-:-:S02]  /*7090*/  CS2R R72, SRZ ;  /* 0x0000000000487805 */ /* 0x000fc4000001ff00 */
[----:B------:R-:W-:Y:S02]  /*70a0*/  CS2R R46, SRZ ;  /* 0x00000000002e7805 */ /* 0x000fe4000001ff00 */
[----:B------:R-:W-:Y:S02]  /*70b0*/  CS2R R26, SRZ ;  /* 0x00000000001a7805 */ /* 0x000fe4000001ff00 */
[----:B---3--:R-:W-:Y:S01]  /*70c0*/  CS2R R60, SRZ ;  /* 0x00000000003c7805 */ /* 0x008fe2000001ff00 */
[----:B------:R-:W-:Y:S01]  /*70d0*/  IMAD.MOV.U32 R74, RZ, RZ, RZ ;  /* 0x000000ffff4a7224 */ /* 0x000fe200078e00ff */
[----:B------:R-:W-:Y:S02]  /*70e0*/  CS2R R48, SRZ ;  /* 0x0000000000307805 */ /* 0x000fe4000001ff00 */
[----:B------:R-:W-:Y:S02]  /*70f0*/  CS2R R38, SRZ ;  /* 0x0000000000267805 */ /* 0x000fe4000001ff00 */
[----:B------:R-:W-:Y:S01]  /*7100*/  CS2R R62, SRZ ;  /* 0x00000000003e7805 */ /* 0x000fe2000001ff00 */
[----:B------:R-:W-:-:S02]  /*7110*/  IMAD.MOV.U32 R51, RZ, RZ, RZ ;  /* 0x000000ffff337224 */ /* 0x000fc400078e00ff */
[----:B------:R-:W-:Y:S01]  /*7120*/  IMAD.MOV.U32 R6, RZ, RZ, RZ ;  /* 0x000000ffff067224 */ /* 0x000fe200078e00ff */
[----:B------:R-:W-:Y:S06]  /*7130*/  @P0 BRA `(.L_x_462) ;  /* 0x00000000000c0947 */ /* 0x000fec0003800000 */
[----:B------:R-:W0:Y:S01]  /*7140*/  FENCE.VIEW.ASYNC.G ;  /* 0x00000000000073c6 */ /* 0x000e220000000100 */
[----:B------:R-:W-:Y:S05]  /*7150*/  WARPSYNC.ALL ;  /* 0x0000000000007948 */ /* 0x000fea0003800000 */
[----:B0-----:R-:W-:Y:S06]  /*7160*/  BAR.ARV 0xc, 0x200 ;  /* 0x0308000000007b1d */ /* 0x001fec0000002000 */
.L_x_462:
[----:B------:R-:W-:Y:S01]  /*7170*/  MOV R50, RZ ;  /* 0x000000ff00327202 */ /* 0x000fe20000000f00 */
[----:B------:R-:W-:Y:S01]  /*7180*/  IMAD.MOV.U32 R7, RZ, RZ, RZ ;  /* 0x000000ffff077224 */ /* 0x000fe200078e00ff */
[----:B------:R-:W-:Y:S06]  /*7190*/  @!P2 BRA `(.L_x_463) ;  /* 0x000000a000b0a947 */ /* 0x000fec0003800000 */
[----:B------:R-:W-:-:S03]  /*71a0*/  UMOV UR4, 0xffffffff ;  /* 0xffffffff00047882 */ /* 0x000fc60000000000 */
[----:B------:R-:W-:Y:S05]  /*71b0*/  BRA.DIV UR4, `(.L_x_464) ;  /* 0x0000012e04907947 */ /* 0x000fea000b800000 */
[----:B------:R-:W0:Y:S02]  /*71c0*/  S2R R0, SR_TID.X ;  /* 0x0000000000007919 */ /* 0x000e240000002100 */
[----:B0-----:R-:W-:-:S05]  /*71d0*/  VIADD R3, R0, 0xffffff80 ;  /* 0xffffff8000037836 */ /* 0x001fca0000000000 */
[----:B------:R-:W-:-:S04]  /*71e0*/  SHF.R.S32.HI R0, RZ, 0x1f, R3 ;  /* 0x0000001fff007819 */ /* 0x000fc80000011403 */
[----:B------:R-:W-:-:S04]  /*71f0*/  LEA.HI R0, R0, R3, RZ, 0x7 ;  /* 0x0000000300007211 */ /* 0x000fc800078f38ff */
[----:B------:R-:W-:-:S06]  /*7200*/  SHF.R.S32.HI R0, RZ, 0x7, R0 ;  /* 0x00000007ff007819 */ /* 0x000fcc0000011400 */
[----:B------:R-:W0:Y:S04]  /*7210*/  SHFL.IDX PT, R0, R0, RZ, 0x1f ;  /* 0x00001fff00007589 */ /* 0x000e2800000e0000 */
[----:B0-----:R1:W-:Y:S02]  /*7220*/  STL [R1+0x6c], R0 ;  /* 0x00006c0001007387 */ /* 0x0013e40000100800 */
.L_x_677:
[----:B------:R-:W1:Y:S01]  /*7230*/  LDL R3, [R1+0x6c] ;  /* 0x00006c0001037983 */ /* 0x000e620000100800 */
[----:B------:R-:W-:Y:S01]  /*7240*/  BSSY B6, `(.L_x_465) ;  /* 0x000001b000067945 */ /* 0x000fe20003800000 */
[----:B-1----:R-:W-:-:S05]  /*7250*/  IMAD.HI R0, R3, 0x55555556, RZ ;  /* 0x5555555603007827 */ /* 0x002fca00078e02ff */
[----:B------:R-:W-:-:S05]  /*7260*/  LEA.HI R44, R0, R0, RZ, 0x1 ;  /* 0x00000000002c7211 */ /* 0x000fca00078f08ff */
[----:B------:R-:W-:Y:S02]  /*7270*/  IMAD R44, R44, -0x3, R3 ;  /* 0xfffffffd2c2c7824 */ /* 0x000fe400078e0203 */
[----:B------:R-:W-:-:S05]  /*7280*/  VIADD R3, R2, 0x21800 ;  /* 0x0002180002037836 */ /* 0x000fca0000000000 */
[----:B------:R-:W-:Y:S02]  /*7290*/  LEA R0, R44, R3, 0xd ;  /* 0x000000032c007211 */ /* 0x000fe400078e68ff */
[----:B------:R-:W-:Y:S02]  /*72a0*/  LOP3.LUT P0, RZ, R3, 0x3ff, RZ, 0xc0, !PT ;  /* 0x000003ff03ff7812 */ /* 0x000fe4000780c0ff */
[----:B------:R-:W-:-:S04]  /*72b0*/  SHF.R.U32.HI R0, RZ, 0x4, R0 ;  /* 0x00000004ff007819 */ /* 0x000fc80000011600 */
[----:B------:R-:W-:-:S05]  /*72c0*/  LOP3.LUT R0, R0, 0x3fff, RZ, 0xc0, !PT ;  /* 0x00003fff00007812 */ /* 0x000fca00078ec0ff */
[----:B------:R1:W-:Y:S02]  /*72d0*/  STL [R1+0x74], R0 ;  /* 0x0000740001007387 */ /* 0x0003e40000100800 */
[----:B------:R-:W-:Y:S05]  /*72e0*/  @!P0 BRA `(.L_x_466) ;  /* 0x0000000000408947 */ /* 0x000fea0003800000 */
[----:B-1----:R-:W-:Y:S01]  /*72f0*/  MOV R0, 0x0 ;  /* 0x0000000000007802 */ /* 0x002fe20000000f00 */
[----:B------:R-:W-:Y:S01]  /*7300*/  ULDC.64 UR4, c[0x4][0x88] ;  /* 0x0100220000047ab9 */ /* 0x000fe20000000a00 */
[----:B------:R-:W-:Y:S01]  /*7310*/  ULDC.64 UR6, c[0x4][0x90] ;  /* 0x0100240000067ab9 */ /* 0x000fe20000000a00 */
[----:B------:R-:W-:Y:S01]  /*7320*/  IMAD.U32 R4, RZ, RZ, UR4 ;  /* 0x00000004ff047e24 */ /* 0x000fe2000f8e00ff */
[----:B0-----:R0:W1:Y:S01]  /*7330*/  LDC.64 R14, c[0x4][R0] ;  /* 0x01000000000e7b82 */ /* 0x0010620000000a00 */
[----:B------:R-:W-:Y:S01]  /*7340*/  IMAD.U32 R5, RZ, RZ, UR5 ;  /* 0x00000005ff057e24 */ /* 0x000fe2000f8e00ff */
[----:B------:R-:W-:Y:S01]  /*7350*/  ULDC.64 UR4, c[0x4][0x28] ;  /* 0x01000a0000047ab9 */ /* 0x000fe20000000a00 */
[----:B------:R-:W-:Y:S01]  /*7360*/  IMAD.U32 R6, RZ, RZ, UR6 ;  /* 0x00000006ff067e24 */ /* 0x000fe2000f8e00ff */
[----:B------:R-:W-:Y:S01]  /*7370*/  MOV R7, UR7 ;  /* 0x0000000700077c02 */ /* 0x000fe20008000f00 */
[----:B------:R-:W-:Y:S01]  /*7380*/  IMAD.U32 R10, RZ, RZ, UR4 ;  /* 0x00000004ff0a7e24 */ /* 0x000fe2000f8e00ff */
[----:B------:R-:W-:Y:S01]  /*7390*/  MOV R12, 0x1 ;  /* 0x00000001000c7802 */ /* 0x000fe20000000f00 */
[----:B------:R-:W-:-:S02]  /*73a0*/  IMAD.U32 R11, RZ, RZ, UR5 ;  /* 0x00000005ff0b7e24 */ /* 0x000fc4000f8e00ff */
[----:B------:R-:W-:Y:S02]  /*73b0*/  IMAD.MOV.U32 R8, RZ, RZ, 0x70 ;  /* 0x00000070ff087424 */ /* 0x000fe400078e00ff */
[----:B0-----:R-:W-:-:S07]  /*73c0*/  IMAD.MOV.U32 R13, RZ, RZ, RZ ;  /* 0x000000ffff0d7224 */ /* 0x001fce00078e00ff */
[----:B------:R-:W-:-:S07]  /*73d0*/  LEPC R20, `(.L_x_466) ;  /* 0x000000001014794e */ /* 0x000fce0000000000 */
[----:B-1---5:R-:W-:Y:S05]  /*73e0*/  CALL.ABS.NOINC R14 ;  /* 0x000000000e007343 */ /* 0x022fea0003c00000 */
.L_x_466:
[----:B------:R-:W-:Y:S05]  /*73f0*/  BSYNC B6 ;  /* 0x0000000000067941 */ /* 0x000fea0003800000 */
.L_x_465:
[----:B------:R-:W-:Y:S02]  /*7400*/  ULDC UR4, c[0x0][0x3f4] ;  /* 0x0000fd0000047ab9 */ /* 0x000fe40000000800 */
[----:B------:R-:W-:-:S13]  /*7410*/  ISETP.LT.AND P0, PT, RZ, UR4, PT ;  /* 0x00000004ff007c0c */ /* 0x000fda000bf01270 */
[----:B------:R-:W-:Y:S05]  /*7420*/  @P0 BRA `(.L_x_467) ;  /* 0x0000000000400947 */ /* 0x000fea0003800000 */
[----:B------:R-:W-:-:S04]  /*7430*/  ULEA.HI UR4, UR37, UR37, URZ, 0x1 ;  /* 0x0000002525047291 */ /* 0x000fc8000f8f083f */
[----:B------:R-:W-:-:S04]  /*7440*/  ULOP3.LUT UR4, UR4, 0xfffffffe, URZ, 0xc0, !UPT ;  /* 0xfffffffe04047892 */ /* 0x000fc8000f8ec03f */
[----:B------:R-:W-:-:S06]  /*7450*/  UIADD3 UR4, UR37, -UR4, URZ ;  /* 0x8000000425047290 */ /* 0x000fcc000fffe03f */
[----:B------:R-:W-:-:S05]  /*7460*/  IMAD.U32 R3, RZ, RZ, UR4 ;  /* 0x00000004ff037e24 */ /* 0x000fca000f8e00ff */
[----:B------:R-:W-:-:S04]  /*7470*/  SHF.L.U32 R3, R3, 0x1f, RZ ;  /* 0x0000001f03037819 */ /* 0x000fc800000006ff */
[----:B------:R2:W3:Y:S03]  /*7480*/  SYNCS.PHASECHK.TRANS64.TRYWAIT P0, [R2+URZ+0x2d800], R3 ;  /* 0x02d80003020075a7 */ /* 0x0004e6000800017f */
[----:B---3--:R-:W-:Y:S05]  /*7490*/  @!P0 NANOSLEEP.SYNCS 0x989680 ;  /* 0x009896800000895d */ /* 0x008fea0003900000 */
[----:B------:R-:W3:Y:S01]  /*74a0*/  @!P0 SYNCS.PHASECHK.TRANS64 P0, [R2+URZ+0x2d800], R3 ;  /* 0x02d80003020085a7 */ /* 0x000ee2000800007f */
[----:B------:R-:W-:Y:S04]  /*74b0*/  BSSY B0, `(.L_x_468) ;  /* 0x0000006000007945 */ /* 0x000fe80003800000 */
[----:B---3--:R-:W-:Y:S05]  /*74c0*/  @P0 BRA `(.L_x_469) ;  /* 0x0000000000100947 */ /* 0x008fea0003800000 */
.L_x_470:
[----:B---3--:R3:W4:Y:S02]  /*74d0*/  SYNCS.PHASECHK.TRANS64.TRYWAIT P0, [R2+URZ+0x2d800], R3 ;  /* 0x02d80003020075a7 */ /* 0x008724000800017f */
[----:B----4-:R-:W-:Y:S05]  /*74e0*/  @!P0 NANOSLEEP.SYNCS 0x989680 ;  /* 0x009896800000895d */ /* 0x010fea0003900000 */
[----:B------:R-:W4:Y:S02]  /*74f0*/  @!P0 SYNCS.PHASECHK.TRANS64 P0, [R2+URZ+0x2d800], R3 ;  /* 0x02d80003020085a7 */ /* 0x000f24000800007f */
[----:B----4-:R-:W-:Y:S05]  /*7500*/  @!P0 BRA `(.L_x_470) ;  /* 0xfffffffc00f08947 */ /* 0x010fea000383ffff */
.L_x_469:
[----:B------:R-:W-:Y:S05]  /*7510*/  BSYNC B0 ;  /* 0x0000000000007941 */ /* 0x000fea0003800000 */
.L_x_468:
[----:B------:R-:W-:Y:S05]  /*7520*/  BRA `(.L_x_471) ;  /* 0x0000003800247947 */ /* 0x000fea0003800000 */
.L_x_467:
[----:B-1---5:R-:W-:Y:S01]  /*7530*/  SHF.R.S32.HI R0, RZ, 0x1f, R97 ;  /* 0x0000001fff007819 */ /* 0x022fe20000011461 */
[----:B------:R-:W-:Y:S01]  /*7540*/  ULOP3.LUT UP0, URZ, UR40, 0x1bf, URZ, 0xc0, !UPT ;  /* 0x000001bf283f7892 */ /* 0x000fe2000f80c03f */
[----:B------:R-:W-:Y:S01]  /*7550*/  ULDC.64 UR4, c[0x0][0x3f8] ;  /* 0x0000fe0000047ab9 */ /* 0x000fe20000000a00 */
[----:B------:R-:W-:Y:S02]  /*7560*/  ULDC.64 UR6, c[0x0][0x408] ;  /* 0x0001020000067ab9 */ /* 0x000fe40000000a00 */
[C---:B------:R-:W-:Y:S02]  /*7570*/  IMAD R6, R0.reuse, UR4, RZ ;  /* 0x0000000400067c24 */ /* 0x040fe4000f8e02ff */
[----:B------:R-:W-:Y:S01]  /*7580*/  IMAD R0, R0, UR6, RZ ;  /* 0x0000000600007c24 */ /* 0x000fe2000f8e02ff */
[----:B------:R-:W-:Y:S01]  /*7590*/  PLOP3.LUT P2, PT, PT, PT, UP0, 0x80, 0x0 ;  /* 0x000000000000781c */ /* 0x000fe20003f4f008 */
[C---:B------:R-:W-:Y:S02]  /*75a0*/  IMAD R25, R97.reuse, UR5, R6 ;  /* 0x0000000561197c24 */ /* 0x040fe4000f8e0206 */
[----:B------:R-:W-:Y:S01]  /*75b0*/  IMAD.WIDE.U32 R4, R97, UR4, RZ ;  /* 0x0000000461047c25 */ /* 0x000fe2000f8e00ff */
[----:B------:R-:W-:-:S03]  /*75c0*/  ULDC.64 UR4, c[0x0][0x3e8] ;  /* 0x0000fa0000047ab9 */ /* 0x000fc60000000a00 */
[C---:B------:R-:W-:Y:S01]  /*75d0*/  IMAD R27, R97.reuse, UR7, R0 ;  /* 0x00000007611b7c24 */ /* 0x040fe2000f8e0200 */
[----:B------:R-:W-:Y:S01]  /*75e0*/  LEA R24, P0, R4, UR4, 0x1 ;  /* 0x0000000404187c11 */ /* 0x000fe2000f8008ff */
[----:B------:R-:W-:Y:S01]  /*75f0*/  IMAD.WIDE.U32 R6, R97, UR6, RZ ;  /* 0x0000000661067c25 */ /* 0x000fe2000f8e00ff */
[----:B------:R-:W-:-:S03]  /*7600*/  ULDC.64 UR6, c[0x0][0x400] ;  /* 0x0001000000067ab9 */ /* 0x000fc60000000a00 */
[----:B------:R-:W-:Y:S01]  /*7610*/  IMAD.IADD R25, R25, 0x1, R5 ;  /* 0x0000000119197824 */ /* 0x000fe200078e0205 */
[----:B------:R-:W-:Y:S02]  /*7620*/  LEA R26, P1, R6, UR6, 0x1 ;  /* 0x00000006061a7c11 */ /* 0x000fe4000f8208ff */
[----:B------:R-:W-:Y:S02]  /*7630*/  IADD3 R27, R27, R7, RZ ;  /* 0x000000071b1b7210 */ /* 0x000fe40007ffe0ff */
[----:B------:R-:W-:Y:S02]  /*7640*/  LEA.HI.X R25, R4, UR5, R25, 0x1, P0 ;  /* 0x0000000504197c11 */ /* 0x000fe400080f0c19 */
[----:B------:R-:W-:Y:S01]  /*7650*/  LEA.HI.X R27, R6, UR7, R27, 0x1, P1 ;  /* 0x00000007061b7c11 */ /* 0x000fe200088f0c1b */
[----:B------:R-:W-:Y:S06]  /*7660*/  @!P2 BRA `(.L_x_472) ;  /* 0x000000000040a947 */ /* 0x000fec0003800000 */
[----:B0-----:R-:W-:Y:S01]  /*7670*/  MOV R14, 0x0 ;  /* 0x00000000000e7802 */ /* 0x001fe20000000f00 */
[----:B------:R-:W-:Y:S01]  /*7680*/  ULDC.64 UR4, c[0x4][0x88] ;  /* 0x0100220000047ab9 */ /* 0x000fe20000000a00 */
[----:B------:R-:W-:Y:S01]  /*7690*/  ULDC.64 UR6, c[0x4][0x90] ;  /* 0x0100240000067ab9 */ /* 0x000fe20000000a00 */
[----:B------:R-:W-:Y:S01]  /*76a0*/  IMAD.U32 R4, RZ, RZ, UR4 ;  /* 0x00000004ff047e24 */ /* 0x000fe2000f8e00ff */
[----:B------:R-:W-:Y:S01]  /*76b0*/  MOV R7, UR7 ;  /* 0x0000000700077c02 */ /* 0x000fe20008000f00 */
[----:B------:R-:W-:Y:S01]  /*76c0*/  IMAD.U32 R5, RZ, RZ, UR5 ;  /* 0x00000005ff057e24 */ /* 0x000fe2000f8e00ff */
[----:B------:R-:W0:Y:S01]  /*76d0*/  LDC.64 R14, c[0x4][R14] ;  /* 0x010000000e0e7b82 */ /* 0x000e220000000a00 */
[----:B------:R-:W-:Y:S01]  /*76e0*/  ULDC.64 UR4, c[0x4][0x20] ;  /* 0x0100080000047ab9 */ /* 0x000fe20000000a00 */
[----:B------:R-:W-:Y:S01]  /*76f0*/  IMAD.U32 R6, RZ, RZ, UR6 ;  /* 0x00000006ff067e24 */ /* 0x000fe2000f8e00ff */
[----:B------:R-:W-:Y:S01]  /*7700*/  MOV R12, 0x1 ;  /* 0x00000001000c7802 */ /* 0x000fe20000000f00 */
[----:B------:R-:W-:-:S02]  /*7710*/  IMAD.U32 R10, RZ, RZ, UR4 ;  /* 0x00000004ff0a7e24 */ /* 0x000fc4000f8e00ff */
[----:B------:R-:W-:Y:S02]  /*7720*/  IMAD.U32 R11, RZ, RZ, UR5 ;  /* 0x00000005ff0b7e24 */ /* 0x000fe4000f8e00ff */
[----:B------:R-:W-:Y:S02]  /*7730*/  IMAD.MOV.U32 R8, RZ, RZ, 0x70 ;  /* 0x00000070ff087424 */ /* 0x000fe400078e00ff */
[----:B------:R-:W-:-:S07]  /*7740*/  IMAD.MOV.U32 R13, RZ, RZ, RZ ;  /* 0x000000ffff0d7224 */ /* 0x000fce00078e00ff */
[----:B------:R-:W-:-:S07]  /*7750*/  LEPC R20, `(.L_x_472) ;  /* 0x000000001014794e */ /* 0x000fce0000000000 */
[----:B0-----:R-:W-:Y:S05]  /*7760*/  CALL.ABS.NOINC R14 ;  /* 0x000000000e007343 */ /* 0x001fea0003c00000 */
.L_x_472:
[----:B------:R-:W-:Y:S01]  /*7770*/  ULDC.U8 UR4, c[0x0][0x410] ;  /* 0x0001040000047ab9 */ /* 0x000fe20000000000 */
[----:B------:R-:W-:Y:S01]  /*7780*/  BSSY B0, `(.L_x_473) ;  /* 0x000035b000007945 */ /* 0x000fe20003800000 */
[----:B------:R-:W-:Y:S01]  /*7790*/  ISETP.NE.AND P0, PT, RZ, UR4, PT ;  /* 0x00000004ff007c0c */ /* 0x000fe2000bf05270 */
[----:B------:R-:W-:-:S12]  /*77a0*/  IMAD R6, R29, 0xc0, R140 ;  /* 0x000000c01d067824 */ /* 0x000fd800078e028c */
[----:B------:R-:W-:Y:S05]  /*77b0*/  @!P0 BRA `(.L_x_474) ;  /* 0x0000001800d88947 */ /* 0x000fea0003800000 */
[----:B------:R-:W-:-:S03]  /*77c0*/  UMOV UR4, 0xffffffff ;  /* 0xffffffff00047882 */ /* 0x000fc60000000000 */
[----:B------:R-:W-:Y:S05]  /*77d0*/  BRA.DIV UR4, `(.L_x_475) ;  /* 0x0000012a04487947 */ /* 0x000fea000b800000 */
[----:B------:R1:W2:Y:S04]  /*77e0*/  SHFL.IDX PT, R3, R25, RZ, 0x1e1f ;  /* 0x001e1fff19037589 */ /* 0x0002a800000e0000 */
[----:B------:R1:W3:Y:S04]  /*77f0*/  SHFL.IDX PT, R0, R24, RZ, 0x1e1f ;  /* 0x001e1fff18007589 */ /* 0x0002e800000e0000 */
[----:B------:R1:W4:Y:S04]  /*7800*/  SHFL.IDX PT, R5, R27, RZ, 0x1e1f ;  /* 0x001e1fff1b057589 */ /* 0x00032800000e0000 */
[----:B------:R1:W0:Y:S02]  /*7810*/  SHFL.IDX PT, R4, R26, RZ, 0x1e1f ;  /* 0x001e1fff1a047589 */ /* 0x00022400000e0000 */
.L_x_683:
[----:B------:R-:W-:Y:S01]  /*7820*/  ULDC UR4, c[0x0][0x448] ;  /* 0x0001120000047ab9 */ /* 0x000fe20000000800 */
[----:B------:R-:W-:Y:S01]  /*7830*/  BSSY B1, `(.L_x_476) ;  /* 0x000005a000017945 */ /* 0x000fe20003800000 */
[----:B------:R-:W-:Y:S01]  /*7840*/  IMAD R45, R100, UR4, RZ ;  /* 0x00000004642d7c24 */ /* 0x000fe2000f8e02ff */
[----:B------:R-:W-:Y:S02]  /*7850*/  CS2R R34, SRZ ;  /* 0x0000000000227805 */ /* 0x000fe4000001ff00 */
[----:B------:R-:W-:Y:S02]  /*7860*/  CS2R R30, SRZ ;  /* 0x00000000001e7805 */ /* 0x000fe4000001ff00 */
[----:B-1----:R-:W-:Y:S02]  /*7870*/  CS2R R26, SRZ ;  /* 0x00000000001a7805 */ /* 0x002fe4000001ff00 */
[----:B------:R-:W-:Y:S02]  /*7880*/  CS2R R20, SRZ ;  /* 0x0000000000147805 */ /* 0x000fe4000001ff00 */
[----:B------:R-:W-:Y:S01]  /*7890*/  ISETP.GE.AND P0, PT, R6, R45, PT ;  /* 0x0000002d0600720c */ /* 0x000fe20003f06270 */
[----:B------:R-:W-:Y:S01]  /*78a0*/  IMAD R45, R29, -0xc0, R45 ;  /* 0xffffff401d2d7824 */ /* 0x000fe200078e022d */
[----:B------:R-:W-:-:S02]  /*78b0*/  CS2R R12, SRZ ;  /* 0x00000000000c7805 */ /* 0x000fc4000001ff00 */
[----:B------:R-:W-:Y:S02]  /*78c0*/  CS2R R8, SRZ ;  /* 0x0000000000087805 */ /* 0x000fe4000001ff00 */
[----:B------:R-:W-:Y:S02]  /*78d0*/  CS2R R36, SRZ ;  /* 0x0000000000247805 */ /* 0x000fe4000001ff00 */
[----:B------:R-:W-:Y:S02]  /*78e0*/  CS2R R32, SRZ ;  /* 0x0000000000207805 */ /* 0x000fe4000001ff00 */
[----:B------:R-:W-:Y:S02]  /*78f0*/  CS2R R28, SRZ ;  /* 0x00000000001c7805 */ /* 0x000fe4000001ff00 */
[----:B------:R-:W-:Y:S02]  /*7900*/  CS2R R24, SRZ ;  /* 0x0000000000187805 */ /* 0x000fe4000001ff00 */
[----:B0-----:R-:W-:-:S02]  /*7910*/  CS2R R14, SRZ ;  /* 0x00000000000e7805 */ /* 0x001fc4000001ff00 */
[----:B------:R-:W-:Y:S01]  /*7920*/  CS2R R10, SRZ ;  /* 0x00000000000a7805 */ /* 0x000fe2000001ff00 */
[----:B------:R-:W-:Y:S06]  /*7930*/  @P0 BRA `(.L_x_477) ;  /* 0x0000000400240947 */ /* 0x000fec0003800000 */
[----:B------:R-:W2:Y:S01]  /*7940*/  LDL R7, [R1+0x4c] ;  /* 0x00004c0001077983 */ /* 0x000ea20000100800 */
[----:B------:R-:W-:-:S03]  /*7950*/  ULDC UR4, c[0x0][0x3f4] ;  /* 0x0000fd0000047ab9 */ /* 0x000fc60000000800 */
[----:B------:R-:W4:Y:S04]  /*7960*/  LDL R39, [R1+0x24] ;  /* 0x0000240001277983 */ /* 0x000f280000100800 */
[----:B------:R-:W4:Y:S04]  /*7970*/  LDL R38, [R1+0x48] ;  /* 0x0000480001267983 */ /* 0x000f280000100800 */
[----:B------:R-:W4:Y:S04]  /*7980*/  LDL R35, [R1+0x50] ;  /* 0x0000500001237983 */ /* 0x000f280000100800 */
[----:B------:R-:W4:Y:S04]  /*7990*/  LDL R34, [R1+0x54] ;  /* 0x0000540001227983 */ /* 0x000f280000100800 */
[----:B------:R-:W4:Y:S04]  /*79a0*/  LDL R49, [R1+0xa0] ;  /* 0x0000a00001317983 */ /* 0x000f280000100800 */
[----:B------:R-:W4:Y:S01]  /*79b0*/  LDL R48, [R1+0xa4] ;  /* 0x0000a40001307983 */ /* 0x000f220000100800 */
[----:B------:R-:W-:-:S02]  /*79c0*/  CS2R R32, SRZ ;  /* 0x0000000000207805 */ /* 0x000fc4000001ff00 */
[----:B------:R-:W-:Y:S02]  /*79d0*/  CS2R R30, SRZ ;  /* 0x00000000001e7805 */ /* 0x000fe4000001ff00 */
[----:B------:R-:W-:Y:S02]  /*79e0*/  CS2R R28, SRZ ;  /* 0x00000000001c7805 */ /* 0x000fe4000001ff00 */
[----:B------:R-:W-:Y:S02]  /*79f0*/  CS2R R26, SRZ ;  /* 0x00000000001a7805 */ /* 0x000fe4000001ff00 */
[----:B------:R-:W-:Y:S02]  /*7a00*/  CS2R R24, SRZ ;  /* 0x0000000000187805 */ /* 0x000fe4000001ff00 */
[----:B------:R-:W-:Y:S02]  /*7a10*/  CS2R R20, SRZ ;  /* 0x0000000000147805 */ /* 0x000fe4000001ff00 */
[----:B------:R-:W-:-:S02]  /*7a20*/  CS2R R36, SRZ ;  /* 0x0000000000247805 */ /* 0x000fc4000001ff00 */
[C---:B--2---:R-:W-:Y:S01]  /*7a30*/  ISETP.GE.AND P3, PT, R7.reuse, UR4, PT ;  /* 0x0000000407007c0c */ /* 0x044fe2000bf66270 */
[----:B------:R-:W-:Y:S01]  /*7a40*/  IMAD.SHL.U32 R9, R7, 0x2, RZ ;  /* 0x0000000207097824 */ /* 0x000fe200078e00ff */
[----:B------:R-:W-:-:S04]  /*7a50*/  SHF.R.S32.HI R6, RZ, 0x1f, R7 ;  /* 0x0000001fff067819 */ /* 0x000fc80000011407 */
[----:B------:R-:W-:-:S07]  /*7a60*/  SHF.L.U64.HI R10, R7, 0x1, R6 ;  /* 0x00000001070a7819 */ /* 0x000fce0000010206 */
[----:B---3--:R-:W-:Y:S02]  /*7a70*/  @!P3 IADD3 R6, P0, R0, R9, RZ ;  /* 0x000000090006b210 */ /* 0x008fe40007f1e0ff */
[----:B----4-:R-:W-:-:S03]  /*7a80*/  ISETP.GE.AND P1, PT, R39, UR4, PT ;  /* 0x0000000427007c0c */ /* 0x010fc6000bf26270 */
[--C-:B------:R-:W-:Y:S01]  /*7a90*/  @!P3 IMAD.X R7, R3, 0x1, R10.reuse, P0 ;  /* 0x000000010307b824 */ /* 0x100fe200000e060a */
[----:B------:R-:W-:Y:S02]  /*7aa0*/  @!P3 IADD3 R8, P0, R4, R9, RZ ;  /* 0x000000090408b210 */ /* 0x000fe40007f1e0ff */
[----:B------:R-:W-:Y:S02]  /*7ab0*/  SHF.R.S32.HI R11, RZ, 0x1f, R39 ;  /* 0x0000001fff0b7819 */ /* 0x000fe40000011427 */
[----:B------:R-:W-:Y:S01]  /*7ac0*/  SHF.L.U32 R13, R39, 0x1, RZ ;  /* 0x00000001270d7819 */ /* 0x000fe200000006ff */
[----:B------:R-:W-:Y:S01]  /*7ad0*/  @!P3 IMAD.X R9, R5, 0x1, R10, P0 ;  /* 0x000000010509b824 */ /* 0x000fe200000e060a */
[----:B------:R-:W-:Y:S01]  /*7ae0*/  ISETP.GE.AND P0, PT, R38, UR4, PT ;  /* 0x0000000426007c0c */ /* 0x000fe2000bf06270 */
[----:B------:R0:W5:Y:S01]  /*7af0*/  @!P3 LD.E.64 R32, desc[UR42][R6.64] ;  /* 0x0000002a0620b980 */ /* 0x000162000c101b00 */
[----:B------:R-:W-:Y:S02]  /*7b00*/  SHF.L.U64.HI R14, R39, 0x1, R11 ;  /* 0x00000001270e7819 */ /* 0x000fe4000001020b */
[----:B------:R-:W-:Y:S01]  /*7b10*/  @!P1 IADD3 R10, P2, R0, R13, RZ ;  /* 0x0000000d000a9210 */ /* 0x000fe20007f5e0ff */
[----:B------:R1:W5:Y:S01]  /*7b20*/  @!P3 LD.E.64 R30, desc[UR42][R8.64] ;  /* 0x0000002a081eb980 */ /* 0x000362000c101b00 */
[----:B------:R-:W-:-:S02]  /*7b30*/  SHF.R.S32.HI R15, RZ, 0x1f, R38 ;  /* 0x0000001fff0f7819 */ /* 0x000fc40000011426 */
[----:B------:R-:W-:Y:S01]  /*7b40*/  @!P1 IADD3 R12, P3, R4, R13, RZ ;  /* 0x0000000d040c9210 */ /* 0x000fe20007f7e0ff */
[----:B0-----:R-:W-:-:S03]  /*7b50*/  IMAD.SHL.U32 R7, R38, 0x2, RZ ;  /* 0x0000000226077824 */ /* 0x001fc600078e00ff */
[----:B------:R-:W-:Y:S01]  /*7b60*/  @!P1 IADD3.X R13, R5, R14, RZ, P3, !PT ;  /* 0x0000000e050d9210 */ /* 0x000fe20001ffe4ff */
[----:B------:R-:W-:Y:S01]  /*7b70*/  @!P1 IMAD.X R11, R3, 0x1, R14, P2 ;  /* 0x00000001030b9824 */ /* 0x000fe200010e060e */
[----:B------:R-:W-:Y:S02]  /*7b80*/  SHF.L.U64.HI R6, R38, 0x1, R15 ;  /* 0x0000000126067819 */ /* 0x000fe4000001020f */
[-C--:B------:R-:W-:Y:S01]  /*7b90*/  @!P0 IADD3 R38, P2, R0, R7.reuse, RZ ;  /* 0x0000000700268210 */ /* 0x080fe20007f5e0ff */
[----:B------:R-:W5:Y:S01]  /*7ba0*/  @!P1 LD.E.64 R26, desc[UR42][R12.64] ;  /* 0x0000002a0c1a9980 */ /* 0x000f62000c101b00 */
[----:B-1----:R-:W-:-:S03]  /*7bb0*/  @!P0 IADD3 R8, P3, R4, R7, RZ ;  /* 0x0000000704088210 */ /* 0x002fc60007f7e0ff */
[----:B------:R0:W5:Y:S01]  /*7bc0*/  @!P1 LD.E.64 R28, desc[UR42][R10.64] ;  /* 0x0000002a0a1c9980 */ /* 0x000162000c101b00 */
[--C-:B------:R-:W-:Y:S01]  /*7bd0*/  @!P0 IMAD.X R39, R3, 0x1, R6.reuse, P2 ;  /* 0x0000000103278824 */ /* 0x100fe200010e0606 */
[----:B------:R-:W-:Y:S01]  /*7be0*/  ISETP.GE.AND P1, PT, R35, UR4, PT ;  /* 0x0000000423007c0c */ /* 0x000fe2000bf26270 */
[----:B------:R-:W-:Y:S01]  /*7bf0*/  @!P0 IMAD.X R9, R5, 0x1, R6, P3 ;  /* 0x0000000105098824 */ /* 0x000fe200018e0606 */
[----:B------:R-:W-:Y:S02]  /*7c00*/  ISETP.GE.AND P2, PT, R138, UR4, PT ;  /* 0x000000048a007c0c */ /* 0x000fe4000bf46270 */
[----:B------:R-:W5:Y:S01]  /*7c10*/  @!P0 LD.E.64 R24, desc[UR42][R38.64] ;  /* 0x0000002a26188980 */ /* 0x000f62000c101b00 */
[----:B------:R-:W-:-:S03]  /*7c20*/  IMAD.SHL.U32 R7, R35, 0x2, RZ ;  /* 0x0000000223077824 */ /* 0x000fc600078e00ff */
[----:B------:R1:W5:Y:S01]  /*7c30*/  @!P0 LD.E.64 R20, desc[UR42][R8.64] ;  /* 0x0000002a08148980 */ /* 0x000362000c101b00 */
[C---:B------:R-:W-:Y:S02]  /*7c40*/  ISETP.GE.AND P0, PT, R34.reuse, UR4, PT ;  /* 0x0000000422007c0c */ /* 0x040fe4000bf06270 */
[----:B0-----:R-:W-:Y:S02]  /*7c50*/  SHF.L.U32 R11, R34, 0x1, RZ ;  /* 0x00000001220b7819 */ /* 0x001fe400000006ff */
[-C--:B------:R-:W-:Y:S02]  /*7c60*/  @!P1 IADD3 R40, P4, R0, R7.reuse, RZ ;  /* 0x0000000700289210 */ /* 0x080fe40007f9e0ff */
[----:B------:R-:W-:Y:S01]  /*7c70*/  @!P1 IADD3 R6, P3, R4, R7, RZ ;  /* 0x0000000704069210 */ /* 0x000fe20007f7e0ff */
[----:B------:R-:W-:-:S04]  /*7c80*/  @!P2 IMAD.WIDE R46, R138, 0x2, R4 ;  /* 0x000000028a2ea825 */ /* 0x000fc800078e0204 */
[----:B-1----:R-:W-:Y:S02]  /*7c90*/  @!P2 IMAD.MOV.U32 R8, RZ, RZ, R0 ;  /* 0x000000ffff08a224 */ /* 0x002fe400078e0000 */
[----:B------:R-:W-:Y:S01]  /*7ca0*/  @!P2 IMAD.MOV.U32 R9, RZ, RZ, R3 ;  /* 0x000000ffff09a224 */ /* 0x000fe200078e0003 */
[-C--:B------:R-:W-:Y:S01]  /*7cb0*/  @!P0 IADD3 R4, P5, R4, R11.reuse, RZ ;  /* 0x0000000b04048210 */ /* 0x080fe20007fbe0ff */
[----:B------:R-:W-:Y:S01]  /*7cc0*/  @!P1 IMAD.X R41, R3, 0x1, R49, P4 ;  /* 0x0000000103299824 */ /* 0x000fe200020e0631 */
[----:B------:R-:W-:Y:S01]  /*7cd0*/  @!P0 IADD3 R38, P4, R0, R11, RZ ;  /* 0x0000000b00268210 */ /* 0x000fe20007f9e0ff */
[----:B------:R-:W-:Y:S01]  /*7ce0*/  @!P2 IMAD.WIDE R42, R138, 0x2, R8 ;  /* 0x000000028a2aa825 */ /* 0x000fe200078e0208 */
[----:B------:R-:W-:Y:S02]  /*7cf0*/  CS2R R14, SRZ ;  /* 0x00000000000e7805 */ /* 0x000fe4000001ff00 */
[----:B------:R-:W-:Y:S02]  /*7d00*/  CS2R R34, SRZ ;  /* 0x0000000000227805 */ /* 0x000fe4000001ff00 */
[----:B------:R-:W-:-:S02]  /*7d10*/  CS2R R12, SRZ ;  /* 0x00000000000c7805 */ /* 0x000fc4000001ff00 */
[----:B------:R-:W-:Y:S02]  /*7d20*/  @!P1 IADD3.X R7, R5, R49, RZ, P3, !PT ;  /* 0x0000003105079210 */ /* 0x000fe40001ffe4ff */
[----:B------:R-:W-:Y:S02]  /*7d30*/  CS2R R10, SRZ ;  /* 0x00000000000a7805 */ /* 0x000fe4000001ff00 */
[----:B------:R-:W-:Y:S01]  /*7d40*/  CS2R R8, SRZ ;  /* 0x0000000000087805 */ /* 0x000fe2000001ff00 */
[--C-:B------:R-:W-:Y:S01]  /*7d50*/  @!P0 IMAD.X R39, R3, 0x1, R48.reuse, P4 ;  /* 0x0000000103278824 */ /* 0x100fe200020e0630 */
[----:B------:R0:W5:Y:S01]  /*7d60*/  @!P2 LD.E.64 R36, desc[UR42][R42.64] ;  /* 0x0000002a2a24a980 */ /* 0x000162000c101b00 */
[----:B------:R-:W-:-:S03]  /*7d70*/  @!P0 IMAD.X R5, R5, 0x1, R48, P5 ;  /* 0x0000000105058824 */ /* 0x000fc600028e0630 */
[----:B------:R0:W5:Y:S04]  /*7d80*/  @!P2 LD.E.64 R34, desc[UR42][R46.64] ;  /* 0x0000002a2e22a980 */ /* 0x000168000c101b00 */
[----:B------:R0:W5:Y:S04]  /*7d90*/  @!P1 LD.E.64 R14, desc[UR42][R40.64] ;  /* 0x0000002a280e9980 */ /* 0x000168000c101b00 */
[----:B------:R0:W5:Y:S04]  /*7da0*/  @!P1 LD.E.64 R12, desc[UR42][R6.64] ;  /* 0x0000002a060c9980 */ /* 0x000168000c101b00 */
[----:B------:R0:W5:Y:S04]  /*7db0*/  @!P0 LD.E.64 R10, desc[UR42][R38.64] ;  /* 0x0000002a260a8980 */ /* 0x000168000c101b00 */
[----:B------:R0:W5:Y:S02]  /*7dc0*/  @!P0 LD.E.64 R8, desc[UR42][R4.64] ;  /* 0x0000002a04088980 */ /* 0x000164000c101b00 */
.L_x_477:
[----:B------:R-:W-:Y:S05]  /*7dd0*/  BSYNC B1 ;  /* 0x0000000000017941 */ /* 0x000fea0003800000 */
.L_x_476:
[----:B------:R-:W-:Y:S01]  /*7de0*/  ULEA.HI UR4, UR37, UR37, URZ, 0x1 ;  /* 0x0000002525047291 */ /* 0x000fe2000f8f083f */
[----:B--2--5:R-:W-:Y:S01]  /*7df0*/  MOV R3, R35 ;  /* 0x0000002300037202 */ /* 0x024fe20000000f00 */
[----:B---3--:R-:W-:Y:S01]  /*7e00*/  IMAD.MOV.U32 R0, RZ, RZ, R34 ;  /* 0x000000ffff007224 */ /* 0x008fe200078e0022 */
[----:B------:R-:W-:Y:S01]  /*7e10*/  VIMNMX R45, R45, 0xc0, PT ;  /* 0x000000c02d2d7848 */ /* 0x000fe20003fe0100 */
[----:B------:R-:W-:Y:S01]  /*7e20*/  ULOP3.LUT UR4, UR4, 0xfffffffe, URZ, 0xc0, !UPT ;  /* 0xfffffffe04047892 */ /* 0x000fe2000f8ec03f */
[----:B0-----:R-:W-:Y:S01]  /*7e30*/  PRMT R47, R47, 0x5410, R3 ;  /* 0x000054102f2f7816 */ /* 0x001fe20000000003 */
[----:B------:R-:W-:Y:S01]  /*7e40*/  IMAD.MOV.U32 R4, RZ, RZ, R30 ;  /* 0x000000ffff047224 */ /* 0x000fe200078e001e */
[----:B------:R-:W-:Y:S01]  /*7e50*/  PRMT R50, R0, 0x7610, R50 ;  /* 0x0000761000327816 */ /* 0x000fe20000000032 */
[----:B------:R-:W-:Y:S01]  /*7e60*/  UIADD3 UR4, UR37, -UR4, URZ ;  /* 0x8000000425047290 */ /* 0x000fe2000fffe03f */
[----:B------:R-:W-:Y:S01]  /*7e70*/  IMAD.MOV.U32 R0, RZ, RZ, R31 ;  /* 0x000000ffff007224 */ /* 0x000fe200078e001f */
[----:B------:R-:W-:Y:S01]  /*7e80*/  ISETP.GE.AND P1, PT, R140, R45, PT ;  /* 0x0000002d8c00720c */ /* 0x000fe20003f26270 */
[----:B----4-:R-:W-:Y:S01]  /*7e90*/  IMAD.MOV.U32 R5, RZ, RZ, R27 ;  /* 0x000000ffff057224 */ /* 0x010fe200078e001b */
[----:B------:R-:W-:Y:S01]  /*7ea0*/  PRMT R58, R4, 0x7610, R58 ;  /* 0x00007610043a7816 */ /* 0x000fe2000000003a */
[----:B------:R-:W-:Y:S01]  /*7eb0*/  IMAD.MOV.U32 R6, RZ, RZ, R13 ;  /* 0x000000ffff067224 */ /* 0x000fe200078e000d */
[----:B------:R-:W-:Y:S01]  /*7ec0*/  MOV R4, R26 ;  /* 0x0000001a00047202 */ /* 0x000fe20000000f00 */
[----:B------:R-:W-:Y:S01]  /*7ed0*/  IMAD.U32 R3, RZ, RZ, UR4 ;  /* 0x00000004ff037e24 */ /* 0x000fe2000f8e00ff */
[----:B------:R-:W-:Y:S01]  /*7ee0*/  PRMT R47, R0, 0x7610, R47 ;  /* 0x00007610002f7816 */ /* 0x000fe2000000002f */
[----:B------:R-:W-:Y:S01]  /*7ef0*/  IMAD.MOV.U32 R0, RZ, RZ, R20 ;  /* 0x000000ffff007224 */ /* 0x000fe200078e0014 */
[----:B------:R-:W-:Y:S01]  /*7f00*/  PRMT R46, R4, 0x7610, R46 ;  /* 0x00007610042e7816 */ /* 0x000fe2000000002e */
[----:B------:R-:W-:Y:S01]  /*7f10*/  IMAD.MOV.U32 R4, RZ, RZ, R21 ;  /* 0x000000ffff047224 */ /* 0x000fe200078e0015 */
[----:B------:R-:W-:Y:S01]  /*7f20*/  SHF.L.U32 R3, R3, 0x1f, RZ ;  /* 0x0000001f03037819 */ /* 0x000fe200000006ff */
[----:B------:R-:W-:Y:S01]  /*7f30*/  BSSY B1, `(.L_x_478) ;  /* 0x000001d000017945 */ /* 0x000fe20003800000 */
[----:B------:R-:W-:-:S02]  /*7f40*/  PRMT R45, R45, 0x5410, R5 ;  /* 0x000054102d2d7816 */ /* 0x000fc40000000005 */
[----:B------:R-:W0:Y:S01]  /*7f50*/  SYNCS.PHASECHK.TRANS64.TRYWAIT P0, [R2+URZ+0x2d800], R3 ;  /* 0x02d80003020075a7 */ /* 0x000e22000800017f */
[----:B------:R-:W-:Y:S02]  /*7f60*/  MOV R5, R12 ;  /* 0x0000000c00057202 */ /* 0x000fe40000000f00 */
[----:B------:R-:W-:Y:S01]  /*7f70*/  PRMT R42, R0, 0x5410, R4 ;  /* 0x00005410002a7816 */ /* 0x000fe20000000004 */
[----:B------:R-:W-:Y:S01]  /*7f80*/  IMAD.MOV.U32 R0, RZ, RZ, R8 ;  /* 0x000000ffff007224 */ /* 0x000fe200078e0008 */
[----:B------:R-:W-:Y:S01]  /*7f90*/  PRMT R40, R5, 0x5410, R6 ;  /* 0x0000541005287816 */ /* 0x000fe20000000006 */
[----:B------:R-:W-:Y:S01]  /*7fa0*/  IMAD.MOV.U32 R4, RZ, RZ, R9 ;  /* 0x000000ffff047224 */ /* 0x000fe200078e0009 */
[----:B------:R-:W-:Y:S01]  /*7fb0*/  MOV R5, R36 ;  /* 0x0000002400057202 */ /* 0x000fe20000000f00 */
[----:B------:R-:W-:-:S03]  /*7fc0*/  IMAD.MOV.U32 R6, RZ, RZ, R37 ;  /* 0x000000ffff067224 */ /* 0x000fc600078e0025 */
[----:B------:R-:W-:Y:S01]  /*7fd0*/  PRMT R38, R0, 0x5410, R4 ;  /* 0x0000541000267816 */ /* 0x000fe20000000004 */
        /* <DEDUP_REMOVED lines=10> */
[----:B------:R-:W-:Y:S01]  /*8080*/  PRMT R46, R46, 0x5410, R5 ;  /* 0x000054102e2e7816 */ /* 0x000fe20000000005 */
[----:B------:R-:W-:Y:S01]  /*8090*/  IMAD.MOV.U32 R6, RZ, RZ, R15 ;  /* 0x000000ffff067224 */ /* 0x000fe200078e000f */
[----:B------:R-:W-:-:S02]  /*80a0*/  MOV R5, R14 ;  /* 0x0000000e00057202 */ /* 0x000fc40000000f00 */
[----:B------:R-:W-:Y:S01]  /*80b0*/  PRMT R43, R0, 0x5410, R4 ;  /* 0x00005410002b7816 */ /* 0x000fe20000000004 */
[----:B------:R-:W-:Y:S01]  /*80c0*/  IMAD.MOV.U32 R0, RZ, RZ, R10 ;  /* 0x000000ffff007224 */ /* 0x000fe200078e000a */
[----:B------:R-:W-:Y:S01]  /*80d0*/  PRMT R41, R5, 0x5410, R6 ;  /* 0x0000541005297816 */ /* 0x000fe20000000006 */
[----:B------:R-:W-:Y:S01]  /*80e0*/  IMAD.MOV.U32 R4, RZ, RZ, R11 ;  /* 0x000000ffff047224 */ /* 0x000fe200078e000b */
[----:B0-----:R-:W-:Y:S06]  /*80f0*/  @!P0 BRA `(.L_x_479) ;  /* 0x0000012000748947 */ /* 0x001fec0003800000 */
.L_x_684:
[----:B------:R-:W-:Y:S05]  /*8100*/  BSYNC B1 ;  /* 0x0000000000017941 */ /* 0x000fea0003800000 */
.L_x_478:
[----:B------:R-:W-:Y:S01]  /*8110*/  PRMT R39, R0, 0x5410, R4 ;  /* 0x0000541000277816 */ /* 0x000fe20000000004 */
[----:B------:R-:W-:Y:S06]  /*8120*/  @P1 BRA `(.L_x_480) ;  /* 0x0000002c00001947 */ /* 0x000fec0003800000 */
[----:B------:R-:W0:Y:S01]  /*8130*/  LDL R54, [R1+0x78] ;  /* 0x0000780001367983 */ /* 0x000e220000100800 */
[----:B------:R-:W1:Y:S03]  /*8140*/  LDC R5, c[0x0][0x3f4] ;  /* 0x0000fd00ff057b82 */ /* 0x000e660000000800 */
[----:B------:R-:W2:Y:S04]  /*8150*/  LDL R53, [R1+0x4c] ;  /* 0x00004c0001357983 */ /* 0x000ea80000100800 */
[----:B------:R-:W3:Y:S04]  /*8160*/  LDL R52, [R1+0x24] ;  /* 0x0000240001347983 */ /* 0x000ee80000100800 */
[----:B------:R-:W4:Y:S04]  /*8170*/  LDL R51, [R1+0x48] ;  /* 0x0000480001337983 */ /* 0x000f280000100800 */
[----:B------:R-:W5:Y:S04]  /*8180*/  LDL R49, [R1+0x50] ;  /* 0x0000500001317983 */ /* 0x000f680000100800 */
[----:B------:R-:W5:Y:S04]  /*8190*/  LDL R7, [R1+0x54] ;  /* 0x0000540001077983 */ /* 0x000f680000100800 */
[----:B------:R-:W5:Y:S01]  /*81a0*/  LDL R6, [R1+0x7c] ;  /* 0x00007c0001067983 */ /* 0x000f620000100800 */
[----:B-1----:R-:W-:Y:S01]  /*81b0*/  ISETP.GE.AND P6, PT, R138, R5, PT ;  /* 0x000000058a00720c */ /* 0x002fe20003fc6270 */
[----:B------:R-:W-:Y:S01]  /*81c0*/  BSSY B1, `(.L_x_481) ;  /* 0x0000034000017945 */ /* 0x000fe20003800000 */
[----:B0-----:R-:W-:-:S02]  /*81d0*/  LEA R3, R54, R2, 0x1 ;  /* 0x0000000236037211 */ /* 0x001fc400078e08ff */
[----:B--2---:R-:W-:-:S03]  /*81e0*/  ISETP.GE.AND P0, PT, R53, R5, PT ;  /* 0x000000053500720c */ /* 0x004fc60003f06270 */
[----:B------:R-:W-:Y:S01]  /*81f0*/  VIADD R0, R3, 0x20 ;  /* 0x0000002003007836 */ /* 0x000fe20000000000 */
[-C--:B---3--:R-:W-:Y:S02]  /*8200*/  ISETP.GE.AND P1, PT, R52, R5.reuse, PT ;  /* 0x000000053400720c */ /* 0x088fe40003f26270 */
[-C--:B----4-:R-:W-:Y:S02]  /*8210*/  ISETP.GE.AND P2, PT, R51, R5.reuse, PT ;  /* 0x000000053300720c */ /* 0x090fe40003f46270 */
[-C--:B-----5:R-:W-:Y:S02]  /*8220*/  ISETP.GE.AND P3, PT, R49, R5.reuse, PT ;  /* 0x000000053100720c */ /* 0x0a0fe40003f66270 */
[----:B------:R-:W-:Y:S02]  /*8230*/  ISETP.GE.AND P4, PT, R7, R5, PT ;  /* 0x000000050700720c */ /* 0x000fe40003f86270 */
[----:B------:R-:W-:Y:S01]  /*8240*/  LOP3.LUT P5, RZ, R6, 0x2, RZ, 0xc0, !PT ;  /* 0x0000000206ff7812 */ /* 0x000fe200078ac0ff */
[----:B------:R-:W-:-:S12]  /*8250*/  @P6 BRA `(.L_x_482) ;  /* 0x0000000000a86947 */ /* 0x000fd80003800000 */
[----:B------:R-:W0:Y:S01]  /*8260*/  LDS.128 R4, [R3+0xc400] ;  /* 0x00c4000003047984 */ /* 0x000e220000000c00 */
[----:B------:R-:W-:Y:S01]  /*8270*/  SHF.R.U32.HI R49, RZ, 0x10, R37 ;  /* 0x00000010ff317819 */ /* 0x000fe20000011625 */
[----:B------:R-:W-:Y:S01]  /*8280*/  HADD2.F32 R50, -RZ, R50.H0_H0 ;  /* 0x20000032ff327230 */ /* 0x000fe20000004100 */
[----:B------:R-:W-:Y:S01]  /*8290*/  SHF.R.U32.HI R51, RZ, 0x10, R35 ;  /* 0x00000010ff337819 */ /* 0x000fe20000011623 */
[----:B------:R-:W-:Y:S01]  /*82a0*/  HADD2.F32 R48, -RZ, R48.H0_H0 ;  /* 0x20000030ff307230 */ /* 0x000fe20000004100 */
[----:B------:R-:W-:Y:S01]  /*82b0*/  SHF.R.U64 R57, R36, 0x10, R37 ;  /* 0x0000001024397819 */ /* 0x000fe20000001225 */
[----:B------:R-:W-:Y:S01]  /*82c0*/  HADD2.F32 R49, -RZ, R49.H0_H0 ;  /* 0x20000031ff317230 */ /* 0x000fe20000004100 */
[----:B------:R-:W-:Y:S01]  /*82d0*/  SHF.R.U64 R55, R34, 0x10, R35 ;  /* 0x0000001022377819 */ /* 0x000fe20000001223 */
[----:B------:R-:W-:Y:S02]  /*82e0*/  HADD2.F32 R51, -RZ, R51.H0_H0 ;  /* 0x20000033ff337230 */ /* 0x000fe40000004100 */
[----:B0-----:R-:W-:-:S02]  /*82f0*/  HADD2.F32 R36, -RZ, R7.H0_H0 ;  /* 0x20000007ff247230 */ /* 0x001fc40000004100 */
[----:B------:R-:W-:Y:S02]  /*8300*/  HADD2.F32 R37, -RZ, R7.H1_H1 ;  /* 0x30000007ff257230 */ /* 0x000fe40000004100 */
[--C-:B------:R-:W-:Y:S02]  /*8310*/  HADD2.F32 R7, -RZ, R4.reuse.H0_H0 ;  /* 0x20000004ff077230 */ /* 0x100fe40000004100 */
[----:B------:R-:W-:Y:S02]  /*8320*/  HADD2.F32 R4, -RZ, R4.H1_H1 ;  /* 0x30000004ff047230 */ /* 0x000fe40000004100 */
[C---:B------:R-:W-:Y:S01]  /*8330*/  FMUL.FTZ R54, R37.reuse, R49 ;  /* 0x0000003125367220 */ /* 0x040fe20000410000 */
[-C--:B------:R-:W-:Y:S01]  /*8340*/  FMUL.FTZ R53, R37, R51.reuse ;  /* 0x0000003325357220 */ /* 0x080fe20000410000 */
[--C-:B------:R-:W-:Y:S02]  /*8350*/  HADD2.F32 R34, -RZ, R6.reuse.H0_H0 ;  /* 0x20000006ff227230 */ /* 0x100fe40000004100 */
[----:B------:R-:W-:Y:S01]  /*8360*/  FMUL.FTZ R52, R4, R50 ;  /* 0x0000003204347220 */ /* 0x000fe20000410000 */
[----:B------:R-:W-:Y:S01]  /*8370*/  FFMA.FTZ R56, R36, R51, R54 ;  /* 0x0000003324387223 */ /* 0x000fe20000010036 */
[----:B------:R-:W-:-:S02]  /*8380*/  HADD2.F32 R35, -RZ, R6.H1_H1 ;  /* 0x30000006ff237230 */ /* 0x000fc40000004100 */
[-C--:B------:R-:W-:Y:S01]  /*8390*/  FMUL.FTZ R54, R4, R48.reuse ;  /* 0x0000003004367220 */ /* 0x080fe20000410000 */
[C---:B------:R-:W-:Y:S01]  /*83a0*/  FFMA.FTZ R52, R7.reuse, R48, -R52 ;  /* 0x0000003007347223 */ /* 0x040fe20000010834 */
[----:B------:R-:W-:Y:S02]  /*83b0*/  HADD2.F32 R6, -RZ, R5.H0_H0 ;  /* 0x20000005ff067230 */ /* 0x000fe40000004100 */
[----:B------:R-:W-:Y:S01]  /*83c0*/  FFMA.FTZ R53, R36, R49, -R53 ;  /* 0x0000003124357223 */ /* 0x000fe20000010835 */
[----:B------:R-:W-:Y:S02]  /*83d0*/  HADD2.F32 R48, -RZ, R47.H1_H1 ;  /* 0x3000002fff307230 */ /* 0x000fe40000004100 */
[----:B------:R-:W-:Y:S01]  /*83e0*/  FFMA.FTZ R49, R7, R50, R54 ;  /* 0x0000003207317223 */ /* 0x000fe20000010036 */
[----:B------:R-:W-:Y:S02]  /*83f0*/  HADD2.F32 R5, -RZ, R5.H1_H1 ;  /* 0x30000005ff057230 */ /* 0x000fe40000004100 */
[----:B------:R-:W-:-:S02]  /*8400*/  HADD2.F32 R36, -RZ, R58.H1_H1 ;  /* 0x3000003aff247230 */ /* 0x000fc40000004100 */
[C---:B------:R-:W-:Y:S01]  /*8410*/  FMUL.FTZ R51, R35.reuse, R48 ;  /* 0x0000003023337220 */ /* 0x040fe20000410000 */
[----:B------:R-:W-:Y:S02]  /*8420*/  HADD2.F32 R37, -RZ, R55.H0_H0 ;  /* 0x20000037ff257230 */ /* 0x000fe40000004100 */
[----:B------:R-:W-:Y:S02]  /*8430*/  HADD2.F32 R4, -RZ, R57.H0_H0 ;  /* 0x20000039ff047230 */ /* 0x000fe40000004100 */
[-C--:B------:R-:W-:Y:S01]  /*8440*/  FMUL.FTZ R35, R35, R36.reuse ;  /* 0x0000002423237220 */ /* 0x080fe20000410000 */
[C---:B------:R-:W-:Y:S01]  /*8450*/  FFMA.FTZ R51, R34.reuse, R36, -R51 ;  /* 0x0000002422337223 */ /* 0x040fe20000010833 */
[C---:B------:R-:W-:Y:S01]  /*8460*/  FMUL.FTZ R7, R5.reuse, R37 ;  /* 0x0000002505077220 */ /* 0x040fe20000410000 */
[----:B------:R-:W-:Y:S01]  /*8470*/  FMUL.FTZ R50, R5, R4 ;  /* 0x0000000405327220 */ /* 0x000fe20000410000 */
[----:B------:R-:W-:Y:S02]  /*8480*/  FFMA.FTZ R34, R34, R48, R35 ;  /* 0x0000003022227223 */ /* 0x000fe40000010023 */
[----:B------:R-:W-:Y:S01]  /*8490*/  FFMA.FTZ R5, R6, R4, -R7 ;  /* 0x0000000406057223 */ /* 0x000fe20000010807 */
[----:B------:R-:W-:Y:S01]  /*84a0*/  F2FP.F16.F32.PACK_AB R7, R56, R53 ;  /* 0x000000353807723e */ /* 0x000fe200000000ff */
[----:B------:R-:W-:Y:S01]  /*84b0*/  FFMA.FTZ R50, R6, R37, R50 ;  /* 0x0000002506327223 */ /* 0x000fe20000010032 */
[----:B------:R-:W-:-:S02]  /*84c0*/  F2FP.F16.F32.PACK_AB R4, R49, R52 ;  /* 0x000000343104723e */ /* 0x000fc400000000ff */
[----:B------:R-:W-:Y:S02]  /*84d0*/  F2FP.F16.F32.PACK_AB R6, R34, R51 ;  /* 0x000000332206723e */ /* 0x000fe400000000ff */
[----:B------:R-:W-:-:S05]  /*84e0*/  F2FP.F16.F32.PACK_AB R5, R50, R5 ;  /* 0x000000053205723e */ /* 0x000fca00000000ff */
[----:B------:R0:W-:Y:S02]  /*84f0*/  STS.128 [R3+0xc400], R4 ;  /* 0x00c4000403007388 */ /* 0x0001e40000000c00 */
.L_x_482:
[----:B------:R-:W-:Y:S05]  /*8500*/  BSYNC B1 ;  /* 0x0000000000017941 */ /* 0x000fea0003800000 */
.L_x_481:
[----:B------:R-:W-:Y:S01]  /*8510*/  BSSY B1, `(.L_x_483) ;  /* 0x000002d000017945 */ /* 0x000fe20003800000 */
[----:B------:R-:W-:-:S03]  /*8520*/  @P5 VIADD R0, R3, 0xffffffe0 ;  /* 0xffffffe003005836 */ /* 0x000fc60000000000 */
[----:B------:R-:W-:Y:S05]  /*8530*/  @P0 BRA `(.L_x_484) ;  /* 0x0000000000a80947 */ /* 0x000fea0003800000 */
[----:B0-----:R-:W0:Y:S01]  /*8540*/  LDS.128 R4, [R0+0xc400] ;  /* 0x00c4000000047984 */ /* 0x001e220000000c00 */
        /* <DEDUP_REMOVED lines=8> */
[----:B------:R-:W-:-:S02]  /*85d0*/  HADD2.F32 R47, -RZ, R47.H0_H0 ;  /* 0x2000002fff2f7230 */ /* 0x000fc40000004100 */
[--C-:B0-----:R-:W-:Y:S02]  /*85e0*/  HADD2.F32 R33, -RZ, R7.reuse.H1_H1 ;  /* 0x30000007ff217230 */ /* 0x101fe40000004100 */
[----:B------:R-:W-:Y:S02]  /*85f0*/  HADD2.F32 R32, -RZ, R7.H0_H0 ;  /* 0x20000007ff207230 */ /* 0x000fe40000004100 */
[--C-:B------:R-:W-:Y:S02]  /*8600*/  HADD2.F32 R7, -RZ, R4.reuse.H0_H0 ;  /* 0x20000004ff077230 */ /* 0x100fe40000004100 */
[C---:B------:R-:W-:Y:S01]  /*8610*/  FMUL.FTZ R50, R33.reuse, R35 ;  /* 0x0000002321327220 */ /* 0x040fe20000410000 */
[----:B------:R-:W-:Y:S02]  /*8620*/  HADD2.F32 R4, -RZ, R4.H1_H1 ;  /* 0x30000004ff047230 */ /* 0x000fe40000004100 */
[----:B------:R-:W-:Y:S01]  /*8630*/  FMUL.FTZ R49, R33, R37 ;  /* 0x0000002521317220 */ /* 0x000fe20000410000 */
[----:B------:R-:W-:-:S02]  /*8640*/  HADD2.F32 R30, -RZ, R6.H0_H0 ;  /* 0x20000006ff1e7230 */ /* 0x000fc40000004100 */
[----:B------:R-:W-:Y:S01]  /*8650*/  FFMA.FTZ R52, R32, R37, R50 ;  /* 0x0000002520347223 */ /* 0x000fe20000010032 */
[----:B------:R-:W-:Y:S02]  /*8660*/  HADD2.F32 R31, -RZ, R6.H1_H1 ;  /* 0x30000006ff1f7230 */ /* 0x000fe40000004100 */
[----:B------:R-:W-:Y:S01]  /*8670*/  FMUL.FTZ R48, R4, R36 ;  /* 0x0000002404307220 */ /* 0x000fe20000410000 */
[--C-:B------:R-:W-:Y:S02]  /*8680*/  HADD2.F32 R6, -RZ, R5.reuse.H0_H0 ;  /* 0x20000005ff067230 */ /* 0x100fe40000004100 */
[----:B------:R-:W-:Y:S01]  /*8690*/  FFMA.FTZ R49, R32, R35, -R49 ;  /* 0x0000002320317223 */ /* 0x000fe20000010831 */
[-C--:B------:R-:W-:Y:S01]  /*86a0*/  FMUL.FTZ R50, R4, R34.reuse ;  /* 0x0000002204327220 */ /* 0x080fe20000410000 */
[----:B------:R-:W-:Y:S02]  /*86b0*/  HADD2.F32 R5, -RZ, R5.H1_H1 ;  /* 0x30000005ff057230 */ /* 0x000fe40000004100 */
[----:B------:R-:W-:Y:S01]  /*86c0*/  FFMA.FTZ R48, R7, R34, -R48 ;  /* 0x0000002207307223 */ /* 0x000fe20000010830 */
[----:B------:R-:W-:-:S02]  /*86d0*/  HADD2.F32 R32, -RZ, R59.H1_H1 ;  /* 0x3000003bff207230 */ /* 0x000fc40000004100 */
[----:B------:R-:W-:Y:S01]  /*86e0*/  FFMA.FTZ R35, R7, R36, R50 ;  /* 0x0000002407237223 */ /* 0x000fe20000010032 */
[----:B------:R-:W-:Y:S02]  /*86f0*/  HADD2.F32 R33, -RZ, R51.H0_H0 ;  /* 0x20000033ff217230 */ /* 0x000fe40000004100 */
[C---:B------:R-:W-:Y:S01]  /*8700*/  FMUL.FTZ R37, R31.reuse, R47 ;  /* 0x0000002f1f257220 */ /* 0x040fe20000410000 */
[----:B------:R-:W-:Y:S02]  /*8710*/  HADD2.F32 R4, -RZ, R53.H0_H0 ;  /* 0x20000035ff047230 */ /* 0x000fe40000004100 */
[-C--:B------:R-:W-:Y:S01]  /*8720*/  FMUL.FTZ R36, R31, R32.reuse ;  /* 0x000000201f247220 */ /* 0x080fe20000410000 */
[C---:B------:R-:W-:Y:S01]  /*8730*/  FMUL.FTZ R7, R5.reuse, R33 ;  /* 0x0000002105077220 */ /* 0x040fe20000410000 */
[C---:B------:R-:W-:Y:S01]  /*8740*/  FFMA.FTZ R37, R30.reuse, R32, -R37 ;  /* 0x000000201e257223 */ /* 0x040fe20000010825 */
[-C--:B------:R-:W-:Y:S01]  /*8750*/  FMUL.FTZ R34, R5, R4.reuse ;  /* 0x0000000405227220 */ /* 0x080fe20000410000 */
[----:B------:R-:W-:Y:S01]  /*8760*/  FFMA.FTZ R36, R30, R47, R36 ;  /* 0x0000002f1e247223 */ /* 0x000fe20000010024 */
[----:B------:R-:W-:Y:S01]  /*8770*/  FFMA.FTZ R5, R6, R4, -R7 ;  /* 0x0000000406057223 */ /* 0x000fe20000010807 */
[----:B------:R-:W-:Y:S01]  /*8780*/  F2FP.F16.F32.PACK_AB R7, R52, R49 ;  /* 0x000000313407723e */ /* 0x000fe200000000ff */
[----:B------:R-:W-:Y:S01]  /*8790*/  FFMA.FTZ R34, R6, R33, R34 ;  /* 0x0000002106227223 */ /* 0x000fe20000010022 */
[----:B------:R-:W-:-:S02]  /*87a0*/  F2FP.F16.F32.PACK_AB R4, R35, R48 ;  /* 0x000000302304723e */ /* 0x000fc400000000ff */
[----:B------:R-:W-:Y:S02]  /*87b0*/  F2FP.F16.F32.PACK_AB R6, R36, R37 ;  /* 0x000000252406723e */ /* 0x000fe400000000ff */
[----:B------:R-:W-:-:S05]  /*87c0*/  F2FP.F16.F32.PACK_AB R5, R34, R5 ;  /* 0x000000052205723e */ /* 0x000fca00000000ff */
[----:B------:R1:W-:Y:S02]  /*87d0*/  STS.128 [R0+0xc400], R4 ;  /* 0x00c4000400007388 */ /* 0x0003e40000000c00 */
.L_x_484:
[----:B------:R-:W-:Y:S05]  /*87e0*/  BSYNC B1 ;  /* 0x0000000000017941 */ /* 0x000fea0003800000 */
.L_x_483:
[----:B------:R-:W-:Y:S04]  /*87f0*/  BSSY B1, `(.L_x_485) ;  /* 0x000002c000017945 */ /* 0x000fe80003800000 */
[----:B------:R-:W-:Y:S05]  /*8800*/  @P1 BRA `(.L_x_486) ;  /* 0x0000000000a81947 */ /* 0x000fea0003800000 */
[----:B01----:R-:W0:Y:S01]  /*8810*/  LDS.128 R4, [R3+0xf400] ;  /* 0x00f4000003047984 */ /* 0x003e220000000c00 */
[----:B------:R-:W-:Y:S01]  /*8820*/  SHF.R.U32.HI R32, RZ, 0x10, R27 ;  /* 0x00000010ff207819 */ /* 0x000fe2000001161b */
[--C-:B------:R-:W-:Y:S01]  /*8830*/  HADD2.F32 R30, -RZ, R46.reuse.H1_H1 ;  /* 0x3000002eff1e7230 */ /* 0x100fe20000004100 */
[--C-:B------:R-:W-:Y:S01]  /*8840*/  SHF.R.U32.HI R31, RZ, 0x10, R29.reuse ;  /* 0x00000010ff1f7819 */ /* 0x100fe2000001161d */
[----:B------:R-:W-:Y:S01]  /*8850*/  HADD2.F32 R46, -RZ, R46.H0_H0 ;  /* 0x2000002eff2e7230 */ /* 0x000fe20000004100 */
[----:B------:R-:W-:Y:S01]  /*8860*/  SHF.R.U64 R47, R28, 0x10, R29 ;  /* 0x000000101c2f7819 */ /* 0x000fe2000000121d */
[----:B------:R-:W-:Y:S01]  /*8870*/  HADD2.F32 R32, -RZ, R32.H0_H0 ;  /* 0x20000020ff207230 */ /* 0x000fe20000004100 */
[----:B------:R-:W-:Y:S01]  /*8880*/  SHF.R.U64 R37, R26, 0x10, R27 ;  /* 0x000000101a257819 */ /* 0x000fe2000000121b */
[----:B------:R-:W-:Y:S02]  /*8890*/  HADD2.F32 R31, -RZ, R31.H0_H0 ;  /* 0x2000001fff1f7230 */ /* 0x000fe40000004100 */
[----:B0-----:R-:W-:-:S02]  /*88a0*/  HADD2.F32 R29, -RZ, R7.H1_H1 ;  /* 0x30000007ff1d7230 */ /* 0x001fc40000004100 */
[----:B------:R-:W-:Y:S02]  /*88b0*/  HADD2.F32 R28, -RZ, R7.H0_H0 ;  /* 0x20000007ff1c7230 */ /* 0x000fe40000004100 */
[--C-:B------:R-:W-:Y:S02]  /*88c0*/  HADD2.F32 R7, -RZ, R4.reuse.H0_H0 ;  /* 0x20000004ff077230 */ /* 0x100fe40000004100 */
[CC--:B------:R-:W-:Y:S01]  /*88d0*/  FMUL.FTZ R33, R29.reuse, R32.reuse ;  /* 0x000000201d217220 */ /* 0x0c0fe20000410000 */
[----:B------:R-:W-:Y:S01]  /*88e0*/  FMUL.FTZ R29, R29, R31 ;  /* 0x0000001f1d1d7220 */ /* 0x000fe20000410000 */
[----:B------:R-:W-:Y:S02]  /*88f0*/  HADD2.F32 R4, -RZ, R4.H1_H1 ;  /* 0x30000004ff047230 */ /* 0x000fe40000004100 */
[--C-:B------:R-:W-:Y:S02]  /*8900*/  HADD2.F32 R26, -RZ, R6.reuse.H0_H0 ;  /* 0x20000006ff1a7230 */ /* 0x100fe40000004100 */
[----:B------:R-:W-:Y:S01]  /*8910*/  FFMA.FTZ R36, R28, R32, R29 ;  /* 0x000000201c247223 */ /* 0x000fe2000001001d */
[----:B------:R-:W-:-:S02]  /*8920*/  HADD2.F32 R27, -RZ, R6.H1_H1 ;  /* 0x30000006ff1b7230 */ /* 0x000fc40000004100 */
[----:B------:R-:W-:Y:S01]  /*8930*/  FMUL.FTZ R34, R4, R46 ;  /* 0x0000002e04227220 */ /* 0x000fe20000410000 */
[----:B------:R-:W-:Y:S02]  /*8940*/  HADD2.F32 R29, -RZ, R45.H1_H1 ;  /* 0x3000002dff1d7230 */ /* 0x000fe40000004100 */
[----:B------:R-:W-:Y:S01]  /*8950*/  FFMA.FTZ R35, R28, R31, -R33 ;  /* 0x0000001f1c237223 */ /* 0x000fe20000010821 */
[----:B------:R-:W-:Y:S02]  /*8960*/  HADD2.F32 R6, -RZ, R5.H0_H0 ;  /* 0x20000005ff067230 */ /* 0x000fe40000004100 */
[-C--:B------:R-:W-:Y:S01]  /*8970*/  FMUL.FTZ R32, R4, R30.reuse ;  /* 0x0000001e04207220 */ /* 0x080fe20000410000 */
[----:B------:R-:W-:Y:S02]  /*8980*/  HADD2.F32 R45, -RZ, R45.H0_H0 ;  /* 0x2000002dff2d7230 */ /* 0x000fe40000004100 */
        /* <DEDUP_REMOVED lines=18> */
.L_x_486:
[----:B------:R-:W-:Y:S05]  /*8ab0*/  BSYNC B1 ;  /* 0x0000000000017941 */ /* 0x000fea0003800000 */
.L_x_485:
[----:B------:R-:W-:Y:S04]  /*8ac0*/  BSSY B1, `(.L_x_487) ;  /* 0x000002c000017945 */ /* 0x000fe80003800000 */
[----:B------:R-:W-:Y:S05]  /*8ad0*/  @P2 BRA `(.L_x_488) ;  /* 0x0000000000a82947 */ /* 0x000fea0003800000 */
[----:B012---:R-:W0:Y:S01]  /*8ae0*/  LDS.128 R4, [R0+0xf400] ;  /* 0x00f4000000047984 */ /* 0x007e220000000c00 */
[----:B------:R-:W-:Y:S01]  /*8af0*/  SHF.R.U32.HI R27, RZ, 0x10, R25 ;  /* 0x00000010ff1b7819 */ /* 0x000fe20000011619 */
[----:B------:R-:W-:Y:S01]  /*8b00*/  HADD2.F32 R26, -RZ, R43.H0_H0 ;  /* 0x2000002bff1a7230 */ /* 0x000fe20000004100 */
[----:B------:R-:W-:Y:S01]  /*8b10*/  SHF.R.U32.HI R29, RZ, 0x10, R21 ;  /* 0x00000010ff1d7819 */ /* 0x000fe20000011615 */
[--C-:B------:R-:W-:Y:S01]  /*8b20*/  HADD2.F32 R28, -RZ, R42.reuse.H0_H0 ;  /* 0x2000002aff1c7230 */ /* 0x100fe20000004100 */
[----:B------:R-:W-:Y:S01]  /*8b30*/  SHF.R.U64 R35, R24, 0x10, R25 ;  /* 0x0000001018237819 */ /* 0x000fe20000001219 */
[----:B------:R-:W-:Y:S01]  /*8b40*/  HADD2.F32 R27, -RZ, R27.H0_H0 ;  /* 0x2000001bff1b7230 */ /* 0x000fe20000004100 */
[----:B------:R-:W-:Y:S01]  /*8b50*/  SHF.R.U64 R33, R20, 0x10, R21 ;  /* 0x0000001014217819 */ /* 0x000fe20000001215 */
[----:B------:R-:W-:Y:S02]  /*8b60*/  HADD2.F32 R29, -RZ, R29.H0_H0 ;  /* 0x2000001dff1d7230 */ /* 0x000fe40000004100 */
[----:B------:R-:W-:-:S02]  /*8b70*/  HADD2.F32 R42, -RZ, R42.H1_H1 ;  /* 0x3000002aff2a7230 */ /* 0x000fc40000004100 */
[----:B------:R-:W-:Y:S02]  /*8b80*/  HADD2.F32 R43, -RZ, R43.H1_H1 ;  /* 0x3000002bff2b7230 */ /* 0x000fe40000004100 */
        /* <DEDUP_REMOVED lines=15> */
[----:B------:R-:W-:-:S02]  /*8c80*/  HADD2.F32 R24, -RZ, R33.H0_H0 ;  /* 0x20000021ff187230 */ /* 0x000fc40000004100 */
[----:B------:R-:W-:Y:S01]  /*8c90*/  FFMA.FTZ R25, R7, R28, R32 ;  /* 0x0000001c07197223 */ /* 0x000fe20000010020 */
[----:B------:R-:W-:Y:S02]  /*8ca0*/  HADD2.F32 R4, -RZ, R35.H0_H0 ;  /* 0x20000023ff047230 */ /* 0x000fe40000004100 */
[C---:B------:R-:W-:Y:S01]  /*8cb0*/  FMUL.FTZ R27, R21.reuse, R42 ;  /* 0x0000002a151b7220 */ /* 0x040fe20000410000 */
[-C--:B------:R-:W-:Y:S01]  /*8cc0*/  FMUL.FTZ R29, R21, R43.reuse ;  /* 0x0000002b151d7220 */ /* 0x080fe20000410000 */
[C---:B------:R-:W-:Y:S01]  /*8cd0*/  FMUL.FTZ R7, R5.reuse, R24 ;  /* 0x0000001805077220 */ /* 0x040fe20000410000 */
[----:B------:R-:W-:Y:S01]  /*8ce0*/  FMUL.FTZ R21, R5, R4 ;  /* 0x0000000405157220 */ /* 0x000fe20000410000 */
[C---:B------:R-:W-:Y:S01]  /*8cf0*/  FFMA.FTZ R27, R20.reuse, R43, -R27 ;  /* 0x0000002b141b7223 */ /* 0x040fe2000001081b */
[----:B------:R-:W-:Y:S01]  /*8d00*/  FFMA.FTZ R20, R20, R42, R29 ;  /* 0x0000002a14147223 */ /* 0x000fe2000001001d */
[C---:B------:R-:W-:Y:S01]  /*8d10*/  FFMA.FTZ R5, R6.reuse, R4, -R7 ;  /* 0x0000000406057223 */ /* 0x040fe20000010807 */
[----:B------:R-:W-:Y:S01]  /*8d20*/  FFMA.FTZ R24, R6, R24, R21 ;  /* 0x0000001806187223 */ /* 0x000fe20000010015 */
[----:B------:R-:W-:-:S02]  /*8d30*/  F2FP.F16.F32.PACK_AB R7, R34, R31 ;  /* 0x0000001f2207723e */ /* 0x000fc400000000ff */
[----:B------:R-:W-:Y:S02]  /*8d40*/  F2FP.F16.F32.PACK_AB R6, R20, R27 ;  /* 0x0000001b1406723e */ /* 0x000fe400000000ff */
[----:B------:R-:W-:Y:S02]  /*8d50*/  F2FP.F16.F32.PACK_AB R4, R25, R30 ;  /* 0x0000001e1904723e */ /* 0x000fe400000000ff */
[----:B------:R-:W-:-:S05]  /*8d60*/  F2FP.F16.F32.PACK_AB R5, R24, R5 ;  /* 0x000000051805723e */ /* 0x000fca00000000ff */
[----:B------:R3:W-:Y:S02]  /*8d70*/  STS.128 [R0+0xf400], R4 ;  /* 0x00f4000400007388 */ /* 0x0007e40000000c00 */
.L_x_488:
[----:B------:R-:W-:Y:S05]  /*8d80*/  BSYNC B1 ;  /* 0x0000000000017941 */ /* 0x000fea0003800000 */
.L_x_487:
[----:B------:R-:W-:Y:S04]  /*8d90*/  BSSY B1, `(.L_x_489) ;  /* 0x000002c000017945 */ /* 0x000fe80003800000 */
[----:B------:R-:W-:Y:S05]  /*8da0*/  @P3 BRA `(.L_x_490) ;  /* 0x0000000000a83947 */ /* 0x000fea0003800000 */
[----:B0123--:R-:W0:Y:S01]  /*8db0*/  LDS.128 R4, [R3+0x12400] ;  /* 0x0124000003047984 */ /* 0x00fe220000000c00 */
        /* <DEDUP_REMOVED lines=41> */
.L_x_490:
[----:B------:R-:W-:Y:S05]  /*9050*/  BSYNC B1 ;  /* 0x0000000000017941 */ /* 0x000fea0003800000 */
.L_x_489:
[----:B------:R-:W-:Y:S05]  /*9060*/  @P4 BRA `(.L_x_480) ;  /* 0x0000001c00304947 */ /* 0x000fea0003800000 */
[----:B01234-:R-:W0:Y:S01]  /*9070*/  LDS.128 R4, [R0+0x12400] ;  /* 0x0124000000047984 */ /* 0x01fe220000000c00 */
[----:B------:R-:W-:Y:S01]  /*9080*/  SHF.R.U32.HI R14, RZ, 0x10, R9 ;  /* 0x00000010ff0e7819 */ /* 0x000fe20000011609 */
[--C-:B------:R-:W-:Y:S01]  /*9090*/  HADD2.F32 R13, -RZ, R38.reuse.H0_H0 ;  /* 0x20000026ff0d7230 */ /* 0x100fe20000004100 */
[--C-:B------:R-:W-:Y:S01]  /*90a0*/  SHF.R.U32.HI R12, RZ, 0x10, R11.reuse ;  /* 0x00000010ff0c7819 */ /* 0x100fe2000001160b */
[----:B------:R-:W-:Y:S01]  /*90b0*/  HADD2.F32 R38, -RZ, R38.H1_H1 ;  /* 0x30000026ff267230 */ /* 0x000fe20000004100 */
[----:B------:R-:W-:Y:S01]  /*90c0*/  SHF.R.U64 R24, R10, 0x10, R11 ;  /* 0x000000100a187819 */ /* 0x000fe2000000120b */
[----:B------:R-:W-:Y:S01]  /*90d0*/  HADD2.F32 R14, -RZ, R14.H0_H0 ;  /* 0x2000000eff0e7230 */ /* 0x000fe20000004100 */
[----:B------:R-:W-:Y:S01]  /*90e0*/  SHF.R.U64 R21, R8, 0x10, R9 ;  /* 0x0000001008157819 */ /* 0x000fe20000001209 */
[----:B------:R-:W-:Y:S02]  /*90f0*/  HADD2.F32 R12, -RZ, R12.H0_H0 ;  /* 0x2000000cff0c7230 */ /* 0x000fe40000004100 */
[----:B------:R-:W-:-:S02]  /*9100*/  HADD2.F32 R11, -RZ, R39.H0_H0 ;  /* 0x20000027ff0b7230 */ /* 0x000fc40000004100 */
[----:B------:R-:W-:Y:S02]  /*9110*/  HADD2.F32 R39, -RZ, R39.H1_H1 ;  /* 0x30000027ff277230 */ /* 0x000fe40000004100 */
[--C-:B0-----:R-:W-:Y:S02]  /*9120*/  HADD2.F32 R10, -RZ, R7.reuse.H1_H1 ;  /* 0x30000007ff0a7230 */ /* 0x101fe40000004100 */
[--C-:B------:R-:W-:Y:S02]  /*9130*/  HADD2.F32 R3, -RZ, R4.reuse.H0_H0 ;  /* 0x20000004ff037230 */ /* 0x100fe40000004100 */
[----:B------:R-:W-:Y:S02]  /*9140*/  HADD2.F32 R9, -RZ, R7.H0_H0 ;  /* 0x20000007ff097230 */ /* 0x000fe40000004100 */
[C---:B------:R-:W-:Y:S01]  /*9150*/  FMUL.FTZ R20, R10.reuse, R14 ;  /* 0x0000000e0a147220 */ /* 0x040fe20000410000 */
[----:B------:R-:W-:Y:S02]  /*9160*/  HADD2.F32 R4, -RZ, R4.H1_H1 ;  /* 0x30000004ff047230 */ /* 0x000fe40000004100 */
[----:B------:R-:W-:Y:S01]  /*9170*/  FMUL.FTZ R15, R10, R12 ;  /* 0x0000000c0a0f7220 */ /* 0x000fe20000410000 */
[----:B------:R-:W-:-:S02]  /*9180*/  HADD2.F32 R7, -RZ, R6.H0_H0 ;  /* 0x20000006ff077230 */ /* 0x000fc40000004100 */
[C---:B------:R-:W-:Y:S01]  /*9190*/  FFMA.FTZ R20, R9.reuse, R12, -R20 ;  /* 0x0000000c09147223 */ /* 0x040fe20000010814 */
[----:B------:R-:W-:Y:S02]  /*91a0*/  HADD2.F32 R8, -RZ, R6.H1_H1 ;  /* 0x30000006ff087230 */ /* 0x000fe40000004100 */
[C---:B------:R-:W-:Y:S01]  /*91b0*/  FMUL.FTZ R10, R4.reuse, R13 ;  /* 0x0000000d040a7220 */ /* 0x040fe20000410000 */
[--C-:B------:R-:W-:Y:S02]  /*91c0*/  HADD2.F32 R6, -RZ, R5.reuse.H0_H0 ;  /* 0x20000005ff067230 */ /* 0x100fe40000004100 */
[----:B------:R-:W-:Y:S01]  /*91d0*/  FFMA.FTZ R15, R9, R14, R15 ;  /* 0x0000000e090f7223 */ /* 0x000fe2000001000f */
[-C--:B------:R-:W-:Y:S01]  /*91e0*/  FMUL.FTZ R12, R4, R11.reuse ;  /* 0x0000000b040c7220 */ /* 0x080fe20000410000 */
[----:B------:R-:W-:Y:S02]  /*91f0*/  HADD2.F32 R5, -RZ, R5.H1_H1 ;  /* 0x30000005ff057230 */ /* 0x000fe40000004100 */
[----:B------:R-:W-:Y:S01]  /*9200*/  FFMA.FTZ R10, R3, R11, -R10 ;  /* 0x0000000b030a7223 */ /* 0x000fe2000001080a */
[----:B------:R-:W-:-:S02]  /*9210*/  HADD2.F32 R9, -RZ, R21.H0_H0 ;  /* 0x20000015ff097230 */ /* 0x000fc40000004100 */
[----:B------:R-:W-:Y:S01]  /*9220*/  FFMA.FTZ R3, R3, R13, R12 ;  /* 0x0000000d03037223 */ /* 0x000fe2000001000c */
[----:B------:R-:W-:Y:S02]  /*9230*/  HADD2.F32 R4, -RZ, R24.H0_H0 ;  /* 0x20000018ff047230 */ /* 0x000fe40000004100 */
[C---:B------:R-:W-:Y:S01]  /*9240*/  FMUL.FTZ R12, R8.reuse, R38 ;  /* 0x00000026080c7220 */ /* 0x040fe20000410000 */
[----:B------:R-:W-:Y:S01]  /*9250*/  FMUL.FTZ R13, R8, R39 ;  /* 0x00000027080d7220 */ /* 0x000fe20000410000 */
        /* <DEDUP_REMOVED lines=10> */
[----:B------:R0:W-:Y:S01]  /*9300*/  STS.128 [R0+0x12400], R4 ;  /* 0x0124000400007388 */ /* 0x0001e20000000c00 */
[----:B------:R-:W-:Y:S05]  /*9310*/  BRA `(.L_x_480) ;  /* 0x0000001800847947 */ /* 0x000fea0003800000 */
.L_x_474:
[----:B------:R-:W-:-:S03]  /*9320*/  UMOV UR4, 0xffffffff ;  /* 0xffffffff00047882 */ /* 0x000fc60000000000 */
[----:B------:R-:W-:Y:S05]  /*9330*/  BRA.DIV UR4, `(.L_x_491) ;  /* 0x0000010e04f87947 */ /* 0x000fea000b800000 */
[----:B------:R1:W2:Y:S04]  /*9340*/  SHFL.IDX PT, R3, R25, RZ, 0x1e1f ;  /* 0x001e1fff19037589 */ /* 0x0002a800000e0000 */
[----:B------:R1:W3:Y:S04]  /*9350*/  SHFL.IDX PT, R0, R24, RZ, 0x1e1f ;  /* 0x001e1fff18007589 */ /* 0x0002e800000e0000 */
[----:B------:R1:W4:Y:S04]  /*9360*/  SHFL.IDX PT, R21, R27, RZ, 0x1e1f ;  /* 0x001e1fff1b157589 */ /* 0x00032800000e0000 */
[----:B------:R1:W0:Y:S02]  /*9370*/  SHFL.IDX PT, R20, R26, RZ, 0x1e1f ;  /* 0x001e1fff1a147589 */ /* 0x00022400000e0000 */
.L_x_690:
[----:B------:R-:W-:Y:S01]  /*9380*/  ULDC UR4, c[0x0][0x448] ;  /* 0x0001120000047ab9 */ /* 0x000fe20000000800 */
[----:B------:R-:W-:Y:S01]  /*9390*/  BSSY B1, `(.L_x_492) ;  /* 0x0000037000017945 */ /* 0x000fe20003800000 */
[----:B------:R-:W-:Y:S01]  /*93a0*/  IMAD R45, R100, UR4, RZ ;  /* 0x00000004642d7c24 */ /* 0x000fe2000f8e02ff */
[----:B------:R-:W-:Y:S02]  /*93b0*/  CS2R R4, SRZ ;  /* 0x0000000000047805 */ /* 0x000fe4000001ff00 */
[----:B------:R-:W-:Y:S02]  /*93c0*/  CS2R R8, SRZ ;  /* 0x0000000000087805 */ /* 0x000fe4000001ff00 */
[----:B------:R-:W-:Y:S02]  /*93d0*/  CS2R R10, SRZ ;  /* 0x00000000000a7805 */ /* 0x000fe4000001ff00 */
[----:B------:R-:W-:Y:S02]  /*93e0*/  CS2R R12, SRZ ;  /* 0x00000000000c7805 */ /* 0x000fe4000001ff00 */
[----:B------:R-:W-:Y:S01]  /*93f0*/  ISETP.GE.AND P0, PT, R6, R45, PT ;  /* 0x0000002d0600720c */ /* 0x000fe20003f06270 */
[----:B------:R-:W-:Y:S01]  /*9400*/  IMAD R45, R29, -0xc0, R45 ;  /* 0xffffff401d2d7824 */ /* 0x000fe200078e022d */
[----:B------:R-:W-:-:S02]  /*9410*/  CS2R R6, SRZ ;  /* 0x0000000000067805 */ /* 0x000fc4000001ff00 */
[----:B0-----:R-:W-:Y:S02]  /*9420*/  CS2R R14, SRZ ;  /* 0x00000000000e7805 */ /* 0x001fe4000001ff00 */
[----:B-1----:R-:W-:Y:S02]  /*9430*/  CS2R R24, SRZ ;  /* 0x0000000000187805 */ /* 0x002fe4000001ff00 */
[----:B------:R-:W-:Y:S02]  /*9440*/  CS2R R26, SRZ ;  /* 0x00000000001a7805 */ /* 0x000fe4000001ff00 */
[----:B------:R-:W-:Y:S02]  /*9450*/  CS2R R28, SRZ ;  /* 0x00000000001c7805 */ /* 0x000fe4000001ff00 */
[----:B------:R-:W-:Y:S02]  /*9460*/  CS2R R30, SRZ ;  /* 0x00000000001e7805 */ /* 0x000fe4000001ff00 */
[----:B------:R-:W-:-:S02]  /*9470*/  CS2R R32, SRZ ;  /* 0x0000000000207805 */ /* 0x000fc4000001ff00 */
[----:B------:R-:W-:Y:S01]  /*9480*/  CS2R R34, SRZ ;  /* 0x0000000000227805 */ /* 0x000fe2000001ff00 */
[----:B------:R-:W-:Y:S06]  /*9490*/  @P0 BRA `(.L_x_493) ;  /* 0x0000000000980947 */ /* 0x000fec0003800000 */
[----:B------:R-:W-:Y:S01]  /*94a0*/  ULDC UR4, c[0x0][0x3f4] ;  /* 0x0000fd0000047ab9 */ /* 0x000fe20000000800 */
[C---:B------:R-:W-:Y:S01]  /*94b0*/  VIADD R4, R16.reuse, 0x10 ;  /* 0x0000001010047836 */ /* 0x040fe20000000000 */
[C---:B------:R-:W-:Y:S02]  /*94c0*/  ISETP.GE.AND P2, PT, R16.reuse, UR4, PT ;  /* 0x0000000410007c0c */ /* 0x040fe4000bf46270 */
[----:B------:R-:W-:Y:S02]  /*94d0*/  CS2R R28, SRZ ;  /* 0x00000000001c7805 */ /* 0x000fe4000001ff00 */
[----:B------:R-:W-:Y:S02]  /*94e0*/  IADD3 R5, R16, 0x20, RZ ;  /* 0x0000002010057810 */ /* 0x000fe40007ffe0ff */
[----:B------:R-:W-:Y:S02]  /*94f0*/  CS2R R30, SRZ ;  /* 0x00000000001e7805 */ /* 0x000fe4000001ff00 */
[----:B------:R-:W-:Y:S01]  /*9500*/  ISETP.GE.AND P3, PT, R4, UR4, PT ;  /* 0x0000000404007c0c */ /* 0x000fe2000bf66270 */
[----:B---3--:R-:W-:Y:S01]  /*9510*/  IMAD.MOV.U32 R4, RZ, RZ, R0 ;  /* 0x000000ffff047224 */ /* 0x008fe200078e0000 */
[----:B------:R-:W-:Y:S01]  /*9520*/  ISETP.GE.AND P4, PT, R5, UR4, PT ;  /* 0x0000000405007c0c */ /* 0x000fe2000bf86270 */
[----:B--2---:R-:W-:Y:S01]  /*9530*/  IMAD.MOV.U32 R5, RZ, RZ, R3 ;  /* 0x000000ffff057224 */ /* 0x004fe200078e0003 */
[----:B------:R-:W-:-:S02]  /*9540*/  CS2R R8, SRZ ;  /* 0x0000000000087805 */ /* 0x000fc4000001ff00 */
[----:B------:R-:W-:Y:S02]  /*9550*/  CS2R R10, SRZ ;  /* 0x00000000000a7805 */ /* 0x000fe4000001ff00 */
[----:B------:R-:W-:Y:S02]  /*9560*/  CS2R R32, SRZ ;  /* 0x0000000000207805 */ /* 0x000fe4000001ff00 */
[----:B------:R-:W-:Y:S01]  /*9570*/  CS2R R34, SRZ ;  /* 0x0000000000227805 */ /* 0x000fe2000001ff00 */
[----:B------:R-:W-:Y:S02]  /*9580*/  @!P2 IMAD.SHL.U32 R37, R16, 0x2, RZ ;  /* 0x000000021025a824 */ /* 0x000fe400078e00ff */
[----:B------:R-:W-:Y:S02]  /*9590*/  @!P3 SHF.L.U32 R49, R155, 0x3, RZ ;  /* 0x000000039b31b819 */ /* 0x000fe400000006ff */
[----:B------:R-:W-:Y:S01]  /*95a0*/  @!P4 IMAD.SHL.U32 R41, R156, 0x8, RZ ;  /* 0x000000089c29c824 */ /* 0x000fe200078e00ff */
[----:B------:R-:W-:-:S02]  /*95b0*/  @!P2 IADD3 R38, P0, R0, R37, RZ ;  /* 0x000000250026a210 */ /* 0x000fc40007f1e0ff */
[----:B------:R-:W-:Y:S01]  /*95c0*/  @!P2 IADD3 R36, P1, R20, R37, RZ ;  /* 0x000000251424a210 */ /* 0x000fe20007f3e0ff */
[----:B------:R-:W-:Y:S01]  /*95d0*/  @!P3 IMAD.WIDE R42, R49, 0x2, R4 ;  /* 0x00000002312ab825 */ /* 0x000fe200078e0204 */
[----:B------:R-:W-:Y:S02]  /*95e0*/  @!P2 SHF.L.U64.HI R0, R16, 0x1, R17 ;  /* 0x000000011000a819 */ /* 0x000fe40000010211 */
[----:B------:R-:W-:Y:S02]  /*95f0*/  CS2R R12, SRZ ;  /* 0x00000000000c7805 */ /* 0x000fe4000001ff00 */
[----:B------:R-:W-:Y:S01]  /*9600*/  CS2R R14, SRZ ;  /* 0x00000000000e7805 */ /* 0x000fe2000001ff00 */
[----:B------:R-:W-:Y:S01]  /*9610*/  @!P4 IMAD.WIDE R46, R41, 0x2, R4 ;  /* 0x00000002292ec825 */ /* 0x000fe200078e0204 */
[----:B------:R-:W-:Y:S02]  /*9620*/  CS2R R24, SRZ ;  /* 0x0000000000187805 */ /* 0x000fe4000001ff00 */
[----:B------:R-:W-:-:S02]  /*9630*/  CS2R R26, SRZ ;  /* 0x00000000001a7805 */ /* 0x000fc4000001ff00 */
[----:B------:R-:W-:Y:S02]  /*9640*/  CS2R R4, SRZ ;  /* 0x0000000000047805 */ /* 0x000fe4000001ff00 */
[----:B------:R-:W-:Y:S01]  /*9650*/  CS2R R6, SRZ ;  /* 0x0000000000067805 */ /* 0x000fe2000001ff00 */
[--C-:B----4-:R-:W-:Y:S01]  /*9660*/  @!P3 IMAD.WIDE R48, R49, 0x2, R20.reuse ;  /* 0x000000023130b825 */ /* 0x110fe200078e0214 */
[----:B------:R0:W5:Y:S03]  /*9670*/  @!P3 LD.E.128 R28, desc[UR42][R42.64] ;  /* 0x0000002a2a1cb980 */ /* 0x000166000c101d00 */
[----:B------:R-:W-:Y:S01]  /*9680*/  @!P4 IMAD.WIDE R40, R41, 0x2, R20 ;  /* 0x000000022928c825 */ /* 0x000fe200078e0214 */
[----:B------:R0:W5:Y:S03]  /*9690*/  @!P3 LD.E.128 R8, desc[UR42][R48.64] ;  /* 0x0000002a3008b980 */ /* 0x000166000c101d00 */
[--C-:B------:R-:W-:Y:S01]  /*96a0*/  @!P2 IMAD.X R39, R3, 0x1, R0.reuse, P0 ;  /* 0x000000010327a824 */ /* 0x100fe200000e0600 */
[----:B------:R0:W5:Y:S01]  /*96b0*/  @!P4 LD.E.128 R32, desc[UR42][R46.64] ;  /* 0x0000002a2e20c980 */ /* 0x000162000c101d00 */
[----:B------:R-:W-:-:S03]  /*96c0*/  @!P2 IMAD.X R37, R21, 0x1, R0, P1 ;  /* 0x000000011525a824 */ /* 0x000fc600008e0600 */
[----:B------:R0:W5:Y:S04]  /*96d0*/  @!P4 LD.E.128 R12, desc[UR42][R40.64] ;  /* 0x0000002a280cc980 */ /* 0x000168000c101d00 */
[----:B------:R0:W5:Y:S04]  /*96e0*/  @!P2 LD.E.128 R24, desc[UR42][R38.64] ;  /* 0x0000002a2618a980 */ /* 0x000168000c101d00 */
[----:B------:R0:W5:Y:S02]  /*96f0*/  @!P2 LD.E.128 R4, desc[UR42][R36.64] ;  /* 0x0000002a2404a980 */ /* 0x000164000c101d00 */
.L_x_493:
[----:B------:R-:W-:Y:S05]  /*9700*/  BSYNC B1 ;  /* 0x0000000000017941 */ /* 0x000fea0003800000 */
.L_x_492:
[----:B------:R-:W-:Y:S01]  /*9710*/  ULEA.HI UR4, UR37, UR37, URZ, 0x1 ;  /* 0x0000002525047291 */ /* 0x000fe2000f8f083f */
[----:B--2--5:R-:W-:Y:S01]  /*9720*/  IMAD.MOV.U32 R3, RZ, RZ, R5 ;  /* 0x000000ffff037224 */ /* 0x024fe200078e0005 */
[----:B---3--:R-:W-:Y:S01]  /*9730*/  MOV R0, R4 ;  /* 0x0000000400007202 */ /* 0x008fe20000000f00 */
[----:B------:R-:W-:Y:S01]  /*9740*/  IMAD.MOV.U32 R20, RZ, RZ, R6 ;  /* 0x000000ffff147224 */ /* 0x000fe200078e0006 */
[----:B------:R-:W-:Y:S01]  /*9750*/  ULOP3.LUT UR4, UR4, 0xfffffffe, URZ, 0xc0, !UPT ;  /* 0xfffffffe04047892 */ /* 0x000fe2000f8ec03f */
[----:B----4-:R-:W-:Y:S01]  /*9760*/  IMAD.MOV.U32 R21, RZ, RZ, R9 ;  /* 0x000000ffff157224 */ /* 0x010fe200078e0009 */
[----:B------:R-:W-:Y:S01]  /*9770*/  PRMT R61, R3, 0x7610, R61 ;  /* 0x00007610033d7816 */ /* 0x000fe2000000003d */
[----:B0-----:R-:W-:Y:S01]  /*9780*/  IMAD.MOV.U32 R36, RZ, RZ, R13 ;  /* 0x000000ffff247224 */ /* 0x001fe200078e000d */
[----:B------:R-:W-:Y:S01]  /*9790*/  UIADD3 UR4, UR37, -UR4, URZ ;  /* 0x8000000425047290 */ /* 0x000fe2000fffe03f */
[----:B------:R-:W-:Y:S01]  /*97a0*/  PRMT R62, R0, 0x7610, R62 ;  /* 0x00007610003e7816 */ /* 0x000fe2000000003e */
[----:B------:R-:W-:Y:S01]  /*97b0*/  IMAD.MOV.U32 R37, RZ, RZ, R25 ;  /* 0x000000ffff257224 */ /* 0x000fe200078e0019 */
        /* <DEDUP_REMOVED lines=9> */
[----:B------:R-:W-:Y:S01]  /*9850*/  IMAD.MOV.U32 R38, RZ, RZ, R29 ;  /* 0x000000ffff267224 */ /* 0x000fe200078e001d */
[----:B------:R-:W-:Y:S01]  /*9860*/  PRMT R47, R20, 0x5410, R21 ;  /* 0x00005410142f7816 */ /* 0x000fe20000000015 */
[----:B------:R-:W-:Y:S01]  /*9870*/  IMAD.MOV.U32 R21, RZ, RZ, R12 ;  /* 0x000000ffff157224 */ /* 0x000fe200078e000c */
[----:B------:R-:W0:Y:S01]  /*9880*/  SYNCS.PHASECHK.TRANS64.TRYWAIT P0, [R2+URZ+0x2d800], R3 ;  /* 0x02d80003020075a7 */ /* 0x000e22000800017f */
[----:B------:R-:W-:Y:S01]  /*9890*/  MOV R20, R11 ;  /* 0x0000000b00147202 */ /* 0x000fe20000000f00 */
[----:B------:R-:W-:Y:S01]  /*98a0*/  BSSY B1, `(.L_x_494) ;  /* 0x0000017000017945 */ /* 0x000fe20003800000 */
[----:B------:R-:W-:Y:S01]  /*98b0*/  PRMT R49, R37, 0x5410, R38 ;  /* 0x0000541025317816 */ /* 0x000fe20000000026 */
[----:B------:R-:W-:Y:S01]  /*98c0*/  IMAD.MOV.U32 R37, RZ, RZ, R32 ;  /* 0x000000ffff257224 */ /* 0x000fe200078e0020 */
[----:B------:R-:W-:Y:S01]  /*98d0*/  PRMT R48, R0, 0x5410, R20 ;  /* 0x0000541000307816 */ /* 0x000fe20000000014 */
[----:B------:R-:W-:Y:S01]  /*98e0*/  IMAD.MOV.U32 R20, RZ, RZ, R14 ;  /* 0x000000ffff147224 */ /* 0x000fe200078e000e */
[----:B------:R-:W-:Y:S01]  /*98f0*/  PRMT R0, R21, 0x5410, R36 ;  /* 0x0000541015007816 */ /* 0x000fe20000000024 */
[----:B------:R-:W-:Y:S01]  /*9900*/  IMAD.MOV.U32 R36, RZ, RZ, R24 ;  /* 0x000000ffff247224 */ /* 0x000fe200078e0018 */
[----:B------:R-:W-:Y:S01]  /*9910*/  MOV R21, R15 ;  /* 0x0000000f00157202 */ /* 0x000fe20000000f00 */
[----:B------:R-:W-:Y:S01]  /*9920*/  IMAD.MOV.U32 R38, RZ, RZ, R33 ;  /* 0x000000ffff267224 */ /* 0x000fe200078e0021 */
[----:B------:R-:W-:-:S02]  /*9930*/  VIMNMX R45, R45, 0xc0, PT ;  /* 0x000000c02d2d7848 */ /* 0x000fc40003fe0100 */
[----:B------:R-:W-:Y:S01]  /*9940*/  PRMT R20, R20, 0x5410, R21 ;  /* 0x0000541014147816 */ /* 0x000fe20000000015 */
[----:B------:R-:W-:Y:S01]  /*9950*/  IMAD.MOV.U32 R21, RZ, RZ, R26 ;  /* 0x000000ffff157224 */ /* 0x000fe200078e001a */
[----:B------:R-:W-:Y:S02]  /*9960*/  PRMT R58, R36, 0x7610, R58 ;  /* 0x00007610243a7816 */ /* 0x000fe4000000003a */
[----:B------:R-:W-:Y:S02]  /*9970*/  MOV R36, R27 ;  /* 0x0000001b00247202 */ /* 0x000fe40000000f00 */
[----:B------:R-:W-:Y:S02]  /*9980*/  ISETP.GE.AND P1, PT, R140, R45, PT ;  /* 0x0000002d8c00720c */ /* 0x000fe40003f26270 */
[----:B------:R-:W-:Y:S01]  /*9990*/  PRMT R67, R21, 0x5410, R36 ;  /* 0x0000541015437816 */ /* 0x000fe20000000024 */
[----:B------:R-:W-:Y:S01]  /*99a0*/  IMAD.MOV.U32 R21, RZ, RZ, R30 ;  /* 0x000000ffff157224 */ /* 0x000fe200078e001e */
[----:B------:R-:W-:-:S04]  /*99b0*/  MOV R36, R31 ;  /* 0x0000001f00247202 */ /* 0x000fc80000000f00 */
[----:B------:R-:W-:Y:S01]  /*99c0*/  PRMT R50, R21, 0x5410, R36 ;  /* 0x0000541015327816 */ /* 0x000fe20000000024 */
[----:B------:R-:W-:Y:S01]  /*99d0*/  IMAD.MOV.U32 R36, RZ, RZ, R34 ;  /* 0x000000ffff247224 */ /* 0x000fe200078e0022 */
[----:B------:R-:W-:Y:S02]  /*99e0*/  PRMT R21, R37, 0x5410, R38 ;  /* 0x0000541025157816 */ /* 0x000fe40000000026 */
[----:B------:R-:W-:Y:S01]  /*99f0*/  MOV R37, R35 ;  /* 0x0000002300257202 */ /* 0x000fe20000000f00 */
[----:B0-----:R-:W-:Y:S06]  /*9a00*/  @!P0 BRA `(.L_x_495) ;  /* 0x0000010800b88947 */ /* 0x001fec0003800000 */
.L_x_691:
[----:B------:R-:W-:Y:S05]  /*9a10*/  BSYNC B1 ;  /* 0x0000000000017941 */ /* 0x000fea0003800000 */
.L_x_494:
[----:B------:R-:W-:Y:S01]  /*9a20*/  PRMT R45, R36, 0x5410, R37 ;  /* 0x00005410242d7816 */ /* 0x000fe20000000025 */
[----:B------:R-:W-:Y:S06]  /*9a30*/  @P1 BRA `(.L_x_480) ;  /* 0x0000001000bc1947 */ /* 0x000fec0003800000 */
[----:B0-----:R-:W0:Y:S01]  /*9a40*/  LDC R3, c[0x0][0x3f4] ;  /* 0x0000fd00ff037b82 */ /* 0x001e220000000800 */
[C---:B------:R-:W-:Y:S01]  /*9a50*/  VIADD R36, R16.reuse, 0x10 ;  /* 0x0000001010247836 */ /* 0x040fe20000000000 */
[----:B------:R-:W-:Y:S01]  /*9a60*/  BSSY B1, `(.L_x_496) ;  /* 0x000006a000017945 */ /* 0x000fe20003800000 */
[C---:B------:R-:W-:Y:S01]  /*9a70*/  VIADD R38, R16.reuse, 0x20 ;  /* 0x0000002010267836 */ /* 0x040fe20000000000 */
[-C--:B0-----:R-:W-:Y:S02]  /*9a80*/  ISETP.GE.AND P0, PT, R16, R3.reuse, PT ;  /* 0x000000031000720c */ /* 0x081fe40003f06270 */
[-C--:B------:R-:W-:Y:S02]  /*9a90*/  ISETP.GE.AND P1, PT, R36, R3.reuse, PT ;  /* 0x000000032400720c */ /* 0x080fe40003f26270 */
[----:B------:R-:W-:-:S09]  /*9aa0*/  ISETP.GE.AND P2, PT, R38, R3, PT ;  /* 0x000000032600720c */ /* 0x000fd20003f46270 */
[----:B------:R-:W-:Y:S05]  /*9ab0*/  @P0 BRA `(.L_x_497) ;  /* 0x0000000400900947 */ /* 0x000fea0003800000 */
[----:B------:R-:W2:Y:S01]  /*9ac0*/  LDL R69, [R1+0xb0] ;  /* 0x0000b00001457983 */ /* 0x000ea20000100800 */
[----:B------:R-:W0:Y:S02]  /*9ad0*/  S2R R39, SR_TID.X ;  /* 0x0000000000277919 */ /* 0x000e240000002100 */
[----:B0-----:R-:W-:-:S05]  /*9ae0*/  VIADD R40, R39, 0xffffff80 ;  /* 0xffffff8027287836 */ /* 0x001fca0000000000 */
[----:B------:R-:W-:-:S04]  /*9af0*/  LEA.HI R39, R40, R40, RZ, 0x1 ;  /* 0x0000002828277211 */ /* 0x000fc800078f08ff */
[----:B------:R-:W-:-:S04]  /*9b00*/  LOP3.LUT R39, R39, 0xfffffffe, RZ, 0xc0, !PT ;  /* 0xfffffffe27277812 */ /* 0x000fc800078ec0ff */
[----:B------:R-:W-:-:S04]  /*9b10*/  IADD3 R39, R40, -R39, RZ ;  /* 0x8000002728277210 */ /* 0x000fc80007ffe0ff */
[----:B------:R-:W-:-:S04]  /*9b20*/  LEA.HI R36, R3, R39, RZ, 0x1d ;  /* 0x0000002703247211 */ /* 0x000fc800078fe8ff */
[----:B------:R-:W-:-:S04]  /*9b30*/  SHF.R.S32.HI R37, RZ, 0x1f, R36 ;  /* 0x0000001fff257819 */ /* 0x000fc80000011424 */
[----:B------:R-:W-:Y:S01]  /*9b40*/  LEA.HI R38, R37, R36, RZ, 0x2 ;  /* 0x0000002425267211 */ /* 0x000fe200078f10ff */
[----:B------:R-:W-:-:S03]  /*9b50*/  IMAD.SHL.U32 R37, R36, 0x8, RZ ;  /* 0x0000000824257824 */ /* 0x000fc600078e00ff */
[----:B------:R-:W-:Y:S02]  /*9b60*/  SHF.R.S32.HI R38, RZ, 0x2, R38 ;  /* 0x00000002ff267819 */ /* 0x000fe40000011426 */
[----:B------:R-:W-:-:S03]  /*9b70*/  LOP3.LUT R36, R142, 0x18, R37, 0xf8, !PT ;  /* 0x000000188e247812 */ /* 0x000fc600078ef825 */
[----:B------:R-:W-:Y:S01]  /*9b80*/  IMAD R40, R38, 0x1800, R151 ;  /* 0x0000180026287824 */ /* 0x000fe200078e0297 */
[----:B------:R-:W-:-:S05]  /*9b90*/  LOP3.LUT R41, R36, R143, RZ, 0x3c, !PT ;  /* 0x0000008f24297212 */ /* 0x000fca00078e3cff */
[----:B------:R-:W-:-:S04]  /*9ba0*/  IMAD.IADD R41, R40, 0x1, R41 ;  /* 0x0000000128297824 */ /* 0x000fc800078e0229 */
[----:B------:R-:W-:-:S05]  /*9bb0*/  IMAD R46, R41, 0x2, R2 ;  /* 0x00000002292e7824 */ /* 0x000fca00078e0202 */
[----:B------:R-:W0:Y:S01]  /*9bc0*/  LDS.128 R40, [R46+0xc400] ;  /* 0x00c400002e287984 */ /* 0x000e220000000c00 */
[----:B------:R-:W-:Y:S02]  /*9bd0*/  SHF.R.U32.HI R64, RZ, 0x10, R5 ;  /* 0x00000010ff407819 */ /* 0x000fe40000011605 */
[--C-:B------:R-:W-:Y:S02]  /*9be0*/  SHF.R.U64 R24, R24, 0x10, R25.reuse ;  /* 0x0000001018187819 */ /* 0x100fe40000001219 */
[----:B------:R-:W-:Y:S02]  /*9bf0*/  SHF.R.U32.HI R60, RZ, 0x10, R25 ;  /* 0x00000010ff3c7819 */ /* 0x000fe40000011619 */
[----:B------:R-:W-:Y:S01]  /*9c00*/  SHF.R.U64 R25, R4, 0x10, R5 ;  /* 0x0000001004197819 */ /* 0x000fe20000001205 */
[----:B------:R-:W-:Y:S01]  /*9c10*/  HADD2.F32 R61, -RZ, R61.H0_H0 ;  /* 0x2000003dff3d7230 */ /* 0x000fe20000004100 */
[--C-:B------:R-:W-:Y:S01]  /*9c20*/  SHF.R.U64 R4, R26, 0x10, R27.reuse ;  /* 0x000000101a047819 */ /* 0x100fe2000000121b */
[----:B------:R-:W-:Y:S01]  /*9c30*/  HADD2.F32 R64, -RZ, R64.H0_H0 ;  /* 0x20000040ff407230 */ /* 0x000fe20000004100 */
[----:B------:R-:W-:-:S02]  /*9c40*/  SHF.R.U32.HI R51, RZ, 0x10, R27 ;  /* 0x00000010ff337819 */ /* 0x000fc4000001161b */
[--C-:B------:R-:W-:Y:S01]  /*9c50*/  SHF.R.U64 R5, R6, 0x10, R7.reuse ;  /* 0x0000001006057819 */ /* 0x100fe20000001207 */
[----:B------:R-:W-:Y:S02]  /*9c60*/  HADD2.F32 R59, -RZ, R59.H0_H0 ;  /* 0x2000003bff3b7230 */ /* 0x000fe40000004100 */
[----:B------:R-:W-:Y:S02]  /*9c70*/  HADD2.F32 R60, -RZ, R60.H0_H0 ;  /* 0x2000003cff3c7230 */ /* 0x000fe40000004100 */
[----:B------:R-:W-:Y:S02]  /*9c80*/  HADD2.F32 R62, -RZ, R62.H0_H0 ;  /* 0x2000003eff3e7230 */ /* 0x000fe40000004100 */
[----:B------:R-:W-:Y:S01]  /*9c90*/  HADD2.F32 R58, -RZ, R58.H0_H0 ;  /* 0x2000003aff3a7230 */ /* 0x000fe20000004100 */
[----:B------:R-:W-:Y:S01]  /*9ca0*/  SHF.R.U32.HI R52, RZ, 0x10, R7 ;  /* 0x00000010ff347819 */ /* 0x000fe20000011607 */
[--C-:B0-----:R-:W-:Y:S02]  /*9cb0*/  HADD2.F32 R6, -RZ, R41.reuse.H0_H0 ;  /* 0x20000029ff067230 */ /* 0x101fe40000004100 */
[----:B------:R-:W-:-:S02]  /*9cc0*/  HADD2.F32 R27, -RZ, R41.H1_H1 ;  /* 0x30000029ff1b7230 */ /* 0x000fc40000004100 */
[----:B------:R-:W-:Y:S02]  /*9cd0*/  HADD2.F32 R41, -RZ, R40.H0_H0 ;  /* 0x20000028ff297230 */ /* 0x000fe40000004100 */
[C---:B------:R-:W-:Y:S01]  /*9ce0*/  FMUL.FTZ R63, R6.reuse, R61 ;  /* 0x0000003d063f7220 */ /* 0x040fe20000410000 */
[----:B------:R-:W-:Y:S01]  /*9cf0*/  FMUL.FTZ R65, R6, R59 ;  /* 0x0000003b06417220 */ /* 0x000fe20000410000 */
[C---:B------:R-:W-:Y:S01]  /*9d00*/  FMUL.FTZ R66, R27.reuse, R64 ;  /* 0x000000401b427220 */ /* 0x040fe20000410000 */
[----:B------:R-:W-:Y:S01]  /*9d10*/  FMUL.FTZ R68, R27, R60 ;  /* 0x0000003c1b447220 */ /* 0x000fe20000410000 */
[----:B------:R-:W-:Y:S02]  /*9d20*/  HADD2.F32 R56, -RZ, R42.H0_H0 ;  /* 0x2000002aff387230 */ /* 0x000fe40000004100 */
[--C-:B------:R-:W-:Y:S02]  /*9d30*/  HADD2.F32 R57, -RZ, R43.reuse.H0_H0 ;  /* 0x2000002bff397230 */ /* 0x100fe40000004100 */
[----:B------:R-:W-:-:S02]  /*9d40*/  HADD2.F32 R43, -RZ, R43.H1_H1 ;  /* 0x3000002bff2b7230 */ /* 0x000fc40000004100 */
[----:B------:R-:W-:Y:S02]  /*9d50*/  HADD2.F32 R40, -RZ, R40.H1_H1 ;  /* 0x30000028ff287230 */ /* 0x000fe40000004100 */
[----:B------:R-:W-:Y:S02]  /*9d60*/  HADD2.F32 R42, -RZ, R42.H1_H1 ;  /* 0x3000002aff2a7230 */ /* 0x000fe40000004100 */
[----:B------:R-:W-:Y:S01]  /*9d70*/  HADD2.F32 R25, -RZ, R25.H0_H0 ;  /* 0x20000019ff197230 */ /* 0x000fe20000004100 */
[----:B--2---:R-:W0:Y:S02]  /*9d80*/  LDS.128 R36, [R69] ;  /* 0x0000000045247984 */ /* 0x004e240000000c00 */
[--C-:B0-----:R-:W-:Y:S02]  /*9d90*/  HADD2.F32 R26, -RZ, R37.reuse.H0_H0 ;  /* 0x20000025ff1a7230 */ /* 0x101fe40000004100 */
[----:B------:R-:W-:Y:S02]  /*9da0*/  HADD2.F32 R53, -RZ, R37.H1_H1 ;  /* 0x30000025ff357230 */ /* 0x000fe40000004100 */
[----:B------:R-:W-:-:S02]  /*9db0*/  HADD2.F32 R55, -RZ, R36.H0_H0 ;  /* 0x20000024ff377230 */ /* 0x000fc40000004100 */
[C---:B------:R-:W-:Y:S01]  /*9dc0*/  FFMA.FTZ R6, R26.reuse, R59, -R63 ;  /* 0x0000003b1a067223 */ /* 0x040fe2000001083f */
[----:B------:R-:W-:Y:S01]  /*9dd0*/  FFMA.FTZ R26, R26, R61, R65 ;  /* 0x0000003d1a1a7223 */ /* 0x000fe20000010041 */
[----:B------:R-:W-:Y:S01]  /*9de0*/  FFMA.FTZ R27, R53, R60, -R66 ;  /* 0x0000003c351b7223 */ /* 0x000fe20000010842 */
[C---:B------:R-:W-:Y:S01]  /*9df0*/  FMUL.FTZ R60, R41.reuse, R62 ;  /* 0x0000003e293c7220 */ /* 0x040fe20000410000 */
[----:B------:R-:W-:Y:S02]  /*9e00*/  HADD2.F32 R59, -RZ, R54.H1_H1 ;  /* 0x30000036ff3b7230 */ /* 0x000fe40000004100 */
[----:B------:R-:W-:Y:S01]  /*9e10*/  FMUL.FTZ R61, R41, R58 ;  /* 0x0000003a293d7220 */ /* 0x000fe20000410000 */
[----:B------:R-:W-:Y:S01]  /*9e20*/  FFMA.FTZ R41, R53, R64, R68 ;  /* 0x0000004035297223 */ /* 0x000fe20000010044 */
[C---:B------:R-:W-:Y:S01]  /*9e30*/  FFMA.FTZ R53, R55.reuse, R58, -R60 ;  /* 0x0000003a37357223 */ /* 0x040fe2000001083c */
[----:B------:R-:W-:Y:S02]  /*9e40*/  HADD2.F32 R37, -RZ, R38.H0_H0 ;  /* 0x20000026ff257230 */ /* 0x000fe40000004100 */
[----:B------:R-:W-:Y:S01]  /*9e50*/  FFMA.FTZ R61, R55, R62, R61 ;  /* 0x0000003e373d7223 */ /* 0x000fe2000001003d */
[----:B------:R-:W-:-:S02]  /*9e60*/  HADD2.F32 R58, -RZ, R67.H0_H0 ;  /* 0x20000043ff3a7230 */ /* 0x000fc40000004100 */
[C---:B------:R-:W-:Y:S01]  /*9e70*/  FMUL.FTZ R62, R56.reuse, R59 ;  /* 0x0000003b383e7220 */ /* 0x040fe20000410000 */
[----:B------:R-:W-:Y:S02]  /*9e80*/  HADD2.F32 R54, -RZ, R54.H0_H0 ;  /* 0x20000036ff367230 */ /* 0x000fe40000004100 */
[----:B------:R-:W-:Y:S02]  /*9e90*/  HADD2.F32 R60, -RZ, R67.H1_H1 ;  /* 0x30000043ff3c7230 */ /* 0x000fe40000004100 */
[-C--:B------:R-:W-:Y:S01]  /*9ea0*/  FMUL.FTZ R64, R56, R58.reuse ;  /* 0x0000003a38407220 */ /* 0x080fe20000410000 */
[----:B------:R-:W-:Y:S01]  /*9eb0*/  FFMA.FTZ R62, R37, R58, -R62 ;  /* 0x0000003a253e7223 */ /* 0x000fe2000001083e */
[----:B------:R-:W-:Y:S02]  /*9ec0*/  HADD2.F32 R7, -RZ, R39.H0_H0 ;  /* 0x20000027ff077230 */ /* 0x000fe40000004100 */
[----:B------:R-:W-:Y:S01]  /*9ed0*/  FMUL.FTZ R58, R57, R54 ;  /* 0x00000036393a7220 */ /* 0x000fe20000410000 */
[----:B------:R-:W-:-:S02]  /*9ee0*/  HADD2.F32 R56, -RZ, R52.H0_H0 ;  /* 0x20000034ff387230 */ /* 0x000fc40000004100 */
[----:B------:R-:W-:Y:S01]  /*9ef0*/  FMUL.FTZ R57, R57, R60 ;  /* 0x0000003c39397220 */ /* 0x000fe20000410000 */
[----:B------:R-:W-:Y:S02]  /*9f00*/  HADD2.F32 R52, -RZ, R51.H0_H0 ;  /* 0x20000033ff347230 */ /* 0x000fe40000004100 */
[----:B------:R-:W-:Y:S01]  /*9f10*/  FFMA.FTZ R64, R37, R59, R64 ;  /* 0x0000003b25407223 */ /* 0x000fe20000010040 */
[----:B------:R-:W-:Y:S02]  /*9f20*/  HADD2.F32 R39, -RZ, R39.H1_H1 ;  /* 0x30000027ff277230 */ /* 0x000fe40000004100 */
[----:B------:R-:W-:Y:S01]  /*9f30*/  FFMA.FTZ R57, R7, R54, R57 ;  /* 0x0000003607397223 */ /* 0x000fe20000010039 */
[----:B------:R-:W-:Y:S01]  /*9f40*/  FMUL.FTZ R66, R43, R56 ;  /* 0x000000382b427220 */ /* 0x000fe20000410000 */
[----:B------:R-:W-:Y:S01]  /*9f50*/  FFMA.FTZ R58, R7, R60, -R58 ;  /* 0x0000003c073a7223 */ /* 0x000fe2000001083a */
[----:B------:R-:W-:Y:S01]  /*9f60*/  FMUL.FTZ R54, R43, R52 ;  /* 0x000000342b367220 */ /* 0x000fe20000410000 */
[----:B------:R-:W-:-:S02]  /*9f70*/  HADD2.F32 R37, -RZ, R5.H0_H0 ;  /* 0x20000005ff257230 */ /* 0x000fc40000004100 */
[----:B------:R-:W-:Y:S02]  /*9f80*/  HADD2.F32 R7, -RZ, R24.H0_H0 ;  /* 0x20000018ff077230 */ /* 0x000fe40000004100 */
[----:B------:R-:W-:Y:S02]  /*9f90*/  HADD2.F32 R5, -RZ, R4.H0_H0 ;  /* 0x20000004ff057230 */ /* 0x000fe40000004100 */
[C---:B------:R-:W-:Y:S01]  /*9fa0*/  FFMA.FTZ R51, R39.reuse, R52, -R66 ;  /* 0x0000003427337223 */ /* 0x040fe20000010842 */
[----:B------:R-:W-:Y:S02]  /*9fb0*/  HADD2.F32 R36, -RZ, R36.H1_H1 ;  /* 0x30000024ff247230 */ /* 0x000fe40000004100 */
[----:B------:R-:W-:Y:S01]  /*9fc0*/  FFMA.FTZ R54, R39, R56, R54 ;  /* 0x0000003827367223 */ /* 0x000fe20000010036 */
[----:B------:R-:W-:Y:S02]  /*9fd0*/  HADD2.F32 R38, -RZ, R38.H1_H1 ;  /* 0x30000026ff267230 */ /* 0x000fe40000004100 */
[----:B------:R-:W-:Y:S01]  /*9fe0*/  FMUL.FTZ R39, R40, R25 ;  /* 0x0000001928277220 */ /* 0x000fe20000410000 */
[----:B------:R-:W-:Y:S01]  /*9ff0*/  FMUL.FTZ R43, R42, R37 ;  /* 0x000000252a2b7220 */ /* 0x000fe20000410000 */
[----:B------:R-:W-:Y:S01]  /*a000*/  FMUL.FTZ R40, R40, R7 ;  /* 0x0000000728287220 */ /* 0x000fe20000410000 */
[----:B------:R-:W-:Y:S01]  /*a010*/  FMUL.FTZ R42, R42, R5 ;  /* 0x000000052a2a7220 */ /* 0x000fe20000410000 */
[----:B------:R-:W-:Y:S01]  /*a020*/  FFMA.FTZ R4, R36, R7, -R39 ;  /* 0x0000000724047223 */ /* 0x000fe20000010827 */
[----:B------:R-:W-:Y:S01]  /*a030*/  FFMA.FTZ R43, R38, R5, -R43 ;  /* 0x00000005262b7223 */ /* 0x000fe2000001082b */
[----:B------:R-:W-:Y:S01]  /*a040*/  FFMA.FTZ R24, R36, R25, R40 ;  /* 0x0000001924187223 */ /* 0x000fe20000010028 */
[----:B------:R-:W-:Y:S01]  /*a050*/  FFMA.FTZ R37, R38, R37, R42 ;  /* 0x0000002526257223 */ /* 0x000fe2000001002a */
[----:B------:R-:W-:-:S02]  /*a060*/  F2FP.F16.F32.PACK_AB R5, R27, R6 ;  /* 0x000000061b05723e */ /* 0x000fc400000000ff */
[----:B------:R-:W-:Y:S02]  /*a070*/  F2FP.F16.F32.PACK_AB R7, R51, R58 ;  /* 0x0000003a3307723e */ /* 0x000fe400000000ff */
[----:B------:R-:W-:Y:S02]  /*a080*/  F2FP.F16.F32.PACK_AB R25, R41, R26 ;  /* 0x0000001a2919723e */ /* 0x000fe400000000ff */
[----:B------:R-:W-:Y:S02]  /*a090*/  F2FP.F16.F32.PACK_AB R4, R4, R53 ;  /* 0x000000350404723e */ /* 0x000fe400000000ff */
[----:B------:R-:W-:Y:S02]  /*a0a0*/  F2FP.F16.F32.PACK_AB R6, R43, R62 ;  /* 0x0000003e2b06723e */ /* 0x000fe400000000ff */
[----:B------:R-:W-:Y:S02]  /*a0b0*/  F2FP.F16.F32.PACK_AB R27, R54, R57 ;  /* 0x00000039361b723e */ /* 0x000fe400000000ff */
[----:B------:R-:W-:-:S02]  /*a0c0*/  F2FP.F16.F32.PACK_AB R24, R24, R61 ;  /* 0x0000003d1818723e */ /* 0x000fc400000000ff */
[----:B------:R-:W-:Y:S01]  /*a0d0*/  F2FP.F16.F32.PACK_AB R26, R37, R64 ;  /* 0x00000040251a723e */ /* 0x000fe200000000ff */
[----:B------:R0:W-:Y:S04]  /*a0e0*/  STS.128 [R69], R4 ;  /* 0x0000000445007388 */ /* 0x0001e80000000c00 */
[----:B------:R0:W-:Y:S02]  /*a0f0*/  STS.128 [R46+0xc400], R24 ;  /* 0x00c400182e007388 */ /* 0x0001e40000000c00 */
.L_x_497:
[----:B------:R-:W-:Y:S05]  /*a100*/  BSYNC B1 ;  /* 0x0000000000017941 */ /* 0x000fea0003800000 */
.L_x_496:
[----:B------:R-:W-:Y:S04]  /*a110*/  BSSY B1, `(.L_x_498) ;  /* 0x0000061000017945 */ /* 0x000fe80003800000 */
[----:B------:R-:W-:Y:S05]  /*a120*/  @P1 BRA `(.L_x_499) ;  /* 0x00000004007c1947 */ /* 0x000fea0003800000 */
[----:B------:R-:W2:Y:S01]  /*a130*/  LDL R57, [R1+0xac] ;  /* 0x0000ac0001397983 */ /* 0x000ea20000100800 */
[----:B0-----:R-:W-:Y:S01]  /*a140*/  LEA.HI R4, R3, R155, RZ, 0x1d ;  /* 0x0000009b03047211 */ /* 0x001fe200078fe8ff */
[----:B------:R-:W-:Y:S01]  /*a150*/  HADD2.F32 R41, -RZ, R49.H1_H1 ;  /* 0x30000031ff297230 */ /* 0x000fe20000004100 */
[----:B------:R-:W-:Y:S01]  /*a160*/  SHF.R.U32.HI R46, RZ, 0x10, R9 ;  /* 0x00000010ff2e7819 */ /* 0x000fe20000011609 */
[----:B------:R-:W-:Y:S01]  /*a170*/  HADD2.F32 R43, -RZ, R47.H1_H1 ;  /* 0x3000002fff2b7230 */ /* 0x000fe20000004100 */
[----:B------:R-:W-:Y:S02]  /*a180*/  SHF.R.S32.HI R5, RZ, 0x1f, R4 ;  /* 0x0000001fff057819 */ /* 0x000fe40000011404 */
[----:B------:R-:W-:Y:S01]  /*a190*/  SHF.R.U64 R28, R28, 0x10, R29 ;  /* 0x000000101c1c7819 */ /* 0x000fe2000000121d */
[----:B------:R-:W-:Y:S01]  /*a1a0*/  HADD2.F32 R46, -RZ, R46.H0_H0 ;  /* 0x2000002eff2e7230 */ /* 0x000fe20000004100 */
[----:B------:R-:W-:Y:S02]  /*a1b0*/  LEA.HI R6, R5, R4, RZ, 0x2 ;  /* 0x0000000405067211 */ /* 0x000fe400078f10ff */
[----:B------:R-:W-:-:S02]  /*a1c0*/  SHF.L.U32 R5, R4, 0x3, RZ ;  /* 0x0000000304057819 */ /* 0x000fc400000006ff */
[----:B------:R-:W-:Y:S02]  /*a1d0*/  SHF.R.S32.HI R6, RZ, 0x2, R6 ;  /* 0x00000002ff067819 */ /* 0x000fe40000011406 */
[----:B------:R-:W-:Y:S02]  /*a1e0*/  LOP3.LUT R4, R142, 0x18, R5, 0xf8, !PT ;  /* 0x000000188e047812 */ /* 0x000fe400078ef805 */
[----:B------:R-:W-:Y:S01]  /*a1f0*/  SHF.R.U32.HI R42, RZ, 0x10, R29 ;  /* 0x00000010ff2a7819 */ /* 0x000fe2000001161d */
[----:B------:R-:W-:Y:S01]  /*a200*/  IMAD R24, R6, 0x1800, R151 ;  /* 0x0000180006187824 */ /* 0x000fe200078e0297 */
[----:B------:R-:W-:Y:S02]  /*a210*/  LOP3.LUT R25, R4, R143, RZ, 0x3c, !PT ;  /* 0x0000008f04197212 */ /* 0x000fe400078e3cff */
[----:B------:R-:W-:Y:S02]  /*a220*/  SHF.R.U64 R29, R8, 0x10, R9 ;  /* 0x00000010081d7819 */ /* 0x000fe40000001209 */
[----:B------:R-:W-:Y:S01]  /*a230*/  SHF.R.U64 R9, R10, 0x10, R11 ;  /* 0x000000100a097819 */ /* 0x000fe2000000120b */
[----:B------:R-:W-:Y:S01]  /*a240*/  IMAD.IADD R25, R24, 0x1, R25 ;  /* 0x0000000118197824 */ /* 0x000fe200078e0219 */
[----:B------:R-:W-:Y:S01]  /*a250*/  SHF.R.U32.HI R55, RZ, 0x10, R11 ;  /* 0x00000010ff377819 */ /* 0x000fe2000001160b */
[----:B------:R-:W-:Y:S01]  /*a260*/  HADD2.F32 R29, -RZ, R29.H0_H0 ;  /* 0x2000001dff1d7230 */ /* 0x000fe20000004100 */
[--C-:B------:R-:W-:Y:S01]  /*a270*/  SHF.R.U64 R8, R30, 0x10, R31.reuse ;  /* 0x000000101e087819 */ /* 0x100fe2000000121f */
[----:B------:R-:W-:Y:S01]  /*a280*/  IMAD R36, R25, 0x2, R2 ;  /* 0x0000000219247824 */ /* 0x000fe200078e0202 */
[----:B------:R-:W-:-:S04]  /*a290*/  SHF.R.U32.HI R56, RZ, 0x10, R31 ;  /* 0x00000010ff387819 */ /* 0x000fc8000001161f */
[----:B------:R-:W0:Y:S02]  /*a2a0*/  LDS.128 R24, [R36+0xc400] ;  /* 0x00c4000024187984 */ /* 0x000e240000000c00 */
[--C-:B0-----:R-:W-:Y:S02]  /*a2b0*/  HADD2.F32 R37, -RZ, R25.reuse.H0_H0 ;  /* 0x20000019ff257230 */ /* 0x101fe40000004100 */
[----:B------:R-:W-:Y:S02]  /*a2c0*/  HADD2.F32 R38, -RZ, R25.H1_H1 ;  /* 0x30000019ff267230 */ /* 0x000fe40000004100 */
[----:B------:R-:W-:Y:S02]  /*a2d0*/  HADD2.F32 R25, -RZ, R24.H0_H0 ;  /* 0x20000018ff197230 */ /* 0x000fe40000004100 */
[C---:B------:R-:W-:Y:S01]  /*a2e0*/  FMUL.FTZ R51, R37.reuse, R43 ;  /* 0x0000002b25337220 */ /* 0x040fe20000410000 */
[----:B------:R-:W-:Y:S01]  /*a2f0*/  FMUL.FTZ R53, R37, R41 ;  /* 0x0000002925357220 */ /* 0x000fe20000410000 */
[----:B------:R-:W-:-:S02]  /*a300*/  HADD2.F32 R37, -RZ, R42.H0_H0 ;  /* 0x2000002aff257230 */ /* 0x000fc40000004100 */
[C---:B------:R-:W-:Y:S01]  /*a310*/  FMUL.FTZ R52, R38.reuse, R46 ;  /* 0x0000002e26347220 */ /* 0x040fe20000410000 */
[----:B------:R-:W-:Y:S02]  /*a320*/  HADD2.F32 R42, -RZ, R47.H0_H0 ;  /* 0x2000002fff2a7230 */ /* 0x000fe40000004100 */
[----:B------:R-:W-:Y:S02]  /*a330*/  HADD2.F32 R39, -RZ, R26.H0_H0 ;  /* 0x2000001aff277230 */ /* 0x000fe40000004100 */
[----:B------:R-:W-:Y:S01]  /*a340*/  FMUL.FTZ R54, R38, R37 ;  /* 0x0000002526367220 */ /* 0x000fe20000410000 */
[--C-:B------:R-:W-:Y:S02]  /*a350*/  HADD2.F32 R40, -RZ, R27.reuse.H0_H0 ;  /* 0x2000001bff287230 */ /* 0x100fe40000004100 */
[----:B------:R-:W-:Y:S01]  /*a360*/  FMUL.FTZ R38, R25, R42 ;  /* 0x0000002a19267220 */ /* 0x000fe20000410000 */
[----:B------:R-:W-:Y:S02]  /*a370*/  HADD2.F32 R27, -RZ, R27.H1_H1 ;  /* 0x3000001bff1b7230 */ /* 0x000fe40000004100 */
[----:B------:R-:W-:-:S02]  /*a380*/  HADD2.F32 R24, -RZ, R24.H1_H1 ;  /* 0x30000018ff187230 */ /* 0x000fc40000004100 */
[----:B------:R-:W-:Y:S01]  /*a390*/  HADD2.F32 R26, -RZ, R26.H1_H1 ;  /* 0x3000001aff1a7230 */ /* 0x000fe20000004100 */
[----:B--2---:R-:W0:Y:S02]  /*a3a0*/  LDS.128 R4, [R57] ;  /* 0x0000000039047984 */ /* 0x004e240000000c00 */
[--C-:B0-----:R-:W-:Y:S02]  /*a3b0*/  HADD2.F32 R10, -RZ, R5.reuse.H0_H0 ;  /* 0x20000005ff0a7230 */ /* 0x101fe40000004100 */
[----:B------:R-:W-:Y:S02]  /*a3c0*/  HADD2.F32 R11, -RZ, R5.H1_H1 ;  /* 0x30000005ff0b7230 */ /* 0x000fe40000004100 */
[----:B------:R-:W-:Y:S02]  /*a3d0*/  HADD2.F32 R5, -RZ, R4.H0_H0 ;  /* 0x20000004ff057230 */ /* 0x000fe40000004100 */
[C---:B------:R-:W-:Y:S01]  /*a3e0*/  FFMA.FTZ R51, R10.reuse, R41, -R51 ;  /* 0x000000290a337223 */ /* 0x040fe20000010833 */
[----:B------:R-:W-:Y:S01]  /*a3f0*/  FFMA.FTZ R53, R10, R43, R53 ;  /* 0x0000002b0a357223 */ /* 0x000fe20000010035 */
[----:B------:R-:W-:-:S02]  /*a400*/  HADD2.F32 R10, -RZ, R49.H0_H0 ;  /* 0x20000031ff0a7230 */ /* 0x000fc40000004100 */
[C---:B------:R-:W-:Y:S01]  /*a410*/  FFMA.FTZ R52, R11.reuse, R37, -R52 ;  /* 0x000000250b347223 */ /* 0x040fe20000010834 */
[----:B------:R-:W-:Y:S02]  /*a420*/  HADD2.F32 R37, -RZ, R48.H0_H0 ;  /* 0x20000030ff257230 */ /* 0x000fe40000004100 */
[----:B------:R-:W-:Y:S01]  /*a430*/  FFMA.FTZ R54, R11, R46, R54 ;  /* 0x0000002e0b367223 */ /* 0x000fe20000010036 */
[----:B------:R-:W-:Y:S02]  /*a440*/  HADD2.F32 R30, -RZ, R6.H0_H0 ;  /* 0x20000006ff1e7230 */ /* 0x000fe40000004100 */
[-C--:B------:R-:W-:Y:S01]  /*a450*/  FMUL.FTZ R41, R25, R10.reuse ;  /* 0x0000000a19297220 */ /* 0x080fe20000410000 */
[C---:B------:R-:W-:Y:S01]  /*a460*/  FFMA.FTZ R25, R5.reuse, R10, -R38 ;  /* 0x0000000a05197223 */ /* 0x040fe20000010826 */
[----:B------:R-:W-:Y:S02]  /*a470*/  HADD2.F32 R10, -RZ, R50.H0_H0 ;  /* 0x20000032ff0a7230 */ /* 0x000fe40000004100 */
[----:B------:R-:W-:Y:S01]  /*a480*/  FFMA.FTZ R41, R5, R42, R41 ;  /* 0x0000002a05297223 */ /* 0x000fe20000010029 */
[----:B------:R-:W-:Y:S01]  /*a490*/  FMUL.FTZ R5, R39, R37 ;  /* 0x0000002527057220 */ /* 0x000fe20000410000 */
[----:B------:R-:W-:-:S02]  /*a4a0*/  HADD2.F32 R48, -RZ, R48.H1_H1 ;  /* 0x30000030ff307230 */ /* 0x000fc40000004100 */
[-C--:B------:R-:W-:Y:S01]  /*a4b0*/  FMUL.FTZ R11, R39, R10.reuse ;  /* 0x0000000a270b7220 */ /* 0x080fe20000410000 */
[----:B------:R-:W-:Y:S02]  /*a4c0*/  HADD2.F32 R50, -RZ, R50.H1_H1 ;  /* 0x30000032ff327230 */ /* 0x000fe40000004100 */
[----:B------:R-:W-:Y:S01]  /*a4d0*/  FFMA.FTZ R39, R30, R10, -R5 ;  /* 0x0000000a1e277223 */ /* 0x000fe20000010805 */
[----:B------:R-:W-:Y:S02]  /*a4e0*/  HADD2.F32 R31, -RZ, R7.H0_H0 ;  /* 0x20000007ff1f7230 */ /* 0x000fe40000004100 */
[C---:B------:R-:W-:Y:S01]  /*a4f0*/  FMUL.FTZ R42, R40.reuse, R48 ;  /* 0x00000030282a7220 */ /* 0x040fe20000410000 */
[----:B------:R-:W-:Y:S02]  /*a500*/  HADD2.F32 R38, -RZ, R55.H0_H0 ;  /* 0x20000037ff267230 */ /* 0x000fe40000004100 */
[----:B------:R-:W-:Y:S01]  /*a510*/  FMUL.FTZ R5, R40, R50 ;  /* 0x0000003228057220 */ /* 0x000fe20000410000 */
[----:B------:R-:W-:-:S02]  /*a520*/  HADD2.F32 R10, -RZ, R56.H0_H0 ;  /* 0x20000038ff0a7230 */ /* 0x000fc40000004100 */
[----:B------:R-:W-:Y:S01]  /*a530*/  FFMA.FTZ R30, R30, R37, R11 ;  /* 0x000000251e1e7223 */ /* 0x000fe2000001000b */
[----:B------:R-:W-:Y:S02]  /*a540*/  HADD2.F32 R7, -RZ, R7.H1_H1 ;  /* 0x30000007ff077230 */ /* 0x000fe40000004100 */
[----:B------:R-:W-:Y:S01]  /*a550*/  FFMA.FTZ R42, R31, R50, -R42 ;  /* 0x000000321f2a7223 */ /* 0x000fe2000001082a */
[----:B------:R-:W-:Y:S01]  /*a560*/  FMUL.FTZ R40, R27, R38 ;  /* 0x000000261b287220 */ /* 0x000fe20000410000 */
[----:B------:R-:W-:Y:S01]  /*a570*/  FFMA.FTZ R31, R31, R48, R5 ;  /* 0x000000301f1f7223 */ /* 0x000fe20000010005 */
[-C--:B------:R-:W-:Y:S01]  /*a580*/  FMUL.FTZ R46, R27, R10.reuse ;  /* 0x0000000a1b2e7220 */ /* 0x080fe20000410000 */
[----:B------:R-:W-:Y:S02]  /*a590*/  HADD2.F32 R11, -RZ, R9.H0_H0 ;  /* 0x20000009ff0b7230 */ /* 0x000fe40000004100 */
[----:B------:R-:W-:Y:S01]  /*a5a0*/  FFMA.FTZ R37, R7, R10, -R40 ;  /* 0x0000000a07257223 */ /* 0x000fe20000010828 */
[----:B------:R-:W-:-:S02]  /*a5b0*/  HADD2.F32 R5, -RZ, R28.H0_H0 ;  /* 0x2000001cff057230 */ /* 0x000fc40000004100 */
[----:B------:R-:W-:Y:S01]  /*a5c0*/  FFMA.FTZ R46, R7, R38, R46 ;  /* 0x00000026072e7223 */ /* 0x000fe2000001002e */
[----:B------:R-:W-:Y:S02]  /*a5d0*/  HADD2.F32 R9, -RZ, R8.H0_H0 ;  /* 0x20000008ff097230 */ /* 0x000fe40000004100 */
[----:B------:R-:W-:Y:S01]  /*a5e0*/  FMUL.FTZ R7, R24, R29 ;  /* 0x0000001d18077220 */ /* 0x000fe20000410000 */
[----:B------:R-:W-:Y:S02]  /*a5f0*/  HADD2.F32 R4, -RZ, R4.H1_H1 ;  /* 0x30000004ff047230 */ /* 0x000fe40000004100 */
[----:B------:R-:W-:Y:S01]  /*a600*/  FMUL.FTZ R27, R26, R11 ;  /* 0x0000000b1a1b7220 */ /* 0x000fe20000410000 */
[----:B------:R-:W-:Y:S02]  /*a610*/  HADD2.F32 R6, -RZ, R6.H1_H1 ;  /* 0x30000006ff067230 */ /* 0x000fe40000004100 */
[----:B------:R-:W-:Y:S01]  /*a620*/  FMUL.FTZ R24, R24, R5 ;  /* 0x0000000518187220 */ /* 0x000fe20000410000 */
[----:B------:R-:W-:Y:S01]  /*a630*/  FMUL.FTZ R26, R26, R9 ;  /* 0x000000091a1a7220 */ /* 0x000fe20000410000 */
[----:B------:R-:W-:Y:S01]  /*a640*/  FFMA.FTZ R8, R4, R5, -R7 ;  /* 0x0000000504087223 */ /* 0x000fe20000010807 */
[----:B------:R-:W-:Y:S01]  /*a650*/  F2FP.F16.F32.PACK_AB R7, R37, R42 ;  /* 0x0000002a2507723e */ /* 0x000fe200000000ff */
[----:B------:R-:W-:Y:S01]  /*a660*/  FFMA.FTZ R10, R6, R9, -R27 ;  /* 0x00000009060a7223 */ /* 0x000fe2000001081b */
[----:B------:R-:W-:Y:S01]  /*a670*/  FFMA.FTZ R24, R4, R29, R24 ;  /* 0x0000001d04187223 */ /* 0x000fe20000010018 */
[----:B------:R-:W-:Y:S01]  /*a680*/  FFMA.FTZ R27, R6, R11, R26 ;  /* 0x0000000b061b7223 */ /* 0x000fe2000001001a */
[----:B------:R-:W-:-:S02]  /*a690*/  F2FP.F16.F32.PACK_AB R5, R52, R51 ;  /* 0x000000333405723e */ /* 0x000fc400000000ff */
[----:B------:R-:W-:Y:S02]  /*a6a0*/  F2FP.F16.F32.PACK_AB R4, R8, R25 ;  /* 0x000000190804723e */ /* 0x000fe400000000ff */
[----:B------:R-:W-:Y:S02]  /*a6b0*/  F2FP.F16.F32.PACK_AB R6, R10, R39 ;  /* 0x000000270a06723e */ /* 0x000fe400000000ff */
[----:B------:R-:W-:Y:S02]  /*a6c0*/  F2FP.F16.F32.PACK_AB R11, R46, R31 ;  /* 0x0000001f2e0b723e */ /* 0x000fe400000000ff */
[----:B------:R-:W-:Y:S01]  /*a6d0*/  F2FP.F16.F32.PACK_AB R9, R54, R53 ;  /* 0x000000353609723e */ /* 0x000fe200000000ff */
[----:B------:R1:W-:Y:S01]  /*a6e0*/  STS.128 [R57], R4 ;  /* 0x0000000439007388 */ /* 0x0003e20000000c00 */
[----:B------:R-:W-:Y:S02]  /*a6f0*/  F2FP.F16.F32.PACK_AB R8, R24, R41 ;  /* 0x000000291808723e */ /* 0x000fe400000000ff */
[----:B------:R-:W-:-:S05]  /*a700*/  F2FP.F16.F32.PACK_AB R10, R27, R30 ;  /* 0x0000001e1b0a723e */ /* 0x000fca00000000ff */
[----:B------:R1:W-:Y:S02]  /*a710*/  STS.128 [R36+0xc400], R8 ;  /* 0x00c4000824007388 */ /* 0x0003e40000000c00 */
.L_x_499:
[----:B------:R-:W-:Y:S05]  /*a720*/  BSYNC B1 ;  /* 0x0000000000017941 */ /* 0x000fea0003800000 */
.L_x_498:
[----:B------:R-:W-:Y:S05]  /*a730*/  @P2 BRA `(.L_x_480) ;  /* 0x00000004007c2947 */ /* 0x000fea0003800000 */
[----:B------:R-:W2:Y:S01]  /*a740*/  LDL R42, [R1+0xa8] ;  /* 0x0000a800012a7983 */ /* 0x000ea20000100800 */
[----:B------:R-:W-:Y:S01]  /*a750*/  LEA.HI R3, R3, R156, RZ, 0x1d ;  /* 0x0000009c03037211 */ /* 0x000fe200078fe8ff */
[--C-:B------:R-:W-:Y:S01]  /*a760*/  HADD2.F32 R29, -RZ, R21.reuse.H1_H1 ;  /* 0x30000015ff1d7230 */ /* 0x100fe20000004100 */
[----:B------:R-:W-:Y:S01]  /*a770*/  SHF.R.U64 R41, R32, 0x10, R33 ;  /* 0x0000001020297819 */ /* 0x000fe20000001221 */
[--C-:B------:R-:W-:Y:S01]  /*a780*/  HADD2.F32 R31, -RZ, R0.reuse.H1_H1 ;  /* 0x30000000ff1f7230 */ /* 0x100fe20000004100 */
[----:B01----:R-:W-:Y:S01]  /*a790*/  SHF.R.S32.HI R4, RZ, 0x1f, R3 ;  /* 0x0000001fff047819 */ /* 0x003fe20000011403 */
[----:B------:R-:W-:Y:S01]  /*a7a0*/  HADD2.F32 R28, -RZ, R0.H0_H0 ;  /* 0x20000000ff1c7230 */ /* 0x000fe20000004100 */
[----:B------:R-:W-:Y:S01]  /*a7b0*/  SHF.R.U32.HI R30, RZ, 0x10, R13 ;  /* 0x00000010ff1e7819 */ /* 0x000fe2000001160d */
[----:B------:R-:W-:Y:S01]  /*a7c0*/  HADD2.F32 R0, -RZ, R21.H0_H0 ;  /* 0x20000015ff007230 */ /* 0x000fe20000004100 */
[----:B------:R-:W-:Y:S01]  /*a7d0*/  LEA.HI R4, R4, R3, RZ, 0x2 ;  /* 0x0000000304047211 */ /* 0x000fe200078f10ff */
[----:B------:R-:W-:Y:S01]  /*a7e0*/  IMAD.SHL.U32 R3, R3, 0x8, RZ ;  /* 0x0000000803037824 */ /* 0x000fe200078e00ff */
[----:B------:R-:W-:Y:S01]  /*a7f0*/  SHF.R.U32.HI R32, RZ, 0x10, R33 ;  /* 0x00000010ff207819 */ /* 0x000fe20000011621 */
[----:B------:R-:W-:Y:S01]  /*a800*/  HADD2.F32 R30, -RZ, R30.H0_H0 ;  /* 0x2000001eff1e7230 */ /* 0x000fe20000004100 */
[----:B------:R-:W-:Y:S01]  /*a810*/  SHF.R.S32.HI R6, RZ, 0x2, R4 ;  /* 0x00000002ff067819 */ /* 0x000fe20000011404 */
[--C-:B------:R-:W-:Y:S01]  /*a820*/  HADD2.F32 R21, -RZ, R20.reuse.H0_H0 ;  /* 0x20000014ff157230 */ /* 0x100fe20000004100 */
[----:B------:R-:W-:Y:S01]  /*a830*/  LOP3.LUT R4, R142, 0x18, R3, 0xf8, !PT ;  /* 0x000000188e047812 */ /* 0x000fe200078ef803 */
[----:B------:R-:W-:Y:S01]  /*a840*/  HADD2.F32 R20, -RZ, R20.H1_H1 ;  /* 0x30000014ff147230 */ /* 0x000fe20000004100 */
[----:B------:R-:W-:Y:S01]  /*a850*/  SHF.R.U64 R38, R12, 0x10, R13 ;  /* 0x000000100c267819 */ /* 0x000fe2000000120d */
[----:B------:R-:W-:Y:S01]  /*a860*/  IMAD R3, R6, 0x1800, R151 ;  /* 0x0000180006037824 */ /* 0x000fe200078e0297 */
[----:B------:R-:W-:-:S02]  /*a870*/  LOP3.LUT R8, R4, R143, RZ, 0x3c, !PT ;  /* 0x0000008f04087212 */ /* 0x000fc400078e3cff */
[--C-:B------:R-:W-:Y:S02]  /*a880*/  SHF.R.U64 R40, R34, 0x10, R35.reuse ;  /* 0x0000001022287819 */ /* 0x100fe40000001223 */
[----:B------:R-:W-:Y:S02]  /*a890*/  IADD3 R3, R3, R8, RZ ;  /* 0x0000000803037210 */ /* 0x000fe40007ffe0ff */
[----:B------:R-:W-:Y:S02]  /*a8a0*/  SHF.R.U32.HI R39, RZ, 0x10, R35 ;  /* 0x00000010ff277819 */ /* 0x000fe40000011623 */
[--C-:B------:R-:W-:Y:S01]  /*a8b0*/  SHF.R.U32.HI R36, RZ, 0x10, R15.reuse ;  /* 0x00000010ff247819 */ /* 0x100fe2000001160f */
[----:B------:R-:W-:Y:S01]  /*a8c0*/  IMAD R3, R3, 0x2, R2 ;  /* 0x0000000203037824 */ /* 0x000fe200078e0202 */
[----:B------:R-:W-:-:S04]  /*a8d0*/  SHF.R.U64 R37, R14, 0x10, R15 ;  /* 0x000000100e257819 */ /* 0x000fc8000000120f */
        /* <DEDUP_REMOVED lines=9> */
[--C-:B------:R-:W-:Y:S02]  /*a970*/  HADD2.F32 R27, -RZ, R11.reuse.H0_H0 ;  /* 0x2000000bff1b7230 */ /* 0x100fe40000004100 */
[----:B------:R-:W-:Y:S01]  /*a980*/  FMUL.FTZ R34, R25, R24 ;  /* 0x0000001819227220 */ /* 0x000fe20000410000 */
[----:B------:R-:W-:Y:S02]  /*a990*/  HADD2.F32 R11, -RZ, R11.H1_H1 ;  /* 0x3000000bff0b7230 */ /* 0x000fe40000004100 */
[----:B------:R-:W-:Y:S02]  /*a9a0*/  HADD2.F32 R8, -RZ, R8.H1_H1 ;  /* 0x30000008ff087230 */ /* 0x000fe40000004100 */
[----:B------:R-:W-:Y:S01]  /*a9b0*/  HADD2.F32 R10, -RZ, R10.H1_H1 ;  /* 0x3000000aff0a7230 */ /* 0x000fe20000004100 */
[----:B--2---:R-:W0:Y:S02]  /*a9c0*/  LDS.128 R4, [R42] ;  /* 0x000000002a047984 */ /* 0x004e240000000c00 */
[----:B0-----:R-:W-:-:S02]  /*a9d0*/  HADD2.F32 R12, -RZ, R5.H0_H0 ;  /* 0x20000005ff0c7230 */ /* 0x001fc40000004100 */
[----:B------:R-:W-:Y:S02]  /*a9e0*/  HADD2.F32 R13, -RZ, R5.H1_H1 ;  /* 0x30000005ff0d7230 */ /* 0x000fe40000004100 */
[----:B------:R-:W-:Y:S02]  /*a9f0*/  HADD2.F32 R5, -RZ, R4.H0_H0 ;  /* 0x20000004ff057230 */ /* 0x000fe40000004100 */
[C---:B------:R-:W-:Y:S01]  /*aa00*/  FFMA.FTZ R33, R12.reuse, R29, -R33 ;  /* 0x0000001d0c217223 */ /* 0x040fe20000010821 */
[----:B------:R-:W-:Y:S01]  /*aa10*/  FFMA.FTZ R35, R12, R31, R35 ;  /* 0x0000001f0c237223 */ /* 0x000fe20000010023 */
[C---:B------:R-:W-:Y:S01]  /*aa20*/  FMUL.FTZ R12, R9.reuse, R28 ;  /* 0x0000001c090c7220 */ /* 0x040fe20000410000 */
[----:B------:R-:W-:Y:S01]  /*aa30*/  FMUL.FTZ R29, R9, R0 ;  /* 0x00000000091d7220 */ /* 0x000fe20000410000 */
[----:B------:R-:W-:Y:S02]  /*aa40*/  HADD2.F32 R9, -RZ, R45.H0_H0 ;  /* 0x2000002dff097230 */ /* 0x000fe40000004100 */
[----:B------:R-:W-:Y:S01]  /*aa50*/  FFMA.FTZ R32, R13, R24, -R32 ;  /* 0x000000180d207223 */ /* 0x000fe20000010820 */
[----:B------:R-:W-:Y:S01]  /*aa60*/  FFMA.FTZ R25, R5, R0, -R12 ;  /* 0x0000000005197223 */ /* 0x000fe2000001080c */
[----:B------:R-:W-:-:S02]  /*aa70*/  HADD2.F32 R14, -RZ, R6.H0_H0 ;  /* 0x20000006ff0e7230 */ /* 0x000fc40000004100 */
[----:B------:R-:W-:Y:S01]  /*aa80*/  FFMA.FTZ R29, R5, R28, R29 ;  /* 0x0000001c051d7223 */ /* 0x000fe2000001001d */
[----:B------:R-:W-:Y:S02]  /*aa90*/  HADD2.F32 R15, -RZ, R7.H0_H0 ;  /* 0x20000007ff0f7230 */ /* 0x000fe40000004100 */
[----:B------:R-:W-:Y:S01]  /*aaa0*/  FFMA.FTZ R34, R13, R30, R34 ;  /* 0x0000001e0d227223 */ /* 0x000fe20000010022 */
[----:B------:R-:W-:Y:S02]  /*aab0*/  HADD2.F32 R0, -RZ, R45.H1_H1 ;  /* 0x3000002dff007230 */ /* 0x000fe40000004100 */
[----:B------:R-:W-:Y:S01]  /*aac0*/  FMUL.FTZ R5, R26, R21 ;  /* 0x000000151a057220 */ /* 0x000fe20000410000 */
[----:B------:R-:W-:Y:S02]  /*aad0*/  HADD2.F32 R24, -RZ, R36.H0_H0 ;  /* 0x20000024ff187230 */ /* 0x000fe40000004100 */
[----:B------:R-:W-:Y:S01]  /*aae0*/  FMUL.FTZ R28, R27, R20 ;  /* 0x000000141b1c7220 */ /* 0x000fe20000410000 */
[----:B------:R-:W-:-:S02]  /*aaf0*/  HADD2.F32 R12, -RZ, R39.H0_H0 ;  /* 0x20000027ff0c7230 */ /* 0x000fc40000004100 */
[-C--:B------:R-:W-:Y:S01]  /*ab00*/  FMUL.FTZ R13, R26, R9.reuse ;  /* 0x000000091a0d7220 */ /* 0x080fe20000410000 */
[C---:B------:R-:W-:Y:S01]  /*ab10*/  FFMA.FTZ R26, R14.reuse, R9, -R5 ;  /* 0x000000090e1a7223 */ /* 0x040fe20000010805 */
[-C--:B------:R-:W-:Y:S01]  /*ab20*/  FMUL.FTZ R27, R27, R0.reuse ;  /* 0x000000001b1b7220 */ /* 0x080fe20000410000 */
[----:B------:R-:W-:Y:S01]  /*ab30*/  FFMA.FTZ R28, R15, R0, -R28 ;  /* 0x000000000f1c7223 */ /* 0x000fe2000001081c */
[----:B------:R-:W-:Y:S02]  /*ab40*/  HADD2.F32 R7, -RZ, R7.H1_H1 ;  /* 0x30000007ff077230 */ /* 0x000fe40000004100 */
[----:B------:R-:W-:Y:S01]  /*ab50*/  FFMA.FTZ R14, R14, R21, R13 ;  /* 0x000000150e0e7223 */ /* 0x000fe2000001000d */
[C---:B------:R-:W-:Y:S01]  /*ab60*/  FMUL.FTZ R30, R11.reuse, R24 ;  /* 0x000000180b1e7220 */ /* 0x040fe20000410000 */
[----:B------:R-:W-:Y:S01]  /*ab70*/  FMUL.FTZ R0, R11, R12 ;  /* 0x0000000c0b007220 */ /* 0x000fe20000410000 */
[----:B------:R-:W-:Y:S02]  /*ab80*/  HADD2.F32 R11, -RZ, R38.H0_H0 ;  /* 0x20000026ff0b7230 */ /* 0x000fe40000004100 */
[----:B------:R-:W-:Y:S01]  /*ab90*/  FFMA.FTZ R27, R15, R20, R27 ;  /* 0x000000140f1b7223 */ /* 0x000fe2000001001b */
[----:B------:R-:W-:-:S02]  /*aba0*/  HADD2.F32 R13, -RZ, R37.H0_H0 ;  /* 0x20000025ff0d7230 */ /* 0x000fc40000004100 */
[C---:B------:R-:W-:Y:S01]  /*abb0*/  FFMA.FTZ R21, R7.reuse, R12, -R30 ;  /* 0x0000000c07157223 */ /* 0x040fe2000001081e */
[----:B------:R-:W-:Y:S02]  /*abc0*/  HADD2.F32 R5, -RZ, R41.H0_H0 ;  /* 0x20000029ff057230 */ /* 0x000fe40000004100 */
[----:B------:R-:W-:Y:S01]  /*abd0*/  FFMA.FTZ R24, R7, R24, R0 ;  /* 0x0000001807187223 */ /* 0x000fe20000010000 */
[----:B------:R-:W-:Y:S02]  /*abe0*/  HADD2.F32 R9, -RZ, R40.H0_H0 ;  /* 0x20000028ff097230 */ /* 0x000fe40000004100 */
[----:B------:R-:W-:Y:S01]  /*abf0*/  FMUL.FTZ R7, R8, R11 ;  /* 0x0000000b08077220 */ /* 0x000fe20000410000 */
[----:B------:R-:W-:Y:S02]  /*ac00*/  HADD2.F32 R4, -RZ, R4.H1_H1 ;  /* 0x30000004ff047230 */ /* 0x000fe40000004100 */
[----:B------:R-:W-:Y:S01]  /*ac10*/  FMUL.FTZ R15, R10, R13 ;  /* 0x0000000d0a0f7220 */ /* 0x000fe20000410000 */
[----:B------:R-:W-:-:S02]  /*ac20*/  HADD2.F32 R6, -RZ, R6.H1_H1 ;  /* 0x30000006ff067230 */ /* 0x000fc40000004100 */
[----:B------:R-:W-:Y:S01]  /*ac30*/  FMUL.FTZ R8, R8, R5 ;  /* 0x0000000508087220 */ /* 0x000fe20000410000 */
[----:B------:R-:W-:Y:S01]  /*ac40*/  FMUL.FTZ R10, R10, R9 ;  /* 0x000000090a0a7220 */ /* 0x000fe20000410000 */
[----:B------:R-:W-:Y:S01]  /*ac50*/  FFMA.FTZ R0, R4, R5, -R7 ;  /* 0x0000000504007223 */ /* 0x000fe20000010807 */
[----:B------:R-:W-:Y:S01]  /*ac60*/  F2FP.F16.F32.PACK_AB R7, R21, R28 ;  /* 0x0000001c1507723e */ /* 0x000fe200000000ff */
[----:B------:R-:W-:Y:S01]  /*ac70*/  FFMA.FTZ R15, R6, R9, -R15 ;  /* 0x00000009060f7223 */ /* 0x000fe2000001080f */
[----:B------:R-:W-:Y:S01]  /*ac80*/  FFMA.FTZ R8, R4, R11, R8 ;  /* 0x0000000b04087223 */ /* 0x000fe20000010008 */
[----:B------:R-:W-:Y:S01]  /*ac90*/  FFMA.FTZ R13, R6, R13, R10 ;  /* 0x0000000d060d7223 */ /* 0x000fe2000001000a */
[----:B------:R-:W-:Y:S02]  /*aca0*/  F2FP.F16.F32.PACK_AB R5, R32, R33 ;  /* 0x000000212005723e */ /* 0x000fe400000000ff */
[----:B------:R-:W-:Y:S02]  /*acb0*/  F2FP.F16.F32.PACK_AB R4, R0, R25 ;  /* 0x000000190004723e */ /* 0x000fe400000000ff */
[----:B------:R-:W-:-:S02]  /*acc0*/  F2FP.F16.F32.PACK_AB R6, R15, R26 ;  /* 0x0000001a0f06723e */ /* 0x000fc400000000ff */
[----:B------:R-:W-:Y:S02]  /*acd0*/  F2FP.F16.F32.PACK_AB R11, R24, R27 ;  /* 0x0000001b180b723e */ /* 0x000fe400000000ff */
[----:B------:R-:W-:Y:S01]  /*ace0*/  F2FP.F16.F32.PACK_AB R9, R34, R35 ;  /* 0x000000232209723e */ /* 0x000fe200000000ff */
[----:B------:R0:W-:Y:S01]  /*acf0*/  STS.128 [R42], R4 ;  /* 0x000000042a007388 */ /* 0x0001e20000000c00 */
[----:B------:R-:W-:Y:S02]  /*ad00*/  F2FP.F16.F32.PACK_AB R8, R8, R29 ;  /* 0x0000001d0808723e */ /* 0x000fe400000000ff */
[----:B------:R-:W-:-:S05]  /*ad10*/  F2FP.F16.F32.PACK_AB R10, R13, R14 ;  /* 0x0000000e0d0a723e */ /* 0x000fca00000000ff */
[----:B------:R0:W-:Y:S02]  /*ad20*/  STS.128 [R3+0xc400], R8 ;  /* 0x00c4000803007388 */ /* 0x0001e40000000c00 */
.L_x_480:
[----:B------:R-:W-:Y:S05]  /*ad30*/  BSYNC B0 ;  /* 0x0000000000007941 */ /* 0x000fea0003800000 */
.L_x_473:
[----:B------:R-:W-:Y:S01]  /*ad40*/  @!PT LDS RZ, [RZ] ;  /* 0x00000000fffff984 */ /* 0x000fe20000000800 */
[----:B------:R-:W-:Y:S01]  /*ad50*/  @!PT LDS RZ, [RZ] ;  /* 0x00000000fffff984 */ /* 0x000fe20000000800 */
[----:B------:R-:W-:Y:S01]  /*ad60*/  @!PT LDS RZ, [RZ] ;  /* 0x00000000fffff984 */ /* 0x000fe20000000800 */
[----:B------:R-:W-:Y:S01]  /*ad70*/  @!PT LDS RZ, [RZ] ;  /* 0x00000000fffff984 */ /* 0x000fe20000000800 */
[----:B------:R5:W-:Y:S06]  /*ad80*/  MEMBAR.ALL.CTA ;  /* 0x0000000000007992 */ /* 0x000bec0000008000 */
[----:B-----5:R-:W5:Y:S01]  /*ad90*/  FENCE.VIEW.ASYNC.S ;  /* 0x00000000000073c6 */ /* 0x020f620000000000 */
[----:B------:R-:W-:Y:S05]  /*ada0*/  WARPSYNC.ALL ;  /* 0x0000000000007948 */ /* 0x000fea0003800000 */
[----:B-----5:R-:W-:Y:S06]  /*adb0*/  BAR.SYNC.DEFER_BLOCKING 0xd, 0x180 ;  /* 0x0346000000007b1d */ /* 0x020fec0000010000 */
.L_x_471:
[----:B01-3--:R-:W-:-:S05]  /*adc0*/  IMAD.U32 R0, RZ, RZ, UR39 ;  /* 0x00000027ff007e24 */ /* 0x00bfca000f8e00ff */
[----:B------:R-:W-:-:S13]  /*add0*/  ISETP.NE.AND P0, PT, R0, 0x3, PT ;  /* 0x000000030000780c */ /* 0x000fda0003f05270 */
[----:B------:R-:W-:Y:S05]  /*ade0*/  @!P0 BRA `(.L_x_500) ;  /* 0x0000000000048947 */ /* 0x000fea0003800000 */
[----:B------:R-:W-:Y:S01]  /*adf0*/  BPT.TRAP 0x1 ;  /* 0x000000040000795c */ /* 0x000fe20000300000 */
.L_x_500:
[----:B------:R-:W-:Y:S01]  /*ae00*/  IMAD R0, R141, 0x8, R2 ;  /* 0x000000088d007824 */ /* 0x000fe200078e0202 */
[----:B--2-4-:R-:W-:-:S04]  /*ae10*/  SHF.L.U32 R5, R157, 0x1f, RZ ;  /* 0x0000001f9d057819 */ /* 0x014fc800000006ff */
[----:B------:R0:W1:Y:S01]  /*ae20*/  SYNCS.PHASECHK.TRANS64.TRYWAIT P1, [R0+URZ+0x2d830], R5 ;  /* 0x02d83005000075a7 */ /* 0x000062000802017f */
[----:B------:R-:W-:Y:S05]  /*ae30*/  @!P0 BRA `(.L_x_501) ;  /* 0x0000000000048947 */ /* 0x000fea0003800000 */
[----:B------:R-:W-:Y:S01]  /*ae40*/  BPT.TRAP 0x1 ;  /* 0x000000040000795c */ /* 0x000fe20000300000 */
.L_x_501:
[----:B------:R-:W-:Y:S01]  /*ae50*/  VIADD R3, R2, 0x15400 ;  /* 0x0001540002037836 */ /* 0x000fe20000000000 */
[----:B------:R-:W-:-:S04]  /*ae60*/  LEA R44, R44, R2, 0xc ;  /* 0x000000022c2c7211 */ /* 0x000fc800078e60ff */
[----:B------:R-:W-:Y:S01]  /*ae70*/  SHF.R.U32.HI R3, RZ, 0x4, R3 ;  /* 0x00000004ff037819 */ /* 0x000fe20000011603 */
[----:B------:R-:W-:-:S03]  /*ae80*/  VIADD R44, R44, 0xc400 ;  /* 0x0000c4002c2c7836 */ /* 0x000fc60000000000 */
[----:B------:R-:W-:Y:S02]  /*ae90*/  LOP3.LUT R3, R3, 0x3fff, RZ, 0xc0, !PT ;  /* 0x00003fff03037812 */ /* 0x000fe400078ec0ff */
[----:B------:R-:W-:Y:S02]  /*aea0*/  SHF.R.U32.HI R44, RZ, 0x4, R44 ;  /* 0x00000004ff2c7819 */ /* 0x000fe4000001162c */
[----:B------:R-:W-:Y:S02]  /*aeb0*/  LOP3.LUT R3, R3, 0x10000, RZ, 0xfc, !PT ;  /* 0x0001000003037812 */ /* 0x000fe400078efcff */
[----:B------:R-:W-:-:S03]  /*aec0*/  LOP3.LUT R44, R44, 0x3fff, RZ, 0xc0, !PT ;  /* 0x00003fff2c2c7812 */ /* 0x000fc600078ec0ff */
[----:B------:R2:W-:Y:S01]  /*aed0*/  STL [R1+0x70], R3 ;  /* 0x0000700301007387 */ /* 0x0005e20000100800 */
[----:B-1----:R-:W-:Y:S05]  /*aee0*/  @P1 BRA `(.L_x_502) ;  /* 0x0000000000081947 */ /* 0x002fea0003800000 */
[----:B------:R-:W1:Y:S02]  /*aef0*/  SYNCS.PHASECHK.TRANS64.TRYWAIT P1, [R0+URZ+0x2d830], R5 ;  /* 0x02d83005000075a7 */ /* 0x000e64000802017f */
[----:B-1----:R-:W-:Y:S05]  /*af00*/  @!P1 BRA `(.L_x_503) ;  /* 0x000000f4008c9947 */ /* 0x002fea0003800000 */
.L_x_502:
[----:B--2---:R-:W2:Y:S01]  /*af10*/  LDL R3, [R1+0x70] ;  /* 0x0000700001037983 */ /* 0x004ea20000100800 */
[----:B01----:R-:W-:Y:S01]  /*af20*/  IMAD.MOV.U32 R5, RZ, RZ, -0x7fffffe0 ;  /* 0x80000020ff057424 */ /* 0x003fe200078e00ff */
[----:B------:R-:W-:Y:S01]  /*af30*/  LOP3.LUT R8, R44, 0x10000, RZ, 0xfc, !PT ;  /* 0x000100002c087812 */ /* 0x000fe200078efcff */
[----:B------:R-:W-:Y:S05]  /*af40*/  WARPSYNC.ALL ;  /* 0x0000000000007948 */ /* 0x000fea0003800000 */
[----:B------:R-:W-:Y:S01]  /*af50*/  MOV R9, 0x80000020 ;  /* 0x8000002000097802 */ /* 0x000fe20000000f00 */
[----:B------:R-:W-:Y:S01]  /*af60*/  WARPGROUP.ARRIVE ;  /* 0x00000000000079c5 */ /* 0x000fe20000000000 */
[----:B------:R-:W-:Y:S01]  /*af70*/  R2UR UR7, R5 ;  /* 0x00000000050772ca */ /* 0x000fe200000e0000 */
[C---:B------:R-:W-:Y:S01]  /*af80*/  VIADD R20, R8.reuse, 0x2 ;  /* 0x0000000208147836 */ /* 0x040fe20000000000 */
[C---:B------:R-:W-:Y:S01]  /*af90*/  R2UR UR4, R8.reuse ;  /* 0x00000000080472ca */ /* 0x040fe200000e0000 */
[----:B------:R-:W-:Y:S01]  /*afa0*/  IMAD.MOV.U32 R7, RZ, RZ, -0x7fffffe0 ;  /* 0x80000020ff077424 */ /* 0x000fe200078e00ff */
[----:B------:R-:W-:Y:S01]  /*afb0*/  R2UR UR5, R9 ;  /* 0x00000000090572ca */ /* 0x000fe200000e0000 */
[C---:B------:R-:W-:Y:S01]  /*afc0*/  VIADD R14, R8.reuse, 0x300 ;  /* 0x00000300080e7836 */ /* 0x040fe20000000000 */
[----:B------:R-:W-:Y:S01]  /*afd0*/  MOV R21, 0x80000020 ;  /* 0x8000002000157802 */ /* 0x000fe20000000f00 */
[C---:B------:R-:W-:Y:S01]  /*afe0*/  VIADD R12, R8.reuse, 0x302 ;  /* 0x00000302080c7836 */ /* 0x040fe20000000000 */
[----:B------:R-:W-:Y:S01]  /*aff0*/  MOV R15, 0x80000020 ;  /* 0x80000020000f7802 */ /* 0x000fe20000000f00 */
[----:B------:R-:W-:Y:S01]  /*b000*/  VIADD R10, R8, 0x600 ;  /* 0x00000600080a7836 */ /* 0x000fe20000000000 */
[----:B------:R-:W-:Y:S01]  /*b010*/  MOV R13, 0x80000020 ;  /* 0x80000020000d7802 */ /* 0x000fe20000000f00 */
[----:B------:R-:W-:Y:S01]  /*b020*/  IMAD.MOV.U32 R5, RZ, RZ, -0x7fffffe0 ;  /* 0x80000020ff057424 */ /* 0x000fe200078e00ff */
[----:B------:R-:W-:Y:S01]  /*b030*/  MOV R11, 0x80000020 ;  /* 0x80000020000b7802 */ /* 0x000fe20000000f00 */
[----:B------:R0:W-:Y:S01]  /*b040*/  STL.64 [R1+0x10], R8 ;  /* 0x0000100801007387 */ /* 0x0001e20000100a00 */
[----:B------:R-:W-:-:S03]  /*b050*/  IMAD.MOV.U32 R135, RZ, RZ, RZ ;  /* 0x000000ffff877224 */ /* 0x000fc600078e00ff */
[----:B------:R0:W-:Y:S04]  /*b060*/  STL.64 [R1+0x58], R20 ;  /* 0x0000581401007387 */ /* 0x0001e80000100a00 */
[----:B------:R0:W-:Y:S04]  /*b070*/  STL.64 [R1+0x40], R14 ;  /* 0x0000400e01007387 */ /* 0x0001e80000100a00 */
[----:B------:R0:W-:Y:S04]  /*b080*/  STL.64 [R1+0x38], R12 ;  /* 0x0000380c01007387 */ /* 0x0001e80000100a00 */
[----:B------:R0:W-:Y:S01]  /*b090*/  STL.64 [R1+0x30], R10 ;  /* 0x0000300a01007387 */ /* 0x0001e20000100a00 */
[----:B--2---:R-:W-:-:S04]  /*b0a0*/  IMAD R4, R141, 0x600, R3 ;  /* 0x000006008d047824 */ /* 0x004fc800078e0203 */
[C---:B------:R-:W-:Y:S01]  /*b0b0*/  VIADD R6, R4.reuse, 0x2 ;  /* 0x0000000204067836 */ /* 0x040fe20000000000 */
[----:B------:R-:W-:-:S13]  /*b0c0*/  R2UR UR6, R4 ;  /* 0x00000000040672ca */ /* 0x000fda00000e0000 */
[----:B------:R-:W-:Y:S01]  /*b0d0*/  HGMMA.64x128x16.F32 R24, gdesc[UR4], RZ, !UPT, gsb0 ;  /* 0x01e00000041879f0 */ /* 0x000fe2000c0008ff */
[----:B------:R-:W-:Y:S01]  /*b0e0*/  R2UR UR6, R6 ;  /* 0x00000000060672ca */ /* 0x000fe200000e0000 */
[----:B------:R-:W-:Y:S01]  /*b0f0*/  VIADD R6, R4, 0x200 ;  /* 0x0000020004067836 */ /* 0x000fe20000000000 */
[----:B------:R-:W-:Y:S01]  /*b100*/  R2UR UR7, R7 ;  /* 0x00000000070772ca */ /* 0x000fe200000e0000 */
[----:B------:R-:W-:Y:S01]  /*b110*/  IMAD.MOV.U32 R7, RZ, RZ, -0x7fffffe0 ;  /* 0x80000020ff077424 */ /* 0x000fe200078e00ff */
[----:B------:R-:W-:Y:S02]  /*b120*/  R2UR UR4, R20 ;  /* 0x00000000140472ca */ /* 0x000fe400000e0000 */
[----:B------:R-:W-:Y:S01]  /*b130*/  R2UR UR5, R21 ;  /* 0x00000000150572ca */ /* 0x000fe200000e0000 */
[----:B------:R-:W-:Y:S02]  /*b140*/  WARPGROUP.DEPBAR.LE gsb0, 0x0 ;  /* 0x00008000000079c5 */ /* 0x000fe40000010000 */
[----:B------:R-:W-:-:S10]  /*b150*/  WARPGROUP.ARRIVE ;  /* 0x00000000000079c5 */ /* 0x000fd40000000000 */
[----:B------:R-:W-:Y:S01]  /*b160*/  HGMMA.64x128x16.F32 R24, gdesc[UR4], R24, gsb0 ;  /* 0x01e00000041879f0 */ /* 0x000fe20008000818 */
        /* <DEDUP_REMOVED lines=13> */
[----:B------:R-:W-:Y:S01]  /*b240*/  R2UR UR4, R12 ;  /* 0x000000000c0472ca */ /* 0x000fe200000e0000 */
[----:B------:R-:W-:Y:S01]  /*b250*/  VIADD R4, R4, 0x402 ;  /* 0x0000040204047836 */ /* 0x000fe20000000000 */
[----:B------:R-:W-:Y:S01]  /*b260*/  R2UR UR5, R13 ;  /* 0x000000000d0572ca */ /* 0x000fe200000e0000 */
[----:B------:R-:W-:Y:S02]  /*b270*/  WARPGROUP.DEPBAR.LE gsb0, 0x0 ;  /* 0x00008000000079c5 */ /* 0x000fe40000010000 */
[----:B------:R-:W-:-:S10]  /*b280*/  WARPGROUP.ARRIVE ;  /* 0x00000000000079c5 */ /* 0x000fd40000000000 */
[----:B------:R-:W-:Y:S01]  /*b290*/  HGMMA.64x128x16.F32 R24, gdesc[UR4], R24, gsb0 ;  /* 0x01e00000041879f0 */ /* 0x000fe20008000818 */
[----:B------:R-:W-:Y:S01]  /*b2a0*/  R2UR UR6, R6 ;  /* 0x00000000060672ca */ /* 0x000fe200000e0000 */
[----:B------:R-:W-:Y:S01]  /*b2b0*/  VIADD R6, R8, 0x602 ;  /* 0x0000060208067836 */ /* 0x000fe20000000000 */
[----:B------:R-:W-:Y:S02]  /*b2c0*/  R2UR UR7, R7 ;  /* 0x00000000070772ca */ /* 0x000fe400000e0000 */
[----:B------:R-:W-:Y:S02]  /*b2d0*/  R2UR UR4, R10 ;  /* 0x000000000a0472ca */ /* 0x000fe400000e0000 */
[----:B------:R-:W-:Y:S02]  /*b2e0*/  R2UR UR5, R11 ;  /* 0x000000000b0572ca */ /* 0x000fe400000e0000 */
[----:B------:R-:W-:-:S05]  /*b2f0*/  MOV R7, 0x80000020 ;  /* 0x8000002000077802 */ /* 0x000fca0000000f00 */
[----:B------:R0:W-:Y:S01]  /*b300*/  STL.64 [R1+0x28], R6 ;  /* 0x0000280601007387 */ /* 0x0001e20000100a00 */
[----:B------:R-:W-:Y:S02]  /*b310*/  WARPGROUP.DEPBAR.LE gsb0, 0x0 ;  /* 0x00008000000079c5 */ /* 0x000fe40000010000 */
[----:B------:R-:W-:-:S06]  /*b320*/  WARPGROUP.ARRIVE ;  /* 0x00000000000079c5 */ /* 0x000fcc0000000000 */
[----:B------:R-:W-:Y:S01]  /*b330*/  HGMMA.64x128x16.F32 R24, gdesc[UR4], R24, gsb0 ;  /* 0x01e00000041879f0 */ /* 0x000fe20008000818 */
[----:B------:R-:W-:Y:S02]  /*b340*/  R2UR UR6, R4 ;  /* 0x00000000040672ca */ /* 0x000fe400000e0000 */
[----:B------:R-:W-:Y:S02]  /*b350*/  R2UR UR7, R5 ;  /* 0x00000000050772ca */ /* 0x000fe400000e0000 */
[----:B------:R-:W-:Y:S02]  /*b360*/  R2UR UR4, R6 ;  /* 0x00000000060472ca */ /* 0x000fe400000e0000 */
[----:B------:R-:W-:Y:S01]  /*b370*/  R2UR UR5, R7 ;  /* 0x00000000070572ca */ /* 0x000fe200000e0000 */
[----:B------:R-:W-:Y:S02]  /*b380*/  WARPGROUP.DEPBAR.LE gsb0, 0x0 ;  /* 0x00008000000079c5 */ /* 0x000fe40000010000 */
[----:B------:R-:W-:-:S10]  /*b390*/  WARPGROUP.ARRIVE ;  /* 0x00000000000079c5 */ /* 0x000fd40000000000 */
[----:B------:R-:W-:Y:S03]  /*b3a0*/  HGMMA.64x128x16.F32 R24, gdesc[UR4], R24, gsb0 ;  /* 0x01e00000041879f0 */ /* 0x000fe60008000818 */
[----:B------:R-:W-:Y:S02]  /*b3b0*/  WARPGROUP.DEPBAR.LE gsb0, 0x0 ;  /* 0x00008000000079c5 */ /* 0x000fe40000010000 */
[----:B0-----:R-:W-:Y:S05]  /*b3c0*/  @!P0 BRA `(.L_x_504) ;  /* 0x0000000000048947 */ /* 0x001fea0003800000 */
[----:B------:R-:W-:Y:S01]  /*b3d0*/  BPT.TRAP 0x1 ;  /* 0x000000040000795c */ /* 0x000fe20000300000 */
.L_x_504:
[----:B------:R-:W2:Y:S01]  /*b3e0*/  LDL R88, [R1+0xb8] ;  /* 0x0000b80001587983 */ /* 0x000ea20000100800 */
        /* <DEDUP_REMOVED lines=24> */
[----:B------:R-:W3:Y:S01]  /*b570*/  MUFU.TANH R7, R7 ;  /* 0x0000000700077308 */ /* 0x000ee20000002400 */
[----:B------:R-:W-:Y:S01]  /*b580*/  FMUL.FTZ R39, R54, UR4 ;  /* 0x0000000436277c20 */ /* 0x000fe20008410000 */
[----:B------:R-:W-:Y:S01]  /*b590*/  FMUL.FTZ R54, R69, UR4 ;  /* 0x0000000445367c20 */ /* 0x000fe20008410000 */
[----:B------:R-:W-:Y:S01]  /*b5a0*/  FMUL.FTZ R26, R41, UR4 ;  /* 0x00000004291a7c20 */ /* 0x000fe20008410000 */
[----:B------:R-:W-:Y:S01]  /*b5b0*/  FMUL.FTZ R21, R38, UR4 ;  /* 0x0000000426157c20 */ /* 0x000fe20008410000 */
[----:B------:R-:W-:Y:S01]  /*b5c0*/  FMUL.FTZ R29, R44, UR4 ;  /* 0x000000042c1d7c20 */ /* 0x000fe20008410000 */
[----:B------:R-:W-:Y:S01]  /*b5d0*/  FMUL.FTZ R41, R56, UR4 ;  /* 0x0000000438297c20 */ /* 0x000fe20008410000 */
[----:B------:R-:W-:Y:S01]  /*b5e0*/  FMUL.FTZ R56, R71, UR4 ;  /* 0x0000000447387c20 */ /* 0x000fe20008410000 */
[----:B------:R-:W4:Y:S01]  /*b5f0*/  MUFU.TANH R8, R8 ;  /* 0x0000000800087308 */ /* 0x000f220000002400 */
        /* <DEDUP_REMOVED lines=33> */
[----:B------:R-:W4:Y:S01]  /*b810*/  LDL R90, [R1+0x60] ;  /* 0x00006000015a7983 */ /* 0x000f220000100800 */
[----:B------:R-:W-:Y:S01]  /*b820*/  ULDC UR41, c[0x0][0x9d8] ;  /* 0x0002760000297ab9 */ /* 0x000fe20000000800 */
[----:B------:R-:W-:-:S02]  /*b830*/  ULDC UR44, c[0x0][0x988] ;  /* 0x00026200002c7ab9 */ /* 0x000fc40000000800 */
[----:B------:R-:W4:Y:S02]  /*b840*/  LDL R91, [R1+0x80] ;  /* 0x00008000015b7983 */ /* 0x000f240000100800 */
[----:B------:R-:W4:Y:S02]  /*b850*/  MUFU.TANH R9, R9 ;  /* 0x0000000900097308 */ /* 0x000f240000002400 */
[----:B------:R-:W4:Y:S06]  /*b860*/  LDL R89, [R1+0x68] ;  /* 0x0000680001597983 */ /* 0x000f2c0000100800 */
[----:B------:R-:W4:Y:S08]  /*b870*/  MUFU.TANH R15, R15 ;  /* 0x0000000f000f7308 */ /* 0x000f300000002400 */
        /* <DEDUP_REMOVED lines=26> */
[----:B------:R-:W4:Y:S01]  /*ba20*/  MUFU.TANH R43, R43 ;  /* 0x0000002b002b7308 */ /* 0x000f220000002400 */
[----:B--2---:R-:W-:-:S07]  /*ba30*/  IMAD.IADD R65, R88, 0x1, R101 ;  /* 0x0000000158417824 */ /* 0x004fce00078e0265 */
[----:B------:R-:W2:Y:S01]  /*ba40*/  MUFU.TANH R49, R49 ;  /* 0x0000003100317308 */ /* 0x000ea20000002400 */
[----:B------:R-:W-:-:S07]  /*ba50*/  IMAD R65, R144, -0x80, R65 ;  /* 0xffffff8090417824 */ /* 0x000fce00078e0241 */
[----:B------:R-:W2:Y:S01]  /*ba60*/  MUFU.TANH R44, R44 ;  /* 0x0000002c002c7308 */ /* 0x000ea20000002400 */
[----:B------:R-:W-:-:S07]  /*ba70*/  ISETP.GT.AND P4, PT, R65, RZ, PT ;  /* 0x000000ff4100720c */ /* 0x000fce0003f84270 */
[----:B------:R-:W2:Y:S01]  /*ba80*/  MUFU.TANH R50, R50 ;  /* 0x0000003200327308 */ /* 0x000ea20000002400 */
[----:B------:R-:W-:-:S07]  /*ba90*/  ISETP.GT.AND P5, PT, R65, 0x1, PT ;  /* 0x000000014100780c */ /* 0x000fce0003fa4270 */
[----:B------:R-:W2:Y:S01]  /*baa0*/  MUFU.TANH R47, R47 ;  /* 0x0000002f002f7308 */ /* 0x000ea20000002400 */
[----:B------:R-:W-:-:S07]  /*bab0*/  ISETP.GT.AND P1, PT, R65, 0x8, PT ;  /* 0x000000084100780c */ /* 0x000fce0003f24270 */
[----:B------:R-:W2:Y:S01]  /*bac0*/  MUFU.TANH R53, R53 ;  /* 0x0000003500357308 */ /* 0x000ea20000002400 */
[----:B0-----:R-:W-:-:S07]  /*bad0*/  FSEL R3, R3, -INF , P4 ;  /* 0xff80000003037808 */ /* 0x001fce0002000000 */
[----:B------:R-:W0:Y:S01]  /*bae0*/  MUFU.TANH R48, R48 ;  /* 0x0000003000307308 */ /* 0x000e220000002400 */
[----:B-1----:R-:W-:-:S07]  /*baf0*/  FSEL R4, R4, -INF , P5 ;  /* 0xff80000004047808 */ /* 0x002fce0002800000 */
[----:B------:R-:W1:Y:S01]  /*bb00*/  MUFU.TANH R54, R54 ;  /* 0x0000003600367308 */ /* 0x000e620000002400 */
[----:B------:R-:W-:-:S07]  /*bb10*/  ISETP.GT.AND P2, PT, R65, 0x9, PT ;  /* 0x000000094100780c */ /* 0x000fce0003f44270 */
[----:B------:R-:W1:Y:S01]  /*bb20*/  MUFU.TANH R51, R51 ;  /* 0x0000003300337308 */ /* 0x000e620000002400 */
[----:B---3--:R-:W-:-:S07]  /*bb30*/  FSEL R7, R7, -INF , P1 ;  /* 0xff80000007077808 */ /* 0x008fce0000800000 */
[----:B------:R-:W3:Y:S01]  /*bb40*/  MUFU.TANH R57, R57 ;  /* 0x0000003900397308 */ /* 0x000ee20000002400 */
[----:B------:R-:W-:-:S07]  /*bb50*/  FMNMX.FTZ R70, R3, R4, !PT ;  /* 0x0000000403467209 */ /* 0x000fce0007810000 */
[----:B------:R-:W3:Y:S01]  /*bb60*/  MUFU.TANH R52, R52 ;  /* 0x0000003400347308 */ /* 0x000ee20000002400 */
[----:B------:R-:W-:-:S07]  /*bb70*/  ISETP.GT.AND P3, PT, R65, 0x10, PT ;  /* 0x000000104100780c */ /* 0x000fce0003f64270 */
[----:B------:R-:W3:Y:S01]  /*bb80*/  MUFU.TANH R58, R58 ;  /* 0x0000003a003a7308 */ /* 0x000ee20000002400 */
[----:B----4-:R-:W-:-:S07]  /*bb90*/  FSEL R8, R8, -INF , P2 ;  /* 0xff80000008087808 */ /* 0x010fce0001000000 */
[----:B------:R-:W4:Y:S01]  /*bba0*/  MUFU.TANH R55, R55 ;  /* 0x0000003700377308 */ /* 0x000f220000002400 */
[----:B------:R-:W-:Y:S01]  /*bbb0*/  FMNMX.FTZ R69, R7, R70, !PT ;  /* 0x0000004607457209 */ /* 0x000fe20007810000 */
[----:B------:R-:W-:Y:S01]  /*bbc0*/  FMUL.FTZ R66, R81, UR4 ;  /* 0x0000000451427c20 */ /* 0x000fe20008410000 */
[----:B------:R-:W-:-:S05]  /*bbd0*/  FSEL R5, R5, -INF , P4 ;  /* 0xff80000005057808 */ /* 0x000fca0002000000 */
[----:B------:R-:W4:Y:S01]  /*bbe0*/  MUFU.TANH R61, R61 ;  /* 0x0000003d003d7308 */ /* 0x000f220000002400 */
[----:B------:R-:W-:-:S07]  /*bbf0*/  ISETP.GT.AND P4, PT, R65, 0x11, PT ;  /* 0x000000114100780c */ /* 0x000fce0003f84270 */
[----:B------:R-:W4:Y:S01]  /*bc00*/  MUFU.TANH R56, R56 ;  /* 0x0000003800387308 */ /* 0x000f220000002400 */
[----:B------:R-:W-:Y:S01]  /*bc10*/  FSEL R11, R11, -INF , P3 ;  /* 0xff8000000b0b7808 */ /* 0x000fe20001800000 */
[----:B------:R-:W-:Y:S01]  /*bc20*/  FMUL.FTZ R67, R84, UR4 ;  /* 0x0000000454437c20 */ /* 0x000fe20008410000 */
[----:B------:R-:W-:-:S05]  /*bc30*/  FMNMX.FTZ R70, R8, R69, !PT ;  /* 0x0000004508467209 */ /* 0x000fca0007810000 */
[----:B------:R-:W4:Y:S01]  /*bc40*/  MUFU.TANH R62, R62 ;  /* 0x0000003e003e7308 */ /* 0x000f220000002400 */
[----:B------:R-:W-:-:S07]  /*bc50*/  FSEL R69, R6, -INF , P5 ;  /* 0xff80000006457808 */ /* 0x000fce0002800000 */
[----:B------:R-:W4:Y:S01]  /*bc60*/  MUFU.TANH R59, R59 ;  /* 0x0000003b003b7308 */ /* 0x000f220000002400 */
[----:B------:R-:W-:Y:S01]  /*bc70*/  ISETP.GT.AND P5, PT, R65, 0x18, PT ;  /* 0x000000184100780c */ /* 0x000fe20003fa4270 */
[----:B------:R-:W-:Y:S01]  /*bc80*/  FMUL.FTZ R68, R85, UR4 ;  /* 0x0000000455447c20 */ /* 0x000fe20008410000 */
[----:B------:R-:W-:-:S05]  /*bc90*/  FSEL R12, R12, -INF , P4 ;  /* 0xff8000000c0c7808 */ /* 0x000fca0002000000 */
[----:B------:R-:W4:Y:S01]  /*bca0*/  MUFU.TANH R64, R64 ;  /* 0x0000004000407308 */ /* 0x000f220000002400 */
[----:B------:R-:W-:-:S07]  /*bcb0*/  FMNMX.FTZ R71, R11, R70, !PT ;  /* 0x000000460b477209 */ /* 0x000fce0007810000 */
[----:B------:R-:W4:Y:S01]  /*bcc0*/  MUFU.TANH R60, R60 ;  /* 0x0000003c003c7308 */ /* 0x000f220000002400 */
[----:B------:R-:W-:Y:S01]  /*bcd0*/  FSEL R70, R9, -INF , P1 ;  /* 0xff80000009467808 */ /* 0x000fe20000800000 */
[----:B------:R-:W-:Y:S01]  /*bce0*/  FMUL.FTZ R78, R82, UR4 ;  /* 0x00000004524e7c20 */ /* 0x000fe20008410000 */
[----:B------:R-:W-:Y:S01]  /*bcf0*/  ISETP.GT.AND P1, PT, R65, 0x19, PT ;  /* 0x000000194100780c */ /* 0x000fe20003f24270 */
[----:B------:R-:W-:Y:S01]  /*bd00*/  FMUL.FTZ R86, R86, UR4 ;  /* 0x0000000456567c20 */ /* 0x000fe20008410000 */
[----:B------:R-:W-:Y:S01]  /*bd10*/  FSEL R15, R15, -INF , P5 ;  /* 0xff8000000f0f7808 */ /* 0x000fe20002800000 */
[----:B------:R-:W4:Y:S01]  /*bd20*/  LDL R88, [R1+0x64] ;  /* 0x0000640001587983 */ /* 0x000f220000100800 */
[----:B------:R-:W-:Y:S01]  /*bd30*/  FMNMX.FTZ R6, R12, R71, !PT ;  /* 0x000000470c067209 */ /* 0x000fe20007810000 */
[----:B------:R-:W-:Y:S01]  /*bd40*/  MUFU.TANH R63, R63 ;  /* 0x0000003f003f7308 */ /* 0x000fe20000002400 */
[----:B------:R-:W-:Y:S02]  /*bd50*/  FSEL R10, R10, -INF , P2 ;  /* 0xff8000000a0a7808 */ /* 0x000fe40001000000 */
[----:B------:R-:W-:-:S02]  /*bd60*/  ISETP.GT.AND P2, PT, R65, 0x20, PT ;  /* 0x000000204100780c */ /* 0x000fc40003f44270 */
[----:B------:R-:W-:Y:S02]  /*bd70*/  FSEL R20, R20, -INF , P1 ;  /* 0xff80000014147808 */ /* 0x000fe40000800000 */
[----:B------:R-:W-:Y:S02]  /*bd80*/  FMNMX.FTZ R9, R15, R6, !PT ;  /* 0x000000060f097209 */ /* 0x000fe40007810000 */
[----:B------:R-:W-:Y:S02]  /*bd90*/  FSEL R13, R13, -INF , P3 ;  /* 0xff8000000d0d7808 */ /* 0x000fe40001800000 */
[----:B------:R-:W-:Y:S02]  /*bda0*/  ISETP.GT.AND P3, PT, R65, 0x21, PT ;  /* 0x000000214100780c */ /* 0x000fe40003f64270 */
[----:B------:R-:W-:Y:S02]  /*bdb0*/  FSEL R25, R25, -INF , P2 ;  /* 0xff80000019197808 */ /* 0x000fe40001000000 */
[----:B------:R-:W-:-:S02]  /*bdc0*/  FMNMX.FTZ R6, R20, R9, !PT ;  /* 0x0000000914067209 */ /* 0x000fc40007810000 */
[----:B------:R-:W-:Y:S02]  /*bdd0*/  FSEL R14, R14, -INF , P4 ;  /* 0xff8000000e0e7808 */ /* 0x000fe40002000000 */
[----:B------:R-:W-:Y:S02]  /*bde0*/  ISETP.GT.AND P4, PT, R65, 0x28, PT ;  /* 0x000000284100780c */ /* 0x000fe40003f84270 */
[----:B------:R-:W-:Y:S02]  /*bdf0*/  FSEL R26, R26, -INF , P3 ;  /* 0xff8000001a1a7808 */ /* 0x000fe40001800000 */
[----:B------:R-:W-:Y:S02]  /*be00*/  FMNMX.FTZ R9, R25, R6, !PT ;  /* 0x0000000619097209 */ /* 0x000fe40007810000 */
        /* <DEDUP_REMOVED lines=42> */
[----:B--2---:R-:W-:Y:S02]  /*c0b0*/  FSEL R49, R49, -INF , P4 ;  /* 0xff80000031317808 */ /* 0x004fe40002000000 */
        /* <DEDUP_REMOVED lines=9> */
[----:B0-----:R-:W-:Y:S02]  /*c150*/  FSEL R48, R48, -INF , P3 ;  /* 0xff80000030307808 */ /* 0x001fe40001800000 */
[----:B------:R-:W-:Y:S02]  /*c160*/  ISETP.GT.AND P3, PT, R65, 0x60, PT ;  /* 0x000000604100780c */ /* 0x000fe40003f64270 */
[----:B-1----:R-:W-:Y:S02]  /*c170*/  FSEL R54, R54, -INF , P2 ;  /* 0xff80000036367808 */ /* 0x002fe40001000000 */
[----:B------:R-:W-:-:S02]  /*c180*/  FMNMX.FTZ R9, R53, R6, !PT ;  /* 0x0000000635097209 */ /* 0x000fc40007810000 */
[----:B------:R-:W-:Y:S02]  /*c190*/  FSEL R51, R51, -INF , P4 ;  /* 0xff80000033337808 */ /* 0x000fe40002000000 */
[----:B------:R-:W-:Y:S02]  /*c1a0*/  ISETP.GT.AND P4, PT, R65, 0x61, PT ;  /* 0x000000614100780c */ /* 0x000fe40003f84270 */
[----:B---3--:R-:W-:Y:S02]  /*c1b0*/  FSEL R57, R57, -INF , P3 ;  /* 0xff80000039397808 */ /* 0x008fe40001800000 */
[----:B------:R-:W-:Y:S01]  /*c1c0*/  FMNMX.FTZ R6, R54, R9, !PT ;  /* 0x0000000936067209 */ /* 0x000fe20007810000 */
[----:B------:R-:W0:Y:S01]  /*c1d0*/  MUFU.TANH R66, R66 ;  /* 0x0000004200427308 */ /* 0x000e220000002400 */
[----:B------:R-:W-:Y:S02]  /*c1e0*/  FSEL R52, R52, -INF , P5 ;  /* 0xff80000034347808 */ /* 0x000fe40002800000 */
[----:B------:R-:W-:-:S02]  /*c1f0*/  ISETP.GT.AND P5, PT, R65, 0x68, PT ;  /* 0x000000684100780c */ /* 0x000fc40003fa4270 */
[----:B------:R-:W-:Y:S02]  /*c200*/  FSEL R58, R58, -INF , P4 ;  /* 0xff8000003a3a7808 */ /* 0x000fe40002000000 */
[----:B------:R-:W-:Y:S01]  /*c210*/  FMNMX.FTZ R9, R57, R6, !PT ;  /* 0x0000000639097209 */ /* 0x000fe20007810000 */
[----:B------:R-:W1:Y:S01]  /*c220*/  MUFU.TANH R67, R67 ;  /* 0x0000004300437308 */ /* 0x000e620000002400 */
[----:B----4-:R-:W-:Y:S02]  /*c230*/  FSEL R55, R55, -INF , P1 ;  /* 0xff80000037377808 */ /* 0x010fe40000800000 */
[----:B------:R-:W-:Y:S02]  /*c240*/  ISETP.GT.AND P1, PT, R65, 0x69, PT ;  /* 0x000000694100780c */ /* 0x000fe40003f24270 */
[----:B------:R-:W-:Y:S02]  /*c250*/  FSEL R61, R61, -INF , P5 ;  /* 0xff8000003d3d7808 */ /* 0x000fe40002800000 */
[----:B------:R-:W-:Y:S01]  /*c260*/  FMNMX.FTZ R6, R58, R9, !PT ;  /* 0x000000093a067209 */ /* 0x000fe20007810000 */
[----:B------:R-:W2:Y:S01]  /*c270*/  MUFU.TANH R68, R68 ;  /* 0x0000004400447308 */ /* 0x000ea20000002400 */
[----:B------:R-:W-:-:S02]  /*c280*/  FSEL R56, R56, -INF , P2 ;  /* 0xff80000038387808 */ /* 0x000fc40001000000 */
[----:B------:R-:W-:Y:S02]  /*c290*/  ISETP.GT.AND P2, PT, R65, 0x70, PT ;  /* 0x000000704100780c */ /* 0x000fe40003f44270 */
[----:B------:R-:W-:Y:S02]  /*c2a0*/  FSEL R62, R62, -INF , P1 ;  /* 0xff8000003e3e7808 */ /* 0x000fe40000800000 */
[----:B------:R-:W-:Y:S02]  /*c2b0*/  FMNMX.FTZ R9, R61, R6, !PT ;  /* 0x000000063d097209 */ /* 0x000fe40007810000 */
[----:B------:R-:W-:Y:S02]  /*c2c0*/  FSEL R59, R59, -INF , P3 ;  /* 0xff8000003b3b7808 */ /* 0x000fe40001800000 */
[----:B------:R-:W-:Y:S02]  /*c2d0*/  ISETP.GT.AND P3, PT, R65, 0x71, PT ;  /* 0x000000714100780c */ /* 0x000fe40003f64270 */
[----:B------:R-:W-:-:S02]  /*c2e0*/  FSEL R64, R64, -INF , P2 ;  /* 0xff80000040407808 */ /* 0x000fc40001000000 */
[----:B------:R-:W-:Y:S02]  /*c2f0*/  FMNMX.FTZ R9, R62, R9, !PT ;  /* 0x000000093e097209 */ /* 0x000fe40007810000 */
[----:B------:R-:W-:Y:S02]  /*c300*/  FSEL R60, R60, -INF , P4 ;  /* 0xff8000003c3c7808 */ /* 0x000fe40002000000 */
[----:B------:R-:W-:Y:S02]  /*c310*/  ISETP.GT.AND P4, PT, R65, 0x78, PT ;  /* 0x000000784100780c */ /* 0x000fe40003f84270 */
[----:B0-----:R-:W-:Y:S02]  /*c320*/  FSEL R66, R66, -INF , P3 ;  /* 0xff80000042427808 */ /* 0x001fe40001800000 */
[----:B------:R-:W-:Y:S02]  /*c330*/  FMNMX.FTZ R9, R64, R9, !PT ;  /* 0x0000000940097209 */ /* 0x000fe40007810000 */
[----:B------:R-:W-:-:S02]  /*c340*/  FSEL R63, R63, -INF , P5 ;  /* 0xff8000003f3f7808 */ /* 0x000fc40002800000 */
[----:B------:R-:W-:Y:S02]  /*c350*/  ISETP.GT.AND P5, PT, R65, 0x79, PT ;  /* 0x000000794100780c */ /* 0x000fe40003fa4270 */
[----:B-1----:R-:W-:Y:S02]  /*c360*/  FSEL R67, R67, -INF , P4 ;  /* 0xff80000043437808 */ /* 0x002fe40002000000 */
[----:B------:R-:W-:Y:S02]  /*c370*/  FMNMX.FTZ R6, R66, R9, !PT ;  /* 0x0000000942067209 */ /* 0x000fe40007810000 */
[----:B--2---:R-:W-:Y:S02]  /*c380*/  FSEL R68, R68, -INF , P5 ;  /* 0xff80000044447808 */ /* 0x004fe40002800000 */
[----:B------:R-:W-:-:S04]  /*c390*/  FMNMX.FTZ R9, R67, R6, !PT ;  /* 0x0000000643097209 */ /* 0x000fc80007810000 */
[----:B------:R-:W-:-:S05]  /*c3a0*/  FMNMX.FTZ R9, R68, R9, !PT ;  /* 0x0000000944097209 */ /* 0x000fca0007810000 */
[----:B------:R-:W0:Y:S02]  /*c3b0*/  SHFL.BFLY PT, R6, R9, 0x2, 0x1f ;  /* 0x0c401f0009067f89 */ /* 0x000e2400000e0000 */
[----:B0-----:R-:W-:-:S05]  /*c3c0*/  FMNMX.FTZ R71, R9, R6, !PT ;  /* 0x0000000609477209 */ /* 0x001fca0007810000 */
[----:B------:R-:W0:Y:S02]  /*c3d0*/  SHFL.BFLY PT, R6, R71, 0x1, 0x1f ;  /* 0x0c201f0047067f89 */ /* 0x000e2400000e0000 */
[----:B0-----:R-:W-:-:S04]  /*c3e0*/  FMNMX.FTZ R6, R71, R6, !PT ;  /* 0x0000000647067209 */ /* 0x001fc80007810000 */
[C---:B------:R-:W-:Y:S01]  /*c3f0*/  FSETP.NEU.FTZ.AND P6, PT, R6.reuse, -INF , PT ;  /* 0xff8000000600780b */ /* 0x040fe20003fdd000 */
[----:B------:R-:W-:-:S05]  /*c400*/  FMUL.FTZ R65, R6, UR45 ;  /* 0x0000002d06417c20 */ /* 0x000fca0008410000 */
[----:B------:R-:W-:-:S05]  /*c410*/  FSEL R65, R65, RZ, P6 ;  /* 0x000000ff41417208 */ /* 0x000fca0003000000 */
[--C-:B------:R-:W-:Y:S01]  /*c420*/  FFMA.FTZ R71, R3, UR45, -R65.reuse ;  /* 0x0000002d03477c23 */ /* 0x100fe20008010841 */
[----:B------:R-:W-:Y:S01]  /*c430*/  FMNMX.FTZ R3, R5, R69, !PT ;  /* 0x0000004505037209 */ /* 0x000fe20007810000 */
[----:B------:R-:W-:-:S03]  /*c440*/  FFMA.FTZ R77, R8, UR45, -R65 ;  /* 0x0000002d084d7c23 */ /* 0x000fc60008010841 */
[----:B------:R-:W-:-:S04]  /*c450*/  FMNMX.FTZ R3, R70, R3, !PT ;  /* 0x0000000346037209 */ /* 0x000fc80007810000 */
        /* <DEDUP_REMOVED lines=16> */
[----:B------:R-:W-:Y:S01]  /*c560*/  FMNMX.FTZ R8, R48, R3, !PT ;  /* 0x0000000330087209 */ /* 0x000fe20007810000 */
[----:B------:R-:W-:-:S03]  /*c570*/  FMUL.FTZ R84, R79, UR4 ;  /* 0x000000044f547c20 */ /* 0x000fc60008410000 */
[----:B------:R-:W-:-:S04]  /*c580*/  FMNMX.FTZ R3, R51, R8, !PT ;  /* 0x0000000833037209 */ /* 0x000fc80007810000 */
[----:B------:R-:W-:Y:S01]  /*c590*/  FMNMX.FTZ R8, R52, R3, !PT ;  /* 0x0000000334087209 */ /* 0x000fe20007810000 */
[----:B------:R-:W0:Y:S01]  /*c5a0*/  MUFU.TANH R84, R84 ;  /* 0x0000005400547308 */ /* 0x000e220000002400 */
[----:B------:R-:W-:Y:S02]  /*c5b0*/  FMUL.FTZ R85, R83, UR4 ;  /* 0x0000000453557c20 */ /* 0x000fe40008410000 */
[----:B------:R-:W-:-:S04]  /*c5c0*/  FMNMX.FTZ R3, R55, R8, !PT ;  /* 0x0000000837037209 */ /* 0x000fc80007810000 */
[----:B------:R-:W-:Y:S01]  /*c5d0*/  FMNMX.FTZ R8, R56, R3, !PT ;  /* 0x0000000338087209 */ /* 0x000fe20007810000 */
[----:B------:R-:W1:Y:S01]  /*c5e0*/  MUFU.TANH R78, R78 ;  /* 0x0000004e004e7308 */ /* 0x000e620000002400 */
[----:B------:R-:W-:Y:S02]  /*c5f0*/  FMUL.FTZ R9, R87, UR4 ;  /* 0x0000000457097c20 */ /* 0x000fe40008410000 */
[----:B------:R-:W-:-:S05]  /*c600*/  FMNMX.FTZ R3, R59, R8, !PT ;  /* 0x000000083b037209 */ /* 0x000fca0007810000 */
[----:B------:R-:W2:Y:S01]  /*c610*/  MUFU.TANH R85, R85 ;  /* 0x0000005500557308 */ /* 0x000ea20000002400 */
[----:B------:R-:W-:Y:S02]  /*c620*/  FMNMX.FTZ R8, R60, R3, !PT ;  /* 0x000000033c087209 */ /* 0x000fe40007810000 */
[----:B0-----:R-:W-:-:S05]  /*c630*/  FSEL R84, R84, -INF , P1 ;  /* 0xff80000054547808 */ /* 0x001fca0000800000 */
[----:B------:R-:W0:Y:S01]  /*c640*/  MUFU.TANH R86, R86 ;  /* 0x0000005600567308 */ /* 0x000e220000002400 */
[----:B------:R-:W-:Y:S02]  /*c650*/  FMNMX.FTZ R3, R63, R8, !PT ;  /* 0x000000083f037209 */ /* 0x000fe40007810000 */
[----:B-1----:R-:W-:-:S05]  /*c660*/  FSEL R83, R78, -INF , P2 ;  /* 0xff8000004e537808 */ /* 0x002fca0001000000 */
[----:B------:R-:W1:Y:S01]  /*c670*/  MUFU.TANH R9, R9 ;  /* 0x0000000900097308 */ /* 0x000e620000002400 */
[----:B------:R-:W-:Y:S02]  /*c680*/  FMNMX.FTZ R8, R84, R3, !PT ;  /* 0x0000000354087209 */ /* 0x000fe40007810000 */
[----:B--2---:R-:W-:Y:S02]  /*c690*/  FSEL R85, R85, -INF , P3 ;  /* 0xff80000055557808 */ /* 0x004fe40001800000 */
[----:B------:R-:W-:Y:S02]  /*c6a0*/  FMNMX.FTZ R8, R83, R8, !PT ;  /* 0x0000000853087209 */ /* 0x000fe40007810000 */
[----:B0-----:R-:W-:Y:S02]  /*c6b0*/  FSEL R86, R86, -INF , P4 ;  /* 0xff80000056567808 */ /* 0x001fe40002000000 */
[----:B------:R-:W-:-:S04]  /*c6c0*/  FMNMX.FTZ R3, R85, R8, !PT ;  /* 0x0000000855037209 */ /* 0x000fc80007810000 */
[----:B------:R-:W-:Y:S02]  /*c6d0*/  FMNMX.FTZ R8, R86, R3, !PT ;  /* 0x0000000356087209 */ /* 0x000fe40007810000 */
[----:B-1----:R-:W-:-:S04]  /*c6e0*/  FSEL R87, R9, -INF , P5 ;  /* 0xff80000009577808 */ /* 0x002fc80002800000 */
[----:B------:R-:W-:Y:S01]  /*c6f0*/  FMNMX.FTZ R3, R87, R8, !PT ;  /* 0x0000000857037209 */ /* 0x000fe20007810000 */
[----:B------:R-:W-:-:S04]  /*c700*/  FFMA.FTZ R72, R12, UR45, -R65 ;  /* 0x0000002d0c487c23 */ /* 0x000fc80008010841 */
[----:B------:R-:W0:Y:S02]  /*c710*/  SHFL.BFLY PT, R12, R3, 0x2, 0x1f ;  /* 0x0c401f00030c7f89 */ /* 0x000e2400000e0000 */
[----:B0-----:R-:W-:-:S05]  /*c720*/  FMNMX.FTZ R12, R3, R12, !PT ;  /* 0x0000000c030c7209 */ /* 0x001fca0007810000 */
[----:B------:R-:W0:Y:S01]  /*c730*/  SHFL.BFLY PT, R9, R12, 0x1, 0x1f ;  /* 0x0c201f000c097f89 */ /* 0x000e2200000e0000 */
[--C-:B------:R-:W-:Y:S01]  /*c740*/  FFMA.FTZ R80, R29, UR45, -R65.reuse ;  /* 0x0000002d1d507c23 */ /* 0x100fe20008010841 */
[--C-:B------:R-:W-:Y:S01]  /*c750*/  FFMA.FTZ R29, R34, UR45, -R65.reuse ;  /* 0x0000002d221d7c23 */ /* 0x100fe20008010841 */
[--C-:B------:R-:W-:Y:S01]  /*c760*/  FFMA.FTZ R34, R38, UR45, -R65.reuse ;  /* 0x0000002d26227c23 */ /* 0x100fe20008010841 */
[--C-:B------:R-:W-:Y:S01]  /*c770*/  FFMA.FTZ R38, R54, UR45, -R65.reuse ;  /* 0x0000002d36267c23 */ /* 0x100fe20008010841 */
[--C-:B------:R-:W-:Y:S01]  /*c780*/  FFMA.FTZ R73, R4, UR45, -R65.reuse ;  /* 0x0000002d04497c23 */ /* 0x100fe20008010841 */
[--C-:B------:R-:W-:Y:S01]  /*c790*/  FFMA.FTZ R75, R7, UR45, -R65.reuse ;  /* 0x0000002d074b7c23 */ /* 0x100fe20008010841 */
[--C-:B------:R-:W-:Y:S01]  /*c7a0*/  FFMA.FTZ R79, R45, UR45, -R65.reuse ;  /* 0x0000002d2d4f7c23 */ /* 0x100fe20008010841 */
[--C-:B------:R-:W-:Y:S01]  /*c7b0*/  FFMA.FTZ R74, R15, UR45, -R65.reuse ;  /* 0x0000002d0f4a7c23 */ /* 0x100fe20008010841 */
[----:B------:R-:W-:Y:S01]  /*c7c0*/  FFMA.FTZ R45, R61, UR45, -R65 ;  /* 0x0000002d3d2d7c23 */ /* 0x000fe20008010841 */
[----:B0-----:R-:W-:-:S04]  /*c7d0*/  FMNMX.FTZ R9, R12, R9, !PT ;  /* 0x000000090c097209 */ /* 0x001fc80007810000 */
[C---:B------:R-:W-:Y:S01]  /*c7e0*/  FSETP.NEU.FTZ.AND P1, PT, R9.reuse, -INF , PT ;  /* 0xff8000000900780b */ /* 0x040fe20003f3d000 */
[----:B------:R-:W-:-:S05]  /*c7f0*/  FMUL.FTZ R54, R9, UR45 ;  /* 0x0000002d09367c20 */ /* 0x000fca0008410000 */
[----:B------:R-:W-:Y:S01]  /*c800*/  FSEL R54, R54, RZ, P1 ;  /* 0x000000ff36367208 */ /* 0x000fe20000800000 */
[----:B------:R-:W-:Y:S01]  /*c810*/  MUFU.EX2 R71, R71 ;  /* 0x0000004700477308 */ /* 0x000fe20000000800 */
[----:B------:R-:W-:-:S03]  /*c820*/  FFMA.FTZ R82, R46, UR45, -R65 ;  /* 0x0000002d2e527c23 */ /* 0x000fc60008010841 */
[--C-:B------:R-:W-:Y:S01]  /*c830*/  FFMA.FTZ R15, R5, UR45, -R54.reuse ;  /* 0x0000002d050f7c23 */ /* 0x100fe20008010836 */
[----:B------:R-:W-:-:S03]  /*c840*/  FFMA.FTZ R61, R69, UR45, -R54 ;  /* 0x0000002d453d7c23 */ /* 0x000fc60008010836 */
[----:B------:R-:W0:Y:S01]  /*c850*/  MUFU.EX2 R73, R73 ;  /* 0x0000004900497308 */ /* 0x000e220000000800 */
[--C-:B------:R-:W-:Y:S01]  /*c860*/  FFMA.FTZ R46, R62, UR45, -R65.reuse ;  /* 0x0000002d3e2e7c23 */ /* 0x100fe20008010841 */
[----:B------:R-:W-:Y:S01]  /*c870*/  FFMA.FTZ R62, R70, UR45, -R54 ;  /* 0x0000002d463e7c23 */ /* 0x000fe20008010836 */
[--C-:B------:R-:W-:Y:S01]  /*c880*/  FFMA.FTZ R4, R11, UR45, -R65.reuse ;  /* 0x0000002d0b047c23 */ /* 0x100fe20008010841 */
[--C-:B------:R-:W-:Y:S01]  /*c890*/  FFMA.FTZ R7, R33, UR45, -R65.reuse ;  /* 0x0000002d21077c23 */ /* 0x100fe20008010841 */
[----:B------:R-:W-:-:S03]  /*c8a0*/  FFMA.FTZ R33, R50, UR45, -R65 ;  /* 0x0000002d32217c23 */ /* 0x000fc60008010841 */
[----:B------:R-:W1:Y:S01]  /*c8b0*/  MUFU.EX2 R75, R75 ;  /* 0x0000004b004b7308 */ /* 0x000e620000000800 */
[----:B------:R-:W-:Y:S01]  /*c8c0*/  FFMA.FTZ R50, R66, UR45, -R65 ;  /* 0x0000002d42327c23 */ /* 0x000fe20008010841 */
[----:B------:R-:W-:-:S06]  /*c8d0*/  FFMA.FTZ R66, R10, UR45, -R54 ;  /* 0x0000002d0a427c23 */ /* 0x000fcc0008010836 */
[----:B------:R-:W-:Y:S01]  /*c8e0*/  MUFU.EX2 R15, R15 ;  /* 0x0000000f000f7308 */ /* 0x000fe20000000800 */
[----:B------:R-:W-:-:S07]  /*c8f0*/  FFMA.FTZ R5, R13, UR45, -R54 ;  /* 0x0000002d0d057c23 */ /* 0x000fce0008010836 */
[----:B------:R-:W2:Y:S01]  /*c900*/  MUFU.EX2 R61, R61 ;  /* 0x0000003d003d7308 */ /* 0x000ea20000000800 */
[----:B------:R-:W-:-:S07]  /*c910*/  FFMA.FTZ R76, R20, UR45, -R65 ;  /* 0x0000002d144c7c23 */ /* 0x000fce0008010841 */
[----:B------:R-:W3:Y:S01]  /*c920*/  MUFU.EX2 R77, R77 ;  /* 0x0000004d004d7308 */ /* 0x000ee20000000800 */
[----:B------:R-:W-:Y:S01]  /*c930*/  FFMA.FTZ R20, R53, UR45, -R65 ;  /* 0x0000002d35147c23 */ /* 0x000fe20008010841 */
[----:B------:R-:W-:-:S06]  /*c940*/  FFMA.FTZ R53, R14, UR45, -R54 ;  /* 0x0000002d0e357c23 */ /* 0x000fcc0008010836 */
[----:B------:R-:W4:Y:S01]  /*c950*/  MUFU.EX2 R62, R62 ;  /* 0x0000003e003e7308 */ /* 0x000f220000000800 */
[----:B------:R-:W-:Y:S01]  /*c960*/  FFMA.FTZ R81, R30, UR45, -R65 ;  /* 0x0000002d1e517c23 */ /* 0x000fe20008010841 */
[----:B------:R-:W-:Y:S02]  /*c970*/  VIADD R12, R0, 0x2d840 ;  /* 0x0002d840000c7836 */ /* 0x000fe40000000000 */
[----:B0-----:R-:W-:-:S04]  /*c980*/  FADD.FTZ R14, R71, R73 ;  /* 0x00000049470e7221 */ /* 0x001fc80000010000 */
[----:B------:R-:W0:Y:S01]  /*c990*/  MUFU.EX2 R4, R4 ;  /* 0x0000000400047308 */ /* 0x000e220000000800 */
[--C-:B------:R-:W-:Y:S01]  /*c9a0*/  FFMA.FTZ R30, R37, UR45, -R65.reuse ;  /* 0x0000002d251e7c23 */ /* 0x100fe20008010841 */
[----:B------:R-:W-:Y:S01]  /*c9b0*/  MOV R13, UR38 ;  /* 0x00000026000d7c02 */ /* 0x000fe20008000f00 */
[----:B------:R-:W-:-:S05]  /*c9c0*/  FFMA.FTZ R37, R41, UR45, -R65 ;  /* 0x0000002d29257c23 */ /* 0x000fca0008010841 */
[----:B------:R-:W0:Y:S01]  /*c9d0*/  MUFU.EX2 R66, R66 ;  /* 0x0000004200427308 */ /* 0x000e220000000800 */
[--C-:B------:R-:W-:Y:S01]  /*c9e0*/  FFMA.FTZ R41, R57, UR45, -R65.reuse ;  /* 0x0000002d39297c23 */ /* 0x100fe20008010841 */
[----:B------:R-:W-:Y:S01]  /*c9f0*/  FFMA.FTZ R8, R49, UR45, -R65 ;  /* 0x0000002d31087c23 */ /* 0x000fe20008010841 */
[----:B------:R-:W-:-:S05]  /*ca00*/  FFMA.FTZ R57, R21, UR45, -R54 ;  /* 0x0000002d15397c23 */ /* 0x000fca0008010836 */
[----:B------:R-:W0:Y:S01]  /*ca10*/  MUFU.EX2 R72, R72 ;  /* 0x0000004800487308 */ /* 0x000e220000000800 */
[----:B-1----:R-:W-:Y:S01]  /*ca20*/  FADD.FTZ R14, R75, R14 ;  /* 0x0000000e4b0e7221 */ /* 0x002fe20000010000 */
[--C-:B------:R-:W-:Y:S01]  /*ca30*/  FFMA.FTZ R25, R25, UR45, -R65.reuse ;  /* 0x0000002d19197c23 */ /* 0x100fe20008010841 */
[----:B------:R-:W-:Y:S01]  /*ca40*/  FFMA.FTZ R49, R64, UR45, -R65 ;  /* 0x0000002d40317c23 */ /* 0x000fe20008010841 */
[----:B------:R-:W-:-:S04]  /*ca50*/  PRMT R12, R13, 0x654, R12 ;  /* 0x000006540d0c7816 */ /* 0x000fc8000000000c */
[----:B------:R-:W1:Y:S01]  /*ca60*/  MUFU.EX2 R5, R5 ;  /* 0x0000000500057308 */ /* 0x000e620000000800 */
[----:B------:R-:W-:Y:S01]  /*ca70*/  FFMA.FTZ R78, R42, UR45, -R65 ;  /* 0x0000002d2a4e7c23 */ /* 0x000fe20008010841 */
[----:B------:R-:W-:Y:S01]  /*ca80*/  FFMA.FTZ R64, R31, UR45, -R54 ;  /* 0x0000002d1f407c23 */ /* 0x000fe20008010836 */
[----:B--2---:R-:W-:Y:S01]  /*ca90*/  FADD.FTZ R13, R15, R61 ;  /* 0x0000003d0f0d7221 */ /* 0x004fe20000010000 */
[----:B------:R-:W-:-:S04]  /*caa0*/  FFMA.FTZ R42, R58, UR45, -R65 ;  /* 0x0000002d3a2a7c23 */ /* 0x000fc80008010841 */
[----:B------:R-:W2:Y:S01]  /*cab0*/  MUFU.EX2 R74, R74 ;  /* 0x0000004a004a7308 */ /* 0x000ea20000000800 */
[--C-:B------:R-:W-:Y:S01]  /*cac0*/  FFMA.FTZ R31, R39, UR45, -R54.reuse ;  /* 0x0000002d271f7c23 */ /* 0x100fe20008010836 */
[--C-:B------:R-:W-:Y:S01]  /*cad0*/  FFMA.FTZ R58, R24, UR45, -R54.reuse ;  /* 0x0000002d183a7c23 */ /* 0x100fe20008010836 */
[----:B------:R-:W-:Y:S01]  /*cae0*/  FFMA.FTZ R21, R36, UR45, -R54 ;  /* 0x0000002d24157c23 */ /* 0x000fe20008010836 */
[----:B---3--:R-:W-:Y:S01]  /*caf0*/  FADD.FTZ R39, R77, R14 ;  /* 0x0000000e4d277221 */ /* 0x008fe20000010000 */
[----:B------:R-:W-:-:S03]  /*cb00*/  FFMA.FTZ R26, R26, UR45, -R65 ;  /* 0x0000002d1a1a7c23 */ /* 0x000fc60008010841 */
[----:B------:R-:W3:Y:S01]  /*cb10*/  MUFU.EX2 R53, R53 ;  /* 0x0000003500357308 */ /* 0x000ee20000000800 */
[----:B------:R-:W-:Y:S01]  /*cb20*/  FFMA.FTZ R36, R47, UR45, -R54 ;  /* 0x0000002d2f247c23 */ /* 0x000fe20008010836 */
[----:B----4-:R-:W-:Y:S01]  /*cb30*/  FADD.FTZ R47, R62, R13 ;  /* 0x0000000d3e2f7221 */ /* 0x010fe20000010000 */
[----:B------:R-:W-:-:S05]  /*cb40*/  F2FP.F16.F32.PACK_AB R13, R61, R15 ;  /* 0x0000000f3d0d723e */ /* 0x000fca00000000ff */
[----:B------:R-:W4:Y:S01]  /*cb50*/  MUFU.EX2 R76, R76 ;  /* 0x0000004c004c7308 */ /* 0x000f220000000800 */
[----:B------:R-:W-:Y:S01]  /*cb60*/  FFMA.FTZ R27, R27, UR45, -R54 ;  /* 0x0000002d1b1b7c23 */ /* 0x000fe20008010836 */
[----:B0-----:R-:W-:Y:S01]  /*cb70*/  FADD.FTZ R61, R4, R39 ;  /* 0x00000027043d7221 */ /* 0x001fe20000010000 */
[----:B------:R-:W-:Y:S01]  /*cb80*/  FADD.FTZ R24, R66, R47 ;  /* 0x0000002f42187221 */ /* 0x000fe20000010000 */
[--C-:B------:R-:W-:Y:S01]  /*cb90*/  FFMA.FTZ R3, R67, UR45, -R65.reuse ;  /* 0x0000002d43037c23 */ /* 0x100fe20008010841 */
[----:B------:R-:W-:-:S03]  /*cba0*/  FFMA.FTZ R11, R68, UR45, -R65 ;  /* 0x0000002d440b7c23 */ /* 0x000fc60008010841 */
[----:B------:R-:W0:Y:S01]  /*cbb0*/  MUFU.EX2 R57, R57 ;  /* 0x0000003900397308 */ /* 0x000e220000000800 */
[----:B------:R-:W-:-:S07]  /*cbc0*/  FADD.FTZ R61, R72, R61 ;  /* 0x0000003d483d7221 */ /* 0x000fce0000010000 */
[----:B------:R-:W-:Y:S01]  /*cbd0*/  MUFU.EX2 R25, R25 ;  /* 0x0000001900197308 */ /* 0x000fe20000000800 */
[----:B-1----:R-:W-:Y:S01]  /*cbe0*/  FADD.FTZ R24, R5, R24 ;  /* 0x0000001805187221 */ /* 0x002fe20000010000 */
[----:B--2---:R-:W-:Y:S01]  /*cbf0*/  FADD.FTZ R61, R74, R61 ;  /* 0x0000003d4a3d7221 */ /* 0x004fe20000010000 */
[----:B------:R-:W-:-:S05]  /*cc00*/  FFMA.FTZ R44, R44, UR45, -R54 ;  /* 0x0000002d2c2c7c23 */ /* 0x000fca0008010836 */
[----:B------:R-:W-:Y:S01]  /*cc10*/  MUFU.EX2 R80, R80 ;  /* 0x0000005000507308 */ /* 0x000fe20000000800 */
[----:B------:R-:W-:-:S07]  /*cc20*/  FFMA.FTZ R65, R32, UR45, -R54 ;  /* 0x0000002d20417c23 */ /* 0x000fce0008010836 */
[----:B------:R-:W-:Y:S08]  /*cc30*/  MUFU.EX2 R7, R7 ;  /* 0x0000000700077308 */ /* 0x000ff00000000800 */
[----:B------:R-:W-:Y:S08]  /*cc40*/  MUFU.EX2 R29, R29 ;  /* 0x0000001d001d7308 */ /* 0x000ff00000000800 */
[----:B------:R-:W-:Y:S01]  /*cc50*/  MUFU.EX2 R34, R34 ;  /* 0x0000002200227308 */ /* 0x000fe20000000800 */
[--C-:B------:R-:W-:Y:S01]  /*cc60*/  FFMA.FTZ R28, R28, UR45, -R54.reuse ;  /* 0x0000002d1c1c7c23 */ /* 0x100fe20008010836 */
[--C-:B------:R-:W-:Y:S01]  /*cc70*/  FFMA.FTZ R10, R35, UR45, -R54.reuse ;  /* 0x0000002d230a7c23 */ /* 0x100fe20008010836 */
[----:B------:R1:W-:Y:S05]  /*cc80*/  SYNCS.ARRIVE.TRANS64.RED.A1T0 RZ, [R12+URZ], RZ ;  /* 0x000000ff0cff79a7 */ /* 0x0003ea000810043f */
[----:B------:R-:W2:Y:S01]  /*cc90*/  MUFU.EX2 R58, R58 ;  /* 0x0000003a003a7308 */ /* 0x000ea20000000800 */
[----:B------:R-:W-:-:S07]  /*cca0*/  FFMA.FTZ R32, R40, UR45, -R54 ;  /* 0x0000002d28207c23 */ /* 0x000fce0008010836 */
[----:B------:R-:W-:Y:S01]  /*ccb0*/  MUFU.EX2 R26, R26 ;  /* 0x0000001a001a7308 */ /* 0x000fe20000000800 */
[----:B------:R-:W-:Y:S01]  /*ccc0*/  FFMA.FTZ R40, R52, UR45, -R54 ;  /* 0x0000002d34287c23 */ /* 0x000fe20008010836 */
[----:B---3--:R-:W-:-:S06]  /*ccd0*/  FADD.FTZ R24, R53, R24 ;  /* 0x0000001835187221 */ /* 0x008fcc0000010000 */
[----:B------:R-:W3:Y:S01]  /*cce0*/  MUFU.EX2 R27, R27 ;  /* 0x0000001b001b7308 */ /* 0x000ee20000000800 */
[----:B----4-:R-:W-:Y:S01]  /*ccf0*/  FADD.FTZ R52, R76, R61 ;  /* 0x0000003d4c347221 */ /* 0x010fe20000010000 */
[----:B------:R-:W-:Y:S01]  /*cd00*/  FFMA.FTZ R39, R51, UR45, -R54 ;  /* 0x0000002d33277c23 */ /* 0x000fe20008010836 */
[----:B0-----:R-:W-:-:S05]  /*cd10*/  FADD.FTZ R51, R57, R24 ;  /* 0x0000001839337221 */ /* 0x001fca0000010000 */
[----:B------:R-:W0:Y:S01]  /*cd20*/  MUFU.EX2 R81, R81 ;  /* 0x0000005100517308 */ /* 0x000e220000000800 */
[----:B--2---:R-:W-:-:S07]  /*cd30*/  FADD.FTZ R24, R58, R51 ;  /* 0x000000333a187221 */ /* 0x004fce0000010000 */
[----:B------:R2:W-:Y:S01]  /*cd40*/  MUFU.EX2 R0, R44 ;  /* 0x0000002c00007308 */ /* 0x0005e20000000800 */
[----:B---3--:R-:W-:Y:S01]  /*cd50*/  FADD.FTZ R51, R27, R24 ;  /* 0x000000181b337221 */ /* 0x008fe20000010000 */
[----:B--2---:R-:W-:Y:S01]  /*cd60*/  FFMA.FTZ R44, R55, UR45, -R54 ;  /* 0x0000002d372c7c23 */ /* 0x004fe20008010836 */
[----:B------:R-:W-:-:S05]  /*cd70*/  FADD.FTZ R55, R25, R52 ;  /* 0x0000003419377221 */ /* 0x000fca0000010000 */
[----:B------:R-:W2:Y:S01]  /*cd80*/  MUFU.EX2 R30, R30 ;  /* 0x0000001e001e7308 */ /* 0x000ea20000000800 */
[----:B------:R-:W-:-:S04]  /*cd90*/  FADD.FTZ R55, R26, R55 ;  /* 0x000000371a377221 */ /* 0x000fc80000010000 */
[----:B------:R-:W-:-:S03]  /*cda0*/  FADD.FTZ R24, R80, R55 ;  /* 0x0000003750187221 */ /* 0x000fc60000010000 */
[----:B------:R-:W3:Y:S01]  /*cdb0*/  MUFU.EX2 R37, R37 ;  /* 0x0000002500257308 */ /* 0x000ee20000000800 */
[----:B0-----:R-:W-:-:S04]  /*cdc0*/  FADD.FTZ R52, R81, R24 ;  /* 0x0000001851347221 */ /* 0x001fc80000010000 */
[----:B------:R-:W-:-:S03]  /*cdd0*/  FADD.FTZ R52, R7, R52 ;  /* 0x0000003407347221 */ /* 0x000fc60000010000 */
[----:B------:R-:W0:Y:S01]  /*cde0*/  MUFU.EX2 R78, R78 ;  /* 0x0000004e004e7308 */ /* 0x000e220000000800 */
[----:B------:R-:W-:-:S04]  /*cdf0*/  FADD.FTZ R55, R29, R52 ;  /* 0x000000341d377221 */ /* 0x000fc80000010000 */
[----:B--2---:R-:W-:-:S04]  /*ce00*/  FADD.FTZ R55, R30, R55 ;  /* 0x000000371e377221 */ /* 0x004fc80000010000 */
[----:B------:R-:W-:-:S04]  /*ce10*/  FADD.FTZ R52, R34, R55 ;  /* 0x0000003722347221 */ /* 0x000fc80000010000 */
[----:B---3--:R-:W-:-:S04]  /*ce20*/  FADD.FTZ R55, R37, R52 ;  /* 0x0000003425377221 */ /* 0x008fc80000010000 */
[----:B0-----:R-:W-:Y:S02]  /*ce30*/  FADD.FTZ R52, R78, R55 ;  /* 0x000000374e347221 */ /* 0x001fe40000010000 */
[----:B------:R-:W2:Y:S01]  /*ce40*/  LDL R55, [R1+0x84] ;  /* 0x0000840001377983 */ /* 0x000ea20000100800 */
[----:B------:R-:W0:Y:S08]  /*ce50*/  MUFU.EX2 R28, R28 ;  /* 0x0000001c001c7308 */ /* 0x000e300000000800 */
[----:B------:R-:W3:Y:S08]  /*ce60*/  MUFU.EX2 R64, R64 ;  /* 0x0000004000407308 */ /* 0x000ef00000000800 */
[----:B------:R-:W4:Y:S01]  /*ce70*/  MUFU.EX2 R65, R65 ;  /* 0x0000004100417308 */ /* 0x000f220000000800 */
[----:B0-----:R-:W-:-:S07]  /*ce80*/  FADD.FTZ R51, R28, R51 ;  /* 0x000000331c337221 */ /* 0x001fce0000010000 */
[----:B------:R-:W0:Y:S01]  /*ce90*/  MUFU.EX2 R10, R10 ;  /* 0x0000000a000a7308 */ /* 0x000e220000000800 */
[----:B---3--:R-:W-:Y:S01]  /*cea0*/  FADD.FTZ R24, R64, R51 ;  /* 0x0000003340187221 */ /* 0x008fe20000010000 */
[----:B------:R-:W-:-:S06]  /*ceb0*/  FFMA.FTZ R35, R43, UR45, -R54 ;  /* 0x0000002d2b237c23 */ /* 0x000fcc0008010836 */
[----:B------:R-:W3:Y:S01]  /*cec0*/  MUFU.EX2 R21, R21 ;  /* 0x0000001500157308 */ /* 0x000ee20000000800 */
[----:B-1----:R-:W-:Y:S02]  /*ced0*/  F2FP.F16.F32.PACK_AB R12, R73, R71 ;  /* 0x00000047490c723e */ /* 0x002fe400000000ff */
[----:B------:R-:W-:Y:S02]  /*cee0*/  F2FP.F16.F32.PACK_AB R14, R77, R75 ;  /* 0x0000004b4d0e723e */ /* 0x000fe400000000ff */
[----:B------:R-:W-:-:S03]  /*cef0*/  F2FP.F16.F32.PACK_AB R15, R66, R62 ;  /* 0x0000003e420f723e */ /* 0x000fc600000000ff */
[----:B------:R-:W1:Y:S01]  /*cf00*/  MUFU.EX2 R31, R31 ;  /* 0x0000001f001f7308 */ /* 0x000e620000000800 */
[----:B----4-:R-:W-:Y:S01]  /*cf10*/  FADD.FTZ R51, R65, R24 ;  /* 0x0000001841337221 */ /* 0x010fe20000010000 */
[----:B------:R4:W-:Y:S06]  /*cf20*/  STSM.16.M88.4 [R90+0x21800], R12 ;  /* 0x0218000c5a007844 */ /* 0x0009ec0000000200 */
[----:B------:R-:W1:Y:S01]  /*cf30*/  MUFU.EX2 R32, R32 ;  /* 0x0000002000207308 */ /* 0x000e620000000800 */
[----:B------:R-:W-:-:S07]  /*cf40*/  FFMA.FTZ R43, R48, UR45, -R54 ;  /* 0x0000002d302b7c23 */ /* 0x000fce0008010836 */
[----:B------:R-:W1:Y:S01]  /*cf50*/  MUFU.EX2 R35, R35 ;  /* 0x0000002300237308 */ /* 0x000e620000000800 */
[----:B----4-:R-:W-:Y:S01]  /*cf60*/  F2FP.F16.F32.PACK_AB R12, R72, R4 ;  /* 0x00000004480c723e */ /* 0x010fe200000000ff */
[----:B0-----:R-:W-:-:S06]  /*cf70*/  FADD.FTZ R4, R10, R51 ;  /* 0x000000330a047221 */ /* 0x001fcc0000010000 */
[----:B------:R-:W0:Y:S01]  /*cf80*/  MUFU.EX2 R79, R79 ;  /* 0x0000004f004f7308 */ /* 0x000e220000000800 */
[----:B---3--:R-:W-:Y:S01]  /*cf90*/  FADD.FTZ R4, R21, R4 ;  /* 0x0000000415047221 */ /* 0x008fe20000010000 */
[----:B------:R-:W-:-:S06]  /*cfa0*/  F2FP.F16.F32.PACK_AB R24, R26, R25 ;  /* 0x000000191a18723e */ /* 0x000fcc00000000ff */
[----:B------:R-:W3:Y:S01]  /*cfb0*/  MUFU.EX2 R82, R82 ;  /* 0x0000005200527308 */ /* 0x000ee20000000800 */
[----:B-1----:R-:W-:-:S07]  /*cfc0*/  FADD.FTZ R25, R31, R4 ;  /* 0x000000041f197221 */ /* 0x002fce0000010000 */
[----:B------:R-:W1:Y:S01]  /*cfd0*/  MUFU.EX2 R36, R36 ;  /* 0x0000002400247308 */ /* 0x000e620000000800 */
[----:B------:R-:W-:-:S07]  /*cfe0*/  FADD.FTZ R4, R32, R25 ;  /* 0x0000001920047221 */ /* 0x000fce0000010000 */
[----:B------:R-:W4:Y:S01]  /*cff0*/  MUFU.EX2 R8, R8 ;  /* 0x0000000800087308 */ /* 0x000f220000000800 */
[----:B------:R-:W-:Y:S01]  /*d000*/  F2FP.F16.F32.PACK_AB R13, R53, R5 ;  /* 0x00000005350d723e */ /* 0x000fe200000000ff */
[----:B------:R-:W-:-:S06]  /*d010*/  FADD.FTZ R5, R35, R4 ;  /* 0x0000000423057221 */ /* 0x000fcc0000010000 */
[----:B------:R-:W4:Y:S01]  /*d020*/  MUFU.EX2 R43, R43 ;  /* 0x0000002b002b7308 */ /* 0x000f220000000800 */
[----:B0-----:R-:W-:-:S07]  /*d030*/  FADD.FTZ R53, R79, R52 ;  /* 0x000000344f357221 */ /* 0x001fce0000010000 */
[----:B------:R-:W0:Y:S01]  /*d040*/  MUFU.EX2 R33, R33 ;  /* 0x0000002100217308 */ /* 0x000e220000000800 */
[----:B------:R-:W-:Y:S01]  /*d050*/  FADD.FTZ R5, R0, R5 ;  /* 0x0000000500057221 */ /* 0x000fe20000010000 */
[----:B------:R-:W-:-:S06]  /*d060*/  FFMA.FTZ R47, R56, UR45, -R54 ;  /* 0x0000002d382f7c23 */ /* 0x000fcc0008010836 */
[----:B------:R-:W0:Y:S01]  /*d070*/  MUFU.EX2 R39, R39 ;  /* 0x0000002700277308 */ /* 0x000e220000000800 */
[----:B---3--:R-:W-:-:S07]  /*d080*/  FADD.FTZ R53, R82, R53 ;  /* 0x0000003552357221 */ /* 0x008fce0000010000 */
[----:B------:R-:W3:Y:S01]  /*d090*/  MUFU.EX2 R20, R20 ;  /* 0x0000001400147308 */ /* 0x000ee20000000800 */
[----:B-1----:R-:W-:Y:S01]  /*d0a0*/  FADD.FTZ R4, R36, R5 ;  /* 0x0000000524047221 */ /* 0x002fe20000010000 */
[----:B------:R-:W-:-:S06]  /*d0b0*/  FFMA.FTZ R48, R59, UR45, -R54 ;  /* 0x0000002d3b307c23 */ /* 0x000fcc0008010836 */
[----:B------:R-:W1:Y:S01]  /*d0c0*/  MUFU.EX2 R40, R40 ;  /* 0x0000002800287308 */ /* 0x000e620000000800 */
[----:B----4-:R-:W-:-:S07]  /*d0d0*/  FADD.FTZ R52, R8, R53 ;  /* 0x0000003508347221 */ /* 0x010fce0000010000 */
[----:B------:R-:W-:Y:S01]  /*d0e0*/  MUFU.EX2 R38, R38 ;  /* 0x0000002600267308 */ /* 0x000fe20000000800 */
[----:B------:R-:W-:Y:S01]  /*d0f0*/  F2FP.F16.F32.PACK_AB R25, R28, R27 ;  /* 0x0000001b1c19723e */ /* 0x000fe200000000ff */
[----:B------:R-:W-:Y:S01]  /*d100*/  FADD.FTZ R4, R43, R4 ;  /* 0x000000042b047221 */ /* 0x000fe20000010000 */
[----:B------:R-:W-:-:S05]  /*d110*/  F2FP.F16.F32.PACK_AB R28, R29, R7 ;  /* 0x000000071d1c723e */ /* 0x000fca00000000ff */
[----:B------:R-:W4:Y:S01]  /*d120*/  MUFU.EX2 R44, R44 ;  /* 0x0000002c002c7308 */ /* 0x000f220000000800 */
[----:B0-----:R-:W-:Y:S01]  /*d130*/  FADD.FTZ R7, R33, R52 ;  /* 0x0000003421077221 */ /* 0x001fe20000010000 */
[----:B------:R-:W-:-:S06]  /*d140*/  F2FP.F16.F32.PACK_AB R14, R76, R74 ;  /* 0x0000004a4c0e723e */ /* 0x000fcc00000000ff */
[----:B------:R-:W-:Y:S01]  /*d150*/  MUFU.EX2 R41, R41 ;  /* 0x0000002900297308 */ /* 0x000fe20000000800 */
[----:B------:R-:W-:Y:S01]  /*d160*/  F2FP.F16.F32.PACK_AB R15, R58, R57 ;  /* 0x000000393a0f723e */ /* 0x000fe200000000ff */
[----:B------:R-:W-:Y:S01]  /*d170*/  FADD.FTZ R5, R39, R4 ;  /* 0x0000000427057221 */ /* 0x000fe20000010000 */
[----:B------:R-:W-:-:S05]  /*d180*/  F2FP.F16.F32.PACK_AB R26, R81, R80 ;  /* 0x00000050511a723e */ /* 0x000fca00000000ff */
[----:B------:R-:W0:Y:S01]  /*d190*/  MUFU.EX2 R47, R47 ;  /* 0x0000002f002f7308 */ /* 0x000e220000000800 */
[----:B------:R-:W-:Y:S01]  /*d1a0*/  F2FP.F16.F32.PACK_AB R27, R65, R64 ;  /* 0x00000040411b723e */ /* 0x000fe200000000ff */
[----:B---3--:R-:W-:-:S06]  /*d1b0*/  FADD.FTZ R7, R20, R7 ;  /* 0x0000000714077221 */ /* 0x008fcc0000010000 */
[----:B------:R-:W3:Y:S01]  /*d1c0*/  MUFU.EX2 R42, R42 ;  /* 0x0000002a002a7308 */ /* 0x000ee20000000800 */
[----:B------:R-:W-:Y:S01]  /*d1d0*/  STSM.16.M88.4 [R91], R12 ;  /* 0x0000000c5b007844 */ /* 0x000fe20000000200 */
[----:B-1----:R-:W-:-:S06]  /*d1e0*/  FADD.FTZ R5, R40, R5 ;  /* 0x0000000528057221 */ /* 0x002fcc0000010000 */
[----:B------:R-:W1:Y:S01]  /*d1f0*/  MUFU.EX2 R48, R48 ;  /* 0x0000003000307308 */ /* 0x000e620000000800 */
[----:B------:R0:W-:Y:S07]  /*d200*/  STSM.16.M88.4 [R89], R24 ;  /* 0x0000001859007844 */ /* 0x0001ee0000000200 */
[----:B------:R-:W1:Y:S01]  /*d210*/  MUFU.EX2 R45, R45 ;  /* 0x0000002d002d7308 */ /* 0x000e620000000800 */
[----:B------:R-:W-:Y:S01]  /*d220*/  F2FP.F16.F32.PACK_AB R29, R21, R10 ;  /* 0x0000000a151d723e */ /* 0x000fe200000000ff */
[----:B----4-:R-:W-:-:S06]  /*d230*/  FADD.FTZ R10, R44, R5 ;  /* 0x000000052c0a7221 */ /* 0x010fcc0000010000 */
[----:B------:R-:W4:Y:S01]  /*d240*/  MUFU.EX2 R46, R46 ;  /* 0x0000002e002e7308 */ /* 0x000f220000000800 */
[----:B0-----:R-:W-:Y:S01]  /*d250*/  FADD.FTZ R24, R38, R7 ;  /* 0x0000000726187221 */ /* 0x001fe20000010000 */
[----:B------:R-:W-:-:S03]  /*d260*/  FADD.FTZ R5, R47, R10 ;  /* 0x0000000a2f057221 */ /* 0x000fc60000010000 */
[----:B------:R-:W-:Y:S01]  /*d270*/  FADD.FTZ R7, R41, R24 ;  /* 0x0000001829077221 */ /* 0x000fe20000010000 */
[----:B------:R-:W-:Y:S02]  /*d280*/  F2FP.F16.F32.PACK_AB R30, R34, R30 ;  /* 0x0000001e221e723e */ /* 0x000fe400000000ff */
[----:B------:R-:W-:Y:S01]  /*d290*/  F2FP.F16.F32.PACK_AB R31, R32, R31 ;  /* 0x0000001f201f723e */ /* 0x000fe200000000ff */
[----:B---3--:R-:W-:Y:S01]  /*d2a0*/  FADD.FTZ R10, R42, R7 ;  /* 0x000000072a0a7221 */ /* 0x008fe20000010000 */
[----:B------:R-:W-:Y:S01]  /*d2b0*/  F2FP.F16.F32.PACK_AB R12, R78, R37 ;  /* 0x000000254e0c723e */ /* 0x000fe200000000ff */
[--C-:B------:R-:W-:Y:S01]  /*d2c0*/  FFMA.FTZ R63, R63, UR45, -R54.reuse ;  /* 0x0000002d3f3f7c23 */ /* 0x100fe20008010836 */
[----:B------:R-:W-:Y:S01]  /*d2d0*/  F2FP.F16.F32.PACK_AB R14, R82, R79 ;  /* 0x0000004f520e723e */ /* 0x000fe200000000ff */
[--C-:B------:R-:W-:Y:S01]  /*d2e0*/  FFMA.FTZ R84, R84, UR45, -R54.reuse ;  /* 0x0000002d54547c23 */ /* 0x100fe20008010836 */
[----:B------:R-:W-:Y:S01]  /*d2f0*/  F2FP.F16.F32.PACK_AB R13, R0, R35 ;  /* 0x00000023000d723e */ /* 0x000fe200000000ff */
[----:B-1----:R-:W-:Y:S01]  /*d300*/  FADD.FTZ R0, R48, R5 ;  /* 0x0000000530007221 */ /* 0x002fe20000010000 */
[----:B------:R-:W-:Y:S01]  /*d310*/  F2FP.F16.F32.PACK_AB R15, R43, R36 ;  /* 0x000000242b0f723e */ /* 0x000fe200000000ff */
[--C-:B------:R-:W-:Y:S01]  /*d320*/  FFMA.FTZ R83, R83, UR45, -R54.reuse ;  /* 0x0000002d53537c23 */ /* 0x100fe20008010836 */
[----:B------:R-:W-:Y:S01]  /*d330*/  FFMA.FTZ R86, R86, UR45, -R54 ;  /* 0x0000002d56567c23 */ /* 0x000fe20008010836 */
[----:B------:R-:W-:Y:S01]  /*d340*/  FADD.FTZ R5, R45, R10 ;  /* 0x0000000a2d057221 */ /* 0x000fe20000010000 */
[--C-:B------:R-:W-:Y:S01]  /*d350*/  FFMA.FTZ R60, R60, UR45, -R54.reuse ;  /* 0x0000002d3c3c7c23 */ /* 0x100fe20008010836 */
[--C-:B------:R-:W-:Y:S01]  /*d360*/  FFMA.FTZ R85, R85, UR45, -R54.reuse ;  /* 0x0000002d55557c23 */ /* 0x100fe20008010836 */
[----:B------:R-:W-:Y:S01]  /*d370*/  FFMA.FTZ R54, R87, UR45, -R54 ;  /* 0x0000002d57367c23 */ /* 0x000fe20008010836 */
[----:B------:R-:W-:Y:S01]  /*d380*/  STSM.16.M88.4 [R88], R28 ;  /* 0x0000001c58007844 */ /* 0x000fe20000000200 */
[----:B------:R-:W0:Y:S03]  /*d390*/  MUFU.EX2 R51, R60 ;  /* 0x0000003c00337308 */ /* 0x000e260000000800 */
[----:B------:R1:W-:Y:S05]  /*d3a0*/  STSM.16.M88.4 [R90+0x27800], R12 ;  /* 0x0278000c5a007844 */ /* 0x0003ea0000000200 */
[----:B------:R-:W-:Y:S08]  /*d3b0*/  MUFU.EX2 R63, R63 ;  /* 0x0000003f003f7308 */ /* 0x000ff00000000800 */
[----:B------:R-:W3:Y:S01]  /*d3c0*/  MUFU.EX2 R84, R84 ;  /* 0x0000005400547308 */ /* 0x000ee20000000800 */
[----:B-1----:R-:W-:Y:S01]  /*d3d0*/  F2FP.F16.F32.PACK_AB R12, R33, R8 ;  /* 0x00000008210c723e */ /* 0x002fe200000000ff */
[----:B----4-:R-:W-:-:S06]  /*d3e0*/  FADD.FTZ R8, R46, R5 ;  /* 0x000000052e087221 */ /* 0x010fcc0000010000 */
[----:B------:R-:W-:Y:S08]  /*d3f0*/  MUFU.EX2 R49, R49 ;  /* 0x0000003100317308 */ /* 0x000ff00000000800 */
[----:B------:R-:W1:Y:S08]  /*d400*/  MUFU.EX2 R50, R50 ;  /* 0x0000003200327308 */ /* 0x000e700000000800 */
[----:B------:R-:W-:Y:S08]  /*d410*/  MUFU.EX2 R3, R3 ;  /* 0x0000000300037308 */ /* 0x000ff00000000800 */
[----:B------:R-:W-:Y:S08]  /*d420*/  MUFU.EX2 R11, R11 ;  /* 0x0000000b000b7308 */ /* 0x000ff00000000800 */
[----:B------:R-:W-:Y:S08]  /*d430*/  MUFU.EX2 R83, R83 ;  /* 0x0000005300537308 */ /* 0x000ff00000000800 */
[----:B------:R-:W4:Y:S08]  /*d440*/  MUFU.EX2 R4, R85 ;  /* 0x0000005500047308 */ /* 0x000f300000000800 */
[----:B------:R-:W-:Y:S08]  /*d450*/  MUFU.EX2 R86, R86 ;  /* 0x0000005600567308 */ /* 0x000ff00000000800 */
[----:B------:R-:W2:Y:S01]  /*d460*/  MUFU.EX2 R5, R54 ;  /* 0x0000003600057308 */ /* 0x000ea20000000800 */
[----:B------:R-:W-:-:S02]  /*d470*/  F2FP.F16.F32.PACK_AB R14, R38, R20 ;  /* 0x00000014260e723e */ /* 0x000fc400000000ff */
[----:B------:R-:W-:Y:S02]  /*d480*/  F2FP.F16.F32.PACK_AB R13, R40, R39 ;  /* 0x00000027280d723e */ /* 0x000fe400000000ff */
[----:B------:R-:W-:Y:S02]  /*d490*/  F2FP.F16.F32.PACK_AB R15, R47, R44 ;  /* 0x0000002c2f0f723e */ /* 0x000fe400000000ff */
[----:B------:R-:W-:Y:S02]  /*d4a0*/  F2FP.F16.F32.PACK_AB R24, R42, R41 ;  /* 0x000000292a18723e */ /* 0x000fe400000000ff */
[----:B------:R-:W-:Y:S02]  /*d4b0*/  F2FP.F16.F32.PACK_AB R26, R46, R45 ;  /* 0x0000002d2e1a723e */ /* 0x000fe400000000ff */
[----:B0-----:R-:W-:Y:S02]  /*d4c0*/  F2FP.F16.F32.PACK_AB R25, R51, R48 ;  /* 0x000000303319723e */ /* 0x001fe400000000ff */
[----:B---3--:R-:W-:-:S02]  /*d4d0*/  F2FP.F16.F32.PACK_AB R27, R84, R63 ;  /* 0x0000003f541b723e */ /* 0x008fc400000000ff */
[----:B-1----:R-:W-:Y:S02]  /*d4e0*/  F2FP.F16.F32.PACK_AB R28, R50, R49 ;  /* 0x00000031321c723e */ /* 0x002fe400000000ff */
[----:B----4-:R-:W-:Y:S02]  /*d4f0*/  F2FP.F16.F32.PACK_AB R29, R4, R83 ;  /* 0x00000053041d723e */ /* 0x010fe400000000ff */
[----:B------:R-:W-:Y:S02]  /*d500*/  F2FP.F16.F32.PACK_AB R30, R11, R3 ;  /* 0x000000030b1e723e */ /* 0x000fe400000000ff */
[----:B--2---:R-:W-:Y:S01]  /*d510*/  F2FP.F16.F32.PACK_AB R31, R5, R86 ;  /* 0x00000056051f723e */ /* 0x004fe200000000ff */
[----:B------:R-:W-:Y:S04]  /*d520*/  STSM.16.M88.4 [R55], R12 ;  /* 0x0000000c37007844 */ /* 0x000fe80000000200 */
[----:B------:R0:W-:Y:S04]  /*d530*/  STSM.16.M88.4 [R89+0x6000], R24 ;  /* 0x0060001859007844 */ /* 0x0001e80000000200 */
[----:B------:R1:W-:Y:S01]  /*d540*/  STSM.16.M88.4 [R88+0x6000], R28 ;  /* 0x0060001c58007844 */ /* 0x0003e20000000200 */
[----:B------:R-:W-:Y:S01]  /*d550*/  FADD.FTZ R0, R51, R0 ;  /* 0x0000000033007221 */ /* 0x000fe20000010000 */
[----:B------:R2:W-:Y:S06]  /*d560*/  MEMBAR.ALL.CTA ;  /* 0x0000000000007992 */ /* 0x0005ec0000008000 */
[----:B--2---:R-:W2:Y:S01]  /*d570*/  FENCE.VIEW.ASYNC.S ;  /* 0x00000000000073c6 */ /* 0x004ea20000000000 */
[----:B------:R-:W-:Y:S01]  /*d580*/  FADD.FTZ R7, R63, R0 ;  /* 0x000000003f077221 */ /* 0x000fe20000010000 */
[----:B------:R-:W-:-:S03]  /*d590*/  ISETP.GE.AND P1, PT, R101, 0x81, PT ;  /* 0x000000816500780c */ /* 0x000fc60003f26270 */
[----:B------:R-:W-:Y:S01]  /*d5a0*/  FADD.FTZ R0, R84, R7 ;  /* 0x0000000754007221 */ /* 0x000fe20000010000 */
[----:B------:R-:W-:-:S03]  /*d5b0*/  FADD.FTZ R21, R49, R8 ;  /* 0x0000000831157221 */ /* 0x000fc60000010000 */
[----:B------:R-:W-:Y:S01]  /*d5c0*/  FADD.FTZ R7, R83, R0 ;  /* 0x0000000053077221 */ /* 0x000fe20000010000 */
[----:B------:R-:W-:-:S03]  /*d5d0*/  FADD.FTZ R8, R50, R21 ;  /* 0x0000001532087221 */ /* 0x000fc60000010000 */
[----:B------:R-:W-:Y:S01]  /*d5e0*/  FADD.FTZ R7, R4, R7 ;  /* 0x0000000704077221 */ /* 0x000fe20000010000 */
[----:B------:R-:W-:-:S03]  /*d5f0*/  FADD.FTZ R8, R3, R8 ;  /* 0x0000000803087221 */ /* 0x000fc60000010000 */
[----:B------:R-:W-:Y:S01]  /*d600*/  FADD.FTZ R4, R86, R7 ;  /* 0x0000000756047221 */ /* 0x000fe20000010000 */
[----:B------:R-:W-:Y:S01]  /*d610*/  FADD.FTZ R3, R11, R8 ;  /* 0x000000080b037221 */ /* 0x000fe20000010000 */
[--C-:B------:R-:W-:Y:S01]  /*d620*/  IMAD.MOV.U32 R134, RZ, RZ, R135.reuse ;  /* 0x000000ffff867224 */ /* 0x100fe200078e0087 */
[-C--:B------:R-:W-:Y:S01]  /*d630*/  MOV R131, R135.reuse ;  /* 0x0000008700837202 */ /* 0x080fe20000000f00 */
[----:B------:R-:W-:Y:S01]  /*d640*/  FADD.FTZ R4, R5, R4 ;  /* 0x0000000405047221 */ /* 0x000fe20000010000 */
[--C-:B------:R-:W-:Y:S01]  /*d650*/  IMAD.MOV.U32 R133, RZ, RZ, R135.reuse ;  /* 0x000000ffff857224 */ /* 0x100fe200078e0087 */
[-C--:B------:R-:W-:Y:S01]  /*d660*/  MOV R127, R135.reuse ;  /* 0x00000087007f7202 */ /* 0x080fe20000000f00 */
        /* <DEDUP_REMOVED lines=17> */
[----:B------:R-:W-:Y:S01]  /*d780*/  MOV R91, R135 ;  /* 0x00000087005b7202 */ /* 0x000fe20000000f00 */
[----:B------:R-:W-:-:S02]  /*d790*/  IMAD.MOV.U32 R120, RZ, RZ, R135 ;  /* 0x000000ffff787224 */ /* 0x000fc400078e0087 */
[--C-:B------:R-:W-:Y:S02]  /*d7a0*/  IMAD.MOV.U32 R118, RZ, RZ, R135.reuse ;  /* 0x000000ffff767224 */ /* 0x100fe400078e0087 */
[--C-:B------:R-:W-:Y:S02]  /*d7b0*/  IMAD.MOV.U32 R117, RZ, RZ, R135.reuse ;  /* 0x000000ffff757224 */ /* 0x100fe400078e0087 */
[--C-:B------:R-:W-:Y:S02]  /*d7c0*/  IMAD.MOV.U32 R116, RZ, RZ, R135.reuse ;  /* 0x000000ffff747224 */ /* 0x100fe400078e0087 */
[--C-:B------:R-:W-:Y:S02]  /*d7d0*/  IMAD.MOV.U32 R114, RZ, RZ, R135.reuse ;  /* 0x000000ffff727224 */ /* 0x100fe400078e0087 */
[--C-:B------:R-:W-:Y:S02]  /*d7e0*/  IMAD.MOV.U32 R113, RZ, RZ, R135.reuse ;  /* 0x000000ffff717224 */ /* 0x100fe400078e0087 */
        /* <DEDUP_REMOVED lines=11> */
[--C-:B-----5:R-:W-:Y:S02]  /*d8a0*/  IMAD.MOV.U32 R97, RZ, RZ, R135.reuse ;  /* 0x000000ffff617224 */ /* 0x120fe400078e0087 */
[----:B------:R-:W-:-:S02]  /*d8b0*/  IMAD.MOV.U32 R96, RZ, RZ, R135 ;  /* 0x000000ffff607224 */ /* 0x000fc400078e0087 */
[--C-:B------:R-:W-:Y:S02]  /*d8c0*/  IMAD.MOV.U32 R94, RZ, RZ, R135.reuse ;  /* 0x000000ffff5e7224 */ /* 0x100fe400078e0087 */
[--C-:B------:R-:W-:Y:S02]  /*d8d0*/  IMAD.MOV.U32 R93, RZ, RZ, R135.reuse ;  /* 0x000000ffff5d7224 */ /* 0x100fe400078e0087 */
[--C-:B------:R-:W-:Y:S02]  /*d8e0*/  IMAD.MOV.U32 R92, RZ, RZ, R135.reuse ;  /* 0x000000ffff5c7224 */ /* 0x100fe400078e0087 */
[--C-:B------:R-:W-:Y:S02]  /*d8f0*/  IMAD.MOV.U32 R90, RZ, RZ, R135.reuse ;  /* 0x000000ffff5a7224 */ /* 0x100fe400078e0087 */
[--C-:B0-----:R-:W-:Y:S02]  /*d900*/  IMAD.MOV.U32 R89, RZ, RZ, R135.reuse ;  /* 0x000000ffff597224 */ /* 0x101fe400078e0087 */
[----:B-1----:R-:W-:Y:S01]  /*d910*/  IMAD.MOV.U32 R88, RZ, RZ, R135 ;  /* 0x000000ffff587224 */ /* 0x002fe200078e0087 */
[----:B--2---:R-:W-:Y:S01]  /*d920*/  NOP ;  /* 0x0000000000007918 */ /* 0x004fe20000000000 */
[----:B------:R-:W-:Y:S05]  /*d930*/  @!P1 BRA `(.L_x_505) ;  /* 0x0000002c00c49947 */ /* 0x000fea0003800000 */
[----:B------:R-:W-:Y:S01]  /*d940*/  IADD3 R0, R144, -0x2, RZ ;  /* 0xfffffffe90007810 */ /* 0x000fe20007ffe0ff */
[----:B------:R-:W-:Y:S01]  /*d950*/  IMAD.MOV.U32 R8, RZ, RZ, R9 ;  /* 0x000000ffff087224 */ /* 0x000fe200078e0009 */
[----:B------:R-:W-:Y:S01]  /*d960*/  MOV R5, R141 ;  /* 0x0000008d00057202 */ /* 0x000fe20000000f00 */
        /* <DEDUP_REMOVED lines=25> */
[----:B------:R-:W-:-:S07]  /*db00*/  CS2R R88, SRZ ;  /* 0x0000000000587805 */ /* 0x000fce000001ff00 */
.L_x_517:
[----:B------:R-:W2:Y:S01]  /*db10*/  LDL R6, [R1+0x6c] ;  /* 0x00006c0001067983 */ /* 0x000ea20000100800 */
[----:B------:R-:W-:Y:S01]  /*db20*/  ISETP.NE.AND P1, PT, R5, 0x1, PT ;  /* 0x000000010500780c */ /* 0x000fe20003f25270 */
[----:B------:R-:W-:Y:S05]  /*db30*/  YIELD ;  /* 0x0000000000007946 */ /* 0x000fea0003800000 */
[----:B------:R-:W-:-:S04]  /*db40*/  SEL R157, RZ, 0x1, P1 ;  /* 0x00000001ff9d7807 */ /* 0x000fc80000800000 */
[----:B------:R-:W-:Y:S02]  /*db50*/  LOP3.LUT R157, R10, R157, RZ, 0x3c, !PT ;  /* 0x0000009d0a9d7212 */ /* 0x000fe400078e3cff */
[----:B--2---:R-:W-:-:S13]  /*db60*/  ISETP.NE.AND P1, PT, R6, RZ, PT ;  /* 0x000000ff0600720c */ /* 0x004fda0003f25270 */
[----:B---3--:R-:W-:Y:S05]  /*db70*/  @P1 BRA `(.L_x_506) ;  /* 0x00000000003c1947 */ /* 0x008fea0003800000 */
[----:B------:R-:W-:Y:S05]  /*db80*/  @!P0 BRA `(.L_x_507) ;  /* 0x0000000000048947 */ /* 0x000fea0003800000 */
[----:B------:R-:W-:Y:S01]  /*db90*/  BPT.TRAP 0x1 ;  /* 0x000000040000795c */ /* 0x000fe20000300000 */
.L_x_507:
[----:B------:R-:W-:-:S05]  /*dba0*/  VIADD R6, R5, 0x1 ;  /* 0x0000000105067836 */ /* 0x000fca0000000000 */
[----:B------:R-:W-:-:S04]  /*dbb0*/  ISETP.NE.AND P2, PT, R6, 0x2, PT ;  /* 0x000000020600780c */ /* 0x000fc80003f45270 */
[----:B------:R-:W-:Y:S02]  /*dbc0*/  SEL R9, R6, RZ, P2 ;  /* 0x000000ff06097207 */ /* 0x000fe40001000000 */
[----:B------:R-:W-:-:S03]  /*dbd0*/  SHF.L.U32 R6, R157, 0x1f, RZ ;  /* 0x0000001f9d067819 */ /* 0x000fc600000006ff */
[----:B------:R-:W-:-:S04]  /*dbe0*/  IMAD R9, R9, 0x8, R2 ;  /* 0x0000000809097824 */ /* 0x000fc800078e0202 */
[----:B------:R0:W1:Y:S01]  /*dbf0*/  SYNCS.PHASECHK.TRANS64.TRYWAIT P2, [R9+URZ+0x2d830], R6 ;  /* 0x02d83006090075a7 */ /* 0x000062000804017f */
[----:B------:R-:W-:Y:S05]  /*dc00*/  @!P0 BRA `(.L_x_508) ;  /* 0x0000000000048947 */ /* 0x000fea0003800000 */
[----:B------:R-:W-:Y:S01]  /*dc10*/  BPT.TRAP 0x1 ;  /* 0x000000040000795c */ /* 0x000fe20000300000 */
.L_x_508:
[----:B------:R-:W-:Y:S04]  /*dc20*/  BSSY B0, `(.L_x_506) ;  /* 0x0000004000007945 */ /* 0x000fe80003800000 */
[----:B-1----:R-:W-:Y:S05]  /*dc30*/  @P2 BRA `(.L_x_509) ;  /* 0x0000000000082947 */ /* 0x002fea0003800000 */
[----:B------:R-:W1:Y:S02]  /*dc40*/  SYNCS.PHASECHK.TRANS64.TRYWAIT P2, [R9+URZ+0x2d830], R6 ;  /* 0x02d83006090075a7 */ /* 0x000e64000804017f */
[----:B-1----:R-:W-:Y:S05]  /*dc50*/  @!P2 BRA `(.L_x_510) ;  /* 0x000000c8004ca947 */ /* 0x002fea0003800000 */
.L_x_509:
[----:B------:R-:W-:Y:S05]  /*dc60*/  BSYNC B0 ;  /* 0x0000000000007941 */ /* 0x000fea0003800000 */
.L_x_506:
[----:B01----:R-:W2:Y:S04]  /*dc70*/  LDL R9, [R1+0x70] ;  /* 0x0000700001097983 */ /* 0x003ea80000100800 */
[----:B------:R-:W3:Y:S01]  /*dc80*/  LDL.64 R26, [R1+0x10] ;  /* 0x00001000011a7983 */ /* 0x000ee20000100a00 */
[----:B------:R-:W-:Y:S01]  /*dc90*/  VIADD R141, R5, 0x1 ;  /* 0x00000001058d7836 */ /* 0x000fe20000000000 */
[----:B------:R-:W-:Y:S05]  /*dca0*/  WARPSYNC.ALL ;  /* 0x0000000000007948 */ /* 0x000fea0003800000 */
[C---:B------:R-:W-:Y:S01]  /*dcb0*/  ISETP.NE.AND P2, PT, R141.reuse, 0x2, PT ;  /* 0x000000028d00780c */ /* 0x040fe20003f45270 */
[----:B------:R-:W4:Y:S03]  /*dcc0*/  LDL.64 R152, [R1+0x40] ;  /* 0x0000400001987983 */ /* 0x000f260000100a00 */
[----:B------:R-:W-:Y:S01]  /*dcd0*/  SEL R141, R141, RZ, P2 ;  /* 0x000000ff8d8d7207 */ /* 0x000fe20001000000 */
[----:B------:R-:W-:Y:S01]  /*dce0*/  IMAD.MOV.U32 R15, RZ, RZ, -0x7fffffe0 ;  /* 0x80000020ff0f7424 */ /* 0x000fe200078e00ff */
[----:B------:R-:W0:Y:S04]  /*dcf0*/  S2R R6, SR_TID.X ;  /* 0x0000000000067919 */ /* 0x000e280000002100 */
[----:B------:R-:W-:Y:S01]  /*dd00*/  R2UR UR15, R15 ;  /* 0x000000000f0f72ca */ /* 0x000fe200000e0000 */
[----:B------:R-:W-:Y:S01]  /*dd10*/  IMAD.MOV.U32 R13, RZ, RZ, -0x7fffffe0 ;  /* 0x80000020ff0d7424 */ /* 0x000fe200078e00ff */
[----:B------:R-:W5:Y:S04]  /*dd20*/  LDL.64 R148, [R1+0x38] ;  /* 0x0000380001947983 */ /* 0x000f680000100a00 */
[----:B------:R-:W5:Y:S04]  /*dd30*/  LDL.64 R146, [R1+0x30] ;  /* 0x0000300001927983 */ /* 0x000f680000100a00 */
[----:B------:R-:W5:Y:S01]  /*dd40*/  LDL.64 R144, [R1+0x28] ;  /* 0x0000280001907983 */ /* 0x000f620000100a00 */
[----:B0-----:R-:W-:-:S04]  /*dd50*/  SHF.R.U32.HI R6, RZ, 0x7, R6 ;  /* 0x00000007ff067819 */ /* 0x001fc80000011606 */
[----:B------:R-:W-:Y:S01]  /*dd60*/  IADD3 R6, R6, 0x8, RZ ;  /* 0x0000000806067810 */ /* 0x000fe20007ffe0ff */
[----:B------:R-:W-:Y:S01]  /*dd70*/  IMAD.MOV.U32 R25, RZ, RZ, -0x7fffffe0 ;  /* 0x80000020ff197424 */ /* 0x000fe200078e00ff */
[----:B------:R-:W-:-:S04]  /*dd80*/  R2UR UR7, R13 ;  /* 0x000000000d0772ca */ /* 0x000fc800000e0000 */
[----:B------:R-:W-:Y:S02]  /*dd90*/  R2UR UR23, R25 ;  /* 0x00000000191772ca */ /* 0x000fe400000e0000 */
[----:B------:R-:W-:Y:S01]  /*dda0*/  MOV R21, 0x80000020 ;  /* 0x8000002000157802 */ /* 0x000fe20000000f00 */
[----:B--2---:R-:W-:-:S04]  /*ddb0*/  IMAD R12, R141, 0x600, R9 ;  /* 0x000006008d0c7824 */ /* 0x004fc800078e0209 */
[----:B------:R-:W-:-:S05]  /*ddc0*/  VIADD R14, R12, 0x200 ;  /* 0x000002000c0e7836 */ /* 0x000fca0000000000 */
[----:B------:R-:W-:Y:S02]  /*ddd0*/  R2UR UR14, R14 ;  /* 0x000000000e0e72ca */ /* 0x000fe400000e0000 */
[----:B------:R-:W2:Y:S01]  /*dde0*/  LDL.64 R14, [R1+0x58] ;  /* 0x00005800010e7983 */ /* 0x000ea20000100a00 */
[C---:B------:R-:W-:Y:S01]  /*ddf0*/  R2UR UR6, R12.reuse ;  /* 0x000000000c0672ca */ /* 0x040fe200000e0000 */
[----:B------:R-:W-:Y:S01]  /*de00*/  VIADD R24, R12, 0x400 ;  /* 0x000004000c187836 */ /* 0x000fe20000000000 */
[----:B---3--:R-:W-:Y:S02]  /*de10*/  R2UR UR4, R26 ;  /* 0x000000001a0472ca */ /* 0x008fe400000e0000 */
[----:B------:R-:W-:Y:S02]  /*de20*/  R2UR UR5, R27 ;  /* 0x000000001b0572ca */ /* 0x000fe400000e0000 */
[----:B------:R-:W-:Y:S01]  /*de30*/  R2UR UR22, R24 ;  /* 0x00000000181672ca */ /* 0x000fe200000e0000 */
[----:B------:R0:W-:Y:S06]  /*de40*/  BAR.SYNC.DEFER_BLOCKING R6, 0x100 ;  /* 0x000400060000751d */ /* 0x0001ec0000010000 */
[----:B------:R-:W-:-:S06]  /*de50*/  WARPGROUP.ARRIVE ;  /* 0x00000000000079c5 */ /* 0x000fcc0000000000 */
[----:B------:R-:W-:Y:S01]  /*de60*/  HGMMA.64x128x16.F32 R24, gdesc[UR4], RZ, !UPT, gsb0 ;  /* 0x01e00000041879f0 */ /* 0x000fe2000c0008ff */
[----:B------:R-:W-:Y:S01]  /*de70*/  VIADD R20, R12, 0x2 ;  /* 0x000000020c147836 */ /* 0x000fe20000000000 */
[----:B------:R-:W-:-:S04]  /*de80*/  R2UR UR11, R21 ;  /* 0x00000000150b72ca */ /* 0x000fc800000e0000 */
[----:B------:R-:W-:Y:S02]  /*de90*/  R2UR UR10, R20 ;  /* 0x00000000140a72ca */ /* 0x000fe400000e0000 */
[----:B----4-:R-:W-:Y:S02]  /*dea0*/  R2UR UR12, R152 ;  /* 0x00000000980c72ca */ /* 0x010fe400000e0000 */
[----:B------:R-:W-:Y:S01]  /*deb0*/  R2UR UR13, R153 ;  /* 0x00000000990d72ca */ /* 0x000fe200000e0000 */
[----:B------:R-:W-:Y:S02]  /*dec0*/  WARPGROUP.DEPBAR.LE gsb0, 0x0 ;  /* 0x00008000000079c5 */ /* 0x000fe40000010000 */
[----:B------:R-:W-:Y:S01]  /*ded0*/  WARPGROUP.ARRIVE ;  /* 0x00000000000079c5 */ /* 0x000fe20000000000 */
[----:B--2---:R-:W-:Y:S02]  /*dee0*/  R2UR UR8, R14 ;  /* 0x000000000e0872ca */ /* 0x004fe400000e0000 */
[----:B------:R-:W-:-:S13]  /*def0*/  R2UR UR9, R15 ;  /* 0x000000000f0972ca */ /* 0x000fda00000e0000 */
[----:B------:R-:W-:Y:S01]  /*df00*/  HGMMA.64x128x16.F32 R24, gdesc[UR8], R24, gsb0 ;  /* 0x01e00000081879f0 */ /* 0x000fe20008000818 */
[----:B------:R-:W-:Y:S01]  /*df10*/  VIADD R20, R12, 0x202 ;  /* 0x000002020c147836 */ /* 0x000fe20000000000 */
[----:B------:R-:W-:Y:S02]  /*df20*/  R2UR UR19, R21 ;  /* 0x00000000151372ca */ /* 0x000fe400000e0000 */
[----:B-----5:R-:W-:Y:S02]  /*df30*/  R2UR UR16, R148 ;  /* 0x00000000941072ca */ /* 0x020fe400000e0000 */
[----:B------:R-:W-:Y:S02]  /*df40*/  R2UR UR18, R20 ;  /* 0x00000000141272ca */ /* 0x000fe400000e0000 */
[----:B------:R-:W-:Y:S01]  /*df50*/  R2UR UR17, R149 ;  /* 0x00000000951172ca */ /* 0x000fe200000e0000 */
[----:B------:R-:W-:Y:S02]  /*df60*/  WARPGROUP.DEPBAR.LE gsb0, 0x0 ;  /* 0x00008000000079c5 */ /* 0x000fe40000010000 */
[----:B------:R-:W-:-:S06]  /*df70*/  WARPGROUP.ARRIVE ;  /* 0x00000000000079c5 */ /* 0x000fcc0000000000 */
[----:B------:R-:W-:Y:S01]  /*df80*/  HGMMA.64x128x16.F32 R24, gdesc[UR12], R24, gsb0 ;  /* 0x01e000000c1879f0 */ /* 0x000fe20008000818 */
[----:B------:R-:W-:Y:S02]  /*df90*/  R2UR UR20, R146 ;  /* 0x00000000921472ca */ /* 0x000fe400000e0000 */
[----:B------:R-:W-:Y:S01]  /*dfa0*/  R2UR UR21, R147 ;  /* 0x00000000931572ca */ /* 0x000fe200000e0000 */
[----:B------:R-:W-:Y:S02]  /*dfb0*/  WARPGROUP.DEPBAR.LE gsb0, 0x0 ;  /* 0x00008000000079c5 */ /* 0x000fe40000010000 */
[----:B------:R-:W-:-:S06]  /*dfc0*/  WARPGROUP.ARRIVE ;  /* 0x00000000000079c5 */ /* 0x000fcc0000000000 */
[----:B------:R-:W-:Y:S01]  /*dfd0*/  HGMMA.64x128x16.F32 R24, gdesc[UR16], R24, gsb0 ;  /* 0x01e00000101879f0 */ /* 0x000fe20008000818 */
[----:B------:R-:W-:Y:S02]  /*dfe0*/  IADD3 R12, R12, 0x402, RZ ;  /* 0x000004020c0c7810 */ /* 0x000fe40007ffe0ff */
[----:B------:R-:W-:Y:S02]  /*dff0*/  R2UR UR27, R13 ;  /* 0x000000000d1b72ca */ /* 0x000fe400000e0000 */
[----:B------:R-:W-:Y:S02]  /*e000*/  R2UR UR26, R12 ;  /* 0x000000000c1a72ca */ /* 0x000fe400000e0000 */
[----:B------:R-:W-:Y:S02]  /*e010*/  R2UR UR24, R144 ;  /* 0x00000000901872ca */ /* 0x000fe400000e0000 */
[----:B------:R-:W-:Y:S01]  /*e020*/  R2UR UR25, R145 ;  /* 0x00000000911972ca */ /* 0x000fe200000e0000 */
[----:B------:R-:W-:-:S02]  /*e030*/  WARPGROUP.DEPBAR.LE gsb0, 0x0 ;  /* 0x00008000000079c5 */ /* 0x000fc40000010000 */
[----:B------:R-:W-:-:S06]  /*e040*/  WARPGROUP.ARRIVE ;  /* 0x00000000000079c5 */ /* 0x000fcc0000000000 */
        /* <DEDUP_REMOVED lines=8> */
.L_x_512:
[----:B------:R-:W-:Y:S01]  /*e0d0*/  SHF.L.U32 R6, R10, 0x1f, RZ ;  /* 0x0000001f0a067819 */ /* 0x000fe200000006ff */
[----:B------:R-:W-:-:S04]  /*e0e0*/  IMAD R9, R5, 0x8, R2 ;  /* 0x0000000805097824 */ /* 0x000fc800078e0202 */
[----:B------:R0:W1:Y:S01]  /*e0f0*/  SYNCS.PHASECHK.TRANS64.TRYWAIT P1, [R9+URZ+0x2d850], R6 ;  /* 0x02d85006090075a7 */ /* 0x000062000802017f */
[----:B------:R-:W-:Y:S05]  /*e100*/  @!P0 BRA `(.L_x_513) ;  /* 0x0000000000048947 */ /* 0x000fea0003800000 */
[----:B------:R-:W-:Y:S01]  /*e110*/  BPT.TRAP 0x1 ;  /* 0x000000040000795c */ /* 0x000fe20000300000 */
.L_x_513:
[----:B-1----:R-:W-:Y:S05]  /*e120*/  @P1 BRA `(.L_x_511) ;  /* 0x0000000000081947 */ /* 0x002fea0003800000 */
[----:B------:R-:W1:Y:S02]  /*e130*/  SYNCS.PHASECHK.TRANS64.TRYWAIT P1, [R9+URZ+0x2d850], R6 ;  /* 0x02d85006090075a7 */ /* 0x000e64000802017f */
[----:B-1----:R-:W-:Y:S05]  /*e140*/  @!P1 BRA `(.L_x_514) ;  /* 0x000000c400249947 */ /* 0x002fea0003800000 */
.L_x_511:
[----:B------:R-:W2:Y:S01]  /*e150*/  LDL R14, [R1+0x74] ;  /* 0x00007400010e7983 */ /* 0x000ea20000100800 */
[----:B01----:R-:W-:Y:S01]  /*e160*/  VIADD R6, R2, 0x400 ;  /* 0x0000040002067836 */ /* 0x003fe20000000000 */
[----:B------:R-:W-:Y:S05]  /*e170*/  WARPSYNC.ALL ;  /* 0x0000000000007948 */ /* 0x000fea0003800000 */
[----:B------:R-:W-:Y:S01]  /*e180*/  SHF.R.U32.HI R6, RZ, 0x4, R6 ;  /* 0x00000004ff067819 */ /* 0x000fe20000011606 */
[----:B------:R-:W-:Y:S01]  /*e190*/  WARPGROUP.ARRIVE ;  /* 0x00000000000079c5 */ /* 0x000fe20000000000 */
[----:B------:R-:W-:Y:S01]  /*e1a0*/  MOV R11, 0x80000020 ;  /* 0x80000020000b7802 */ /* 0x000fe20000000f00 */
[----:B------:R-:W-:Y:S01]  /*e1b0*/  IMAD.MOV.U32 R13, RZ, RZ, -0x7fffffe0 ;  /* 0x80000020ff0d7424 */ /* 0x000fe200078e00ff */
[----:B------:R-:W-:-:S02]  /*e1c0*/  LOP3.LUT R6, R6, 0x3fff, RZ, 0xc0, !PT ;  /* 0x00003fff06067812 */ /* 0x000fc400078ec0ff */
[C---:B------:R-:W-:Y:S02]  /*e1d0*/  R2UR UR7, R11.reuse ;  /* 0x000000000b0772ca */ /* 0x040fe400000e0000 */
[----:B------:R-:W-:Y:S02]  /*e1e0*/  LOP3.LUT R6, R6, 0x2000000, RZ, 0xfc, !PT ;  /* 0x0200000006067812 */ /* 0x000fe400078efcff */
[----:B------:R-:W-:Y:S01]  /*e1f0*/  R2UR UR35, R11 ;  /* 0x000000000b2372ca */ /* 0x000fe200000e0000 */
[----:B------:R-:W-:Y:S01]  /*e200*/  IMAD.MOV.U32 R11, RZ, RZ, 0x40000040 ;  /* 0x40000040ff0b7424 */ /* 0x000fe200078e00ff */
[----:B------:R-:W-:Y:S01]  /*e210*/  R2UR UR11, R13 ;  /* 0x000000000d0b72ca */ /* 0x000fe200000e0000 */
[----:B------:R-:W-:Y:S01]  /*e220*/  IMAD R10, R5, 0x600, R6 ;  /* 0x00000600050a7824 */ /* 0x000fe200078e0206 */
[----:B------:R-:W-:Y:S02]  /*e230*/  R2UR UR15, R13 ;  /* 0x000000000d0f72ca */ /* 0x000fe400000e0000 */
[----:B------:R-:W-:Y:S01]  /*e240*/  R2UR UR5, R11 ;  /* 0x000000000b0572ca */ /* 0x000fe200000e0000 */
[C---:B------:R-:W-:Y:S01]  /*e250*/  VIADD R12, R10.reuse, 0x40 ;  /* 0x000000400a0c7836 */ /* 0x040fe20000000000 */
[----:B------:R-:W-:Y:S01]  /*e260*/  R2UR UR6, R10 ;  /* 0x000000000a0672ca */ /* 0x000fe200000e0000 */
[----:B------:R-:W-:Y:S01]  /*e270*/  IMAD.MOV.U32 R11, RZ, RZ, 0x40000040 ;  /* 0x40000040ff0b7424 */ /* 0x000fe200078e00ff */
[----:B------:R-:W-:-:S02]  /*e280*/  R2UR UR19, R13 ;  /* 0x000000000d1372ca */ /* 0x000fc400000e0000 */
[----:B------:R-:W-:Y:S01]  /*e290*/  R2UR UR10, R12 ;  /* 0x000000000c0a72ca */ /* 0x000fe200000e0000 */
[----:B------:R-:W-:Y:S01]  /*e2a0*/  VIADD R12, R10, 0x80 ;  /* 0x000000800a0c7836 */ /* 0x000fe20000000000 */
[C---:B------:R-:W-:Y:S02]  /*e2b0*/  R2UR UR23, R13.reuse ;  /* 0x000000000d1772ca */ /* 0x040fe400000e0000 */
[C---:B------:R-:W-:Y:S02]  /*e2c0*/  R2UR UR27, R13.reuse ;  /* 0x000000000d1b72ca */ /* 0x040fe400000e0000 */
[----:B------:R-:W-:Y:S02]  /*e2d0*/  R2UR UR14, R12 ;  /* 0x000000000c0e72ca */ /* 0x000fe400000e0000 */
[----:B------:R-:W-:Y:S02]  /*e2e0*/  IADD3 R12, R10, 0xc0, RZ ;  /* 0x000000c00a0c7810 */ /* 0x000fe40007ffe0ff */
[----:B------:R-:W-:Y:S01]  /*e2f0*/  R2UR UR31, R13 ;  /* 0x000000000d1f72ca */ /* 0x000fe200000e0000 */
[----:B------:R-:W-:Y:S01]  /*e300*/  IMAD.MOV.U32 R13, RZ, RZ, 0x40000040 ;  /* 0x40000040ff0d7424 */ /* 0x000fe200078e00ff */
[----:B------:R-:W-:Y:S01]  /*e310*/  R2UR UR18, R12 ;  /* 0x000000000c1272ca */ /* 0x000fe200000e0000 */
[----:B------:R-:W-:Y:S01]  /*e320*/  VIADD R12, R10, 0x100 ;  /* 0x000001000a0c7836 */ /* 0x000fe20000000000 */
[----:B------:R-:W-:-:S02]  /*e330*/  R2UR UR33, R11 ;  /* 0x000000000b2172ca */ /* 0x000fc400000e0000 */
[----:B------:R-:W-:Y:S01]  /*e340*/  R2UR UR9, R13 ;  /* 0x000000000d0972ca */ /* 0x000fe200000e0000 */
[----:B------:R-:W-:Y:S01]  /*e350*/  IMAD.MOV.U32 R13, RZ, RZ, 0x40000040 ;  /* 0x40000040ff0d7424 */ /* 0x000fe200078e00ff */
[----:B------:R-:W-:Y:S01]  /*e360*/  R2UR UR22, R12 ;  /* 0x000000000c1672ca */ /* 0x000fe200000e0000 */
[----:B------:R-:W-:-:S03]  /*e370*/  VIADD R12, R10, 0x140 ;  /* 0x000001400a0c7836 */ /* 0x000fc60000000000 */
[----:B------:R-:W-:Y:S01]  /*e380*/  R2UR UR13, R13 ;  /* 0x000000000d0d72ca */ /* 0x000fe200000e0000 */
[----:B------:R-:W-:Y:S01]  /*e390*/  IMAD.MOV.U32 R13, RZ, RZ, 0x40000040 ;  /* 0x40000040ff0d7424 */ /* 0x000fe200078e00ff */
[----:B------:R-:W-:Y:S01]  /*e3a0*/  R2UR UR26, R12 ;  /* 0x000000000c1a72ca */ /* 0x000fe200000e0000 */
[C---:B------:R-:W-:Y:S01]  /*e3b0*/  VIADD R12, R10.reuse, 0x180 ;  /* 0x000001800a0c7836 */ /* 0x040fe20000000000 */
[----:B------:R-:W-:Y:S02]  /*e3c0*/  IADD3 R10, R10, 0x1c0, RZ ;  /* 0x000001c00a0a7810 */ /* 0x000fe40007ffe0ff */
[----:B------:R-:W-:Y:S01]  /*e3d0*/  R2UR UR17, R13 ;  /* 0x000000000d1172ca */ /* 0x000fe200000e0000 */
[----:B------:R-:W-:Y:S01]  /*e3e0*/  IMAD.MOV.U32 R13, RZ, RZ, 0x40000040 ;  /* 0x40000040ff0d7424 */ /* 0x000fe200078e00ff */
[----:B------:R-:W-:Y:S02]  /*e3f0*/  R2UR UR34, R10 ;  /* 0x000000000a2272ca */ /* 0x000fe400000e0000 */
[----:B------:R-:W-:-:S02]  /*e400*/  R2UR UR30, R12 ;  /* 0x000000000c1e72ca */ /* 0x000fc400000e0000 */
[----:B------:R-:W-:Y:S01]  /*e410*/  R2UR UR21, R13 ;  /* 0x000000000d1572ca */ /* 0x000fe200000e0000 */
[----:B------:R-:W-:-:S05]  /*e420*/  IMAD.MOV.U32 R13, RZ, RZ, 0x40000040 ;  /* 0x40000040ff0d7424 */ /* 0x000fca00078e00ff */
[----:B------:R-:W-:Y:S01]  /*e430*/  R2UR UR25, R13 ;  /* 0x000000000d1972ca */ /* 0x000fe200000e0000 */
[----:B------:R-:W-:-:S05]  /*e440*/  IMAD.MOV.U32 R13, RZ, RZ, 0x40000040 ;  /* 0x40000040ff0d7424 */ /* 0x000fca00078e00ff */
[----:B------:R-:W-:Y:S02]  /*e450*/  R2UR UR29, R13 ;  /* 0x000000000d1d72ca */ /* 0x000fe400000e0000 */
[----:B--2---:R-:W-:Y:S02]  /*e460*/  LOP3.LUT R10, R14, 0x10000, RZ, 0xfc, !PT ;  /* 0x000100000e0a7812 */ /* 0x004fe400078efcff */
[----:B------:R-:W0:Y:S02]  /*e470*/  S2R R14, SR_TID.X ;  /* 0x00000000000e7919 */ /* 0x000e240000002100 */
[C---:B------:R-:W-:Y:S01]  /*e480*/  R2UR UR4, R10.reuse ;  /* 0x000000000a0472ca */ /* 0x040fe200000e0000 */
[----:B------:R-:W-:-:S05]  /*e490*/  VIADD R12, R10, 0x2 ;  /* 0x000000020a0c7836 */ /* 0x000fca0000000000 */
[----:B------:R-:W-:Y:S02]  /*e4a0*/  R2UR UR8, R12 ;  /* 0x000000000c0872ca */ /* 0x000fe400000e0000 */
[----:B------:R-:W-:-:S04]  /*e4b0*/  IADD3 R12, R10, 0x4, RZ ;  /* 0x000000040a0c7810 */ /* 0x000fc80007ffe0ff */
[----:B------:R-:W-:Y:S01]  /*e4c0*/  R2UR UR12, R12 ;  /* 0x000000000c0c72ca */ /* 0x000fe200000e0000 */
[----:B------:R-:W-:Y:S01]  /*e4d0*/  HGMMA.64x96x16.F32 R88, gdesc[UR4].tnspB, R88, gsb0 ;  /* 0x41600000045879f0 */ /* 0x000fe20008000858 */
[----:B------:R-:W-:-:S05]  /*e4e0*/  VIADD R12, R10, 0x6 ;  /* 0x000000060a0c7836 */ /* 0x000fca0000000000 */
[----:B------:R-:W-:Y:S02]  /*e4f0*/  R2UR UR16, R12 ;  /* 0x000000000c1072ca */ /* 0x000fe400000e0000 */
[----:B------:R-:W-:-:S04]  /*e500*/  IADD3 R12, R10, 0x600, RZ ;  /* 0x000006000a0c7810 */ /* 0x000fc80007ffe0ff */
[----:B------:R-:W-:Y:S01]  /*e510*/  R2UR UR20, R12 ;  /* 0x000000000c1472ca */ /* 0x000fe200000e0000 */
[----:B------:R-:W-:Y:S01]  /*e520*/  VIADD R12, R10, 0x602 ;  /* 0x000006020a0c7836 */ /* 0x000fe20000000000 */
[----:B0-----:R-:W-:-:S04]  /*e530*/  SHF.R.U32.HI R6, RZ, 0x7, R14 ;  /* 0x00000007ff067819 */ /* 0x001fc8000001160e */
[----:B------:R-:W-:Y:S02]  /*e540*/  R2UR UR24, R12 ;  /* 0x000000000c1872ca */ /* 0x000fe400000e0000 */
[C---:B------:R-:W-:Y:S01]  /*e550*/  IADD3 R12, R10.reuse, 0x604, RZ ;  /* 0x000006040a0c7810 */ /* 0x040fe20007ffe0ff */
[----:B------:R-:W-:Y:S01]  /*e560*/  VIADD R10, R10, 0x606 ;  /* 0x000006060a0a7836 */ /* 0x000fe20000000000 */
[----:B------:R-:W-:Y:S02]  /*e570*/  ISETP.GE.U32.AND P1, PT, R14, 0x180, PT ;  /* 0x000001800e00780c */ /* 0x000fe40003f26070 */
[----:B------:R-:W-:Y:S02]  /*e580*/  R2UR UR28, R12 ;  /* 0x000000000c1c72ca */ /* 0x000fe400000e0000 */
[----:B------:R-:W-:Y:S02]  /*e590*/  R2UR UR32, R10 ;  /* 0x000000000a2072ca */ /* 0x000fe400000e0000 */
[----:B------:R-:W-:-:S04]  /*e5a0*/  IADD3 R6, R6, 0x9, RZ ;  /* 0x0000000906067810 */ /* 0x000fc80007ffe0ff */
[----:B------:R-:W-:Y:S01]  /*e5b0*/  SEL R6, R6, 0x9, !P1 ;  /* 0x0000000906067807 */ /* 0x000fe20004800000 */
[----:B------:R-:W-:Y:S02]  /*e5c0*/  WARPGROUP.DEPBAR.LE gsb0, 0x0 ;  /* 0x00008000000079c5 */ /* 0x000fe40000010000 */
[----:B------:R-:W-:-:S06]  /*e5d0*/  WARPGROUP.ARRIVE ;  /* 0x00000000000079c5 */ /* 0x000fcc0000000000 */
[----:B------:R-:W-:Y:S03]  /*e5e0*/  HGMMA.64x96x16.F32 R88, gdesc[UR8].tnspB, R88, gsb0 ;  /* 0x41600000085879f0 */ /* 0x000fe60008000858 */
        /* <DEDUP_REMOVED lines=19> */
[----:B------:R0:W-:Y:S06]  /*e720*/  BAR.ARV R6, 0x100 ;  /* 0x000400060000751d */ /* 0x0001ec0000002000 */
[----:B------:R-:W-:Y:S05]  /*e730*/  @!P0 BRA `(.L_x_515) ;  /* 0x0000000000048947 */ /* 0x000fea0003800000 */
[----:B------:R-:W-:Y:S01]  /*e740*/  BPT.TRAP 0x1 ;  /* 0x000000040000795c */ /* 0x000fe20000300000 */
.L_x_515:
[----:B------:R-:W-:Y:S01]  /*e750*/  FMUL.FTZ R12, R24, UR41 ;  /* 0x00000029180c7c20 */ /* 0x000fe20008410000 */
[----:B------:R-:W-:Y:S01]  /*e760*/  FMUL.FTZ R20, R25, UR41 ;  /* 0x0000002919147c20 */ /* 0x000fe20008410000 */
[----:B------:R-:W-:Y:S01]  /*e770*/  FMUL.FTZ R21, R28, UR41 ;  /* 0x000000291c157c20 */ /* 0x000fe20008410000 */
[----:B0-----:R-:W-:Y:S02]  /*e780*/  IMAD R6, R141, 0x8, R2 ;  /* 0x000000088d067824 */ /* 0x001fe400078e0202 */
[----:B------:R-:W-:Y:S01]  /*e790*/  FMUL.FTZ R24, R29, UR41 ;  /* 0x000000291d187c20 */ /* 0x000fe20008410000 */
[----:B------:R-:W-:Y:S01]  /*e7a0*/  IMAD.U32 R9, RZ, RZ, UR38 ;  /* 0x00000026ff097e24 */ /* 0x000fe2000f8e00ff */
[----:B------:R-:W0:Y:S01]  /*e7b0*/  MUFU.TANH R12, R12 ;  /* 0x0000000c000c7308 */ /* 0x000e220000002400 */
[----:B------:R-:W-:Y:S02]  /*e7c0*/  VIADD R6, R6, 0x2d840 ;  /* 0x0002d84006067836 */ /* 0x000fe40000000000 */
[----:B------:R-:W-:Y:S01]  /*e7d0*/  FMUL.FTZ R26, R26, UR41 ;  /* 0x000000291a1a7c20 */ /* 0x000fe20008410000 */
[----:B------:R-:W-:Y:S01]  /*e7e0*/  FMUL.FTZ R25, R32, UR41 ;  /* 0x0000002920197c20 */ /* 0x000fe20008410000 */
[----:B------:R-:W-:Y:S01]  /*e7f0*/  FMUL.FTZ R27, R27, UR41 ;  /* 0x000000291b1b7c20 */ /* 0x000fe20008410000 */
[----:B------:R-:W-:Y:S01]  /*e800*/  FMUL.FTZ R30, R30, UR41 ;  /* 0x000000291e1e7c20 */ /* 0x000fe20008410000 */
[----:B------:R-:W-:Y:S01]  /*e810*/  PRMT R6, R9, 0x654, R6 ;  /* 0x0000065409067816 */ /* 0x000fe20000000006 */
[----:B------:R-:W-:Y:S01]  /*e820*/  FMUL.FTZ R28, R37, UR41 ;  /* 0x00000029251c7c20 */ /* 0x000fe20008410000 */
[----:B------:R-:W1:Y:S01]  /*e830*/  MUFU.TANH R20, R20 ;  /* 0x0000001400147308 */ /* 0x000e620000002400 */
[----:B------:R-:W-:Y:S01]  /*e840*/  FMUL.FTZ R34, R34, UR41 ;  /* 0x0000002922227c20 */ /* 0x000fe20008410000 */
[----:B------:R0:W-:Y:S01]  /*e850*/  SYNCS.ARRIVE.TRANS64.RED.A1T0 RZ, [R6+URZ], RZ ;  /* 0x000000ff06ff79a7 */ /* 0x0001e2000810043f */
[----:B------:R-:W-:Y:S01]  /*e860*/  FMUL.FTZ R32, R41, UR41 ;  /* 0x0000002929207c20 */ /* 0x000fe20008410000 */
[----:B------:R-:W-:Y:S01]  /*e870*/  FMUL.FTZ R37, R48, UR41 ;  /* 0x0000002930257c20 */ /* 0x000fe20008410000 */
[----:B------:R-:W-:Y:S01]  /*e880*/  FMUL.FTZ R144, R56, UR41 ;  /* 0x0000002938907c20 */ /* 0x000fe20008410000 */
[----:B------:R-:W-:Y:S01]  /*e890*/  FMUL.FTZ R146, R57, UR41 ;  /* 0x0000002939927c20 */ /* 0x000fe20008410000 */
[----:B------:R-:W-:Y:S01]  /*e8a0*/  FMUL.FTZ R145, R60, UR41 ;  /* 0x000000293c917c20 */ /* 0x000fe20008410000 */
[----:B------:R-:W2:Y:S01]  /*e8b0*/  MUFU.TANH R21, R21 ;  /* 0x0000001500157308 */ /* 0x000ea20000002400 */
[----:B------:R-:W-:Y:S01]  /*e8c0*/  FMUL.FTZ R147, R61, UR41 ;  /* 0x000000293d937c20 */ /* 0x000fe20008410000 */
[----:B0-----:R-:W-:Y:S01]  /*e8d0*/  FMNMX.FTZ R6, R12, R7, !PT ;  /* 0x000000070c067209 */ /* 0x001fe20007810000 */
        /* <DEDUP_REMOVED lines=13> */
[----:B------:R1:W3:Y:S01]  /*e9b0*/  MUFU.TANH R14, R26 ;  /* 0x0000001a000e7308 */ /* 0x0002e20000002400 */
        /* <DEDUP_REMOVED lines=8> */
[----:B-1----:R-:W-:Y:S01]  /*ea40*/  FMUL.FTZ R26, R33, UR41 ;  /* 0x00000029211a7c20 */ /* 0x002fe20008410000 */
[----:B0-----:R-:W-:Y:S01]  /*ea50*/  FMNMX.FTZ R6, R24, R6, !PT ;  /* 0x0000000618067209 */ /* 0x001fe20007810000 */
[----:B------:R-:W-:Y:S01]  /*ea60*/  FMUL.FTZ R68, R46, UR41 ;  /* 0x000000292e447c20 */ /* 0x000fe20008410000 */
[----:B------:R-:W-:Y:S01]  /*ea70*/  FMUL.FTZ R33, R51, UR41 ;  /* 0x0000002933217c20 */ /* 0x000fe20008410000 */
[----:B------:R-:W-:Y:S01]  /*ea80*/  FMUL.FTZ R64, R54, UR41 ;  /* 0x0000002936407c20 */ /* 0x000fe20008410000 */
[----:B------:R-:W-:Y:S01]  /*ea90*/  FMUL.FTZ R61, R58, UR41 ;  /* 0x000000293a3d7c20 */ /* 0x000fe20008410000 */
[----:B------:R-:W-:Y:S01]  /*eaa0*/  FMUL.FTZ R60, R59, UR41 ;  /* 0x000000293b3c7c20 */ /* 0x000fe20008410000 */
[----:B------:R0:W1:Y:S01]  /*eab0*/  MUFU.TANH R13, R27 ;  /* 0x0000001b000d7308 */ /* 0x0000620000002400 */
[----:B---3--:R-:W-:Y:S01]  /*eac0*/  MOV R38, R14 ;  /* 0x0000000e00267202 */ /* 0x008fe20000000f00 */
[----:B------:R-:W-:Y:S01]  /*ead0*/  FMUL.FTZ R14, R42, UR41 ;  /* 0x000000292a0e7c20 */ /* 0x000fe20008410000 */
[----:B------:R-:W-:Y:S01]  /*eae0*/  FMUL.FTZ R57, R62, UR41 ;  /* 0x000000293e397c20 */ /* 0x000fe20008410000 */
[----:B------:R-:W-:Y:S01]  /*eaf0*/  FMUL.FTZ R56, R63, UR41 ;  /* 0x000000293f387c20 */ /* 0x000fe20008410000 */
[----:B------:R-:W-:Y:S01]  /*eb00*/  FMUL.FTZ R48, R70, UR41 ;  /* 0x0000002946307c20 */ /* 0x000fe20008410000 */
[----:B------:R-:W-:Y:S01]  /*eb10*/  FMUL.FTZ R41, R74, UR41 ;  /* 0x000000294a297c20 */ /* 0x000fe20008410000 */
[----:B------:R-:W-:Y:S01]  /*eb20*/  FMUL.FTZ R154, R75, UR41 ;  /* 0x000000294b9a7c20 */ /* 0x000fe20008410000 */
[----:B------:R-:W3:Y:S01]  /*eb30*/  MUFU.TANH R26, R26 ;  /* 0x0000001a001a7308 */ /* 0x000ee20000002400 */
[----:B0-----:R-:W-:Y:S01]  /*eb40*/  FMUL.FTZ R27, R36, UR41 ;  /* 0x00000029241b7c20 */ /* 0x001fe20008410000 */
[----:B--2---:R-:W-:Y:S01]  /*eb50*/  FMNMX.FTZ R6, R25, R6, !PT ;  /* 0x0000000619067209 */ /* 0x004fe20007810000 */
[----:B------:R-:W-:Y:S01]  /*eb60*/  FMUL.FTZ R36, R45, UR41 ;  /* 0x000000292d247c20 */ /* 0x000fe20008410000 */
[----:B------:R-:W-:Y:S01]  /*eb70*/  FMUL.FTZ R45, R53, UR41 ;  /* 0x00000029352d7c20 */ /* 0x000fe20008410000 */
[----:B------:R-:W-:Y:S01]  /*eb80*/  FMUL.FTZ R53, R66, UR41 ;  /* 0x0000002942357c20 */ /* 0x000fe20008410000 */
[----:B------:R-:W-:Y:S01]  /*eb90*/  FMUL.FTZ R153, R78, UR41 ;  /* 0x000000294e997c20 */ /* 0x000fe20008410000 */
[----:B------:R-:W-:Y:S01]  /*eba0*/  FMUL.FTZ R82, R82, UR41 ;  /* 0x0000002952527c20 */ /* 0x000fe20008410000 */
[----:B------:R-:W0:Y:S01]  /*ebb0*/  MUFU.TANH R27, R27 ;  /* 0x0000001b001b7308 */ /* 0x000e220000002400 */
[----:B-1----:R-:W-:-:S02]  /*ebc0*/  IMAD.MOV.U32 R42, RZ, RZ, R13 ;  /* 0x000000ffff2a7224 */ /* 0x002fc400078e000d */
[----:B------:R-:W-:Y:S01]  /*ebd0*/  FMUL.FTZ R13, R50, UR41 ;  /* 0x00000029320d7c20 */ /* 0x000fe20008410000 */
[----:B------:R-:W-:Y:S01]  /*ebe0*/  IMAD.MOV.U32 R78, RZ, RZ, R38 ;  /* 0x000000ffff4e7224 */ /* 0x000fe200078e0026 */
[----:B------:R-:W-:-:S03]  /*ebf0*/  UMOV UR45, UR44 ;  /* 0x0000002c002d7c82 */ /* 0x000fc60008000000 */
[----:B------:R1:W-:Y:S01]  /*ec00*/  MUFU.TANH R11, R30 ;  /* 0x0000001e000b7308 */ /* 0x0003e20000002400 */
[----:B---3--:R-:W-:-:S07]  /*ec10*/  FMNMX.FTZ R6, R26, R6, !PT ;  /* 0x000000061a067209 */ /* 0x008fce0007810000 */
[----:B------:R-:W2:Y:S01]  /*ec20*/  MUFU.TANH R28, R28 ;  /* 0x0000001c001c7308 */ /* 0x000ea20000002400 */
[----:B-1----:R-:W-:Y:S01]  /*ec30*/  FMUL.FTZ R30, R40, UR41 ;  /* 0x00000029281e7c20 */ /* 0x002fe20008410000 */
[----:B0-----:R-:W-:Y:S01]  /*ec40*/  FMNMX.FTZ R6, R27, R6, !PT ;  /* 0x000000061b067209 */ /* 0x001fe20007810000 */
[----:B------:R-:W-:Y:S01]  /*ec50*/  FMUL.FTZ R40, R49, UR41 ;  /* 0x0000002931287c20 */ /* 0x000fe20008410000 */
[----:B------:R-:W-:-:S04]  /*ec60*/  FMUL.FTZ R49, R71, UR41 ;  /* 0x0000002947317c20 */ /* 0x000fc80008410000 */
[----:B------:R-:W0:Y:S08]  /*ec70*/  MUFU.TANH R30, R30 ;  /* 0x0000001e001e7308 */ /* 0x000e300000002400 */
[----:B------:R1:W3:Y:S01]  /*ec80*/  MUFU.TANH R15, R34 ;  /* 0x00000022000f7308 */ /* 0x0002e20000002400 */
[----:B--2---:R-:W-:-:S07]  /*ec90*/  FMNMX.FTZ R6, R28, R6, !PT ;  /* 0x000000061c067209 */ /* 0x004fce0007810000 */
[----:B------:R-:W2:Y:S01]  /*eca0*/  MUFU.TANH R32, R32 ;  /* 0x0000002000207308 */ /* 0x000ea20000002400 */
[----:B-1----:R-:W-:Y:S01]  /*ecb0*/  FMUL.FTZ R34, R44, UR41 ;  /* 0x000000292c227c20 */ /* 0x002fe20008410000 */
[----:B0-----:R-:W-:Y:S01]  /*ecc0*/  FMNMX.FTZ R6, R30, R6, !PT ;  /* 0x000000061e067209 */ /* 0x001fe20007810000 */
[----:B------:R-:W-:Y:S01]  /*ecd0*/  FMUL.FTZ R44, R52, UR41 ;  /* 0x00000029342c7c20 */ /* 0x000fe20008410000 */
[----:B------:R-:W-:-:S04]  /*ece0*/  FMUL.FTZ R52, R67, UR41 ;  /* 0x0000002943347c20 */ /* 0x000fc80008410000 */
[----:B------:R-:W0:Y:S01]  /*ecf0*/  MUFU.TANH R34, R34 ;  /* 0x0000002200227308 */ /* 0x000e220000002400 */
[----:B---3--:R-:W-:-:S07]  /*ed00*/  IMAD.MOV.U32 R74, RZ, RZ, R15 ;  /* 0x000000ffff4a7224 */ /* 0x008fce00078e000f */
        /* <DEDUP_REMOVED lines=42> */
[----:B------:R1:W-:Y:S01]  /*efb0*/  MUFU.TANH R10, R31 ;  /* 0x0000001f000a7308 */ /* 0x0003e20000002400 */
[----:B--2---:R-:W-:-:S07]  /*efc0*/  FMNMX.FTZ R6, R84, R6, !PT ;  /* 0x0000000654067209 */ /* 0x004fce0007810000 */
[----:B------:R2:W3:Y:S01]  /*efd0*/  MUFU.TANH R152, R35 ;  /* 0x0000002300987308 */ /* 0x0004e20000002400 */
[----:B0-----:R-:W-:Y:S01]  /*efe0*/  FMNMX.FTZ R6, R85, R6, !PT ;  /* 0x0000000655067209 */ /* 0x001fe20007810000 */
[----:B-1----:R-:W-:-:S04]  /*eff0*/  FMUL.FTZ R31, R47, UR41 ;  /* 0x000000292f1f7c20 */ /* 0x002fc80008410000 */
[----:B------:R-:W0:Y:S02]  /*f000*/  SHFL.BFLY PT, R9, R6, 0x2, 0x1f ;  /* 0x0c401f0006097f89 */ /* 0x000e2400000e0000 */
[----:B------:R-:W1:Y:S01]  /*f010*/  MUFU.TANH R72, R72 ;  /* 0x0000004800487308 */ /* 0x000e620000002400 */
[----:B--2---:R-:W-:-:S07]  /*f020*/  FMUL.FTZ R35, R55, UR41 ;  /* 0x0000002937237c20 */ /* 0x004fce0008410000 */
[----:B------:R-:W2:Y:S01]  /*f030*/  MUFU.TANH R39, R39 ;  /* 0x0000002700277308 */ /* 0x000ea20000002400 */
[----:B---3--:R-:W-:-:S07]  /*f040*/  IMAD.MOV.U32 R70, RZ, RZ, R152 ;  /* 0x000000ffff467224 */ /* 0x008fce00078e0098 */
[----:B------:R-:W3:Y:S01]  /*f050*/  MUFU.TANH R14, R14 ;  /* 0x0000000e000e7308 */ /* 0x000ee20000002400 */
[----:B0-----:R-:W-:-:S07]  /*f060*/  FMNMX.FTZ R6, R6, R9, !PT ;  /* 0x0000000906067209 */ /* 0x001fce0007810000 */
[----:B------:R-:W0:Y:S01]  /*f070*/  MUFU.TANH R29, R29 ;  /* 0x0000001d001d7308 */ /* 0x000e220000002400 */
[----:B------:R-:W4:Y:S07]  /*f080*/  SHFL.BFLY PT, R9, R6, 0x1, 0x1f ;  /* 0x0c201f0006097f89 */ /* 0x000f2e00000e0000 */
[----:B------:R-:W5:Y:S08]  /*f090*/  MUFU.TANH R68, R68 ;  /* 0x0000004400447308 */ /* 0x000f700000002400 */
[----:B------:R-:W5:Y:S08]  /*f0a0*/  MUFU.TANH R31, R31 ;  /* 0x0000001f001f7308 */ /* 0x000f700000002400 */
[----:B------:R-:W5:Y:S01]  /*f0b0*/  MUFU.TANH R13, R13 ;  /* 0x0000000d000d7308 */ /* 0x000f620000002400 */
[----:B----4-:R-:W-:-:S02]  /*f0c0*/  FMNMX.FTZ R6, R6, R9, !PT ;  /* 0x0000000906067209 */ /* 0x010fc40007810000 */
[----:B------:R-:W-:-:S05]  /*f0d0*/  FMNMX.FTZ R9, R38, R8, !PT ;  /* 0x0000000826097209 */ /* 0x000fca0007810000 */
[----:B------:R-:W4:Y:S01]  /*f0e0*/  MUFU.TANH R33, R33 ;  /* 0x0000002100217308 */ /* 0x000f220000002400 */
[----:B------:R-:W-:Y:S01]  /*f0f0*/  FMNMX.FTZ R9, R42, R9, !PT ;  /* 0x000000092a097209 */ /* 0x000fe20007810000 */
[C---:B------:R-:W-:Y:S01]  /*f100*/  FMUL.FTZ R43, R6.reuse, UR45 ;  /* 0x0000002d062b7c20 */ /* 0x040fe20008410000 */
[----:B------:R-:W-:Y:S02]  /*f110*/  FADD.FTZ R7, -R6, R7 ;  /* 0x0000000706077221 */ /* 0x000fe40000010100 */
[----:B------:R-:W-:Y:S01]  /*f120*/  FMNMX.FTZ R9, R11, R9, !PT ;  /* 0x000000090b097209 */ /* 0x000fe20007810000 */
[--C-:B------:R-:W-:Y:S01]  /*f130*/  FFMA.FTZ R25, R25, UR45, -R43.reuse ;  /* 0x0000002d19197c23 */ /* 0x100fe2000801082b */
[--C-:B------:R-:W-:Y:S01]  /*f140*/  FFMA.FTZ R71, R32, UR45, -R43.reuse ;  /* 0x0000002d20477c23 */ /* 0x100fe2000801082b */
[----:B------:R-:W4:Y:S01]  /*f150*/  MUFU.TANH R64, R64 ;  /* 0x0000004000407308 */ /* 0x000f220000002400 */
[----:B------:R-:W-:Y:S01]  /*f160*/  FMNMX.FTZ R9, R10, R9, !PT ;  /* 0x000000090a097209 */ /* 0x000fe20007810000 */
[--C-:B------:R-:W-:Y:S01]  /*f170*/  FFMA.FTZ R45, R45, UR45, -R43.reuse ;  /* 0x0000002d2d2d7c23 */ /* 0x100fe2000801082b */
[--C-:B------:R-:W-:Y:S01]  /*f180*/  FFMA.FTZ R32, R36, UR45, -R43.reuse ;  /* 0x0000002d24207c23 */ /* 0x100fe2000801082b */
[----:B------:R-:W-:Y:S01]  /*f190*/  FFMA.FTZ R76, R76, UR45, -R43 ;  /* 0x0000002d4c4c7c23 */ /* 0x000fe2000801082b */
[----:B------:R-:W-:Y:S01]  /*f1a0*/  FMNMX.FTZ R9, R15, R9, !PT ;  /* 0x000000090f097209 */ /* 0x000fe20007810000 */
[----:B------:R-:W-:Y:S01]  /*f1b0*/  FMUL.FTZ R15, R83, UR41 ;  /* 0x00000029530f7c20 */ /* 0x000fe20008410000 */
[----:B------:R-:W-:Y:S01]  /*f1c0*/  MOV R83, R10 ;  /* 0x0000000a00537202 */ /* 0x000fe20000000f00 */
[----:B------:R-:W4:Y:S01]  /*f1d0*/  MUFU.TANH R35, R35 ;  /* 0x0000002300237308 */ /* 0x000f220000002400 */
[----:B------:R-:W-:Y:S01]  /*f1e0*/  FMNMX.FTZ R9, R152, R9, !PT ;  /* 0x0000000998097209 */ /* 0x000fe20007810000 */
[----:B------:R-:W-:Y:S01]  /*f1f0*/  FMUL.FTZ R152, R79, UR41 ;  /* 0x000000294f987c20 */ /* 0x000fe20008410000 */
[----:B------:R-:W-:Y:S01]  /*f200*/  FMUL.FTZ R10, R86, UR41 ;  /* 0x00000029560a7c20 */ /* 0x000fe20008410000 */
[----:B------:R-:W-:Y:S01]  /*f210*/  IMAD.MOV.U32 R86, RZ, RZ, R11 ;  /* 0x000000ffff567224 */ /* 0x000fe200078e000b */
[----:B-1----:R-:W-:Y:S01]  /*f220*/  FMNMX.FTZ R9, R72, R9, !PT ;  /* 0x0000000948097209 */ /* 0x002fe20007810000 */
[----:B------:R-:W-:Y:S01]  /*f230*/  FMUL.FTZ R11, R87, UR41 ;  /* 0x00000029570b7c20 */ /* 0x000fe20008410000 */
[--C-:B------:R-:W-:Y:S01]  /*f240*/  FFMA.FTZ R79, R20, UR45, -R43.reuse ;  /* 0x0000002d144f7c23 */ /* 0x100fe2000801082b */
[----:B------:R-:W1:Y:S01]  /*f250*/  MUFU.TANH R61, R61 ;  /* 0x0000003d003d7308 */ /* 0x000e620000002400 */
[----:B--2---:R-:W-:Y:S01]  /*f260*/  FMNMX.FTZ R9, R39, R9, !PT ;  /* 0x0000000927097209 */ /* 0x004fe20007810000 */
[----:B------:R-:W-:Y:S01]  /*f270*/  FFMA.FTZ R20, R80, UR45, -R43 ;  /* 0x0000002d50147c23 */ /* 0x000fe2000801082b */
[----:B------:R-:W-:-:S02]  /*f280*/  IMAD.MOV.U32 R87, RZ, RZ, R42 ;  /* 0x000000ffff577224 */ /* 0x000fc400078e002a */
[--C-:B------:R-:W-:Y:S01]  /*f290*/  FFMA.FTZ R46, R24, UR45, -R43.reuse ;  /* 0x0000002d182e7c23 */ /* 0x100fe2000801082b */
[----:B---3--:R-:W-:Y:S01]  /*f2a0*/  FMNMX.FTZ R9, R14, R9, !PT ;  /* 0x000000090e097209 */ /* 0x008fe20007810000 */
[--C-:B------:R-:W-:Y:S01]  /*f2b0*/  FFMA.FTZ R55, R65, UR45, -R43.reuse ;  /* 0x0000002d41377c23 */ /* 0x100fe2000801082b */
[--C-:B------:R-:W-:Y:S01]  /*f2c0*/  FFMA.FTZ R27, R27, UR45, -R43.reuse ;  /* 0x0000002d1b1b7c23 */ /* 0x100fe2000801082b */
[----:B------:R-:W2:Y:S01]  /*f2d0*/  MUFU.TANH R60, R60 ;  /* 0x0000003c003c7308 */ /* 0x000ea20000002400 */
[----:B0-----:R-:W-:Y:S01]  /*f2e0*/  FMNMX.FTZ R9, R29, R9, !PT ;  /* 0x000000091d097209 */ /* 0x001fe20007810000 */
[--C-:B------:R-:W-:Y:S01]  /*f2f0*/  FFMA.FTZ R42, R21, UR45, -R43.reuse ;  /* 0x0000002d152a7c23 */ /* 0x100fe2000801082b */
[--C-:B------:R-:W-:Y:S01]  /*f300*/  FFMA.FTZ R75, R26, UR45, -R43.reuse ;  /* 0x0000002d1a4b7c23 */ /* 0x100fe2000801082b */
[--C-:B------:R-:W-:Y:S01]  /*f310*/  FFMA.FTZ R37, R37, UR45, -R43.reuse ;  /* 0x0000002d25257c23 */ /* 0x100fe2000801082b */
[----:B-----5:R-:W-:Y:S01]  /*f320*/  FMNMX.FTZ R9, R68, R9, !PT ;  /* 0x0000000944097209 */ /* 0x020fe20007810000 */
[--C-:B------:R-:W-:Y:S01]  /*f330*/  FFMA.FTZ R51, R69, UR45, -R43.reuse ;  /* 0x0000002d45337c23 */ /* 0x100fe2000801082b */
[--C-:B------:R-:W-:Y:S01]  /*f340*/  FFMA.FTZ R66, R77, UR45, -R43.reuse ;  /* 0x0000002d4d427c23 */ /* 0x100fe2000801082b */
[----:B------:R-:W0:Y:S01]  /*f350*/  MUFU.TANH R57, R57 ;  /* 0x0000003900397308 */ /* 0x000e220000002400 */
[----:B------:R-:W-:Y:S01]  /*f360*/  FMNMX.FTZ R9, R31, R9, !PT ;  /* 0x000000091f097209 */ /* 0x000fe20007810000 */
[--C-:B------:R-:W-:Y:S01]  /*f370*/  FFMA.FTZ R28, R28, UR45, -R43.reuse ;  /* 0x0000002d1c1c7c23 */ /* 0x100fe2000801082b */
[--C-:B------:R-:W-:Y:S01]  /*f380*/  FFMA.FTZ R47, R73, UR45, -R43.reuse ;  /* 0x0000002d492f7c23 */ /* 0x100fe2000801082b */
[--C-:B------:R-:W-:Y:S01]  /*f390*/  FFMA.FTZ R30, R30, UR45, -R43.reuse ;  /* 0x0000002d1e1e7c23 */ /* 0x100fe2000801082b */
[----:B------:R-:W-:Y:S01]  /*f3a0*/  FMNMX.FTZ R9, R13, R9, !PT ;  /* 0x000000090d097209 */ /* 0x000fe20007810000 */
[--C-:B------:R-:W-:Y:S01]  /*f3b0*/  FFMA.FTZ R34, R34, UR45, -R43.reuse ;  /* 0x0000002d22227c23 */ /* 0x100fe2000801082b */
[--C-:B------:R-:W-:Y:S01]  /*f3c0*/  FFMA.FTZ R67, R40, UR45, -R43.reuse ;  /* 0x0000002d28437c23 */ /* 0x100fe2000801082b */
[----:B------:R-:W3:Y:S01]  /*f3d0*/  MUFU.TANH R56, R56 ;  /* 0x0000003800387308 */ /* 0x000ee20000002400 */
[----:B----4-:R-:W-:Y:S01]  /*f3e0*/  FMNMX.FTZ R9, R33, R9, !PT ;  /* 0x0000000921097209 */ /* 0x010fe20007810000 */
[--C-:B------:R-:W-:Y:S01]  /*f3f0*/  FFMA.FTZ R44, R44, UR45, -R43.reuse ;  /* 0x0000002d2c2c7c23 */ /* 0x100fe2000801082b */
[--C-:B------:R-:W-:Y:S01]  /*f400*/  FFMA.FTZ R62, R144, UR45, -R43.reuse ;  /* 0x0000002d903e7c23 */ /* 0x100fe2000801082b */
[--C-:B------:R-:W-:Y:S01]  /*f410*/  FFMA.FTZ R63, R146, UR45, -R43.reuse ;  /* 0x0000002d923f7c23 */ /* 0x100fe2000801082b */
[----:B------:R-:W-:Y:S01]  /*f420*/  FMNMX.FTZ R9, R64, R9, !PT ;  /* 0x0000000940097209 */ /* 0x000fe20007810000 */
[--C-:B------:R-:W-:Y:S01]  /*f430*/  FFMA.FTZ R58, R145, UR45, -R43.reuse ;  /* 0x0000002d913a7c23 */ /* 0x100fe2000801082b */
[--C-:B------:R-:W-:Y:S01]  /*f440*/  FFMA.FTZ R59, R147, UR45, -R43.reuse ;  /* 0x0000002d933b7c23 */ /* 0x100fe2000801082b */
[----:B------:R-:W4:Y:S01]  /*f450*/  MUFU.TANH R53, R53 ;  /* 0x0000003500357308 */ /* 0x000f220000002400 */
[----:B------:R-:W-:Y:S01]  /*f460*/  FMNMX.FTZ R9, R35, R9, !PT ;  /* 0x0000000923097209 */ /* 0x000fe20007810000 */
[--C-:B------:R-:W-:Y:S01]  /*f470*/  FFMA.FTZ R54, R148, UR45, -R43.reuse ;  /* 0x0000002d94367c23 */ /* 0x100fe2000801082b */
[--C-:B------:R-:W-:Y:S01]  /*f480*/  FFMA.FTZ R50, R149, UR45, -R43.reuse ;  /* 0x0000002d95327c23 */ /* 0x100fe2000801082b */
[--C-:B------:R-:W-:Y:S01]  /*f490*/  FFMA.FTZ R40, R150, UR45, -R43.reuse ;  /* 0x0000002d96287c23 */ /* 0x100fe2000801082b */
[----:B-1----:R-:W-:Y:S01]  /*f4a0*/  FMNMX.FTZ R9, R61, R9, !PT ;  /* 0x000000093d097209 */ /* 0x002fe20007810000 */
[--C-:B------:R-:W-:Y:S01]  /*f4b0*/  FFMA.FTZ R21, R81, UR45, -R43.reuse ;  /* 0x0000002d51157c23 */ /* 0x100fe2000801082b */
[----:B------:R-:W-:Y:S01]  /*f4c0*/  FFMA.FTZ R84, R84, UR45, -R43 ;  /* 0x0000002d54547c23 */ /* 0x000fe2000801082b */
[----:B------:R-:W1:Y:S01]  /*f4d0*/  MUFU.TANH R52, R52 ;  /* 0x0000003400347308 */ /* 0x000e620000002400 */
[----:B--2---:R-:W-:-:S04]  /*f4e0*/  FMNMX.FTZ R9, R60, R9, !PT ;  /* 0x000000093c097209 */ /* 0x004fc80007810000 */
[----:B0-----:R-:W-:-:S03]  /*f4f0*/  FMNMX.FTZ R9, R57, R9, !PT ;  /* 0x0000000939097209 */ /* 0x001fc60007810000 */
[----:B------:R-:W0:Y:S01]  /*f500*/  MUFU.TANH R48, R48 ;  /* 0x0000003000307308 */ /* 0x000e220000002400 */
[----:B---3--:R-:W-:-:S04]  /*f510*/  FMNMX.FTZ R9, R56, R9, !PT ;  /* 0x0000000938097209 */ /* 0x008fc80007810000 */
[----:B----4-:R-:W-:-:S03]  /*f520*/  FMNMX.FTZ R9, R53, R9, !PT ;  /* 0x0000000935097209 */ /* 0x010fc60007810000 */
[----:B------:R-:W2:Y:S01]  /*f530*/  MUFU.TANH R49, R49 ;  /* 0x0000003100317308 */ /* 0x000ea20000002400 */
[----:B-1----:R-:W-:-:S07]  /*f540*/  FMNMX.FTZ R9, R52, R9, !PT ;  /* 0x0000000934097209 */ /* 0x002fce0007810000 */
[----:B------:R-:W1:Y:S01]  /*f550*/  MUFU.TANH R41, R41 ;  /* 0x0000002900297308 */ /* 0x000e620000002400 */
[----:B0-----:R-:W-:-:S07]  /*f560*/  FMNMX.FTZ R9, R48, R9, !PT ;  /* 0x0000000930097209 */ /* 0x001fce0007810000 */
[----:B------:R-:W0:Y:S01]  /*f570*/  MUFU.TANH R154, R154 ;  /* 0x0000009a009a7308 */ /* 0x000e220000002400 */
[----:B--2---:R-:W-:-:S07]  /*f580*/  FMNMX.FTZ R9, R49, R9, !PT ;  /* 0x0000000931097209 */ /* 0x004fce0007810000 */
        /* <DEDUP_REMOVED lines=12> */
[----:B------:R2:W-:Y:S01]  /*f650*/  MUFU.EX2 R36, R25 ;  /* 0x0000001900247308 */ /* 0x0005e20000000800 */
[----:B-1----:R-:W-:-:S07]  /*f660*/  FMNMX.FTZ R9, R10, R9, !PT ;  /* 0x000000090a097209 */ /* 0x002fce0007810000 */
[----:B------:R-:W-:Y:S01]  /*f670*/  MUFU.EX2 R65, R45 ;  /* 0x0000002d00417308 */ /* 0x000fe20000000800 */
[----:B0-----:R-:W-:-:S05]  /*f680*/  FMNMX.FTZ R9, R11, R9, !PT ;  /* 0x000000090b097209 */ /* 0x001fca0007810000 */
[----:B------:R-:W0:Y:S02]  /*f690*/  SHFL.BFLY PT, R38, R9, 0x2, 0x1f ;  /* 0x0c401f0009267f89 */ /* 0x000e2400000e0000 */
[----:B------:R1:W-:Y:S08]  /*f6a0*/  MUFU.EX2 R45, R76 ;  /* 0x0000004c002d7308 */ /* 0x0003f00000000800 */
[----:B------:R-:W-:Y:S08]  /*f6b0*/  MUFU.EX2 R79, R79 ;  /* 0x0000004f004f7308 */ /* 0x000ff00000000800 */
[----:B------:R-:W-:Y:S01]  /*f6c0*/  MUFU.EX2 R26, R42 ;  /* 0x0000002a001a7308 */ /* 0x000fe20000000800 */
[----:B0-----:R-:W-:-:S07]  /*f6d0*/  FMNMX.FTZ R9, R9, R38, !PT ;  /* 0x0000002609097209 */ /* 0x001fce0007810000 */
[----:B------:R-:W-:Y:S01]  /*f6e0*/  MUFU.EX2 R77, R46 ;  /* 0x0000002e004d7308 */ /* 0x000fe20000000800 */
[----:B------:R-:W0:Y:S07]  /*f6f0*/  SHFL.BFLY PT, R38, R9, 0x1, 0x1f ;  /* 0x0c201f0009267f89 */ /* 0x000e2e00000e0000 */
[----:B------:R-:W-:Y:S08]  /*f700*/  MUFU.EX2 R69, R32 ;  /* 0x0000002000457308 */ /* 0x000ff00000000800 */
[----:B------:R3:W-:Y:S08]  /*f710*/  MUFU.EX2 R32, R37 ;  /* 0x0000002500207308 */ /* 0x0007f00000000800 */
[----:B------:R-:W-:Y:S01]  /*f720*/  MUFU.EX2 R75, R75 ;  /* 0x0000004b004b7308 */ /* 0x000fe20000000800 */
[----:B0-----:R-:W-:-:S05]  /*f730*/  FMNMX.FTZ R9, R9, R38, !PT ;  /* 0x0000002609097209 */ /* 0x001fca0007810000 */
[C---:B------:R-:W-:Y:S01]  /*f740*/  FADD.FTZ R38, -R9.reuse, R8 ;  /* 0x0000000809267221 */ /* 0x040fe20000010100 */
[----:B------:R-:W-:Y:S01]  /*f750*/  FMUL.FTZ R80, R9, UR45 ;  /* 0x0000002d09507c20 */ /* 0x000fe20008410000 */
[----:B------:R-:W-:Y:S01]  /*f760*/  FMUL.FTZ R8, R7, UR45 ;  /* 0x0000002d07087c20 */ /* 0x000fe20008410000 */
[----:B------:R-:W-:Y:S01]  /*f770*/  MUFU.EX2 R73, R28 ;  /* 0x0000001c00497308 */ /* 0x000fe20000000800 */
[----:B------:R-:W-:Y:S01]  /*f780*/  FMUL.FTZ R7, R38, UR45 ;  /* 0x0000002d26077c20 */ /* 0x000fe20008410000 */
[--C-:B------:R-:W-:Y:S01]  /*f790*/  FFMA.FTZ R78, R78, UR45, -R80.reuse ;  /* 0x0000002d4e4e7c23 */ /* 0x100fe20008010850 */
[--C-:B------:R-:W-:Y:S01]  /*f7a0*/  FFMA.FTZ R38, R12, UR45, -R43.reuse ;  /* 0x0000002d0c267c23 */ /* 0x100fe2000801082b */
[--C-:B--2---:R-:W-:Y:S01]  /*f7b0*/  FFMA.FTZ R25, R87, UR45, -R80.reuse ;  /* 0x0000002d57197c23 */ /* 0x104fe20008010850 */
[--C-:B-1----:R-:W-:Y:S01]  /*f7c0*/  FFMA.FTZ R76, R86, UR45, -R80.reuse ;  /* 0x0000002d564c7c23 */ /* 0x102fe20008010850 */
[--C-:B------:R-:W-:Y:S01]  /*f7d0*/  FFMA.FTZ R74, R74, UR45, -R80.reuse ;  /* 0x0000002d4a4a7c23 */ /* 0x100fe20008010850 */
[--C-:B---3--:R-:W-:Y:S01]  /*f7e0*/  FFMA.FTZ R37, R70, UR45, -R80.reuse ;  /* 0x0000002d46257c23 */ /* 0x108fe20008010850 */
        /* <DEDUP_REMOVED lines=25> */
[--C-:B------:R-:W-:Y:S01]  /*f980*/  FFMA.FTZ R14, R82, UR45, -R80.reuse ;  /* 0x0000002d520e7c23 */ /* 0x100fe20008010850 */
[--C-:B------:R-:W-:Y:S01]  /*f990*/  FFMA.FTZ R15, R15, UR45, -R80.reuse ;  /* 0x0000002d0f0f7c23 */ /* 0x100fe20008010850 */
[--C-:B------:R-:W-:Y:S01]  /*f9a0*/  FFMA.FTZ R10, R10, UR45, -R80.reuse ;  /* 0x0000002d0a0a7c23 */ /* 0x100fe20008010850 */
[----:B------:R-:W-:-:S04]  /*f9b0*/  FFMA.FTZ R11, R11, UR45, -R80 ;  /* 0x0000002d0b0b7c23 */ /* 0x000fc80008010850 */
[----:B------:R-:W2:Y:S01]  /*f9c0*/  MUFU.EX2 R25, R25 ;  /* 0x0000001900197308 */ /* 0x000ea20000000800 */
[----:B0-----:R-:W-:-:S04]  /*f9d0*/  FFMA.FTZ R3, R8, R3, R24 ;  /* 0x0000000308037223 */ /* 0x001fc80000010018 */
[----:B------:R-:W-:-:S03]  /*f9e0*/  FADD.FTZ R3, R79, R3 ;  /* 0x000000034f037221 */ /* 0x000fc60000010000 */
[----:B------:R0:W3:Y:S01]  /*f9f0*/  MUFU.EX2 R38, R27 ;  /* 0x0000001b00267308 */ /* 0x0000e20000000800 */
[----:B-1----:R-:W-:Y:S01]  /*fa00*/  FFMA.FTZ R4, R7, R4, R78 ;  /* 0x0000000407047223 */ /* 0x002fe2000001004e */
[----:B------:R-:W-:-:S04]  /*fa10*/  FADD.FTZ R3, R26, R3 ;  /* 0x000000031a037221 */ /* 0x000fc80000010000 */
[----:B------:R-:W-:Y:S02]  /*fa20*/  FADD.FTZ R3, R77, R3 ;  /* 0x000000034d037221 */ /* 0x000fe40000010000 */
[----:B------:R-:W1:Y:S01]  /*fa30*/  MUFU.EX2 R76, R76 ;  /* 0x0000004c004c7308 */ /* 0x000e620000000800 */
[----:B0-----:R-:W-:Y:S01]  /*fa40*/  FFMA.FTZ R27, R83, UR45, -R80 ;  /* 0x0000002d531b7c23 */ /* 0x001fe20008010850 */
[----:B--2---:R-:W-:Y:S01]  /*fa50*/  FADD.FTZ R4, R25, R4 ;  /* 0x0000000419047221 */ /* 0x004fe20000010000 */
[----:B------:R-:W-:-:S04]  /*fa60*/  FADD.FTZ R3, R36, R3 ;  /* 0x0000000324037221 */ /* 0x000fc80000010000 */
[----:B------:R-:W-:Y:S01]  /*fa70*/  FADD.FTZ R3, R75, R3 ;  /* 0x000000034b037221 */ /* 0x000fe20000010000 */
[----:B------:R-:W0:Y:S03]  /*fa80*/  MUFU.EX2 R27, R27 ;  /* 0x0000001b001b7308 */ /* 0x000e260000000800 */
[----:B---3--:R-:W-:-:S04]  /*fa90*/  FADD.FTZ R3, R38, R3 ;  /* 0x0000000326037221 */ /* 0x008fc80000010000 */
[----:B------:R-:W-:Y:S01]  /*faa0*/  FADD.FTZ R3, R73, R3 ;  /* 0x0000000349037221 */ /* 0x000fe20000010000 */
        /* <DEDUP_REMOVED lines=20> */
[----:B------:R1:W-:Y:S01]  /*fbf0*/  MUFU.EX2 R42, R66 ;  /* 0x00000042002a7308 */ /* 0x0003e20000000800 */
[----:B0-----:R-:W-:-:S04]  /*fc00*/  FADD.FTZ R3, R30, R3 ;  /* 0x000000031e037221 */ /* 0x001fc80000010000 */
[----:B------:R-:W-:-:S03]  /*fc10*/  FADD.FTZ R3, R69, R3 ;  /* 0x0000000345037221 */ /* 0x000fc60000010000 */
[----:B------:R-:W0:Y:S01]  /*fc20*/  MUFU.EX2 R31, R31 ;  /* 0x0000001f001f7308 */ /* 0x000e220000000800 */
[----:B-1----:R-:W-:Y:S01]  /*fc30*/  FFMA.FTZ R66, R13, UR45, -R80 ;  /* 0x0000002d0d427c23 */ /* 0x002fe20008010850 */
[----:B--2---:R-:W-:Y:S01]  /*fc40*/  FADD.FTZ R4, R68, R4 ;  /* 0x0000000444047221 */ /* 0x004fe20000010000 */
[----:B------:R-:W-:-:S05]  /*fc50*/  FADD.FTZ R3, R32, R3 ;  /* 0x0000000320037221 */ /* 0x000fca0000010000 */
[----:B------:R-:W1:Y:S08]  /*fc60*/  MUFU.EX2 R66, R66 ;  /* 0x0000004200427308 */ /* 0x000e700000000800 */
[----:B------:R-:W2:Y:S01]  /*fc70*/  MUFU.EX2 R67, R67 ;  /* 0x0000004300437308 */ /* 0x000ea20000000800 */
[----:B0-----:R-:W-:-:S07]  /*fc80*/  FADD.FTZ R4, R31, R4 ;  /* 0x000000041f047221 */ /* 0x001fce0000010000 */
[----:B------:R-:W0:Y:S01]  /*fc90*/  MUFU.EX2 R33, R33 ;  /* 0x0000002100217308 */ /* 0x000e220000000800 */
[----:B-1----:R-:W-:-:S07]  /*fca0*/  FADD.FTZ R4, R66, R4 ;  /* 0x0000000442047221 */ /* 0x002fce0000010000 */
[----:B------:R1:W3:Y:S01]  /*fcb0*/  MUFU.EX2 R34, R44 ;  /* 0x0000002c00227308 */ /* 0x0002e20000000800 */
[----:B--2---:R-:W-:-:S07]  /*fcc0*/  FADD.FTZ R3, R67, R3 ;  /* 0x0000000343037221 */ /* 0x004fce0000010000 */
[----:B------:R-:W2:Y:S01]  /*fcd0*/  MUFU.EX2 R64, R64 ;  /* 0x0000004000407308 */ /* 0x000ea20000000800 */
[----:B0-----:R-:W-:Y:S01]  /*fce0*/  FADD.FTZ R4, R33, R4 ;  /* 0x0000000421047221 */ /* 0x001fe20000010000 */
[----:B-1----:R-:W-:-:S06]  /*fcf0*/  FFMA.FTZ R44, R152, UR45, -R80 ;  /* 0x0000002d982c7c23 */ /* 0x002fcc0008010850 */
[----:B------:R-:W0:Y:S01]  /*fd00*/  MUFU.EX2 R35, R35 ;  /* 0x0000002300237308 */ /* 0x000e220000000800 */
[----:B---3--:R-:W-:-:S04]  /*fd10*/  FADD.FTZ R3, R34, R3 ;  /* 0x0000000322037221 */ /* 0x008fc80000010000 */
[----:B------:R-:W-:-:S03]  /*fd20*/  FADD.FTZ R3, R65, R3 ;  /* 0x0000000341037221 */ /* 0x000fc60000010000 */
        /* <DEDUP_REMOVED lines=41> */
[----:B-1----:R-:W-:-:S04]  /*ffc0*/  FADD.FTZ R3, R47, R3 ;  /* 0x000000032f037221 */ /* 0x002fc80000010000 */
[----:B------:R-:W-:-:S03]  /*ffd0*/  FADD.FTZ R3, R45, R3 ;  /* 0x000000032d037221 */ /* 0x000fc60000010000 */
[----:B------:R-:W1:Y:S01]  /*ffe0*/  MUFU.EX2 R44, R44 ;  /* 0x0000002c002c7308 */ /* 0x000e620000000800 */
[----:B--2---:R-:W-:Y:S01]  /*fff0*/  FADD.FTZ R4, R46, R4 ;  /* 0x000000042e047221 */ /* 0x004fe20000010000 */
[----:B------:R-:W-:-:S06]  /*10000*/  FADD.FTZ R3, R42, R3 ;  /* 0x000000032a037221 */ /* 0x000fcc0000010000 */
        /* <DEDUP_REMOVED lines=15> */
[----:B-1----:R-:W-:Y:S01]  /*10100*/  FADD.FTZ R4, R10, R4 ;  /* 0x000000040a047221 */ /* 0x002fe20000010000 */
[----:B--2---:R-:W-:-:S03]  /*10110*/  FADD.FTZ R3, R12, R3 ;  /* 0x000000030c037221 */ /* 0x004fc60000010000 */
[----:B0-----:R-:W-:Y:S01]  /*10120*/  FADD.FTZ R4, R11, R4 ;  /* 0x000000040b047221 */ /* 0x001fe20000010000 */
[----:B------:R-:W-:Y:S06]  /*10130*/  @!P0 BRA `(.L_x_516) ;  /* 0x0000000000048947 */ /* 0x000fec0003800000 */
[----:B------:R-:W-:Y:S01]  /*10140*/  BPT.TRAP 0x1 ;  /* 0x000000040000795c */ /* 0x000fe20000300000 */
.L_x_516:
[----:B------:R-:W2:Y:S04]  /*10150*/  LDL R84, [R1+0x60] ;  /* 0x0000600001547983 */ /* 0x000ea80000100800 */
[----:B------:R-:W3:Y:S04]  /*10160*/  LDL R85, [R1+0x80] ;  /* 0x0000800001557983 */ /* 0x000ee80000100800 */
[----:B------:R-:W4:Y:S04]  /*10170*/  LDL R82, [R1+0x68] ;  /* 0x0000680001527983 */ /* 0x000f280000100800 */
[----:B------:R-:W5:Y:S04]  /*10180*/  LDL R81, [R1+0x64] ;  /* 0x0000640001517983 */ /* 0x000f680000100800 */
[----:B------:R-:W5:Y:S01]  /*10190*/  LDL R83, [R1+0x84] ;  /* 0x0000840001537983 */ /* 0x000f620000100800 */
[----:B------:R-:W-:Y:S01]  /*101a0*/  LEA R5, R5, R2, 0x3 ;  /* 0x0000000205057211 */ /* 0x000fe200078e18ff */
[----:B------:R-:W-:-:S04]  /*101b0*/  IMAD.U32 R80, RZ, RZ, UR38 ;  /* 0x00000026ff507e24 */ /* 0x000fc8000f8e00ff */
[----:B------:R-:W-:Y:S01]  /*101c0*/  VIADD R5, R5, 0x2d860 ;  /* 0x0002d86005057836 */ /* 0x000fe20000000000 */
[----:B------:R-:W-:Y:S02]  /*101d0*/  F2FP.F16.F32.PACK_AB R24, R79, R24 ;  /* 0x000000184f18723e */ /* 0x000fe400000000ff */
[----:B------:R-:W-:Y:S02]  /*101e0*/  F2FP.F16.F32.PACK_AB R25, R25, R78 ;  /* 0x0000004e1919723e */ /* 0x000fe400000000ff */
[----:B------:R-:W-:Y:S02]  /*101f0*/  PRMT R5, R80, 0x654, R5 ;  /* 0x0000065450057816 */ /* 0x000fe40000000005 */
[----:B------:R-:W-:Y:S02]  /*10200*/  F2FP.F16.F32.PACK_AB R26, R77, R26 ;  /* 0x0000001a4d1a723e */ /* 0x000fe400000000ff */
[----:B------:R-:W-:Y:S01]  /*10210*/  F2FP.F16.F32.PACK_AB R27, R27, R76 ;  /* 0x0000004c1b1b723e */ /* 0x000fe200000000ff */
[----:B------:R0:W-:Y:S01]  /*10220*/  SYNCS.ARRIVE.TRANS64.RED.A1T0 RZ, [R5+URZ], RZ ;  /* 0x000000ff05ff79a7 */ /* 0x0001e2000810043f */
[----:B------:R-:W-:-:S02]  /*10230*/  F2FP.F16.F32.PACK_AB R36, R75, R36 ;  /* 0x000000244b24723e */ /* 0x000fc400000000ff */
[----:B------:R-:W-:Y:S02]  /*10240*/  F2FP.F16.F32.PACK_AB R37, R37, R74 ;  /* 0x0000004a2525723e */ /* 0x000fe400000000ff */
[----:B------:R-:W-:Y:S02]  /*10250*/  F2FP.F16.F32.PACK_AB R38, R73, R38 ;  /* 0x000000264926723e */ /* 0x000fe400000000ff */
[----:B------:R-:W-:Y:S02]  /*10260*/  F2FP.F16.F32.PACK_AB R39, R39, R72 ;  /* 0x000000482727723e */ /* 0x000fe400000000ff */
[----:B------:R-:W-:Y:S02]  /*10270*/  F2FP.F16.F32.PACK_AB R28, R71, R28 ;  /* 0x0000001c471c723e */ /* 0x000fe400000000ff */
[----:B------:R-:W-:Y:S02]  /*10280*/  F2FP.F16.F32.PACK_AB R29, R29, R70 ;  /* 0x000000461d1d723e */ /* 0x000fe400000000ff */
        /* <DEDUP_REMOVED lines=10> */
[----:B------:R-:W-:Y:S01]  /*10330*/  ISETP.GT.AND P1, PT, R0, RZ, PT ;  /* 0x000000ff0000720c */ /* 0x000fe20003f24270 */
        /* <DEDUP_REMOVED lines=51> */
[----:B0-----:R-:W-:Y:S01]  /*10670*/  IMAD.MOV.U32 R5, RZ, RZ, R141 ;  /* 0x000000ffff057224 */ /* 0x001fe200078e008d */
[----:B--2---:R0:W-:Y:S04]  /*10680*/  STSM.16.M88.4 [R84+0x21800], R24 ;  /* 0x0218001854007844 */ /* 0x0041e80000000200 */
[----:B---3--:R1:W-:Y:S04]  /*10690*/  STSM.16.M88.4 [R85], R36 ;  /* 0x0000002455007844 */ /* 0x0083e80000000200 */
[----:B----4-:R2:W-:Y:S04]  /*106a0*/  STSM.16.M88.4 [R82], R28 ;  /* 0x0000001c52007844 */ /* 0x0105e80000000200 */
[----:B-----5:R3:W-:Y:S01]  /*106b0*/  STSM.16.M88.4 [R81], R32 ;  /* 0x0000002051007844 */ /* 0x0207e20000000200 */
[----:B0-----:R-:W-:-:S02]  /*106c0*/  F2FP.F16.F32.PACK_AB R24, R63, R62 ;  /* 0x0000003e3f18723e */ /* 0x001fc400000000ff */
[----:B------:R-:W-:Y:S02]  /*106d0*/  F2FP.F16.F32.PACK_AB R25, R60, R61 ;  /* 0x0000003d3c19723e */ /* 0x000fe400000000ff */
[----:B------:R-:W-:Y:S02]  /*106e0*/  F2FP.F16.F32.PACK_AB R26, R59, R58 ;  /* 0x0000003a3b1a723e */ /* 0x000fe400000000ff */
[----:B------:R-:W-:Y:S02]  /*106f0*/  F2FP.F16.F32.PACK_AB R27, R56, R57 ;  /* 0x00000039381b723e */ /* 0x000fe400000000ff */
[----:B-1----:R-:W-:Y:S02]  /*10700*/  F2FP.F16.F32.PACK_AB R36, R55, R54 ;  /* 0x000000363724723e */ /* 0x002fe400000000ff */
[----:B------:R-:W-:Y:S02]  /*10710*/  F2FP.F16.F32.PACK_AB R37, R52, R53 ;  /* 0x000000353425723e */ /* 0x000fe400000000ff */
[----:B------:R-:W-:-:S02]  /*10720*/  F2FP.F16.F32.PACK_AB R38, R51, R50 ;  /* 0x000000323326723e */ /* 0x000fc400000000ff */
[----:B------:R-:W-:Y:S02]  /*10730*/  F2FP.F16.F32.PACK_AB R39, R49, R48 ;  /* 0x000000303127723e */ /* 0x000fe400000000ff */
[----:B--2---:R-:W-:Y:S02]  /*10740*/  F2FP.F16.F32.PACK_AB R28, R21, R20 ;  /* 0x00000014151c723e */ /* 0x004fe400000000ff */
[----:B------:R-:W-:Y:S02]  /*10750*/  F2FP.F16.F32.PACK_AB R29, R15, R14 ;  /* 0x0000000e0f1d723e */ /* 0x000fe400000000ff */
[----:B------:R-:W-:Y:S02]  /*10760*/  F2FP.F16.F32.PACK_AB R30, R12, R13 ;  /* 0x0000000d0c1e723e */ /* 0x000fe400000000ff */
[----:B------:R-:W-:Y:S01]  /*10770*/  F2FP.F16.F32.PACK_AB R31, R11, R10 ;  /* 0x0000000a0b1f723e */ /* 0x000fe200000000ff */
[----:B------:R3:W-:Y:S04]  /*10780*/  STSM.16.M88.4 [R84+0x27800], R24 ;  /* 0x0278001854007844 */ /* 0x0007e80000000200 */
[----:B------:R3:W-:Y:S04]  /*10790*/  STSM.16.M88.4 [R83], R36 ;  /* 0x0000002453007844 */ /* 0x0007e80000000200 */
[----:B------:R3:W-:Y:S04]  /*107a0*/  STSM.16.M88.4 [R82+0x6000], R40 ;  /* 0x0060002852007844 */ /* 0x0007e80000000200 */
[----:B------:R3:W-:Y:S01]  /*107b0*/  STSM.16.M88.4 [R81+0x6000], R28 ;  /* 0x0060001c51007844 */ /* 0x0007e20000000200 */
[----:B------:R-:W-:Y:S01]  /*107c0*/  @!PT LDS RZ, [RZ] ;  /* 0x00000000fffff984 */ /* 0x000fe20000000800 */
[----:B------:R-:W-:Y:S01]  /*107d0*/  @!PT LDS RZ, [RZ] ;  /* 0x00000000fffff984 */ /* 0x000fe20000000800 */
[----:B------:R-:W-:Y:S01]  /*107e0*/  @!PT LDS RZ, [RZ] ;  /* 0x00000000fffff984 */ /* 0x000fe20000000800 */
[----:B------:R-:W-:Y:S01]  /*107f0*/  @!PT LDS RZ, [RZ] ;  /* 0x00000000fffff984 */ /* 0x000fe20000000800 */
[----:B------:R0:W-:Y:S06]  /*10800*/  MEMBAR.ALL.CTA ;  /* 0x0000000000007992 */ /* 0x0001ec0000008000 */
[----:B0-----:R-:W0:Y:S01]  /*10810*/  FENCE.VIEW.ASYNC.S ;  /* 0x00000000000073c6 */ /* 0x001e220000000000 */
[----:B------:R-:W-:Y:S01]  /*10820*/  IMAD.MOV.U32 R10, RZ, RZ, R157 ;  /* 0x000000ffff0a7224 */ /* 0x000fe200078e009d */
[----:B0-----:R-:W-:Y:S01]  /*10830*/  NOP ;  /* 0x0000000000007918 */ /* 0x001fe20000000000 */
[----:B------:R-:W-:Y:S05]  /*10840*/  @P1 BRA `(.L_x_517) ;  /* 0xffffffd000b01947 */ /* 0x000fea000383ffff */
.L_x_505:
[----:B------:R-:W-:Y:S05]  /*10850*/  WARPSYNC.ALL ;  /* 0x0000000000007948 */ /* 0x000fea0003800000 */
[----:B------:R-:W-:Y:S06]  /*10860*/  BAR.ARV 0x8, 0x200 ;  /* 0x0208000000007b1d */ /* 0x000fec0000002000 */
[----:B------:R-:W-:Y:S05]  /*10870*/  @!P0 BRA `(.L_x_518) ;  /* 0x0000000000048947 */ /* 0x000fea0003800000 */
[----:B------:R-:W-:Y:S01]  /*10880*/  BPT.TRAP 0x1 ;  /* 0x000000040000795c */ /* 0x000fe20000300000 */
.L_x_518:
[----:B------:R-:W-:Y:S02]  /*10890*/  LEA R5, R141, R2, 0x3 ;  /* 0x000000028d057211 */ /* 0x000fe400078e18ff */
[----:B------:R-:W-:-:S04]  /*108a0*/  SHF.L.U32 R0, R157, 0x1f, RZ ;  /* 0x0000001f9d007819 */ /* 0x000fc800000006ff */
[----:B------:R0:W1:Y:S01]  /*108b0*/  SYNCS.PHASECHK.TRANS64.TRYWAIT P1, [R5+URZ+0x2d850], R0 ;  /* 0x02d85000050075a7 */ /* 0x000062000802017f */
[----:B------:R-:W-:Y:S05]  /*108c0*/  @!P0 BRA `(.L_x_519) ;  /* 0x0000000000048947 */ /* 0x000fea0003800000 */
[----:B------:R-:W-:Y:S01]  /*108d0*/  BPT.TRAP 0x1 ;  /* 0x000000040000795c */ /* 0x000fe20000300000 */
.L_x_519:
[----:B------:R-:W2:Y:S01]  /*108e0*/  LDL.LU R7, [R1+0x74] ;  /* 0x0000740001077983 */ /* 0x000ea20000300800 */
[----:B------:R-:W-:Y:S02]  /*108f0*/  VIADD R2, R2, 0x400 ;  /* 0x0000040002027836 */ /* 0x000fe40000000000 */
[----:B------:R-:W-:-:S03]  /*10900*/  IMAD.MOV.U32 R11, RZ, RZ, 0x40000040 ;  /* 0x40000040ff0b7424 */ /* 0x000fc600078e00ff */
[----:B------:R-:W-:-:S04]  /*10910*/  SHF.R.U32.HI R2, RZ, 0x4, R2 ;  /* 0x00000004ff027819 */ /* 0x000fc80000011602 */
[----:B------:R-:W-:-:S04]  /*10920*/  LOP3.LUT R2, R2, 0x3fff, RZ, 0xc0, !PT ;  /* 0x00003fff02027812 */ /* 0x000fc800078ec0ff */
[----:B------:R-:W-:Y:S02]  /*10930*/  LOP3.LUT R2, R2, 0x2000000, RZ, 0xfc, !PT ;  /* 0x0200000002027812 */ /* 0x000fe400078efcff */
[----:B--2---:R-:W-:Y:S01]  /*10940*/  LOP3.LUT R10, R7, 0x10000, RZ, 0xfc, !PT ;  /* 0x00010000070a7812 */ /* 0x004fe200078efcff */
[----:B-1----:R-:W-:Y:S06]  /*10950*/  @P1 BRA `(.L_x_520) ;  /* 0x0000000000081947 */ /* 0x002fec0003800000 */
[----:B------:R-:W1:Y:S02]  /*10960*/  SYNCS.PHASECHK.TRANS64.TRYWAIT P1, [R5+URZ+0x2d850], R0 ;  /* 0x02d85000050075a7 */ /* 0x000e64000802017f */
[----:B-1----:R-:W-:Y:S05]  /*10970*/  @!P1 BRA `(.L_x_521) ;  /* 0x0000009c002c9947 */ /* 0x002fea0003800000 */
.L_x_520:
[----:B------:R-:W-:Y:S01]  /*10980*/  IMAD R12, R141, 0x600, R2 ;  /* 0x000006008d0c7824 */ /* 0x000fe200078e0202 */
[----:B------:R-:W-:Y:S05]  /*10990*/  WARPSYNC.ALL ;  /* 0x0000000000007948 */ /* 0x000fea0003800000 */
[----:B------:R-:W-:Y:S01]  /*109a0*/  IMAD.MOV.U32 R13, RZ, RZ, -0x7fffffe0 ;  /* 0x80000020ff0d7424 */ /* 0x000fe200078e00ff */
[----:B------:R-:W-:Y:S01]  /*109b0*/  R2UR UR4, R10 ;  /* 0x000000000a0472ca */ /* 0x000fe200000e0000 */
[----:B------:R-:W-:Y:S01]  /*109c0*/  WARPGROUP.ARRIVE ;  /* 0x00000000000079c5 */ /* 0x000fe20000000000 */
[----:B------:R-:W-:Y:S01]  /*109d0*/  R2UR UR5, R11 ;  /* 0x000000000b0572ca */ /* 0x000fe200000e0000 */
[C---:B------:R-:W-:Y:S01]  /*109e0*/  VIADD R20, R12.reuse, 0x40 ;  /* 0x000000400c147836 */ /* 0x040fe20000000000 */
[----:B------:R-:W-:Y:S01]  /*109f0*/  R2UR UR6, R12 ;  /* 0x000000000c0672ca */ /* 0x000fe200000e0000 */
[----:B------:R-:W-:Y:S01]  /*10a00*/  IMAD.MOV.U32 R15, RZ, RZ, 0x40000040 ;  /* 0x40000040ff0f7424 */ /* 0x000fe200078e00ff */
[----:B------:R-:W-:Y:S01]  /*10a10*/  R2UR UR7, R13 ;  /* 0x000000000d0772ca */ /* 0x000fe200000e0000 */
[----:B------:R-:W-:Y:S01]  /*10a20*/  IMAD.MOV.U32 R21, RZ, RZ, -0x7fffffe0 ;  /* 0x80000020ff157424 */ /* 0x000fe200078e00ff */
[----:B------:R-:W-:Y:S01]  /*10a30*/  IADD3 R14, R10, 0x2, RZ ;  /* 0x000000020a0e7810 */ /* 0x000fe20007ffe0ff */
[----:B------:R-:W-:Y:S01]  /*10a40*/  IMAD.MOV.U32 R11, RZ, RZ, 0x40000040 ;  /* 0x40000040ff0b7424 */ /* 0x000fe200078e00ff */
[----:B01----:R-:W0:Y:S01]  /*10a50*/  SHFL.BFLY PT, R0, R3, 0x2, 0x1f ;  /* 0x0c401f0003007f89 */ /* 0x003e2200000e0000 */
[----:B------:R-:W-:Y:S01]  /*10a60*/  IMAD.MOV.U32 R13, RZ, RZ, -0x7fffffe0 ;  /* 0x80000020ff0d7424 */ /* 0x000fe200078e00ff */
[----:B---3--:R-:W-:Y:S01]  /*10a70*/  MOV R41, RZ ;  /* 0x000000ff00297202 */ /* 0x008fe20000000f00 */
[----:B------:R-:W-:Y:S01]  /*10a80*/  IMAD.MOV.U32 R2, RZ, RZ, RZ ;  /* 0x000000ffff027224 */ /* 0x000fe200078e00ff */
[----:B------:R-:W1:Y:S05]  /*10a90*/  SHFL.BFLY PT, R7, R4, 0x2, 0x1f ;  /* 0x0c401f0004077f89 */ /* 0x000e6a00000e0000 */
[----:B------:R-:W-:Y:S01]  /*10aa0*/  HGMMA.64x96x16.F32 R88, gdesc[UR4].tnspB, R88, gsb0 ;  /* 0x41600000045879f0 */ /* 0x000fe20008000858 */
[----:B------:R-:W-:-:S02]  /*10ab0*/  R2UR UR4, R14 ;  /* 0x000000000e0472ca */ /* 0x000fc400000e0000 */
[----:B------:R-:W-:Y:S01]  /*10ac0*/  R2UR UR5, R15 ;  /* 0x000000000f0572ca */ /* 0x000fe200000e0000 */
[----:B------:R-:W-:Y:S01]  /*10ad0*/  IMAD.MOV.U32 R15, RZ, RZ, 0x40000040 ;  /* 0x40000040ff0f7424 */ /* 0x000fe200078e00ff */
[----:B------:R-:W-:Y:S01]  /*10ae0*/  R2UR UR6, R20 ;  /* 0x00000000140672ca */ /* 0x000fe200000e0000 */
[----:B------:R-:W-:Y:S01]  /*10af0*/  VIADD R20, R12, 0x80 ;  /* 0x000000800c147836 */ /* 0x000fe20000000000 */
[----:B------:R-:W-:Y:S01]  /*10b00*/  R2UR UR7, R21 ;  /* 0x00000000150772ca */ /* 0x000fe200000e0000 */
[----:B------:R-:W-:Y:S01]  /*10b10*/  IMAD.MOV.U32 R21, RZ, RZ, -0x7fffffe0 ;  /* 0x80000020ff157424 */ /* 0x000fe200078e00ff */
[----:B------:R-:W-:Y:S01]  /*10b20*/  IADD3 R14, R10, 0x4, RZ ;  /* 0x000000040a0e7810 */ /* 0x000fe20007ffe0ff */
[----:B0-----:R-:W-:Y:S01]  /*10b30*/  FADD.FTZ R0, R0, R3 ;  /* 0x0000000300007221 */ /* 0x001fe20000010000 */
[----:B------:R-:W-:Y:S02]  /*10b40*/  IMAD.MOV.U32 R3, RZ, RZ, -0x800000 ;  /* 0xff800000ff037424 */ /* 0x000fe400078e00ff */
[----:B-1----:R-:W-:-:S02]  /*10b50*/  FADD.FTZ R8, R7, R4 ;  /* 0x0000000407087221 */ /* 0x002fc40000010000 */
[----:B------:R-:W0:Y:S01]  /*10b60*/  SHFL.BFLY PT, R7, R0, 0x1, 0x1f ;  /* 0x0c201f0000077f89 */ /* 0x000e2200000e0000 */
[----:B------:R-:W-:Y:S02]  /*10b70*/  WARPGROUP.DEPBAR.LE gsb0, 0x0 ;  /* 0x00008000000079c5 */ /* 0x000fe40000010000 */
[----:B------:R-:W-:-:S06]  /*10b80*/  WARPGROUP.ARRIVE ;  /* 0x00000000000079c5 */ /* 0x000fcc0000000000 */
[----:B------:R-:W-:Y:S01]  /*10b90*/  HGMMA.64x96x16.F32 R88, gdesc[UR4].tnspB, R88, gsb0 ;  /* 0x41600000045879f0 */ /* 0x000fe20008000858 */
[----:B------:R-:W-:Y:S02]  /*10ba0*/  R2UR UR4, R14 ;  /* 0x000000000e0472ca */ /* 0x000fe400000e0000 */
[----:B------:R-:W-:Y:S01]  /*10bb0*/  R2UR UR5, R15 ;  /* 0x000000000f0572ca */ /* 0x000fe200000e0000 */
[----:B------:R-:W-:Y:S01]  /*10bc0*/  IMAD.MOV.U32 R15, RZ, RZ, 0x40000040 ;  /* 0x40000040ff0f7424 */ /* 0x000fe200078e00ff */
[----:B------:R-:W-:Y:S01]  /*10bd0*/  R2UR UR6, R20 ;  /* 0x00000000140672ca */ /* 0x000fe200000e0000 */
[----:B------:R-:W-:Y:S01]  /*10be0*/  VIADD R20, R12, 0xc0 ;  /* 0x000000c00c147836 */ /* 0x000fe20000000000 */
[----:B------:R-:W-:Y:S01]  /*10bf0*/  R2UR UR7, R21 ;  /* 0x00000000150772ca */ /* 0x000fe200000e0000 */
[----:B------:R-:W-:Y:S01]  /*10c00*/  IMAD.MOV.U32 R21, RZ, RZ, -0x7fffffe0 ;  /* 0x80000020ff157424 */ /* 0x000fe200078e00ff */
[----:B------:R-:W-:Y:S01]  /*10c10*/  IADD3 R14, R10, 0x6, RZ ;  /* 0x000000060a0e7810 */ /* 0x000fe20007ffe0ff */
[----:B------:R-:W-:-:S02]  /*10c20*/  WARPGROUP.DEPBAR.LE gsb0, 0x0 ;  /* 0x00008000000079c5 */ /* 0x000fc40000010000 */
[----:B------:R-:W-:-:S08]  /*10c30*/  WARPGROUP.ARRIVE ;  /* 0x00000000000079c5 */ /* 0x000fd00000000000 */
        /* <DEDUP_REMOVED lines=31> */
[----:B------:R-:W-:Y:S01]  /*10e30*/  VIADD R12, R12, 0x1c0 ;  /* 0x000001c00c0c7836 */ /* 0x000fe20000000000 */
[----:B------:R-:W-:Y:S01]  /*10e40*/  IADD3 R10, R10, 0x606, RZ ;  /* 0x000006060a0a7810 */ /* 0x000fe20007ffe0ff */
[----:B------:R-:W-:-:S02]  /*10e50*/  WARPGROUP.DEPBAR.LE gsb0, 0x0 ;  /* 0x00008000000079c5 */ /* 0x000fc40000010000 */
[----:B------:R-:W-:-:S06]  /*10e60*/  WARPGROUP.ARRIVE ;  /* 0x00000000000079c5 */ /* 0x000fcc0000000000 */
[----:B------:R-:W-:Y:S01]  /*10e70*/  HGMMA.64x96x16.F32 R88, gdesc[UR4].tnspB, R88, gsb0 ;  /* 0x41600000045879f0 */ /* 0x000fe20008000858 */
[----:B------:R-:W-:Y:S02]  /*10e80*/  R2UR UR4, R14 ;  /* 0x000000000e0472ca */ /* 0x000fe400000e0000 */
[----:B------:R-:W-:Y:S02]  /*10e90*/  R2UR UR5, R15 ;  /* 0x000000000f0572ca */ /* 0x000fe400000e0000 */
[----:B------:R-:W-:Y:S02]  /*10ea0*/  R2UR UR6, R20 ;  /* 0x00000000140672ca */ /* 0x000fe400000e0000 */
[----:B------:R-:W-:Y:S01]  /*10eb0*/  R2UR UR7, R21 ;  /* 0x00000000150772ca */ /* 0x000fe200000e0000 */
[----:B------:R-:W-:Y:S02]  /*10ec0*/  WARPGROUP.DEPBAR.LE gsb0, 0x0 ;  /* 0x00008000000079c5 */ /* 0x000fe40000010000 */
[----:B------:R-:W-:-:S10]  /*10ed0*/  WARPGROUP.ARRIVE ;  /* 0x00000000000079c5 */ /* 0x000fd40000000000 */
[----:B------:R-:W-:Y:S01]  /*10ee0*/  HGMMA.64x96x16.F32 R88, gdesc[UR4].tnspB, R88, gsb0 ;  /* 0x41600000045879f0 */ /* 0x000fe20008000858 */
[----:B------:R-:W-:Y:S02]  /*10ef0*/  R2UR UR4, R10 ;  /* 0x000000000a0472ca */ /* 0x000fe400000e0000 */
[----:B------:R-:W-:Y:S02]  /*10f00*/  R2UR UR5, R11 ;  /* 0x000000000b0572ca */ /* 0x000fe400000e0000 */
[----:B------:R-:W-:Y:S01]  /*10f10*/  R2UR UR6, R12 ;  /* 0x000000000c0672ca */ /* 0x000fe200000e0000 */
[----:B------:R-:W1:Y:S01]  /*10f20*/  SHFL.BFLY PT, R11, R8, 0x1, 0x1f ;  /* 0x0c201f00080b7f89 */ /* 0x000e6200000e0000 */
[----:B------:R-:W-:Y:S01]  /*10f30*/  R2UR UR7, R13 ;  /* 0x000000000d0772ca */ /* 0x000fe200000e0000 */
[----:B0-----:R-:W-:Y:S01]  /*10f40*/  FADD.FTZ R12, R0, R7 ;  /* 0x00000007000c7221 */ /* 0x001fe20000010000 */
[----:B------:R-:W-:Y:S01]  /*10f50*/  IMAD.U32 R7, RZ, RZ, UR45 ;  /* 0x0000002dff077e24 */ /* 0x000fe2000f8e00ff */
[----:B------:R-:W-:Y:S01]  /*10f60*/  MOV R0, 0xff800000 ;  /* 0xff80000000007802 */ /* 0x000fe20000000f00 */
[----:B------:R-:W-:-:S02]  /*10f70*/  IMAD.U32 R13, RZ, RZ, UR45 ;  /* 0x0000002dff0d7e24 */ /* 0x000fc4000f8e00ff */
[----:B------:R-:W-:-:S13]  /*10f80*/  FSETP.NE.FTZ.AND P1, PT, R12, RZ, PT ;  /* 0x000000ff0c00720b */ /* 0x000fda0003f35000 */
[----:B------:R-:W0:Y:S01]  /*10f90*/  @P1 MUFU.LG2 R10, R12 ;  /* 0x0000000c000a1308 */ /* 0x000e220000000c00 */
[----:B------:R-:W-:Y:S01]  /*10fa0*/  @P1 FMUL.FTZ R7, R7, 0.69314718246459960938 ;  /* 0x3f31721807071820 */ /* 0x000fe20000410000 */
[----:B-1----:R-:W-:-:S06]  /*10fb0*/  FADD.FTZ R11, R8, R11 ;  /* 0x0000000b080b7221 */ /* 0x002fcc0000010000 */
[----:B------:R-:W-:Y:S01]  /*10fc0*/  @P1 MUFU.RCP R41, R12 ;  /* 0x0000000c00291308 */ /* 0x000fe20000001000 */
[----:B------:R-:W-:Y:S01]  /*10fd0*/  FSETP.NE.FTZ.AND P2, PT, R11, RZ, PT ;  /* 0x000000ff0b00720b */ /* 0x000fe20003f55000 */
[----:B0-----:R-:W-:-:S04]  /*10fe0*/  @P1 FMUL.FTZ R10, R10, 0.69314718246459960938 ;  /* 0x3f3172180a0a1820 */ /* 0x001fc80000410000 */
[----:B------:R-:W-:-:S08]  /*10ff0*/  @P1 FFMA.FTZ R0, R7, R6, R10 ;  /* 0x0000000607001223 */ /* 0x000fd0000001000a */
[----:B------:R-:W0:Y:S01]  /*11000*/  @P2 MUFU.LG2 R4, R11 ;  /* 0x0000000b00042308 */ /* 0x000e220000000c00 */
[----:B------:R-:W-:-:S07]  /*11010*/  @P2 FMUL.FTZ R13, R13, 0.69314718246459960938 ;  /* 0x3f3172180d0d2820 */ /* 0x000fce0000410000 */
[----:B------:R1:W2:Y:S01]  /*11020*/  @P2 MUFU.RCP R2, R11 ;  /* 0x0000000b00022308 */ /* 0x0002a20000001000 */
[----:B0-----:R-:W-:-:S04]  /*11030*/  @P2 FMUL.FTZ R4, R4, 0.69314718246459960938 ;  /* 0x3f31721804042820 */ /* 0x001fc80000410000 */
[----:B------:R-:W-:Y:S01]  /*11040*/  @P2 FFMA.FTZ R3, R13, R9, R4 ;  /* 0x000000090d032223 */ /* 0x000fe20000010004 */
[----:B------:R-:W-:Y:S02]  /*11050*/  WARPGROUP.DEPBAR.LE gsb0, 0x0 ;  /* 0x00008000000079c5 */ /* 0x000fe40000010000 */
[----:B------:R-:W-:-:S06]  /*11060*/  WARPGROUP.ARRIVE ;  /* 0x00000000000079c5 */ /* 0x000fcc0000000000 */
[----:B------:R-:W-:Y:S03]  /*11070*/  HGMMA.64x96x16.F32 R88, gdesc[UR4].tnspB, R88, gsb0 ;  /* 0x41600000045879f0 */ /* 0x000fe60008000858 */
[----:B------:R-:W-:Y:S02]  /*11080*/  WARPGROUP.DEPBAR.LE gsb0, 0x0 ;  /* 0x00008000000079c5 */ /* 0x000fe40000010000 */
[----:B-12---:R-:W-:Y:S05]  /*11090*/  @!P0 BRA `(.L_x_522) ;  /* 0x0000000000048947 */ /* 0x006fea0003800000 */
[----:B------:R-:W-:Y:S01]  /*110a0*/  BPT.TRAP 0x1 ;  /* 0x000000040000795c */ /* 0x000fe20000300000 */
.L_x_522:
[----:B------:R-:W-:Y:S01]  /*110b0*/  VIADD R5, R5, 0x2d860 ;  /* 0x0002d86005057836 */ /* 0x000fe20000000000 */
[----:B------:R-:W-:Y:S01]  /*110c0*/  IADD3 R141, R141, 0x1, RZ ;  /* 0x000000018d8d7810 */ /* 0x000fe20007ffe0ff */
[----:B------:R-:W-:Y:S02]  /*110d0*/  IMAD.U32 R4, RZ, RZ, UR38 ;  /* 0x00000026ff047e24 */ /* 0x000fe4000f8e00ff */
[-C--:B------:R-:W-:Y:S01]  /*110e0*/  FMUL.FTZ R7, R88, R41.reuse ;  /* 0x0000002958077220 */ /* 0x080fe20000410000 */
[-C--:B------:R-:W-:Y:S01]  /*110f0*/  FMUL.FTZ R50, R89, R41.reuse ;  /* 0x0000002959327220 */ /* 0x080fe20000410000 */
[----:B------:R-:W-:Y:S01]  /*11100*/  ISETP.NE.AND P0, PT, R141, 0x2, PT ;  /* 0x000000028d00780c */ /* 0x000fe20003f05270 */
[-C--:B------:R-:W-:Y:S01]  /*11110*/  FMUL.FTZ R6, R92, R41.reuse ;  /* 0x000000295c067220 */ /* 0x080fe20000410000 */
[----:B------:R-:W-:Y:S01]  /*11120*/  PRMT R5, R4, 0x654, R5 ;  /* 0x0000065404057816 */ /* 0x000fe20000000005 */
[-C--:B------:R-:W-:Y:S01]  /*11130*/  FMUL.FTZ R51, R93, R41.reuse ;  /* 0x000000295d337220 */ /* 0x080fe20000410000 */
[----:B------:R-:W-:Y:S01]  /*11140*/  SEL R4, RZ, 0x1, P0 ;  /* 0x00000001ff047807 */ /* 0x000fe20000000000 */
[-C--:B------:R-:W-:Y:S01]  /*11150*/  FMUL.FTZ R39, R96, R41.reuse ;  /* 0x0000002960277220 */ /* 0x080fe20000410000 */
[----:B------:R0:W-:Y:S01]  /*11160*/  SYNCS.ARRIVE.TRANS64.RED.A1T0 RZ, [R5+URZ], RZ ;  /* 0x000000ff05ff79a7 */ /* 0x0001e2000810043f */
        /* <DEDUP_REMOVED lines=44> */
[----:B------:R-:W-:Y:S01]  /*11430*/  LOP3.LUT R157, R157, R4, RZ, 0x3c, !PT ;  /* 0x000000049d9d7212 */ /* 0x000fe200078e3cff */
[----:B------:R-:W-:Y:S01]  /*11440*/  UIADD3 UR37, UR37, 0x1, URZ ;  /* 0x0000000125257890 */ /* 0x000fe2000fffe03f */
[----:B0-----:R-:W-:-:S11]  /*11450*/  SEL R141, R141, RZ, P0 ;  /* 0x000000ff8d8d7207 */ /* 0x001fd60000000000 */
.L_x_463:
[----:B------:R-:W-:Y:S05]  /*11460*/  WARPSYNC.ALL ;  /* 0x0000000000007948 */ /* 0x000fea0003800000 */
[----:B------:R-:W0:Y:S08]  /*11470*/  S2UR UR38, SR_CgaCtaId ;  /* 0x00000000002679c3 */ /* 0x000e300000008800 */
[----:B------:R-:W-:Y:S06]  /*11480*/  BAR.SYNC.DEFER_BLOCKING 0x5, 0x200 ;  /* 0x0148000000007b1d */ /* 0x000fec0000010000 */
[----:B------:R-:W-:Y:S01]  /*11490*/  UMOV UR4, 0x400 ;  /* 0x0000040000047882 */ /* 0x000fe20000000000 */
[----:B------:R-:W-:Y:S01]  /*114a0*/  BSSY B0, `(.L_x_523) ;  /* 0x00001d1000007945 */ /* 0x000fe20003800000 */
[----:B0-----:R-:W-:-:S06]  /*114b0*/  ULEA UR4, UR38, UR4, 0x18 ;  /* 0x0000000426047291 */ /* 0x001fcc000f8ec03f */
[----:B------:R-:W-:-:S05]  /*114c0*/  IMAD.U32 R2, RZ, RZ, UR4 ;  /* 0x00000004ff027e24 */ /* 0x000fca000f8e00ff */
[----:B------:R0:W1:Y:S01]  /*114d0*/  LDS.128 R28, [R2+0x2d8d0] ;  /* 0x02d8d000021c7984 */ /* 0x0000620000000c00 */
[----:B------:R-:W-:Y:S06]  /*114e0*/  BAR.ARV 0x4, 0x200 ;  /* 0x0108000000007b1d */ /* 0x000fec0000002000 */
[----:B------:R-:W-:Y:S05]  /*114f0*/  @P1 BRA `(.L_x_524) ;  /* 0x0000001000801947 */ /* 0x000fea0003800000 */
[----:B------:R-:W2:Y:S04]  /*11500*/  LDL R4, [R1+0xc0] ;  /* 0x0000c00001047983 */ /* 0x000ea80000100800 */
[----:B------:R-:W3:Y:S04]  /*11510*/  LDL.LU R82, [R1+0x8c] ;  /* 0x00008c0001527983 */ /* 0x000ee80000300800 */
[----:B------:R-:W4:Y:S01]  /*11520*/  LDL.LU R80, [R1+0x90] ;  /* 0x0000900001507983 */ /* 0x000f220000300800 */
[----:B------:R-:W0:Y:S01]  /*11530*/  S2R R5, SR_SWINHI ;  /* 0x0000000000057919 */ /* 0x000e220000002f00 */
[----:B------:R-:W-:Y:S05]  /*11540*/  WARPSYNC.ALL ;  /* 0x0000000000007948 */ /* 0x000fea0003800000 */
[----:B------:R-:W-:Y:S01]  /*11550*/  F2FP.F16.F32.PACK_AB R6, R51, R6 ;  /* 0x000000063306723e */ /* 0x000fe200000000ff */
[----:B------:R-:W-:Y:S01]  /*11560*/  ULDC.64 UR4, c[0x0][0xc00] ;  /* 0x0003000000047ab9 */ /* 0x000fe20000000a00 */
[----:B------:R-:W-:Y:S01]  /*11570*/  F2FP.F16.F32.PACK_AB R26, R47, R26 ;  /* 0x0000001a2f1a723e */ /* 0x000fe200000000ff */
[----:B------:R-:W4:Y:S01]  /*11580*/  LDL R78, [R1+0x88] ;  /* 0x00008800014e7983 */ /* 0x000f220000100800 */
[----:B------:R-:W-:-:S02]  /*11590*/  MOV R20, R2 ;  /* 0x0000000200147202 */ /* 0x000fc40000000f00 */
[----:B0-----:R-:W-:Y:S01]  /*115a0*/  MOV R21, R5 ;  /* 0x0000000500157202 */ /* 0x001fe20000000f00 */
[----:B------:R-:W-:Y:S02]  /*115b0*/  BAR.SYNC.DEFER_BLOCKING 0x1, 0x180 ;  /* 0x0046000000007b1d */ /* 0x000fe40000010000 */
[----:B--2---:R-:W-:-:S03]  /*115c0*/  IMAD.WIDE R4, R4, 0x2, R20 ;  /* 0x0000000204047825 */ /* 0x004fc600078e0214 */
[----:B------:R-:W-:-:S04]  /*115d0*/  IADD3 R75, P4, R4, 0x20, RZ ;  /* 0x00000020044b7810 */ /* 0x000fc80007f9e0ff */
[----:B------:R-:W-:Y:S02]  /*115e0*/  LOP3.LUT R8, R75, 0x180, RZ, 0xc0, !PT ;  /* 0x000001804b087812 */ /* 0x000fe400078ec0ff */
[----:B------:R-:W-:Y:S02]  /*115f0*/  IADD3 R77, P3, R4, 0x3000, RZ ;  /* 0x00003000044d7810 */ /* 0x000fe40007f7e0ff */
[----:B------:R-:W-:Y:S02]  /*11600*/  SHF.R.U64 R8, R8, 0x3, RZ ;  /* 0x0000000308087819 */ /* 0x000fe400000012ff */
[C---:B------:R-:W-:Y:S02]  /*11610*/  IADD3 R79, P2, R4.reuse, 0x3020, RZ ;  /* 0x00003020044f7810 */ /* 0x040fe40007f5e0ff */
[C---:B------:R-:W-:Y:S02]  /*11620*/  IADD3 R81, P1, R4.reuse, 0x6000, RZ ;  /* 0x0000600004517810 */ /* 0x040fe40007f3e0ff */
[----:B------:R-:W-:-:S02]  /*11630*/  LOP3.LUT R9, R4, 0x180, RZ, 0xc0, !PT ;  /* 0x0000018004097812 */ /* 0x000fc400078ec0ff */
[----:B------:R-:W-:Y:S02]  /*11640*/  LOP3.LUT R12, R8, R75, RZ, 0x3c, !PT ;  /* 0x0000004b080c7212 */ /* 0x000fe400078e3cff */
[----:B------:R-:W-:Y:S02]  /*11650*/  LOP3.LUT R8, R77, 0x180, RZ, 0xc0, !PT ;  /* 0x000001804d087812 */ /* 0x000fe400078ec0ff */
[----:B------:R-:W-:Y:S02]  /*11660*/  LOP3.LUT R10, R79, 0x180, RZ, 0xc0, !PT ;  /* 0x000001804f0a7812 */ /* 0x000fe400078ec0ff */
[----:B-1----:R-:W-:Y:S02]  /*11670*/  LOP3.LUT R28, R81, 0x180, RZ, 0xc0, !PT ;  /* 0x00000180511c7812 */ /* 0x002fe400078ec0ff */
[----:B------:R-:W-:Y:S02]  /*11680*/  SHF.R.U64 R9, R9, 0x3, RZ ;  /* 0x0000000309097819 */ /* 0x000fe400000012ff */
[----:B------:R-:W-:-:S02]  /*11690*/  SHF.R.U64 R8, R8, 0x3, RZ ;  /* 0x0000000308087819 */ /* 0x000fc400000012ff */
[----:B------:R-:W-:Y:S02]  /*116a0*/  IADD3 R76, P0, R4, 0x6020, RZ ;  /* 0x00006020044c7810 */ /* 0x000fe40007f1e0ff */
[----:B------:R-:W-:Y:S02]  /*116b0*/  SHF.R.U64 R10, R10, 0x3, RZ ;  /* 0x000000030a0a7819 */ /* 0x000fe400000012ff */
[----:B------:R-:W-:Y:S02]  /*116c0*/  SHF.R.U64 R28, R28, 0x3, RZ ;  /* 0x000000031c1c7819 */ /* 0x000fe400000012ff */
[----:B------:R-:W-:Y:S01]  /*116d0*/  LOP3.LUT R4, R9, R4, RZ, 0x3c, !PT ;  /* 0x0000000409047212 */ /* 0x000fe200078e3cff */
[--C-:B------:R-:W-:Y:S01]  /*116e0*/  IMAD.X R13, RZ, RZ, R5.reuse, P4 ;  /* 0x000000ffff0d7224 */ /* 0x100fe200020e0605 */
[----:B------:R-:W-:Y:S01]  /*116f0*/  LOP3.LUT R14, R8, R77, RZ, 0x3c, !PT ;  /* 0x0000004d080e7212 */ /* 0x000fe200078e3cff */
[----:B------:R-:W-:Y:S01]  /*11700*/  IMAD.X R15, RZ, RZ, R5, P3 ;  /* 0x000000ffff0f7224 */ /* 0x000fe200018e0605 */
[----:B------:R-:W-:-:S02]  /*11710*/  IADD3.X R25, RZ, R5, RZ, P2, !PT ;  /* 0x00000005ff197210 */ /* 0x000fc400017fe4ff */
[----:B------:R-:W-:Y:S02]  /*11720*/  LOP3.LUT R24, R10, R79, RZ, 0x3c, !PT ;  /* 0x0000004f0a187212 */ /* 0x000fe400078e3cff */
[----:B------:R-:W-:Y:S02]  /*11730*/  LOP3.LUT R8, R28, R81, RZ, 0x3c, !PT ;  /* 0x000000511c087212 */ /* 0x000fe400078e3cff */
[----:B------:R-:W-:Y:S02]  /*11740*/  LOP3.LUT R75, R76, 0x180, RZ, 0xc0, !PT ;  /* 0x000001804c4b7812 */ /* 0x000fe400078ec0ff */
[----:B------:R-:W-:Y:S01]  /*11750*/  MOV R28, R4 ;  /* 0x00000004001c7202 */ /* 0x000fe20000000f00 */
[--C-:B------:R-:W-:Y:S01]  /*11760*/  IMAD.X R9, RZ, RZ, R5.reuse, P1 ;  /* 0x000000ffff097224 */ /* 0x100fe200008e0605 */
[----:B------:R-:W-:Y:S01]  /*11770*/  F2FP.F16.F32.PACK_AB R4, R50, R7 ;  /* 0x000000073204723e */ /* 0x000fe200000000ff */
[----:B------:R-:W-:Y:S01]  /*11780*/  IMAD.X R11, RZ, RZ, R5, P0 ;  /* 0x000000ffff0b7224 */ /* 0x000fe200000e0605 */
[----:B------:R-:W-:-:S02]  /*11790*/  F2FP.F16.F32.PACK_AB R7, R66, R63 ;  /* 0x0000003f4207723e */ /* 0x000fc400000000ff */
[----:B------:R-:W-:Y:S02]  /*117a0*/  F2FP.F16.F32.PACK_AB R5, R73, R64 ;  /* 0x000000404905723e */ /* 0x000fe400000000ff */
[----:B------:R-:W-:Y:S02]  /*117b0*/  MOV R63, R12 ;  /* 0x0000000c003f7202 */ /* 0x000fe40000000f00 */
[----:B------:R-:W-:Y:S02]  /*117c0*/  MOV R51, R14 ;  /* 0x0000000e00337202 */ /* 0x000fe40000000f00 */
[----:B------:R-:W-:Y:S02]  /*117d0*/  MOV R50, R24 ;  /* 0x0000001800327202 */ /* 0x000fe40000000f00 */
[----:B------:R-:W-:Y:S02]  /*117e0*/  SHF.R.U64 R75, R75, 0x3, RZ ;  /* 0x000000034b4b7819 */ /* 0x000fe400000012ff */
[----:B------:R-:W-:-:S02]  /*117f0*/  F2FP.F16.F32.PACK_AB R12, R48, R39 ;  /* 0x00000027300c723e */ /* 0x000fc400000000ff */
[----:B------:R-:W-:Y:S02]  /*11800*/  F2FP.F16.F32.PACK_AB R13, R71, R62 ;  /* 0x0000003e470d723e */ /* 0x000fe400000000ff */
[----:B------:R-:W-:Y:S02]  /*11810*/  F2FP.F16.F32.PACK_AB R14, R49, R38 ;  /* 0x00000026310e723e */ /* 0x000fe400000000ff */
[----:B------:R-:W-:Y:S02]  /*11820*/  F2FP.F16.F32.PACK_AB R15, R74, R61 ;  /* 0x0000003d4a0f723e */ /* 0x000fe400000000ff */
[----:B------:R-:W-:Y:S02]  /*11830*/  F2FP.F16.F32.PACK_AB R24, R46, R27 ;  /* 0x0000001b2e18723e */ /* 0x000fe400000000ff */
[----:B------:R-:W-:Y:S02]  /*11840*/  F2FP.F16.F32.PACK_AB R25, R69, R60 ;  /* 0x0000003c4519723e */ /* 0x000fe400000000ff */
[----:B------:R-:W-:Y:S01]  /*11850*/  F2FP.F16.F32.PACK_AB R27, R72, R59 ;  /* 0x0000003b481b723e */ /* 0x000fe200000000ff */
[----:B------:R0:W-:Y:S01]  /*11860*/  STSM.16.M88.4 [R28], R4 ;  /* 0x000000041c007844 */ /* 0x0001e20000000200 */
[----:B------:R-:W-:-:S03]  /*11870*/  LOP3.LUT R10, R75, R76, RZ, 0x3c, !PT ;  /* 0x0000004c4b0a7212 */ /* 0x000fc600078e3cff */
[----:B------:R-:W-:Y:S01]  /*11880*/  STSM.16.M88.4 [R63], R12 ;  /* 0x0000000c3f007844 */ /* 0x000fe20000000200 */
[----:B------:R-:W-:-:S03]  /*11890*/  ISETP.NE.U32.AND P0, PT, RZ, UR4, PT ;  /* 0x00000004ff007c0c */ /* 0x000fc6000bf05070 */
[----:B------:R3:W-:Y:S01]  /*118a0*/  STSM.16.M88.4 [R51], R24 ;  /* 0x0000001833007844 */ /* 0x0007e20000000200 */
[----:B------:R-:W-:Y:S02]  /*118b0*/  MOV R38, R8 ;  /* 0x0000000800267202 */ /* 0x000fe40000000f00 */
[----:B------:R-:W-:Y:S02]  /*118c0*/  F2FP.F16.F32.PACK_AB R8, R42, R35 ;  /* 0x000000232a08723e */ /* 0x000fe400000000ff */
[----:B------:R-:W-:Y:S01]  /*118d0*/  F2FP.F16.F32.PACK_AB R9, R65, R56 ;  /* 0x000000384109723e */ /* 0x000fe200000000ff */
[----:B------:R-:W1:Y:S01]  /*118e0*/  LDC R42, c[0x0][0xbe8] ;  /* 0x0002fa00ff2a7b82 */ /* 0x000e620000000800 */
[----:B0-----:R-:W-:Y:S02]  /*118f0*/  MOV R28, R10 ;  /* 0x0000000a001c7202 */ /* 0x001fe40000000f00 */
[----:B------:R-:W-:Y:S02]  /*11900*/  F2FP.F16.F32.PACK_AB R4, R44, R37 ;  /* 0x000000252c04723e */ /* 0x000fe400000000ff */
[----:B------:R-:W-:-:S02]  /*11910*/  F2FP.F16.F32.PACK_AB R5, R67, R58 ;  /* 0x0000003a4305723e */ /* 0x000fc400000000ff */
[----:B------:R-:W-:Y:S02]  /*11920*/  F2FP.F16.F32.PACK_AB R6, R45, R36 ;  /* 0x000000242d06723e */ /* 0x000fe400000000ff */
[----:B---3--:R-:W-:Y:S02]  /*11930*/  IADD3 R24, P1, R82, UR4, RZ ;  /* 0x0000000452187c10 */ /* 0x008fe4000ff3e0ff */
[----:B------:R-:W-:Y:S02]  /*11940*/  F2FP.F16.F32.PACK_AB R7, R70, R57 ;  /* 0x000000394607723e */ /* 0x000fe400000000ff */
[----:B------:R-:W-:Y:S02]  /*11950*/  F2FP.F16.F32.PACK_AB R10, R43, R34 ;  /* 0x000000222b0a723e */ /* 0x000fe400000000ff */
[----:B------:R-:W-:Y:S02]  /*11960*/  F2FP.F16.F32.PACK_AB R11, R68, R55 ;  /* 0x00000037440b723e */ /* 0x000fe400000000ff */
[----:B------:R-:W-:-:S02]  /*11970*/  F2FP.F16.F32.PACK_AB R12, R40, R33 ;  /* 0x00000021280c723e */ /* 0x000fc400000000ff */
[----:B------:R-:W-:Y:S02]  /*11980*/  F2FP.F16.F32.PACK_AB R13, R54, R53 ;  /* 0x00000035360d723e */ /* 0x000fe400000000ff */
[----:B------:R-:W-:Y:S02]  /*11990*/  F2FP.F16.F32.PACK_AB R14, R41, R32 ;  /* 0x00000020290e723e */ /* 0x000fe400000000ff */
[----:B------:R-:W-:Y:S02]  /*119a0*/  F2FP.F16.F32.PACK_AB R15, R135, R52 ;  /* 0x00000034870f723e */ /* 0x000fe400000000ff */
[----:B------:R-:W-:Y:S02]  /*119b0*/  ISETP.NE.AND.EX P0, PT, RZ, UR5, PT, P0 ;  /* 0x00000005ff007c0c */ /* 0x000fe4000bf05300 */
[----:B----4-:R-:W-:Y:S01]  /*119c0*/  IADD3.X R25, R80, UR5, RZ, P1, !PT ;  /* 0x0000000550197c10 */ /* 0x010fe20008ffe4ff */
[----:B------:R-:W-:Y:S01]  /*119d0*/  ULDC.64 UR4, c[0x0][0xc08] ;  /* 0x0003020000047ab9 */ /* 0x000fe20000000a00 */
[----:B------:R0:W-:Y:S01]  /*119e0*/  STSM.16.M88.4 [R50], R4 ;  /* 0x0000000432007844 */ /* 0x0001e20000000200 */
[----:B------:R-:W-:-:S03]  /*119f0*/  ISETP.NE.U32.AND P2, PT, RZ, UR4, PT ;  /* 0x00000004ff007c0c */ /* 0x000fc6000bf45070 */
[----:B------:R2:W-:Y:S01]  /*11a00*/  STSM.16.M88.4 [R38], R8 ;  /* 0x0000000826007844 */ /* 0x0005e20000000200 */
[----:B------:R-:W-:-:S03]  /*11a10*/  ISETP.NE.AND.EX P2, PT, RZ, UR5, PT, P2 ;  /* 0x00000005ff007c0c */ /* 0x000fc6000bf45320 */
[----:B------:R2:W-:Y:S01]  /*11a20*/  STSM.16.M88.4 [R28], R12 ;  /* 0x0000000c1c007844 */ /* 0x0005e20000000200 */
[----:B------:R-:W-:Y:S01]  /*11a30*/  IMAD.MOV.U32 R40, RZ, RZ, RZ ;  /* 0x000000ffff287224 */ /* 0x000fe200078e00ff */
[----:B------:R-:W-:Y:S08]  /*11a40*/  BAR.SYNC.DEFER_BLOCKING 0x1, 0x180 ;  /* 0x0046000000007b1d */ /* 0x000ff00000010000 */
[----:B0-----:R-:W-:Y:S01]  /*11a50*/  @P2 IADD3 R4, P3, R82, UR4, RZ ;  /* 0x0000000452042c10 */ /* 0x001fe2000ff7e0ff */
[----:B------:R-:W-:-:S02]  /*11a60*/  ULDC UR4, c[0x0][0xa88] ;  /* 0x0002a20000047ab9 */ /* 0x000fc40000000800 */
[----:B------:R-:W-:Y:S02]  /*11a70*/  MOV R43, UR4 ;  /* 0x00000004002b7c02 */ /* 0x000fe40008000f00 */
[----:B------:R-:W-:Y:S01]  /*11a80*/  @P2 IADD3.X R5, R80, UR5, RZ, P3, !PT ;  /* 0x0000000550052c10 */ /* 0x000fe20009ffe4ff */
[----:B------:R2:W5:Y:S04]  /*11a90*/  @P0 LDG.E R40, desc[UR42][R24.64] ;  /* 0x0000002a18280981 */ /* 0x000568000c1e1900 */
[----:B------:R2:W5:Y:S01]  /*11aa0*/  @P2 LDG.E R43, desc[UR42][R4.64] ;  /* 0x0000002a042b2981 */ /* 0x000562000c1e1900 */
[----:B-1----:R-:W-:-:S13]  /*11ab0*/  ISETP.NE.AND P1, PT, R42, 0x1, PT ;  /* 0x000000012a00780c */ /* 0x002fda0003f25270 */
[----:B------:R-:W0:Y:S08]  /*11ac0*/  @P1 LDC R6, c[0x0][0xbec] ;  /* 0x0002fb00ff061b82 */ /* 0x000e300000000800 */
[----:B------:R-:W1:Y:S01]  /*11ad0*/  @P1 LDC R27, c[0x0][0xbf0] ;  /* 0x0002fc00ff1b1b82 */ /* 0x000e620000000800 */
[----:B------:R-:W-:Y:S01]  /*11ae0*/  SHF.R.S32.HI R49, RZ, 0x1f, R78 ;  /* 0x0000001fff317819 */ /* 0x000fe2000001144e */
[----:B--2---:R-:W-:Y:S06]  /*11af0*/  @P2 BRA `(.L_x_525) ;  /* 0x0000000000102947 */ /* 0x004fec0003800000 */
[----:B------:R-:W-:Y:S05]  /*11b00*/  @!P0 BRA `(.L_x_525) ;  /* 0x00000000000c8947 */ /* 0x000fea0003800000 */
[----:B------:R-:W2:Y:S04]  /*11b10*/  LDG.E R4, desc[UR42][R24.64] ;  /* 0x0000002a18047981 */ /* 0x000ea8000c1e1900 */
[----:B-----5:R-:W2:Y:S02]  /*11b20*/  LDG.E R43, desc[UR42][R24.64+0x4] ;  /* 0x0000042a182b7981 */ /* 0x020ea4000c1e1900 */
[----:B--2---:R-:W-:-:S07]  /*11b30*/  IMAD.IADD R43, R43, 0x1, -R4 ;  /* 0x000000012b2b7824 */ /* 0x004fce00078e0a04 */
.L_x_525:
[----:B------:R-:W2:Y:S01]  /*11b40*/  LDL R7, [R1+0xbc] ;  /* 0x0000bc0001077983 */ /* 0x000ea20000100800 */
[----:B------:R-:W-:Y:S01]  /*11b50*/  ULDC.64 UR4, c[0x0][0xb90] ;  /* 0x0002e40000047ab9 */ /* 0x000fe20000000a00 */
[----:B------:R-:W3:Y:S01]  /*11b60*/  S2R R5, SR_TID.X ;  /* 0x0000000000057919 */ /* 0x000ee20000002100 */
[----:B-----5:R-:W-:Y:S01]  /*11b70*/  SHF.R.S32.HI R41, RZ, 0x1f, R40 ;  /* 0x0000001fff297819 */ /* 0x020fe20000011428 */
[----:B------:R-:W-:Y:S01]  /*11b80*/  IMAD R43, R43, R42, RZ ;  /* 0x0000002a2b2b7224 */ /* 0x000fe200078e02ff */
[----:B------:R-:W4:Y:S01]  /*11b90*/  @P1 LDC R51, c[0x0][0xbec] ;  /* 0x0002fb00ff331b82 */ /* 0x000f220000000800 */
[----:B------:R-:W4:Y:S04]  /*11ba0*/  LDL.LU R12, [R1+0x9c] ;  /* 0x00009c00010c7983 */ /* 0x000f280000300800 */
[----:B------:R-:W2:Y:S04]  /*11bb0*/  LDL.LU R8, [R1+0x94] ;  /* 0x0000940001087983 */ /* 0x000ea80000300800 */
[----:B------:R-:W2:Y:S01]  /*11bc0*/  LDL.LU R52, [R1+0x98] ;  /* 0x0000980001347983 */ /* 0x000ea20000300800 */
[----:B------:R-:W-:-:S03]  /*11bd0*/  IMAD R4, R49, UR4, RZ ;  /* 0x0000000431047c24 */ /* 0x000fc6000f8e02ff */
[----:B------:R-:W2:Y:S01]  /*11be0*/  LDL R14, [R1+0xb4] ;  /* 0x0000b400010e7983 */ /* 0x000ea20000100800 */
[C---:B------:R-:W-:Y:S02]  /*11bf0*/  IMAD R11, R78.reuse, UR5, R4 ;  /* 0x000000054e0b7c24 */ /* 0x040fe4000f8e0204 */
[----:B---3--:R-:W-:Y:S02]  /*11c00*/  VIADD R10, R5, 0xffffff80 ;  /* 0xffffff80050a7836 */ /* 0x008fe40000000000 */
[----:B------:R-:W-:Y:S01]  /*11c10*/  IMAD.WIDE.U32 R4, R78, UR4, R40 ;  /* 0x000000044e047c25 */ /* 0x000fe2000f8e0028 */
[----:B------:R-:W-:Y:S02]  /*11c20*/  ULDC.64 UR4, c[0x0][0xb98] ;  /* 0x0002e60000047ab9 */ /* 0x000fe40000000a00 */
[--C-:B------:R-:W-:Y:S01]  /*11c30*/  SHF.R.S32.HI R54, RZ, 0x1f, R10.reuse ;  /* 0x0000001fff367819 */ /* 0x100fe2000001140a */
[----:B------:R-:W-:Y:S01]  /*11c40*/  IMAD.IADD R5, R5, 0x1, R11 ;  /* 0x0000000105057824 */ /* 0x000fe200078e020b */
[----:B------:R-:W-:-:S02]  /*11c50*/  SHF.R.S32.HI R53, RZ, 0x1f, R10 ;  /* 0x0000001fff357819 */ /* 0x000fc4000001140a */
[-C--:B------:R-:W-:Y:S02]  /*11c60*/  LEA.HI R54, R54, R10.reuse, RZ, 0x2 ;  /* 0x0000000a36367211 */ /* 0x080fe400078f10ff */
[----:B------:R-:W-:Y:S02]  /*11c70*/  LEA.HI R53, R53, R10, RZ, 0x2 ;  /* 0x0000000a35357211 */ /* 0x000fe400078f10ff */
[----:B------:R-:W-:Y:S02]  /*11c80*/  LOP3.LUT R54, R54, 0xfffffffc, RZ, 0xc0, !PT ;  /* 0xfffffffc36367812 */ /* 0x000fe400078ec0ff */
[----:B------:R-:W-:-:S03]  /*11c90*/  SHF.R.S32.HI R53, RZ, 0x2, R53 ;  /* 0x00000002ff357819 */ /* 0x000fc60000011435 */
[----:B------:R-:W-:-:S04]  /*11ca0*/  IMAD.IADD R54, R10, 0x1, -R54 ;  /* 0x000000010a367824 */ /* 0x000fc800078e0a36 */
[----:B------:R-:W-:-:S04]  /*11cb0*/  IMAD.SHL.U32 R28, R54, 0x8, RZ ;  /* 0x00000008361c7824 */ /* 0x000fc800078e00ff */
[----:B------:R-:W-:-:S04]  /*11cc0*/  IMAD R9, R53, 0x20, R28 ;  /* 0x0000002035097824 */ /* 0x000fc800078e021c */
[----:B------:R-:W-:Y:S01]  /*11cd0*/  IMAD.WIDE R20, R9, 0x2, R20 ;  /* 0x0000000209147825 */ /* 0x000fe200078e0214 */
[----:B------:R-:W-:-:S04]  /*11ce0*/  SHF.R.S32.HI R26, RZ, 0x1f, R10 ;  /* 0x0000001fff1a7819 */ /* 0x000fc8000001140a */
[----:B------:R-:W-:-:S04]  /*11cf0*/  LEA.HI R26, R26, R10, RZ, 0x7 ;  /* 0x0000000a1a1a7211 */ /* 0x000fc800078f38ff */
[----:B------:R-:W-:-:S05]  /*11d00*/  LOP3.LUT R26, R26, 0xffffff80, RZ, 0xc0, !PT ;  /* 0xffffff801a1a7812 */ /* 0x000fca00078ec0ff */
[----:B------:R-:W-:Y:S01]  /*11d10*/  IMAD.IADD R26, R10, 0x1, -R26 ;  /* 0x000000010a1a7824 */ /* 0x000fe200078e0a1a */
[C---:B------:R-:W-:Y:S02]  /*11d20*/  IADD3 R25, P5, R20.reuse, 0x4800, RZ ;  /* 0x0000480014197810 */ /* 0x040fe40007fbe0ff */
[----:B------:R-:W-:Y:S02]  /*11d30*/  IADD3 R33, P4, R20, 0x6000, RZ ;  /* 0x0000600014217810 */ /* 0x000fe40007f9e0ff */
[----:B------:R-:W-:Y:S02]  /*11d40*/  LOP3.LUT R24, R25, 0x180, RZ, 0xc0, !PT ;  /* 0x0000018019187812 */ /* 0x000fe400078ec0ff */
[----:B------:R-:W-:Y:S02]  /*11d50*/  LOP3.LUT R32, R33, 0x180, RZ, 0xc0, !PT ;  /* 0x0000018021207812 */ /* 0x000fe400078ec0ff */
[----:B------:R-:W-:Y:S02]  /*11d60*/  SHF.R.U64 R24, R24, 0x3, RZ ;  /* 0x0000000318187819 */ /* 0x000fe400000012ff */
[----:B------:R-:W-:-:S02]  /*11d70*/  SHF.R.U64 R32, R32, 0x3, RZ ;  /* 0x0000000320207819 */ /* 0x000fc400000012ff */
[----:B------:R-:W-:Y:S01]  /*11d80*/  LOP3.LUT R24, R24, R25, RZ, 0x3c, !PT ;  /* 0x0000001918187212 */ /* 0x000fe200078e3cff */
[--C-:B------:R-:W-:Y:S01]  /*11d90*/  IMAD.X R25, RZ, RZ, R21.reuse, P5 ;  /* 0x000000ffff197224 */ /* 0x100fe200028e0615 */
[----:B------:R-:W-:Y:S01]  /*11da0*/  LOP3.LUT R32, R32, R33, RZ, 0x3c, !PT ;  /* 0x0000002120207212 */ /* 0x000fe200078e3cff */
[----:B------:R-:W-:Y:S01]  /*11db0*/  IMAD.X R33, RZ, RZ, R21, P4 ;  /* 0x000000ffff217224 */ /* 0x000fe200020e0615 */
[----:B------:R-:W-:Y:S01]  /*11dc0*/  BSSY B1, `(.L_x_526) ;  /* 0x0000080000017945 */ /* 0x000fe20003800000 */
[----:B----4-:R-:W-:Y:S02]  /*11dd0*/  SEL R48, R12, RZ, !P0 ;  /* 0x000000ff0c307207 */ /* 0x010fe40004000000 */
[----:B--2---:R-:W-:Y:S01]  /*11de0*/  SEL R50, R8, RZ, !P0 ;  /* 0x000000ff08327207 */ /* 0x004fe20004000000 */
[----:B------:R-:W-:-:S04]  /*11df0*/  IMAD R15, R52, 0xc0, R7 ;  /* 0x000000c0340f7824 */ /* 0x000fc800078e0207 */
[----:B0-----:R-:W-:Y:S01]  /*11e00*/  @P1 IMAD.HI.U32 R6, R15, R6, RZ ;  /* 0x000000060f061227 */ /* 0x001fe200078e00ff */
[----:B------:R-:W-:-:S04]  /*11e10*/  MOV R7, R15 ;  /* 0x0000000f00077202 */ /* 0x000fc80000000f00 */
[----:B-1----:R-:W-:-:S04]  /*11e20*/  @P1 SHF.R.U32.HI R7, RZ, R27, R6 ;  /* 0x0000001bff071219 */ /* 0x002fc80000011606 */
[----:B------:R-:W-:Y:S01]  /*11e30*/  IADD3 R13, -R7, RZ, RZ ;  /* 0x000000ff070d7210 */ /* 0x000fe20007ffe1ff */
[----:B------:R-:W-:Y:S02]  /*11e40*/  IMAD R11, R48, UR4, RZ ;  /* 0x00000004300b7c24 */ /* 0x000fe4000f8e02ff */
[----:B------:R-:W-:-:S04]  /*11e50*/  IMAD.WIDE.U32 R4, R50, UR4, R4 ;  /* 0x0000000432047c25 */ /* 0x000fc8000f8e0004 */
[----:B------:R-:W-:Y:S01]  /*11e60*/  IMAD R9, R42, R13, R15 ;  /* 0x0000000d2a097224 */ /* 0x000fe200078e020f */
[----:B------:R-:W-:Y:S01]  /*11e70*/  IADD3 R4, P0, R7, R4, RZ ;  /* 0x0000000407047210 */ /* 0x000fe20007f1e0ff */
[----:B------:R-:W-:Y:S01]  /*11e80*/  IMAD R8, R50, UR5, R11 ;  /* 0x0000000532087c24 */ /* 0x000fe2000f8e020b */
[----:B------:R-:W-:Y:S01]  /*11e90*/  SHF.R.S32.HI R11, RZ, 0x1f, R7 ;  /* 0x0000001fff0b7819 */ /* 0x000fe20000011407 */
[----:B------:R-:W-:Y:S01]  /*11ea0*/  ULDC.64 UR4, c[0x0][0xb88] ;  /* 0x0002e20000047ab9 */ /* 0x000fe20000000a00 */
        /* <DEDUP_REMOVED lines=9> */
[----:B------:R-:W-:Y:S01]  /*11f40*/  SHFL.IDX PT, R44, R6, RZ, 0x1c1f ;  /* 0x001c1fff062c7589 */ /* 0x000fe200000e0000 */
[----:B------:R-:W-:Y:S01]  /*11f50*/  IADD3 R7, P2, R20, 0x1800, RZ ;  /* 0x0000180014077810 */ /* 0x000fe20007f5e0ff */
[----:B------:R-:W-:Y:S01]  /*11f60*/  IMAD R4, R52, 0xc0, R14 ;  /* 0x000000c034047824 */ /* 0x000fe200078e020e */
[----:B------:R-:W-:Y:S01]  /*11f70*/  IADD3 R13, P3, R20, 0x3000, RZ ;  /* 0x00003000140d7810 */ /* 0x000fe20007f7e0ff */
[----:B------:R-:W0:Y:S01]  /*11f80*/  SHFL.IDX PT, R45, R10, RZ, 0x1c1f ;  /* 0x001c1fff0a2d7589 */ /* 0x000e2200000e0000 */
[----:B------:R-:W-:Y:S01]  /*11f90*/  LOP3.LUT P0, RZ, R26, 0x3, RZ, 0xc0, !PT ;  /* 0x000000031aff7812 */ /* 0x000fe2000780c0ff */
[----:B------:R-:W-:Y:S02]  /*11fa0*/  ULDC.64 UR4, c[0x0][0xaa0] ;  /* 0x0002a80000047ab9 */ /* 0x000fe40000000a00 */
[----:B------:R-:W-:Y:S04]  /*11fb0*/  SHFL.IDX PT, R46, R6, 0x1, 0x1c1f ;  /* 0x003c1f00062e7f89 */ /* 0x000fe800000e0000 */
[----:B------:R-:W1:Y:S01]  /*11fc0*/  SHFL.IDX PT, R47, R10, 0x1, 0x1c1f ;  /* 0x003c1f000a2f7f89 */ /* 0x000e6200000e0000 */
[----:B------:R-:W-:Y:S01]  /*11fd0*/  IMAD.X R9, RZ, RZ, R21, P2 ;  /* 0x000000ffff097224 */ /* 0x000fe200010e0615 */
[----:B------:R-:W-:-:S02]  /*11fe0*/  ISETP.GE.OR P2, PT, R4, R43, P0 ;  /* 0x0000002b0400720c */ /* 0x000fc40000746670 */
[----:B------:R-:W-:-:S04]  /*11ff0*/  IADD3 R4, R4, 0x8, RZ ;  /* 0x0000000804047810 */ /* 0x000fc80007ffe0ff */
[----:B------:R-:W-:Y:S02]  /*12000*/  ISETP.GE.OR P0, PT, R4, R43, P0 ;  /* 0x0000002b0400720c */ /* 0x000fe40000706670 */
[----:B------:R-:W-:Y:S02]  /*12010*/  LOP3.LUT R12, R13, 0x180, RZ, 0xc0, !PT ;  /* 0x000001800d0c7812 */ /* 0x000fe400078ec0ff */
[----:B------:R-:W-:Y:S02]  /*12020*/  LOP3.LUT R8, R7, 0x180, RZ, 0xc0, !PT ;  /* 0x0000018007087812 */ /* 0x000fe400078ec0ff */
[----:B------:R-:W-:Y:S02]  /*12030*/  SHF.R.U64 R12, R12, 0x3, RZ ;  /* 0x000000030c0c7819 */ /* 0x000fe400000012ff */
[----:B------:R-:W-:Y:S01]  /*12040*/  SHF.R.U64 R8, R8, 0x3, RZ ;  /* 0x0000000308087819 */ /* 0x000fe200000012ff */
[----:B0-----:R0:W-:Y:S01]  /*12050*/  @!P2 ST.E desc[UR42][R44.64], R0 ;  /* 0x000000002c00a985 */ /* 0x0011e2000c10192a */
[----:B------:R-:W-:Y:S01]  /*12060*/  LOP3.LUT R12, R12, R13, RZ, 0x3c, !PT ;  /* 0x0000000d0c0c7212 */ /* 0x000fe200078e3cff */
[----:B------:R-:W-:Y:S01]  /*12070*/  IMAD.X R13, RZ, RZ, R21, P3 ;  /* 0x000000ffff0d7224 */ /* 0x000fe200018e0615 */
[----:B------:R-:W-:-:S02]  /*12080*/  LOP3.LUT R8, R8, R7, RZ, 0x3c, !PT ;  /* 0x0000000708087212 */ /* 0x000fc400078e3cff */
[C---:B------:R-:W-:Y:S01]  /*12090*/  IADD3 R5, P3, R20.reuse, 0x7800, RZ ;  /* 0x0000780014057810 */ /* 0x040fe20007f7e0ff */
[----:B-1----:R1:W-:Y:S01]  /*120a0*/  @!P0 ST.E desc[UR42][R46.64], R3 ;  /* 0x000000032e008985 */ /* 0x0023e2000c10192a */
[----:B------:R-:W-:Y:S02]  /*120b0*/  LOP3.LUT R7, R20, 0x180, RZ, 0xc0, !PT ;  /* 0x0000018014077812 */ /* 0x000fe400078ec0ff */
[----:B------:R-:W-:Y:S01]  /*120c0*/  LOP3.LUT R4, R5, 0x180, RZ, 0xc0, !PT ;  /* 0x0000018005047812 */ /* 0x000fe200078ec0ff */
[----:B------:R-:W-:Y:S01]  /*120d0*/  IMAD R41, R41, UR4, RZ ;  /* 0x0000000429297c24 */ /* 0x000fe2000f8e02ff */
[----:B------:R-:W-:Y:S01]  /*120e0*/  SHF.R.U64 R7, R7, 0x3, RZ ;  /* 0x0000000307077819 */ /* 0x000fe200000012ff */
[----:B0-----:R-:W-:Y:S01]  /*120f0*/  IMAD R0, R54, 0x60, R53 ;  /* 0x0000006036007824 */ /* 0x001fe200078e0235 */
[----:B-1----:R-:W0:Y:S01]  /*12100*/  @P1 LDC R47, c[0x0][0xbf0] ;  /* 0x0002fc00ff2f1b82 */ /* 0x002e220000000800 */
[----:B------:R-:W-:Y:S01]  /*12110*/  SHF.R.U64 R4, R4, 0x3, RZ ;  /* 0x0000000304047819 */ /* 0x000fe200000012ff */
[C---:B------:R-:W-:Y:S01]  /*12120*/  IMAD R45, R40.reuse, UR5, R41 ;  /* 0x00000005282d7c24 */ /* 0x040fe2000f8e0229 */
[----:B------:R-:W-:Y:S01]  /*12130*/  LOP3.LUT R20, R7, R20, RZ, 0x3c, !PT ;  /* 0x0000001407147212 */ /* 0x000fe200078e3cff */
[----:B------:R-:W-:Y:S01]  /*12140*/  IMAD.WIDE.U32 R40, R40, UR4, RZ ;  /* 0x0000000428287c25 */ /* 0x000fe2000f8e00ff */
[----:B------:R-:W-:Y:S01]  /*12150*/  LOP3.LUT R36, R4, R5, RZ, 0x3c, !PT ;  /* 0x0000000504247212 */ /* 0x000fe200078e3cff */
[----:B------:R-:W-:Y:S01]  /*12160*/  ULDC.64 UR4, c[0x0][0xae8] ;  /* 0x0002ba0000047ab9 */ /* 0x000fe20000000a00 */
[----:B------:R-:W-:Y:S01]  /*12170*/  IADD3.X R37, RZ, R21, RZ, P3, !PT ;  /* 0x00000015ff257210 */ /* 0x000fe20001ffe4ff */
[----:B------:R1:W5:Y:S01]  /*12180*/  LD.E.128 R4, desc[UR42][R20.64] ;  /* 0x0000002a14047980 */ /* 0x000362000c101d00 */
[----:B------:R-:W-:-:S03]  /*12190*/  IMAD R49, R49, UR4, RZ ;  /* 0x0000000431317c24 */ /* 0x000fc6000f8e02ff */
[----:B------:R-:W5:Y:S04]  /*121a0*/  LD.E.128 R8, desc[UR42][R8.64] ;  /* 0x0000002a08087980 */ /* 0x000f68000c101d00 */
[----:B------:R-:W5:Y:S01]  /*121b0*/  LD.E.128 R12, desc[UR42][R12.64] ;  /* 0x0000002a0c0c7980 */ /* 0x000f62000c101d00 */
[----:B-1----:R-:W-:Y:S02]  /*121c0*/  IMAD.MOV.U32 R20, RZ, RZ, R40 ;  /* 0x000000ffff147224 */ /* 0x002fe400078e0028 */
[----:B------:R-:W-:Y:S01]  /*121d0*/  IMAD R40, R52, 0xc0, R0 ;  /* 0x000000c034287824 */ /* 0x000fe200078e0200 */
[----:B------:R-:W5:Y:S01]  /*121e0*/  LD.E.128 R24, desc[UR42][R24.64] ;  /* 0x0000002a18187980 */ /* 0x000f62000c101d00 */
[----:B------:R-:W-:Y:S02]  /*121f0*/  IMAD.IADD R21, R41, 0x1, R45 ;  /* 0x0000000129157824 */ /* 0x000fe400078e022d */
[----:B------:R-:W-:Y:S01]  /*12200*/  @P1 IMAD.HI.U32 R0, R40, R51, RZ ;  /* 0x0000003328001227 */ /* 0x000fe200078e00ff */
[----:B------:R-:W-:Y:S01]  /*12210*/  MOV R3, R40 ;  /* 0x0000002800037202 */ /* 0x000fe20000000f00 */
[----:B------:R-:W5:Y:S02]  /*12220*/  LD.E.128 R32, desc[UR42][R32.64] ;  /* 0x0000002a20207980 */ /* 0x000f64000c101d00 */
[----:B------:R-:W-:-:S02]  /*12230*/  IMAD R49, R78, UR5, R49 ;  /* 0x000000054e317c24 */ /* 0x000fc4000f8e0231 */
[----:B------:R-:W-:Y:S01]  /*12240*/  IMAD.WIDE.U32 R20, R78, UR4, R20 ;  /* 0x000000044e147c25 */ /* 0x000fe2000f8e0014 */
[----:B------:R-:W-:Y:S01]  /*12250*/  ULDC.64 UR4, c[0x0][0xaf0] ;  /* 0x0002bc0000047ab9 */ /* 0x000fe20000000a00 */
[----:B0-----:R-:W-:Y:S01]  /*12260*/  @P1 SHF.R.U32.HI R3, RZ, R47, R0 ;  /* 0x0000002fff031219 */ /* 0x001fe20000011600 */
[----:B------:R-:W5:Y:S01]  /*12270*/  LD.E.128 R36, desc[UR42][R36.64] ;  /* 0x0000002a24247980 */ /* 0x000f62000c101d00 */
[----:B------:R-:W-:Y:S02]  /*12280*/  IMAD R41, R48, UR4, RZ ;  /* 0x0000000430297c24 */ /* 0x000fe4000f8e02ff */
[----:B------:R-:W-:Y:S01]  /*12290*/  IMAD.IADD R21, R21, 0x1, R49 ;  /* 0x0000000115157824 */ /* 0x000fe200078e0231 */
[----:B------:R-:W-:Y:S01]  /*122a0*/  SHF.R.S32.HI R0, RZ, 0x1f, R3 ;  /* 0x0000001fff007819 */ /* 0x000fe20000011403 */
[C---:B------:R-:W-:Y:S01]  /*122b0*/  IMAD R41, R50.reuse, UR5, R41 ;  /* 0x0000000532297c24 */ /* 0x040fe2000f8e0229 */
[----:B------:R-:W-:Y:S01]  /*122c0*/  @!PT LDS RZ, [RZ] ;  /* 0x00000000fffff984 */ /* 0x000fe20000000800 */
[----:B------:R-:W-:Y:S01]  /*122d0*/  @!PT LDS RZ, [RZ] ;  /* 0x00000000fffff984 */ /* 0x000fe20000000800 */
[----:B------:R-:W-:Y:S01]  /*122e0*/  @!PT LDS RZ, [RZ] ;  /* 0x00000000fffff984 */ /* 0x000fe20000000800 */
[----:B------:R-:W-:Y:S01]  /*122f0*/  @!PT LDS RZ, [RZ] ;  /* 0x00000000fffff984 */ /* 0x000fe20000000800 */
[----:B------:R0:W-:Y:S06]  /*12300*/  MEMBAR.ALL.CTA ;  /* 0x0000000000007992 */ /* 0x0001ec0000008000 */
[----:B0-----:R-:W0:Y:S01]  /*12310*/  FENCE.VIEW.ASYNC.S ;  /* 0x00000000000073c6 */ /* 0x001e220000000000 */
[----:B------:R-:W-:Y:S01]  /*12320*/  IMAD.WIDE.U32 R50, R50, UR4, R20 ;  /* 0x0000000432327c25 */ /* 0x000fe2000f8e0014 */
[----:B------:R-:W-:-:S03]  /*12330*/  ULDC.64 UR4, c[0x0][0xae0] ;  /* 0x0002b80000047ab9 */ /* 0x000fc60000000a00 */
[----:B------:R-:W-:Y:S02]  /*12340*/  IMAD.MOV R21, RZ, RZ, -R3 ;  /* 0x000000ffff157224 */ /* 0x000fe400078e0a03 */
[----:B------:R-:W-:Y:S02]  /*12350*/  IMAD.IADD R51, R51, 0x1, R41 ;  /* 0x0000000133337824 */ /* 0x000fe400078e0229 */
[----:B------:R-:W-:Y:S02]  /*12360*/  IMAD R0, R0, UR4, RZ ;  /* 0x0000000400007c24 */ /* 0x000fe4000f8e02ff */
[----:B------:R-:W-:Y:S02]  /*12370*/  IMAD R41, R42, R21, R40 ;  /* 0x000000152a297224 */ /* 0x000fe400078e0228 */
[C---:B------:R-:W-:Y:S02]  /*12380*/  IMAD R45, R3.reuse, UR5, R0 ;  /* 0x00000005032d7c24 */ /* 0x040fe4000f8e0200 */
[----:B------:R-:W-:Y:S01]  /*12390*/  IMAD.WIDE.U32 R20, R3, UR4, R50 ;  /* 0x0000000403147c25 */ /* 0x000fe2000f8e0032 */
[----:B------:R-:W-:Y:S01]  /*123a0*/  SHF.R.S32.HI R0, RZ, 0x1f, R41 ;  /* 0x0000001fff007819 */ /* 0x000fe20000011429 */
[----:B------:R-:W-:-:S02]  /*123b0*/  ULDC.64 UR4, c[0x0][0xad8] ;  /* 0x0002b60000047ab9 */ /* 0x000fc40000000a00 */
[----:B------:R-:W-:Y:S02]  /*123c0*/  IMAD.IADD R21, R21, 0x1, R45 ;  /* 0x0000000115157824 */ /* 0x000fe400078e022d */
[----:B------:R-:W-:Y:S02]  /*123d0*/  IMAD R0, R0, UR4, RZ ;  /* 0x0000000400007c24 */ /* 0x000fe4000f8e02ff */
[----:B------:R-:W-:-:S04]  /*123e0*/  IMAD.WIDE.U32 R20, R41, UR4, R20 ;  /* 0x0000000429147c25 */ /* 0x000fc8000f8e0014 */
[----:B------:R-:W-:Y:S01]  /*123f0*/  IMAD R3, R41, UR5, R0 ;  /* 0x0000000529037c24 */ /* 0x000fe2000f8e0200 */
[----:B------:R-:W-:Y:S01]  /*12400*/  ULDC.64 UR4, c[0x0][0xa80] ;  /* 0x0002a00000047ab9 */ /* 0x000fe20000000a00 */
[----:B------:R-:W-:Y:S01]  /*12410*/  IMAD R48, R52, 0xc0, R53 ;  /* 0x000000c034307824 */ /* 0x000fe200078e0235 */
[----:B------:R-:W-:Y:S02]  /*12420*/  LEA R42, P0, R20, UR4, 0x1 ;  /* 0x00000004142a7c11 */ /* 0x000fe4000f8008ff */
[----:B------:R-:W-:-:S04]  /*12430*/  IADD3 R3, R21, R3, RZ ;  /* 0x0000000315037210 */ /* 0x000fc80007ffe0ff */
[----:B------:R-:W-:Y:S02]  /*12440*/  LEA.HI.X R3, R20, UR5, R3, 0x1, P0 ;  /* 0x0000000514037c11 */ /* 0x000fe400080f0c03 */
[----:B------:R-:W-:Y:S01]  /*12450*/  ISETP.GE.AND P0, PT, R48, R43, PT ;  /* 0x0000002b3000720c */ /* 0x000fe20003f06270 */
[----:B------:R-:W-:Y:S02]  /*12460*/  VIADD R0, R2, 0x2d820 ;  /* 0x0002d82002007836 */ /* 0x000fe40000000000 */
[----:B------:R-:W-:-:S03]  /*12470*/  VIADD R51, R28, 0x40 ;  /* 0x000000401c337836 */ /* 0x000fc60000000000 */
[----:B------:R-:W-:Y:S01]  /*12480*/  PRMT R0, RZ, 0x654, R0 ;  /* 0x00000654ff007816 */ /* 0x000fe20000000000 */
[----:B------:R-:W-:Y:S01]  /*12490*/  VIADD R49, R28, 0x20 ;  /* 0x000000201c317836 */ /* 0x000fe20000000000 */
[----:B0-----:R0:W1:Y:S02]  /*124a0*/  SHFL.IDX PT, R40, R42, RZ, 0x1c1f ;  /* 0x001c1fff2a287589 */ /* 0x00106400000e0000 */
[----:B------:R0:W-:Y:S02]  /*124b0*/  SYNCS.ARRIVE.TRANS64.RED.A1T0 RZ, [R0+URZ], RZ ;  /* 0x000000ff00ff79a7 */ /* 0x0001e4000810043f */
[----:B------:R0:W2:Y:S01]  /*124c0*/  SHFL.IDX PT, R41, R3, RZ, 0x1c1f ;  /* 0x001c1fff03297589 */ /* 0x0000a200000e0000 */
[----:B------:R-:W-:Y:S02]  /*124d0*/  SHF.R.S32.HI R50, RZ, 0x1f, R51 ;  /* 0x0000001fff327819 */ /* 0x000fe40000011433 */
[----:B------:R-:W-:Y:S01]  /*124e0*/  SHF.R.S32.HI R52, RZ, 0x1f, R49 ;  /* 0x0000001fff347819 */ /* 0x000fe20000011431 */
[----:B------:R-:W-:Y:S06]  /*124f0*/  @P0 BRA `(.L_x_527) ;  /* 0x0000000000300947 */ /* 0x000fec0003800000 */
[----:B------:R-:W-:Y:S02]  /*12500*/  ULDC UR4, c[0x0][0xac8] ;  /* 0x0002b20000047ab9 */ /* 0x000fe40000000800 */
[----:B------:R-:W-:Y:S02]  /*12510*/  ISETP.GE.AND P1, PT, R49, UR4, PT ;  /* 0x0000000431007c0c */ /* 0x000fe4000bf26270 */
[----:B------:R-:W-:Y:S02]  /*12520*/  ISETP.GE.AND P2, PT, R51, UR4, PT ;  /* 0x0000000433007c0c */ /* 0x000fe4000bf46270 */
[----:B------:R-:W-:-:S09]  /*12530*/  ISETP.GE.AND P0, PT, R28, UR4, PT ;  /* 0x000000041c007c0c */ /* 0x000fd2000bf06270 */
[-C--:B-1----:R-:W-:Y:S02]  /*12540*/  @!P1 LEA R44, P3, R49, R40.reuse, 0x1 ;  /* 0x00000028312c9211 */ /* 0x082fe400078608ff */
[----:B------:R-:W-:Y:S02]  /*12550*/  @!P2 LEA R46, P4, R51, R40, 0x1 ;  /* 0x00000028332ea211 */ /* 0x000fe400078808ff */
[----:B--2---:R-:W-:Y:S01]  /*12560*/  @!P0 IMAD.WIDE R20, R28, 0x2, R40 ;  /* 0x000000021c148825 */ /* 0x004fe200078e0228 */
[-C--:B------:R-:W-:Y:S02]  /*12570*/  @!P1 LEA.HI.X R45, R49, R41.reuse, R52, 0x1, P3 ;  /* 0x00000029312d9211 */ /* 0x080fe400018f0c34 */
[----:B------:R-:W-:Y:S02]  /*12580*/  @!P2 LEA.HI.X R47, R51, R41, R50, 0x1, P4 ;  /* 0x00000029332fa211 */ /* 0x000fe400020f0c32 */
[----:B-----5:R3:W-:Y:S04]  /*12590*/  @!P0 ST.E.128 desc[UR42][R20.64], R4 ;  /* 0x0000000414008985 */ /* 0x0207e8000c101d2a */
[----:B------:R3:W-:Y:S04]  /*125a0*/  @!P1 ST.E.128 desc[UR42][R44.64], R12 ;  /* 0x0000000c2c009985 */ /* 0x0007e8000c101d2a */
[----:B------:R3:W-:Y:S02]  /*125b0*/  @!P2 ST.E.128 desc[UR42][R46.64], R32 ;  /* 0x000000202e00a985 */ /* 0x0007e4000c101d2a */
.L_x_527:
[----:B------:R-:W-:Y:S05]  /*125c0*/  BSYNC B1 ;  /* 0x0000000000017941 */ /* 0x000fea0003800000 */
.L_x_526:
[----:B0-----:R-:W-:Y:S01]  /*125d0*/  IADD3 R0, R48, 0x60, RZ ;  /* 0x0000006030007810 */ /* 0x001fe20007ffe0ff */
[----:B---3-5:R0:W3:Y:S03]  /*125e0*/  SHFL.IDX PT, R7, R3, 0x1, 0x1c1f ;  /* 0x003c1f0003077f89 */ /* 0x0280e600000e0000 */
[----:B------:R-:W-:Y:S01]  /*125f0*/  ISETP.GE.AND P0, PT, R0, R43, PT ;  /* 0x0000002b0000720c */ /* 0x000fe20003f06270 */
[----:B------:R0:W4:-:S12]  /*12600*/  SHFL.IDX PT, R6, R42, 0x1, 0x1c1f ;  /* 0x003c1f002a067f89 */ /* 0x00011800000e0000 */
[----:B0-----:R-:W-:Y:S05]  /*12610*/  @P0 BRA `(.L_x_528) ;  /* 0x0000000800e40947 */ /* 0x001fea0003800000 */
[----:B------:R-:W-:Y:S02]  /*12620*/  ULDC UR4, c[0x0][0xac8] ;  /* 0x0002b20000047ab9 */ /* 0x000fe40000000800 */
[----:B------:R-:W-:Y:S02]  /*12630*/  ISETP.GE.AND P2, PT, R49, UR4, PT ;  /* 0x0000000431007c0c */ /* 0x000fe4000bf46270 */
[----:B------:R-:W-:-:S11]  /*12640*/  ISETP.GE.AND P1, PT, R28, UR4, PT ;  /* 0x000000041c007c0c */ /* 0x000fd6000bf26270 */
[C---:B----4-:R-:W-:Y:S02]  /*12650*/  @!P2 LEA R12, P0, R49.reuse, R6, 0x1 ;  /* 0x00000006310ca211 */ /* 0x050fe400078008ff */
[----:B---3--:R-:W-:Y:S02]  /*12660*/  @!P1 IMAD.WIDE R4, R28, 0x2, R6 ;  /* 0x000000021c049825 */ /* 0x008fe400078e0206 */
[----:B------:R-:W-:Y:S02]  /*12670*/  @!P2 LEA.HI.X R13, R49, R7, R52, 0x1, P0 ;  /* 0x00000007310da211 */ /* 0x000fe400000f0c34 */
[----:B------:R-:W-:Y:S01]  /*12680*/  ISETP.GE.AND P0, PT, R51, UR4, PT ;  /* 0x0000000433007c0c */ /* 0x000fe2000bf06270 */
[----:B------:R0:W-:Y:S04]  /*12690*/  @!P1 ST.E.128 desc[UR42][R4.64], R8 ;  /* 0x0000000804009985 */ /* 0x0001e8000c101d2a */
[----:B------:R0:W-:Y:S08]  /*126a0*/  @!P2 ST.E.128 desc[UR42][R12.64], R24 ;  /* 0x000000180c00a985 */ /* 0x0001f0000c101d2a */
[----:B------:R-:W-:Y:S05]  /*126b0*/  @P0 BRA `(.L_x_528) ;  /* 0x0000000800bc0947 */ /* 0x000fea0003800000 */
[----:B0-----:R-:W-:-:S04]  /*126c0*/  LEA R4, P0, R51, R6, 0x1 ;  /* 0x0000000633047211 */ /* 0x001fc800078008ff */
[----:B------:R-:W-:-:S05]  /*126d0*/  LEA.HI.X R5, R51, R7, R50, 0x1, P0 ;  /* 0x0000000733057211 */ /* 0x000fca00000f0c32 */
[----:B------:R0:W-:Y:S01]  /*126e0*/  ST.E.128 desc[UR42][R4.64], R36 ;  /* 0x0000002404007985 */ /* 0x0001e2000c101d2a */
[----:B------:R-:W-:Y:S05]  /*126f0*/  BRA `(.L_x_528) ;  /* 0x0000000800ac7947 */ /* 0x000fea0003800000 */
.L_x_524:
[----:B------:R-:W2:Y:S01]  /*12700*/  LDL.LU R6, [R1+0x8c] ;  /* 0x00008c0001067983 */ /* 0x000ea20000300800 */
[----:B------:R-:W-:Y:S01]  /*12710*/  ULDC.64 UR4, c[0x0][0xc00] ;  /* 0x0003000000047ab9 */ /* 0x000fe20000000a00 */
[----:B------:R-:W-:Y:S01]  /*12720*/  IMAD.MOV.U32 R0, RZ, RZ, RZ ;  /* 0x000000ffff007224 */ /* 0x000fe200078e00ff */
[----:B------:R-:W3:Y:S01]  /*12730*/  LDC R21, c[0x0][0xbe8] ;  /* 0x0002fa00ff157b82 */ /* 0x000ee20000000800 */
[----:B------:R-:W4:Y:S01]  /*12740*/  LDL.LU R3, [R1+0x90] ;  /* 0x0000900001037983 */ /* 0x000f220000300800 */
[----:B------:R-:W-:-:S04]  /*12750*/  ISETP.NE.U32.AND P0, PT, RZ, UR4, PT ;  /* 0x00000004ff007c0c */ /* 0x000fc8000bf05070 */
[----:B------:R-:W-:Y:S02]  /*12760*/  ISETP.NE.AND.EX P0, PT, RZ, UR5, PT, P0 ;  /* 0x00000005ff007c0c */ /* 0x000fe4000bf05300 */
[----:B--2---:R-:W-:-:S04]  /*12770*/  IADD3 R4, P1, R6, UR4, RZ ;  /* 0x0000000406047c10 */ /* 0x004fc8000ff3e0ff */
[----:B----4-:R-:W-:Y:S01]  /*12780*/  IADD3.X R5, R3, UR5, RZ, P1, !PT ;  /* 0x0000000503057c10 */ /* 0x010fe20008ffe4ff */
[----:B------:R-:W-:Y:S02]  /*12790*/  ULDC.64 UR4, c[0x0][0xc08] ;  /* 0x0003020000047ab9 */ /* 0x000fe40000000a00 */
[----:B------:R-:W-:-:S04]  /*127a0*/  ISETP.NE.U32.AND P1, PT, RZ, UR4, PT ;  /* 0x00000004ff007c0c */ /* 0x000fc8000bf25070 */
[----:B------:R2:W5:Y:S01]  /*127b0*/  @P0 LDG.E R0, desc[UR42][R4.64] ;  /* 0x0000002a04000981 */ /* 0x000562000c1e1900 */
[----:B------:R-:W-:Y:S01]  /*127c0*/  ISETP.NE.AND.EX P1, PT, RZ, UR5, PT, P1 ;  /* 0x00000005ff007c0c */ /* 0x000fe2000bf25310 */
[----:B------:R-:W1:-:S12]  /*127d0*/  S2R R9, SR_TID.X ;  /* 0x0000000000097919 */ /* 0x000e580000002100 */
[----:B------:R-:W-:Y:S01]  /*127e0*/  @P1 IADD3 R6, P2, R6, UR4, RZ ;  /* 0x0000000406061c10 */ /* 0x000fe2000ff5e0ff */
[----:B------:R-:W-:Y:S02]  /*127f0*/  ULDC UR4, c[0x0][0xa88] ;  /* 0x0002a20000047ab9 */ /* 0x000fe40000000800 */
[----:B------:R-:W-:Y:S01]  /*12800*/  IMAD.U32 R8, RZ, RZ, UR4 ;  /* 0x00000004ff087e24 */ /* 0x000fe2000f8e00ff */
[----:B------:R-:W-:-:S05]  /*12810*/  @P1 IADD3.X R7, R3, UR5, RZ, P2, !PT ;  /* 0x0000000503071c10 */ /* 0x000fca00097fe4ff */
[----:B------:R2:W5:Y:S01]  /*12820*/  @P1 LDG.E R8, desc[UR42][R6.64] ;  /* 0x0000002a06081981 */ /* 0x000562000c1e1900 */
[----:B---3--:R-:W-:Y:S01]  /*12830*/  ISETP.NE.AND P2, PT, R21, 0x1, PT ;  /* 0x000000011500780c */ /* 0x008fe20003f45270 */
[----:B-1----:R-:W-:-:S12]  /*12840*/  VIADD R28, R9, 0xffffff80 ;  /* 0xffffff80091c7836 */ /* 0x002fd80000000000 */
[----:B------:R-:W1:Y:S01]  /*12850*/  @P2 LDC R20, c[0x0][0xbec] ;  /* 0x0002fb00ff142b82 */ /* 0x000e620000000800 */
[----:B------:R-:W-:-:S07]  /*12860*/  ISETP.GE.AND P3, PT, R28, 0xc0, PT ;  /* 0x000000c01c00780c */ /* 0x000fce0003f66270 */
[----:B------:R-:W3:Y:S01]  /*12870*/  @P2 LDC R25, c[0x0][0xbf0] ;  /* 0x0002fc00ff192b82 */ /* 0x000ee20000000800 */
[----:B--2---:R-:W-:Y:S05]  /*12880*/  @P1 BRA `(.L_x_529) ;  /* 0x0000000000101947 */ /* 0x004fea0003800000 */
[----:B------:R-:W-:Y:S05]  /*12890*/  @!P0 BRA `(.L_x_529) ;  /* 0x00000000000c8947 */ /* 0x000fea0003800000 */
[----:B------:R-:W2:Y:S04]  /*128a0*/  LDG.E R3, desc[UR42][R4.64] ;  /* 0x0000002a04037981 */ /* 0x000ea8000c1e1900 */
[----:B-----5:R-:W2:Y:S02]  /*128b0*/  LDG.E R8, desc[UR42][R4.64+0x4] ;  /* 0x0000042a04087981 */ /* 0x020ea4000c1e1900 */
[----:B--2---:R-:W-:-:S07]  /*128c0*/  IADD3 R8, -R3, R8, RZ ;  /* 0x0000000803087210 */ /* 0x004fce0007ffe1ff */
.L_x_529:
[----:B------:R-:W2:Y:S04]  /*128d0*/  LDL.LU R4, [R1+0x94] ;  /* 0x0000940001047983 */ /* 0x000ea80000300800 */
[----:B------:R-:W4:Y:S04]  /*128e0*/  LDL.LU R3, [R1+0x9c] ;  /* 0x00009c0001037983 */ /* 0x000f280000300800 */
[----:B------:R-:W3:Y:S04]  /*128f0*/  LDL R24, [R1+0x88] ;  /* 0x0000880001187983 */ /* 0x000ee80000100800 */
[----:B------:R0:W5:Y:S01]  /*12900*/  LDL R26, [R1+0x98] ;  /* 0x00009800011a7983 */ /* 0x0001620000100800 */
[----:B------:R-:W-:Y:S01]  /*12910*/  BSSY B1, `(.L_x_530) ;  /* 0x000002d000017945 */ /* 0x000fe20003800000 */
[----:B-----5:R-:W-:-:S02]  /*12920*/  SHF.R.S32.HI R11, RZ, 0x1f, R0 ;  /* 0x0000001fff0b7819 */ /* 0x020fc40000011400 */
[----:B--2---:R-:W-:Y:S02]  /*12930*/  SEL R13, R4, RZ, !P0 ;  /* 0x000000ff040d7207 */ /* 0x004fe40004000000 */
[----:B----4-:R-:W-:Y:S02]  /*12940*/  SEL R12, R3, RZ, !P0 ;  /* 0x000000ff030c7207 */ /* 0x010fe40004000000 */
[----:B---3--:R-:W-:Y:S01]  /*12950*/  SHF.R.S32.HI R10, RZ, 0x1f, R24 ;  /* 0x0000001fff0a7819 */ /* 0x008fe20000011418 */
[----:B0-----:R-:W-:Y:S06]  /*12960*/  @P3 BRA `(.L_x_531) ;  /* 0x00000000009c3947 */ /* 0x001fec0003800000 */
[----:B------:R-:W0:Y:S01]  /*12970*/  LDC R14, c[0x0][0xbe8] ;  /* 0x0002fa00ff0e7b82 */ /* 0x000e220000000800 */
[----:B------:R-:W-:-:S04]  /*12980*/  IMAD R3, R26, 0xc0, R9 ;  /* 0x000000c01a037824 */ /* 0x000fc800078e0209 */
[----:B------:R-:W-:Y:S02]  /*12990*/  VIADD R9, R3, 0xffffff80 ;  /* 0xffffff8003097836 */ /* 0x000fe40000000000 */
[----:B0-----:R-:W-:-:S05]  /*129a0*/  IMAD R4, R8, R14, RZ ;  /* 0x0000000e08047224 */ /* 0x001fca00078e02ff */
[----:B------:R-:W-:-:S13]  /*129b0*/  ISETP.GE.AND P0, PT, R9, R4, PT ;  /* 0x000000040900720c */ /* 0x000fda0003f06270 */
[----:B------:R-:W-:Y:S05]  /*129c0*/  @P0 BRA `(.L_x_531) ;  /* 0x0000000000840947 */ /* 0x000fea0003800000 */
[----:B------:R-:W-:Y:S01]  /*129d0*/  ISETP.NE.AND P0, PT, R14, 0x1, PT ;  /* 0x000000010e00780c */ /* 0x000fe20003f05270 */
[----:B------:R-:W-:Y:S01]  /*129e0*/  ULDC.64 UR4, c[0x0][0xb90] ;  /* 0x0002e40000047ab9 */ /* 0x000fe20000000a00 */
[----:B------:R-:W-:Y:S01]  /*129f0*/  MOV R5, R11 ;  /* 0x0000000b00057202 */ /* 0x000fe20000000f00 */
[----:B------:R-:W-:Y:S02]  /*12a00*/  IMAD R7, R10, UR4, RZ ;  /* 0x000000040a077c24 */ /* 0x000fe4000f8e02ff */
[----:B------:R-:W-:Y:S02]  /*12a10*/  IMAD.MOV.U32 R4, RZ, RZ, R0 ;  /* 0x000000ffff047224 */ /* 0x000fe400078e0000 */
[----:B------:R-:W-:Y:S02]  /*12a20*/  IMAD.MOV.U32 R3, RZ, RZ, R9 ;  /* 0x000000ffff037224 */ /* 0x000fe400078e0009 */
[----:B------:R-:W-:-:S04]  /*12a30*/  IMAD.WIDE.U32 R4, R24, UR4, R4 ;  /* 0x0000000418047c25 */ /* 0x000fc8000f8e0004 */
[----:B------:R-:W0:Y:S01]  /*12a40*/  @P0 LDC R6, c[0x0][0xbec] ;  /* 0x0002fb00ff060b82 */ /* 0x000e220000000800 */
[----:B------:R-:W-:Y:S01]  /*12a50*/  IMAD R7, R24, UR5, R7 ;  /* 0x0000000518077c24 */ /* 0x000fe2000f8e0207 */
[----:B------:R-:W-:-:S03]  /*12a60*/  ULDC.64 UR4, c[0x0][0xb98] ;  /* 0x0002e60000047ab9 */ /* 0x000fc60000000a00 */
[----:B------:R-:W-:-:S03]  /*12a70*/  IMAD.IADD R5, R5, 0x1, R7 ;  /* 0x0000000105057824 */ /* 0x000fc600078e0207 */
[----:B------:R-:W2:Y:S01]  /*12a80*/  @P0 LDC R15, c[0x0][0xbf0] ;  /* 0x0002fc00ff0f0b82 */ /* 0x000ea20000000800 */
[----:B------:R-:W-:-:S04]  /*12a90*/  IMAD.WIDE.U32 R4, R13, UR4, R4 ;  /* 0x000000040d047c25 */ /* 0x000fc8000f8e0004 */
[----:B0-----:R-:W-:-:S05]  /*12aa0*/  @P0 IMAD.HI.U32 R6, R9, R6, RZ ;  /* 0x0000000609060227 */ /* 0x001fca00078e00ff */
[----:B--2---:R-:W-:Y:S01]  /*12ab0*/  @P0 SHF.R.U32.HI R3, RZ, R15, R6 ;  /* 0x0000000fff030219 */ /* 0x004fe20000011606 */
[----:B------:R-:W-:-:S03]  /*12ac0*/  IMAD R6, R12, UR4, RZ ;  /* 0x000000040c067c24 */ /* 0x000fc6000f8e02ff */
[----:B------:R-:W-:Y:S01]  /*12ad0*/  IADD3 R4, P0, R3, R4, RZ ;  /* 0x0000000403047210 */ /* 0x000fe20007f1e0ff */
[----:B------:R-:W-:Y:S02]  /*12ae0*/  IMAD.MOV R7, RZ, RZ, -R3 ;  /* 0x000000ffff077224 */ /* 0x000fe400078e0a03 */
[----:B------:R-:W-:Y:S01]  /*12af0*/  IMAD R6, R13, UR5, R6 ;  /* 0x000000050d067c24 */ /* 0x000fe2000f8e0206 */
[----:B------:R-:W-:Y:S01]  /*12b00*/  ULDC.64 UR4, c[0x0][0xb88] ;  /* 0x0002e20000047ab9 */ /* 0x000fe20000000a00 */
[----:B------:R-:W-:Y:S01]  /*12b10*/  IMAD R7, R14, R7, R9 ;  /* 0x000000070e077224 */ /* 0x000fe200078e0209 */
[----:B------:R-:W-:-:S04]  /*12b20*/  SHF.R.S32.HI R9, RZ, 0x1f, R3 ;  /* 0x0000001fff097819 */ /* 0x000fc80000011403 */
        /* <DEDUP_REMOVED lines=8> */
[----:B------:R-:W-:Y:S02]  /*12bb0*/  LEA.HI.X R7, R4, UR5, R3, 0x2, P0 ;  /* 0x0000000504077c11 */ /* 0x000fe400080f1403 */
[----:B------:R-:W-:-:S05]  /*12bc0*/  MOV R3, 0xff800000 ;  /* 0xff80000000037802 */ /* 0x000fca0000000f00 */
[----:B------:R0:W-:Y:S02]  /*12bd0*/  STG.E desc[UR42][R6.64], R3 ;  /* 0x0000000306007986 */ /* 0x0001e4000c10192a */
.L_x_531:
[----:B------:R-:W-:Y:S05]  /*12be0*/  BSYNC B1 ;  /* 0x0000000000017941 */ /* 0x000fea0003800000 */
.L_x_530:
[--C-:B------:R-:W-:Y:S01]  /*12bf0*/  SHF.R.S32.HI R14, RZ, 0x1f, R28.reuse ;  /* 0x0000001fff0e7819 */ /* 0x100fe2000001141c */
[----:B------:R-:W-:Y:S01]  /*12c00*/  ULDC.64 UR4, c[0x0][0xaa0] ;  /* 0x0002a80000047ab9 */ /* 0x000fe20000000a00 */
[----:B------:R-:W-:Y:S01]  /*12c10*/  SHF.R.S32.HI R27, RZ, 0x1f, R28 ;  /* 0x0000001fff1b7819 */ /* 0x000fe2000001141c */
[----:B0-----:R-:W-:Y:S01]  /*12c20*/  IMAD R3, R11, UR4, RZ ;  /* 0x000000040b037c24 */ /* 0x001fe2000f8e02ff */
[-C--:B------:R-:W-:Y:S01]  /*12c30*/  LEA.HI R14, R14, R28.reuse, RZ, 0x2 ;  /* 0x0000001c0e0e7211 */ /* 0x080fe200078f10ff */
[----:B------:R-:W-:Y:S01]  /*12c40*/  IMAD.WIDE.U32 R4, R0, UR4, RZ ;  /* 0x0000000400047c25 */ /* 0x000fe2000f8e00ff */
[----:B------:R-:W-:Y:S02]  /*12c50*/  LEA.HI R27, R27, R28, RZ, 0x2 ;  /* 0x0000001c1b1b7211 */ /* 0x000fe400078f10ff */
[----:B------:R-:W-:Y:S01]  /*12c60*/  LOP3.LUT R14, R14, 0xfffffffc, RZ, 0xc0, !PT ;  /* 0xfffffffc0e0e7812 */ /* 0x000fe200078ec0ff */
[----:B------:R-:W-:Y:S01]  /*12c70*/  IMAD R3, R0, UR5, R3 ;  /* 0x0000000500037c24 */ /* 0x000fe2000f8e0203 */
[----:B------:R-:W-:Y:S01]  /*12c80*/  SHF.R.S32.HI R27, RZ, 0x2, R27 ;  /* 0x00000002ff1b7819 */ /* 0x000fe2000001141b */
[----:B------:R-:W-:-:S02]  /*12c90*/  ULDC.64 UR4, c[0x0][0xae8] ;  /* 0x0002ba0000047ab9 */ /* 0x000fc40000000a00 */
[----:B------:R-:W-:Y:S02]  /*12ca0*/  IMAD.IADD R14, R28, 0x1, -R14 ;  /* 0x000000011c0e7824 */ /* 0x000fe400078e0a0e */
[----:B------:R-:W-:Y:S02]  /*12cb0*/  IMAD.IADD R5, R5, 0x1, R3 ;  /* 0x0000000105057824 */ /* 0x000fe400078e0203 */
[----:B------:R-:W-:Y:S02]  /*12cc0*/  IMAD R0, R14, 0x60, R27 ;  /* 0x000000600e007824 */ /* 0x000fe400078e021b */
[----:B------:R-:W-:Y:S02]  /*12cd0*/  IMAD R6, R10, UR4, RZ ;  /* 0x000000040a067c24 */ /* 0x000fe4000f8e02ff */
[----:B------:R-:W-:Y:S02]  /*12ce0*/  IMAD R9, R26, 0xc0, R0 ;  /* 0x000000c01a097824 */ /* 0x000fe400078e0200 */
[----:B------:R-:W-:-:S02]  /*12cf0*/  IMAD R7, R24, UR5, R6 ;  /* 0x0000000518077c24 */ /* 0x000fc4000f8e0206 */
[----:B------:R-:W-:Y:S01]  /*12d00*/  IMAD.WIDE.U32 R4, R24, UR4, R4 ;  /* 0x0000000418047c25 */ /* 0x000fe2000f8e0004 */
[----:B------:R-:W-:-:S03]  /*12d10*/  ULDC.64 UR4, c[0x0][0xaf0] ;  /* 0x0002bc0000047ab9 */ /* 0x000fc60000000a00 */
[----:B-1----:R-:W-:Y:S01]  /*12d20*/  @P2 IMAD.HI.U32 R0, R9, R20, RZ ;  /* 0x0000001409002227 */ /* 0x002fe200078e00ff */
[----:B------:R-:W-:-:S03]  /*12d30*/  IADD3 R5, R5, R7, RZ ;  /* 0x0000000705057210 */ /* 0x000fc60007ffe0ff */
[----:B------:R-:W-:Y:S01]  /*12d40*/  IMAD.MOV.U32 R3, RZ, RZ, R9 ;  /* 0x000000ffff037224 */ /* 0x000fe200078e0009 */
[----:B------:R-:W-:Y:S01]  /*12d50*/  @P2 SHF.R.U32.HI R3, RZ, R25, R0 ;  /* 0x00000019ff032219 */ /* 0x000fe20000011600 */
[----:B------:R-:W-:Y:S02]  /*12d60*/  IMAD R6, R12, UR4, RZ ;  /* 0x000000040c067c24 */ /* 0x000fe4000f8e02ff */
        /* <DEDUP_REMOVED lines=8> */
[----:B------:R-:W-:-:S02]  /*12df0*/  IMAD R9, R3, UR5, R0 ;  /* 0x0000000503097c24 */ /* 0x000fc4000f8e0200 */
[----:B------:R-:W-:Y:S01]  /*12e00*/  IMAD.WIDE.U32 R4, R3, UR4, R4 ;  /* 0x0000000403047c25 */ /* 0x000fe2000f8e0004 */
[----:B------:R-:W-:Y:S01]  /*12e10*/  SHF.R.S32.HI R0, RZ, 0x1f, R7 ;  /* 0x0000001fff007819 */ /* 0x000fe20000011407 */
[----:B------:R-:W-:Y:S02]  /*12e20*/  ULDC.64 UR4, c[0x0][0xad8] ;  /* 0x0002b60000047ab9 */ /* 0x000fe40000000a00 */
[----:B------:R-:W-:Y:S01]  /*12e30*/  IMAD.IADD R5, R5, 0x1, R9 ;  /* 0x0000000105057824 */ /* 0x000fe200078e0209 */
[----:B------:R-:W-:Y:S01]  /*12e40*/  SHF.L.U32 R9, R14, 0x3, RZ ;  /* 0x000000030e097819 */ /* 0x000fe200000006ff */
[----:B------:R-:W-:Y:S02]  /*12e50*/  IMAD R0, R0, UR4, RZ ;  /* 0x0000000400007c24 */ /* 0x000fe4000f8e02ff */
[----:B------:R-:W-:-:S04]  /*12e60*/  IMAD.WIDE.U32 R4, R7, UR4, R4 ;  /* 0x0000000407047c25 */ /* 0x000fc8000f8e0004 */
[----:B------:R-:W-:Y:S01]  /*12e70*/  IMAD R3, R7, UR5, R0 ;  /* 0x0000000507037c24 */ /* 0x000fe2000f8e0200 */
[----:B------:R-:W-:Y:S01]  /*12e80*/  ULDC.64 UR4, c[0x0][0xa80] ;  /* 0x0002a00000047ab9 */ /* 0x000fe20000000a00 */
[----:B------:R-:W-:Y:S01]  /*12e90*/  VIADD R10, R9, 0x20 ;  /* 0x00000020090a7836 */ /* 0x000fe20000000000 */
[C---:B------:R-:W-:Y:S01]  /*12ea0*/  LEA R0, P0, R4.reuse, UR4, 0x1 ;  /* 0x0000000404007c11 */ /* 0x040fe2000f8008ff */
[----:B------:R-:W-:Y:S01]  /*12eb0*/  IMAD.IADD R3, R5, 0x1, R3 ;  /* 0x0000000105037824 */ /* 0x000fe200078e0203 */
[----:B------:R-:W-:Y:S01]  /*12ec0*/  UMOV UR4, 0xffffffff ;  /* 0xffffffff00047882 */ /* 0x000fe20000000000 */
[----:B------:R-:W-:Y:S01]  /*12ed0*/  VIADD R7, R9, 0x40 ;  /* 0x0000004009077836 */ /* 0x000fe20000000000 */
[----:B------:R-:W-:Y:S02]  /*12ee0*/  SHF.R.S32.HI R20, RZ, 0x1f, R10 ;  /* 0x0000001fff147819 */ /* 0x000fe4000001140a */
[----:B------:R-:W-:Y:S02]  /*12ef0*/  LEA.HI.X R4, R4, UR5, R3, 0x1, P0 ;  /* 0x0000000504047c11 */ /* 0x000fe400080f0c03 */
[----:B------:R-:W-:Y:S01]  /*12f00*/  SHF.R.S32.HI R24, RZ, 0x1f, R7 ;  /* 0x0000001fff187819 */ /* 0x000fe20000011407 */
[----:B------:R-:W-:Y:S06]  /*12f10*/  BRA.DIV UR4, `(.L_x_532) ;  /* 0x0000007604d87947 */ /* 0x000fec000b800000 */
[----:B------:R0:W1:Y:S04]  /*12f20*/  SHFL.IDX PT, R3, R4, RZ, 0x1c1f ;  /* 0x001c1fff04037589 */ /* 0x00006800000e0000 */
[----:B------:R0:W2:Y:S02]  /*12f30*/  SHFL.IDX PT, R14, R0, RZ, 0x1c1f ;  /* 0x001c1fff000e7589 */ /* 0x0000a400000e0000 */
.L_x_694:
[----:B------:R-:W-:Y:S01]  /*12f40*/  IMAD R21, R8, R21, RZ ;  /* 0x0000001508157224 */ /* 0x000fe200078e02ff */
[----:B------:R-:W-:Y:S01]  /*12f50*/  BSSY B1, `(.L_x_533) ;  /* 0x0000011000017945 */ /* 0x000fe20003800000 */
[----:B------:R-:W-:-:S05]  /*12f60*/  IMAD R6, R26, 0xc0, R27 ;  /* 0x000000c01a067824 */ /* 0x000fca00078e021b */
[----:B------:R-:W-:-:S13]  /*12f70*/  ISETP.GE.AND P0, PT, R6, R21, PT ;  /* 0x000000150600720c */ /* 0x000fda0003f06270 */
[----:B------:R-:W-:Y:S05]  /*12f80*/  @P0 BRA `(.L_x_534) ;  /* 0x0000000000340947 */ /* 0x000fea0003800000 */
[----:B------:R-:W-:Y:S02]  /*12f90*/  ULDC UR4, c[0x0][0xac8] ;  /* 0x0002b20000047ab9 */ /* 0x000fe40000000800 */
[----:B------:R-:W-:Y:S02]  /*12fa0*/  ISETP.GE.AND P2, PT, R9, UR4, PT ;  /* 0x0000000409007c0c */ /* 0x000fe4000bf46270 */
[----:B------:R-:W-:Y:S02]  /*12fb0*/  ISETP.GE.AND P3, PT, R10, UR4, PT ;  /* 0x000000040a007c0c */ /* 0x000fe4000bf66270 */
[----:B------:R-:W-:-:S09]  /*12fc0*/  ISETP.GE.AND P4, PT, R7, UR4, PT ;  /* 0x0000000407007c0c */ /* 0x000fd2000bf86270 */
[-C--:B-1----:R-:W-:Y:S02]  /*12fd0*/  @!P2 MOV R15, R3.reuse ;  /* 0x00000003000fa202 */ /* 0x082fe40000000f00 */
[CC--:B--2---:R-:W-:Y:S02]  /*12fe0*/  @!P3 LEA R26, P0, R10.reuse, R14.reuse, 0x1 ;  /* 0x0000000e0a1ab211 */ /* 0x0c4fe400078008ff */
[----:B------:R-:W-:Y:S01]  /*12ff0*/  @!P4 LEA R32, P1, R7, R14, 0x1 ;  /* 0x0000000e0720c211 */ /* 0x000fe200078208ff */
[----:B------:R-:W-:Y:S01]  /*13000*/  @!P2 IMAD.WIDE R12, R9, 0x2, R14 ;  /* 0x00000002090ca825 */ /* 0x000fe200078e020e */
[-C--:B------:R-:W-:Y:S02]  /*13010*/  @!P3 LEA.HI.X R27, R10, R3.reuse, R20, 0x1, P0 ;  /* 0x000000030a1bb211 */ /* 0x080fe400000f0c14 */
[----:B------:R-:W-:Y:S02]  /*13020*/  @!P4 LEA.HI.X R33, R7, R3, R24, 0x1, P1 ;  /* 0x000000030721c211 */ /* 0x000fe400008f0c18 */
[----:B------:R3:W-:Y:S04]  /*13030*/  @!P2 ST.E.128 desc[UR42][R12.64], RZ ;  /* 0x000000ff0c00a985 */ /* 0x0007e8000c101d2a */
[----:B------:R3:W-:Y:S04]  /*13040*/  @!P3 ST.E.128 desc[UR42][R26.64], RZ ;  /* 0x000000ff1a00b985 */ /* 0x0007e8000c101d2a */
[----:B------:R3:W-:Y:S02]  /*13050*/  @!P4 ST.E.128 desc[UR42][R32.64], RZ ;  /* 0x000000ff2000c985 */ /* 0x0007e4000c101d2a */
.L_x_534:
[----:B------:R-:W-:Y:S05]  /*13060*/  BSYNC B1 ;  /* 0x0000000000017941 */ /* 0x000fea0003800000 */
.L_x_533:
[----:B------:R-:W-:-:S03]  /*13070*/  UMOV UR4, 0xffffffff ;  /* 0xffffffff00047882 */ /* 0x000fc60000000000 */
[----:B------:R-:W-:Y:S05]  /*13080*/  BRA.DIV UR4, `(.L_x_535) ;  /* 0x0000007604b07947 */ /* 0x000fea000b800000 */
[----:B-1----:R1:W4:Y:S04]  /*13090*/  SHFL.IDX PT, R3, R4, 0x1, 0x1c1f ;  /* 0x003c1f0004037f89 */ /* 0x00232800000e0000 */
[----:B--2---:R1:W2:Y:S02]  /*130a0*/  SHFL.IDX PT, R14, R0, 0x1, 0x1c1f ;  /* 0x003c1f00000e7f89 */ /* 0x0042a400000e0000 */
.L_x_698:
[----:B01----:R-:W-:-:S05]  /*130b0*/  VIADD R0, R6, 0x60 ;  /* 0x0000006006007836 */ /* 0x003fca0000000000 */
[----:B------:R-:W-:-:S13]  /*130c0*/  ISETP.GE.AND P0, PT, R0, R21, PT ;  /* 0x000000150000720c */ /* 0x000fda0003f06270 */
[----:B------:R-:W-:Y:S05]  /*130d0*/  @P0 BRA `(.L_x_528) ;  /* 0x0000000000340947 */ /* 0x000fea0003800000 */
[----:B------:R-:W-:Y:S02]  /*130e0*/  ULDC UR4, c[0x0][0xac8] ;  /* 0x0002b20000047ab9 */ /* 0x000fe40000000800 */
[----:B------:R-:W-:Y:S02]  /*130f0*/  ISETP.GE.AND P2, PT, R9, UR4, PT ;  /* 0x0000000409007c0c */ /* 0x000fe4000bf46270 */
[----:B------:R-:W-:Y:S02]  /*13100*/  ISETP.GE.AND P3, PT, R10, UR4, PT ;  /* 0x000000040a007c0c */ /* 0x000fe4000bf66270 */
[----:B------:R-:W-:-:S09]  /*13110*/  ISETP.GE.AND P4, PT, R7, UR4, PT ;  /* 0x0000000407007c0c */ /* 0x000fd2000bf86270 */
[----:B----4-:R-:W-:Y:S02]  /*13120*/  @!P2 IMAD.MOV.U32 R15, RZ, RZ, R3 ;  /* 0x000000ffff0fa224 */ /* 0x010fe400078e0003 */
        /* <DEDUP_REMOVED lines=8> */
.L_x_528:
[----:B------:R-:W-:Y:S05]  /*131b0*/  BSYNC B0 ;  /* 0x0000000000007941 */ /* 0x000fea0003800000 */
.L_x_523:
[----:B------:R-:W-:Y:S02]  /*131c0*/  ULDC UR4, c[0x0][0xc3c] ;  /* 0x00030f0000047ab9 */ /* 0x000fe40000000800 */
[----:B------:R-:W-:-:S13]  /*131d0*/  ISETP.GE.AND P0, PT, R31, UR4, PT ;  /* 0x000000041f007c0c */ /* 0x000fda000bf06270 */
[----:B------:R-:W-:Y:S05]  /*131e0*/  @!P0 BRA `(.L_x_536) ;  /* 0xfffffee000c48947 */ /* 0x000fea000383ffff */
[----:B------:R-:W-:Y:S05]  /*131f0*/  BRA `(.L_x_394) ;  /* 0x0000006800487947 */ /* 0x000fea0003800000 */
.L_x_392:
        /* <DEDUP_REMOVED lines=16> */
.L_x_537:
        /* <DEDUP_REMOVED lines=32> */
[----:B------:R-:W0:Y:S02]  /*13500*/  SHFL.IDX PT, R4, R7, 0x1f, 0x1f ;  /* 0x03e01f0007047f89 */ /* 0x000e2400000e0000 */
[----:B0-----:R-:W-:-:S04]  /*13510*/  IMAD R4, R4, UR5, RZ ;  /* 0x0000000504047c24 */ /* 0x001fc8000f8e02ff */
[----:B------:R-:W-:Y:S01]  /*13520*/  IMAD.MOV.U32 R3, RZ, RZ, R4 ;  /* 0x000000ffff037224 */ /* 0x000fe200078e0004 */
[----:B-1----:R-:W-:-:S13]  /*13530*/  ISETP.GT.AND P6, PT, R4, UR6, PT ;  /* 0x0000000604007c0c */ /* 0x002fda000bfc4270 */
[----:B------:R-:W-:Y:S05]  /*13540*/  @P6 BRA `(.L_x_539) ;  /* 0x00000000009c6947 */ /* 0x000fea0003800000 */
[----:B------:R-:W0:Y:S01]  /*13550*/  LDC R6, c[0x0][0xc3c] ;  /* 0x00030f00ff067b82 */ /* 0x000e220000000800 */
[----:B------:R-:W-:Y:S01]  /*13560*/  IMAD.MOV.U32 R4, RZ, RZ, R3 ;  /* 0x000000ffff047224 */ /* 0x000fe200078e0003 */
[----:B------:R-:W-:Y:S01]  /*13570*/  UMOV UR4, URZ ;  /* 0x0000003f00047c82 */ /* 0x000fe20008000000 */
[----:B------:R-:W-:Y:S01]  /*13580*/  ULDC UR7, c[0x0][0xc3c] ;  /* 0x00030f0000077ab9 */ /* 0x000fe20000000800 */
[----:B------:R-:W-:-:S05]  /*13590*/  ULDC UR5, c[0x0][0xc38] ;  /* 0x00030e0000057ab9 */ /* 0x000fca0000000800 */
.L_x_543:
[----:B------:R-:W-:Y:S01]  /*135a0*/  UIADD3 UR4, UR4, 0x1f, URZ ;  /* 0x0000001f04047890 */ /* 0x000fe2000fffe03f */
[----:B------:R-:W-:-:S05]  /*135b0*/  MOV R19, UR7 ;  /* 0x0000000700137c02 */ /* 0x000fca0008000f00 */
        /* <DEDUP_REMOVED lines=10> */
.L_x_542:
[----:B------:R-:W-:Y:S05]  /*13660*/  BSYNC B0 ;  /* 0x0000000000007941 */ /* 0x000fea0003800000 */
.L_x_541:
[----:B0----5:R-:W0:Y:S02]  /*13670*/  SHFL.UP PT, R2, R0, 0x1, RZ ;  /* 0x0420000000027989 */ /* 0x021e2400000e00ff */
        /* <DEDUP_REMOVED lines=14> */
[----:B------:R-:W0:Y:S02]  /*13760*/  SHFL.IDX PT, R3, R9, 0x1f, 0x1f ;  /* 0x03e01f0009037f89 */ /* 0x000e2400000e0000 */
[----:B0-----:R-:W-:-:S05]  /*13770*/  IMAD R3, R3, UR5, RZ ;  /* 0x0000000503037c24 */ /* 0x001fca000f8e02ff */
[----:B------:R-:W-:-:S04]  /*13780*/  IADD3 R4, R3, R4, RZ ;  /* 0x0000000403047210 */ /* 0x000fc80007ffe0ff */
[----:B------:R-:W-:-:S13]  /*13790*/  ISETP.GT.AND P6, PT, R4, UR6, PT ;  /* 0x0000000604007c0c */ /* 0x000fda000bfc4270 */
[----:B------:R-:W-:Y:S05]  /*137a0*/  @!P6 BRA `(.L_x_543) ;  /* 0xfffffffc007ce947 */ /* 0x000fea000383ffff */
[----:B------:R-:W-:-:S07]  /*137b0*/  IMAD.MOV.U32 R7, RZ, RZ, R9 ;  /* 0x000000ffff077224 */ /* 0x000fce00078e0009 */
.L_x_539:
[----:B------:R-:W-:-:S04]  /*137c0*/  IMAD.IADD R9, R4, 0x1, -R3 ;  /* 0x0000000104097824 */ /* 0x000fc800078e0a03 */
        /* <DEDUP_REMOVED lines=12> */
[----:B------:R-:W-:-:S06]  /*13890*/  IADD3 R16, R19, -0x1, RZ ;  /* 0xffffffff13107810 */ /* 0x000fcc0007ffe0ff */
[----:B------:R2:W3:Y:S02]  /*138a0*/  SHFL.IDX PT, R16, R7, R16, 0x1f ;  /* 0x00001f1007107589 */ /* 0x0004e400000e0000 */
.L_x_544:
[----:B---3--:R-:W-:Y:S01]  /*138b0*/  IMAD R16, R16, UR5, R9 ;  /* 0x0000000510107c24 */ /* 0x008fe2000f8e0209 */
[----:B0-----:R-:W-:Y:S01]  /*138c0*/  IABS R2, R0 ;  /* 0x0000000000027213 */ /* 0x001fe20000000000 */
[----:B-12---:R-:W-:Y:S02]  /*138d0*/  IMAD.MOV R7, RZ, RZ, -R3 ;  /* 0x000000ffff077224 */ /* 0x006fe400078e0a03 */
[----:B------:R-:W-:Y:S01]  /*138e0*/  VIADD R19, R19, UR4 ;  /* 0x0000000413137c36 */ /* 0x000fe20008000000 */
[----:B------:R-:W-:Y:S01]  /*138f0*/  IADD3 R9, -R16, UR6, RZ ;  /* 0x0000000610097c10 */ /* 0x000fe2000fffe1ff */
[----:B------:R-:W-:Y:S02]  /*13900*/  IMAD.MOV R8, RZ, RZ, -R2 ;  /* 0x000000ffff087224 */ /* 0x000fe400078e0a02 */
[----:B------:R-:W-:Y:S01]  /*13910*/  IMAD R7, R7, R4, RZ ;  /* 0x0000000407077224 */ /* 0x000fe200078e02ff */
[----:B------:R-:W-:Y:S01]  /*13920*/  IABS R6, R9 ;  /* 0x0000000900067213 */ /* 0x000fe20000000000 */
[----:B------:R-:W-:-:S04]  /*13930*/  IMAD.MOV.U32 R2, RZ, RZ, RZ ;  /* 0x000000ffff027224 */ /* 0x000fc800078e00ff */
[----:B------:R-:W-:Y:S01]  /*13940*/  IMAD.HI.U32 R2, R3, R7, R2 ;  /* 0x0000000703027227 */ /* 0x000fe200078e0002 */
[----:B------:R-:W-:-:S03]  /*13950*/  MOV R3, R6 ;  /* 0x0000000600037202 */ /* 0x000fc60000000f00 */
        /* <DEDUP_REMOVED lines=12> */
[----:B------:R-:W-:-:S04]  /*13a20*/  @!P1 LOP3.LUT R2, RZ, R0, RZ, 0x33, !PT ;  /* 0x00000000ff029212 */ /* 0x000fc800078e33ff */
[----:B------:R-:W-:Y:S01]  /*13a30*/  MOV R18, R2 ;  /* 0x0000000200127202 */ /* 0x000fe20000000f00 */
[----:B------:R-:W-:-:S04]  /*13a40*/  IMAD.MOV R17, RZ, RZ, -R2 ;  /* 0x000000ffff117224 */ /* 0x000fc800078e0a02 */
[----:B------:R-:W-:Y:S01]  /*13a50*/  IMAD R17, R0, R17, R9 ;  /* 0x0000001100117224 */ /* 0x000fe200078e0209 */
[----:B------:R-:W-:Y:S06]  /*13a60*/  BRA `(.L_x_545) ;  /* 0x00000000000c7947 */ /* 0x000fec0003800000 */
.L_x_540:
[----:B------:R-:W-:Y:S02]  /*13a70*/  IMAD.MOV.U32 R17, RZ, RZ, RZ ;  /* 0x000000ffff117224 */ /* 0x000fe400078e00ff */
[----:B------:R-:W-:Y:S02]  /*13a80*/  IMAD.U32 R16, RZ, RZ, UR6 ;  /* 0x00000006ff107e24 */ /* 0x000fe4000f8e00ff */
[----:B------:R-:W-:-:S07]  /*13a90*/  IMAD.MOV.U32 R18, RZ, RZ, RZ ;  /* 0x000000ffff127224 */ /* 0x000fce00078e00ff */
.L_x_545:
[----:B------:R-:W-:-:S13]  /*13aa0*/  ISETP.NE.AND P0, PT, R5, RZ, PT ;  /* 0x000000ff0500720c */ /* 0x000fda0003f05270 */
[----:B------:R-:W0:Y:S01]  /*13ab0*/  @!P0 S2R R3, SR_CgaCtaId ;  /* 0x0000000000038919 */ /* 0x000e220000008800 */
[----:B------:R-:W-:-:S04]  /*13ac0*/  @!P0 MOV R0, 0x400 ;  /* 0x0000040000008802 */ /* 0x000fc80000000f00 */
[----:B0-----:R-:W-:-:S05]  /*13ad0*/  @!P0 LEA R0, R3, R0, 0x18 ;  /* 0x0000000003008211 */ /* 0x001fca00078ec0ff */
[----:B------:R0:W-:Y:S01]  /*13ae0*/  @!P0 STS.128 [R0+0x2d8d0], R16 ;  /* 0x02d8d01000008388 */ /* 0x0001e20000000c00 */
[----:B------:R-:W-:Y:S06]  /*13af0*/  BAR.ARV 0x5, 0x200 ;  /* 0x0148000000007b1d */ /* 0x000fec0000002000 */
.L_x_538:
[----:B0-----:R-:W-:Y:S01]  /*13b00*/  MOV R0, 0x1 ;  /* 0x0000000100007802 */ /* 0x001fe20000000f00 */
[----:B------:R0:W-:Y:S01]  /*13b10*/  STL [R1+0x40], RZ ;  /* 0x000040ff01007387 */ /* 0x0001e20000100800 */
[----:B------:R-:W-:Y:S01]  /*13b20*/  ULDC UR4, c[0x0][0xc3c] ;  /* 0x00030f0000047ab9 */ /* 0x000fe20000000800 */
[----:B------:R-:W-:Y:S01]  /*13b30*/  IMAD.MOV.U32 R26, RZ, RZ, RZ ;  /* 0x000000ffff1a7224 */ /* 0x000fe200078e00ff */
[----:B-1----:R-:W-:Y:S01]  /*13b40*/  ISETP.GE.AND P0, PT, R19, UR4, PT ;  /* 0x0000000413007c0c */ /* 0x002fe2000bf06270 */
[----:B------:R0:W-:-:S12]  /*13b50*/  STL [R1], R0 ;  /* 0x0000000001007387 */ /* 0x0001d80000100800 */
[----:B0-----:R-:W-:Y:S05]  /*13b60*/  @P0 BRA `(.L_x_546) ;  /* 0x0000005c00080947 */ /* 0x001fea0003800000 */
[----:B------:R-:W0:Y:S01]  /*13b70*/  S2R R7, SR_TID.X ;  /* 0x0000000000077919 */ /* 0x000e220000002100 */
[----:B------:R-:W1:Y:S01]  /*13b80*/  S2UR UR5, SR_CgaCtaId ;  /* 0x00000000000579c3 */ /* 0x000e620000008800 */
[----:B------:R-:W-:Y:S01]  /*13b90*/  UMOV UR4, 0x400 ;  /* 0x0000040000047882 */ /* 0x000fe20000000000 */
[----:B------:R-:W-:Y:S01]  /*13ba0*/  BSSY B8, `(.L_x_546) ;  /* 0x00005be000087945 */ /* 0x000fe20003800000 */
[----:B------:R-:W-:Y:S01]  /*13bb0*/  IMAD.MOV.U32 R26, RZ, RZ, RZ ;  /* 0x000000ffff1a7224 */ /* 0x000fe200078e00ff */
[----:B------:R-:W-:Y:S01]  /*13bc0*/  ULDC.64 UR40, c[0x0][0x198] ;  /* 0x0000660000287ab9 */ /* 0x000fe20000000a00 */
[----:B------:R-:W-:Y:S01]  /*13bd0*/  IMAD.MOV.U32 R28, RZ, RZ, RZ ;  /* 0x000000ffff1c7224 */ /* 0x000fe200078e00ff */
[----:B------:R-:W-:Y:S01]  /*13be0*/  ULOP3.LUT UR38, UR36, 0x2, URZ, 0xfc, !UPT ;  /* 0x0000000224267892 */ /* 0x000fe2000f8efc3f */
[----:B------:R-:W-:Y:S01]  /*13bf0*/  ULDC UR37, c[0x0][0xc] ;  /* 0x0000030000257ab9 */ /* 0x000fe20000000800 */
[----:B-1----:R-:W-:-:S06]  /*13c00*/  ULEA UR4, UR5, UR4, 0x18 ;  /* 0x0000000405047291 */ /* 0x002fcc000f8ec03f */
[----:B------:R-:W-:Y:S01]  /*13c10*/  MOV R22, UR4 ;  /* 0x0000000400167c02 */ /* 0x000fe20008000f00 */
[C---:B0-----:R-:W-:Y:S01]  /*13c20*/  IMAD.SHL.U32 R0, R7.reuse, 0x8, RZ ;  /* 0x0000000807007824 */ /* 0x041fe200078e00ff */
[----:B------:R-:W-:-:S04]  /*13c30*/  LOP3.LUT R6, R7, 0x7f, RZ, 0xc0, !PT ;  /* 0x0000007f07067812 */ /* 0x000fc800078ec0ff */
[----:B------:R-:W-:Y:S01]  /*13c40*/  LOP3.LUT R3, R0, 0x20, RZ, 0xc0, !PT ;  /* 0x0000002000037812 */ /* 0x000fe200078ec0ff */
[----:B------:R-:W-:Y:S01]  /*13c50*/  IMAD.SHL.U32 R4, R6, 0x8, RZ ;  /* 0x0000000806047824 */ /* 0x000fe200078e00ff */
[C---:B------:R-:W-:Y:S02]  /*13c60*/  LOP3.LUT R2, R0.reuse, 0xd8, RZ, 0xc0, !PT ;  /* 0x000000d800027812 */ /* 0x040fe400078ec0ff */
[----:B------:R-:W-:Y:S02]  /*13c70*/  LOP3.LUT R0, R0, 0x18, RZ, 0xc0, !PT ;  /* 0x0000001800007812 */ /* 0x000fe400078ec0ff */
[----:B------:R-:W-:Y:S01]  /*13c80*/  LOP3.LUT R3, R3, 0x300, R4, 0xf8, !PT ;  /* 0x0000030003037812 */ /* 0x000fe200078ef804 */
[----:B------:R-:W-:Y:S01]  /*13c90*/  IMAD.MOV.U32 R4, RZ, RZ, 0x1 ;  /* 0x00000001ff047424 */ /* 0x000fe200078e00ff */
[----:B------:R-:W-:-:S04]  /*13ca0*/  LOP3.LUT R2, R2, 0x18, R7, 0x78, !PT ;  /* 0x0000001802027812 */ /* 0x000fc800078e7807 */
[----:B------:R-:W-:Y:S02]  /*13cb0*/  LOP3.LUT R5, R3, R2, RZ, 0xfc, !PT ;  /* 0x0000000203057212 */ /* 0x000fe400078efcff */
[----:B------:R-:W-:Y:S02]  /*13cc0*/  SHF.L.U32 R2, R7, 0x5, RZ ;  /* 0x0000000507027819 */ /* 0x000fe400000006ff */
[----:B------:R-:W-:Y:S01]  /*13cd0*/  SHF.R.U32.HI R3, RZ, 0x2, R6 ;  /* 0x00000002ff037819 */ /* 0x000fe20000011606 */
[----:B------:R-:W-:Y:S01]  /*13ce0*/  STL [R1+0x14], R5 ;  /* 0x0000140501007387 */ /* 0x000fe20000100800 */
[----:B------:R-:W-:-:S03]  /*13cf0*/  LOP3.LUT R2, R2, 0x60, RZ, 0xc0, !PT ;  /* 0x0000006002027812 */ /* 0x000fc600078ec0ff */
[----:B------:R-:W-:Y:S04]  /*13d00*/  STL [R1], R4 ;  /* 0x0000000401007387 */ /* 0x000fe80000100800 */
[----:B------:R0:W-:Y:S04]  /*13d10*/  STL [R1+0x4], R4 ;  /* 0x0000040401007387 */ /* 0x0001e80000100800 */
[----:B------:R1:W-:Y:S01]  /*13d20*/  STL [R1+0x40], RZ ;  /* 0x000040ff01007387 */ /* 0x0003e20000100800 */
[----:B0-----:R-:W-:Y:S02]  /*13d30*/  LOP3.LUT R4, R3, R2, RZ, 0xfc, !PT ;  /* 0x0000000203047212 */ /* 0x001fe400078efcff */
[----:B------:R-:W-:-:S02]  /*13d40*/  LOP3.LUT R3, R0, 0x20, RZ, 0xfc, !PT ;  /* 0x0000002000037812 */ /* 0x000fc400078efcff */
[----:B------:R-:W-:Y:S01]  /*13d50*/  LOP3.LUT R2, R0, 0x40, RZ, 0xfc, !PT ;  /* 0x0000004000027812 */ /* 0x000fe200078efcff */
[----:B------:R-:W-:-:S05]  /*13d60*/  IMAD R0, R5, 0x2, R22 ;  /* 0x0000000205007824 */ /* 0x000fca00078e0216 */
[----:B------:R1:W-:Y:S02]  /*13d70*/  STL [R1+0x28], R0 ;  /* 0x0000280001007387 */ /* 0x0003e40000100800 */
.L_x_647:
[----:B0-----:R-:W0:Y:S02]  /*13d80*/  LDC.64 R2, c[0x0][0xc88] ;  /* 0x00032200ff027b82 */ /* 0x001e240000000a00 */
[----:B0-----:R-:W-:-:S05]  /*13d90*/  IMAD.WIDE R2, R19, 0x4, R2 ;  /* 0x0000000413027825 */ /* 0x001fca00078e0202 */
[----:B-1----:R-:W1:Y:S01]  /*13da0*/  LDG.E R29, desc[UR42][R2.64] ;  /* 0x0000002a021d7981 */ /* 0x002e62000c1e1900 */
[----:B------:R-:W-:Y:S05]  /*13db0*/  YIELD ;  /* 0x0000000000007946 */ /* 0x000fea0003800000 */
[----:B------:R-:W-:Y:S01]  /*13dc0*/  ULDC.64 UR4, c[0x0][0xa28] ;  /* 0x00028a0000047ab9 */ /* 0x000fe20000000a00 */
[----:B------:R-:W-:Y:S01]  /*13dd0*/  IMAD.MOV.U32 R9, RZ, RZ, RZ ;  /* 0x000000ffff097224 */ /* 0x000fe200078e00ff */
[----:B------:R-:W-:Y:S01]  /*13de0*/  ISETP.NE.U32.AND P0, PT, RZ, UR4, PT ;  /* 0x00000004ff007c0c */ /* 0x000fe2000bf05070 */
[----:B------:R-:W-:Y:S01]  /*13df0*/  ULDC.64 UR8, c[0x0][0xa18] ;  /* 0x0002860000087ab9 */ /* 0x000fe20000000a00 */
[----:B------:R-:W-:Y:S01]  /*13e00*/  MOV R6, RZ ;  /* 0x000000ff00067202 */ /* 0x000fe20000000f00 */
[----:B------:R-:W-:Y:S01]  /*13e10*/  ULDC.64 UR6, c[0x0][0xa10] ;  /* 0x0002840000067ab9 */ /* 0x000fe20000000a00 */
[----:B------:R-:W-:-:S02]  /*13e20*/  ISETP.NE.AND.EX P0, PT, RZ, UR5, PT, P0 ;  /* 0x00000005ff007c0c */ /* 0x000fc4000bf05300 */
[----:B-1----:R-:W-:-:S11]  /*13e30*/  SHF.R.S32.HI R0, RZ, 0x1f, R29 ;  /* 0x0000001fff007819 */ /* 0x002fd6000001141d */
[C---:B------:R-:W-:Y:S01]  /*13e40*/  @P0 LEA R2, P1, R29.reuse, UR4, 0x2 ;  /* 0x000000041d020c11 */ /* 0x040fe2000f8210ff */
[C---:B------:R-:W-:Y:S01]  /*13e50*/  IMAD.SHL.U32 R24, R29.reuse, 0x4, RZ ;  /* 0x000000041d187824 */ /* 0x040fe200078e00ff */
[C-C-:B------:R-:W-:Y:S01]  /*13e60*/  SHF.L.U64.HI R25, R29.reuse, 0x2, R0.reuse ;  /* 0x000000021d197819 */ /* 0x140fe20000010200 */
[----:B------:R0:W-:Y:S01]  /*13e70*/  STL [R1+0x2c], R0 ;  /* 0x00002c0001007387 */ /* 0x0001e20000100800 */
[----:B------:R-:W-:Y:S01]  /*13e80*/  @P0 LEA.HI.X R3, R29, UR5, R0, 0x2, P1 ;  /* 0x000000051d030c11 */ /* 0x000fe200088f1400 */
[----:B------:R-:W-:-:S04]  /*13e90*/  ULDC.64 UR4, c[0x0][0xa00] ;  /* 0x0002800000047ab9 */ /* 0x000fc80000000a00 */
[----:B--2---:R1:W2:Y:S01]  /*13ea0*/  @P0 LDG.E R9, desc[UR42][R2.64] ;  /* 0x0000002a02090981 */ /* 0x0042a2000c1e1900 */
[----:B------:R-:W-:Y:S02]  /*13eb0*/  ISETP.NE.U32.AND P0, PT, RZ, UR4, PT ;  /* 0x00000004ff007c0c */ /* 0x000fe4000bf05070 */
[----:B------:R-:W-:Y:S01]  /*13ec0*/  ISETP.NE.U32.AND P2, PT, RZ, UR8, PT ;  /* 0x00000008ff007c0c */ /* 0x000fe2000bf45070 */
[----:B0-----:R-:W-:Y:S01]  /*13ed0*/  IMAD.MOV.U32 R0, RZ, RZ, RZ ;  /* 0x000000ffff007224 */ /* 0x001fe200078e00ff */
[----:B------:R-:W-:Y:S02]  /*13ee0*/  ISETP.NE.AND.EX P0, PT, RZ, UR5, PT, P0 ;  /* 0x00000005ff007c0c */ /* 0x000fe4000bf05300 */
[----:B------:R-:W-:Y:S02]  /*13ef0*/  ISETP.NE.AND.EX P2, PT, RZ, UR9, PT, P2 ;  /* 0x00000009ff007c0c */ /* 0x000fe4000bf45320 */
[----:B------:R-:W-:Y:S02]  /*13f00*/  ISETP.NE.U32.AND P1, PT, RZ, UR6, PT ;  /* 0x00000006ff007c0c */ /* 0x000fe4000bf25070 */
[----:B-1----:R-:W-:-:S02]  /*13f10*/  IADD3 R2, P3, R24, UR4, RZ ;  /* 0x0000000418027c10 */ /* 0x002fc4000ff7e0ff */
[----:B------:R-:W-:Y:S02]  /*13f20*/  ISETP.NE.AND.EX P1, PT, RZ, UR7, PT, P1 ;  /* 0x00000007ff007c0c */ /* 0x000fe4000bf25310 */
[----:B------:R-:W-:Y:S02]  /*13f30*/  IADD3.X R3, R25, UR5, RZ, P3, !PT ;  /* 0x0000000519037c10 */ /* 0x000fe40009ffe4ff */
[----:B------:R-:W-:-:S03]  /*13f40*/  IADD3 R4, P4, R24, UR6, RZ ;  /* 0x0000000618047c10 */ /* 0x000fc6000ff9e0ff */
[----:B------:R-:W3:Y:S01]  /*13f50*/  @P0 LDG.E R6, desc[UR42][R2.64] ;  /* 0x0000002a02060981 */ /* 0x000ee2000c1e1900 */
[----:B------:R-:W-:Y:S01]  /*13f60*/  ULDC UR4, c[0x0][0x288] ;  /* 0x0000a20000047ab9 */ /* 0x000fe20000000800 */
[----:B------:R-:W-:Y:S01]  /*13f70*/  IADD3.X R5, R25, UR7, RZ, P4, !PT ;  /* 0x0000000719057c10 */ /* 0x000fe2000a7fe4ff */
[----:B------:R-:W-:Y:S01]  /*13f80*/  IMAD.U32 R8, RZ, RZ, UR4 ;  /* 0x00000004ff087e24 */ /* 0x000fe2000f8e00ff */
[----:B------:R-:W-:-:S03]  /*13f90*/  ULDC.64 UR4, c[0x0][0x418] ;  /* 0x0001060000047ab9 */ /* 0x000fc60000000a00 */
[----:B------:R-:W5:Y:S04]  /*13fa0*/  @P1 LDG.E R0, desc[UR42][R4.64] ;  /* 0x0000002a04001981 */ /* 0x000f68000c1e1900 */
[----:B---3--:R0:W-:Y:S02]  /*13fb0*/  STL [R1+0x8], R6 ;  /* 0x0000080601007387 */ /* 0x0081e40000100800 */
[----:B0-----:R-:W-:-:S04]  /*13fc0*/  @P2 IADD3 R6, P3, R24, UR8, RZ ;  /* 0x0000000818062c10 */ /* 0x001fc8000ff7e0ff */
[----:B------:R-:W-:-:S05]  /*13fd0*/  @P2 IADD3.X R7, R25, UR9, RZ, P3, !PT ;  /* 0x0000000919072c10 */ /* 0x000fca0009ffe4ff */
[----:B------:R0:W3:Y:S01]  /*13fe0*/  @P2 LDG.E R8, desc[UR42][R6.64] ;  /* 0x0000002a06082981 */ /* 0x0000e2000c1e1900 */
[----:B------:R-:W-:-:S03]  /*13ff0*/  UISETP.NE.U32.AND UP0, UPT, UR4, URZ, UPT ;  /* 0x0000003f0400728c */ /* 0x000fc6000bf05070 */
[----:B--2---:R1:W-:Y:S01]  /*14000*/  STL [R1+0x20], R9 ;  /* 0x0000200901007387 */ /* 0x0043e20000100800 */
[----:B------:R-:W-:Y:S01]  /*14010*/  UISETP.NE.AND.EX UP0, UPT, UR5, URZ, UPT, UP0 ;  /* 0x0000003f0500728c */ /* 0x000fe2000bf05300 */
[----:B------:R-:W-:Y:S02]  /*14020*/  ULDC UR4, c[0x0][0x424] ;  /* 0x0001090000047ab9 */ /* 0x000fe40000000800 */
[----:B------:R-:W-:Y:S01]  /*14030*/  ULDC UR5, c[0x0][0x2f0] ;  /* 0x0000bc0000057ab9 */ /* 0x000fe20000000800 */
[----:B------:R-:W-:-:S04]  /*14040*/  USEL UR4, UR4, 0x1, UP0 ;  /* 0x0000000104047887 */ /* 0x000fc80008000000 */
[----:B------:R-:W-:-:S03]  /*14050*/  UIMAD UR4, UR4, UR5, URZ ;  /* 0x00000005040472a4 */ /* 0x000fc6000f8e023f */
[----:B------:R-:W-:Y:S02]  /*14060*/  ULDC UR5, c[0x0][0x348] ;  /* 0x0000d20000057ab9 */ /* 0x000fe40000000800 */
[----:B0-----:R-:W-:Y:S01]  /*14070*/  IMAD.U32 R6, RZ, RZ, UR5 ;  /* 0x00000005ff067e24 */ /* 0x001fe2000f8e00ff */
[----:B------:R-:W-:Y:S01]  /*14080*/  MOV R7, UR4 ;  /* 0x0000000400077c02 */ /* 0x000fe20008000f00 */
[----:B---3--:R1:W-:Y:S01]  /*14090*/  STL [R1+0x38], R8 ;  /* 0x0000380801007387 */ /* 0x0083e20000100800 */
[----:B----4-:R-:W-:Y:S05]  /*140a0*/  @P2 BRA `(.L_x_547) ;  /* 0x0000000000142947 */ /* 0x010fea0003800000 */
[----:B------:R-:W-:Y:S05]  /*140b0*/  @!P0 BRA `(.L_x_547) ;  /* 0x0000000000108947 */ /* 0x000fea0003800000 */
[----:B-1----:R-:W2:Y:S04]  /*140c0*/  LDG.E R8, desc[UR42][R2.64] ;  /* 0x0000002a02087981 */ /* 0x002ea8000c1e1900 */
[----:B------:R-:W2:Y:S02]  /*140d0*/  LDG.E R2, desc[UR42][R2.64+0x4] ;  /* 0x0000042a02027981 */ /* 0x000ea4000c1e1900 */
[----:B--2---:R-:W-:-:S05]  /*140e0*/  IMAD.IADD R2, R2, 0x1, -R8 ;  /* 0x0000000102027824 */ /* 0x004fca00078e0a08 */
[----:B------:R0:W-:Y:S02]  /*140f0*/  STL [R1+0x38], R2 ;  /* 0x0000380201007387 */ /* 0x0001e40000100800 */
.L_x_547:
[----:B-1----:R-:W-:Y:S01]  /*14100*/  IMAD.MOV.U32 R8, RZ, RZ, R29 ;  /* 0x000000ffff087224 */ /* 0x002fe200078e001d */
[----:B------:R-:W-:Y:S02]  /*14110*/  ULDC.64 UR4, c[0x0][0xa20] ;  /* 0x0002880000047ab9 */ /* 0x000fe40000000a00 */
[----:B------:R-:W-:Y:S02]  /*14120*/  ISETP.NE.U32.AND P0, PT, RZ, UR4, PT ;  /* 0x00000004ff007c0c */ /* 0x000fe4000bf05070 */
[----:B------:R1:W-:Y:S02]  /*14130*/  STL [R1+0x10], R8 ;  /* 0x0000100801007387 */ /* 0x0003e40000100800 */
[----:B------:R-:W-:-:S13]  /*14140*/  ISETP.NE.AND.EX P0, PT, RZ, UR5, PT, P0 ;  /* 0x00000005ff007c0c */ /* 0x000fda000bf05300 */
[----:B-1----:R-:W-:Y:S05]  /*14150*/  @!P0 BRA `(.L_x_548) ;  /* 0x0000000000108947 */ /* 0x002fea0003800000 */
[----:B0-----:R-:W-:-:S04]  /*14160*/  IADD3 R2, P0, R24, UR4, RZ ;  /* 0x0000000418027c10 */ /* 0x001fc8000ff1e0ff */
[----:B------:R-:W-:-:S05]  /*14170*/  IADD3.X R3, R25, UR5, RZ, P0, !PT ;  /* 0x0000000519037c10 */ /* 0x000fca00087fe4ff */
[----:B------:R0:W5:Y:S01]  /*14180*/  LDG.E R7, desc[UR42][R2.64] ;  /* 0x0000002a02077981 */ /* 0x000162000c1e1900 */
[----:B------:R-:W-:Y:S05]  /*14190*/  BRA `(.L_x_549) ;  /* 0x0000000000247947 */ /* 0x000fea0003800000 */
.L_x_548:
[----:B------:R-:W-:Y:S02]  /*141a0*/  ULDC.64 UR4, c[0x0][0xa08] ;  /* 0x0002820000047ab9 */ /* 0x000fe40000000a00 */
[----:B------:R-:W-:-:S04]  /*141b0*/  ISETP.NE.U32.AND P0, PT, RZ, UR4, PT ;  /* 0x00000004ff007c0c */ /* 0x000fc8000bf05070 */
[----:B------:R-:W-:-:S13]  /*141c0*/  ISETP.NE.AND.EX P0, PT, RZ, UR5, PT, P0 ;  /* 0x00000005ff007c0c */ /* 0x000fda000bf05300 */
[----:B------:R-:W-:Y:S05]  /*141d0*/  @!P0 BRA `(.L_x_549) ;  /* 0x0000000000148947 */ /* 0x000fea0003800000 */
[----:B0-----:R-:W0:Y:S02]  /*141e0*/  LDC.64 R2, c[0x0][0xa08] ;  /* 0x00028200ff027b82 */ /* 0x001e240000000a00 */
[----:B0-----:R-:W-:-:S05]  /*141f0*/  IMAD.WIDE R2, R8, 0x4, R2 ;  /* 0x0000000408027825 */ /* 0x001fca00078e0202 */
[----:B------:R-:W2:Y:S04]  /*14200*/  LDG.E R7, desc[UR42][R2.64] ;  /* 0x0000002a02077981 */ /* 0x000ea8000c1e1900 */
[----:B------:R-:W2:Y:S02]  /*14210*/  LDG.E R2, desc[UR42][R2.64+0x4] ;  /* 0x0000042a02027981 */ /* 0x000ea4000c1e1900 */
[----:B--2---:R-:W-:-:S07]  /*14220*/  IMAD.IADD R7, R2, 0x1, -R7 ;  /* 0x0000000102077824 */ /* 0x004fce00078e0a07 */
.L_x_549:
[----:B0-----:R-:W2:Y:S04]  /*14230*/  @P1 LDG.E R2, desc[UR42][R4.64] ;  /* 0x0000002a04021981 */ /* 0x001ea8000c1e1900 */
[----:B------:R-:W2:Y:S01]  /*14240*/  @P1 LDG.E R4, desc[UR42][R4.64+0x4] ;  /* 0x0000042a04041981 */ /* 0x000ea2000c1e1900 */
[----:B-----5:R-:W-:Y:S01]  /*14250*/  IMAD.IADD R7, R7, 0x1, -R9 ;  /* 0x0000000107077824 */ /* 0x020fe200078e0a09 */
[----:B------:R-:W-:Y:S01]  /*14260*/  BSSY B0, `(.L_x_550) ;  /* 0x000015c000007945 */ /* 0x000fe20003800000 */
[----:B--2---:R-:W-:-:S05]  /*14270*/  @P1 IADD3 R6, -R2, R4, RZ ;  /* 0x0000000402061210 */ /* 0x004fca0007ffe1ff */
[----:B------:R-:W-:-:S05]  /*14280*/  IMAD.IADD R2, R7, 0x1, R6 ;  /* 0x0000000107027824 */ /* 0x000fca00078e0206 */
[----:B------:R0:W-:Y:S02]  /*14290*/  STL [R1+0x1c], R2 ;  /* 0x00001c0201007387 */ /* 0x0001e40000100800 */
[----:B0-----:R-:W-:-:S05]  /*142a0*/  VIADD R2, R2, 0x7f ;  /* 0x0000007f02027836 */ /* 0x001fca0000000000 */
[----:B------:R-:W-:-:S04]  /*142b0*/  SHF.R.S32.HI R3, RZ, 0x1f, R2 ;  /* 0x0000001fff037819 */ /* 0x000fc80000011402 */
[----:B------:R-:W-:Y:S02]  /*142c0*/  LEA.HI R4, R3, R2, RZ, 0x7 ;  /* 0x0000000203047211 */ /* 0x000fe400078f38ff */
[----:B------:R-:W-:Y:S02]  /*142d0*/  IADD3 R3, -R7, RZ, RZ ;  /* 0x000000ff07037210 */ /* 0x000fe40007ffe1ff */
[----:B------:R-:W-:Y:S01]  /*142e0*/  LOP3.LUT R2, R4, 0xffffff80, RZ, 0xc0, !PT ;  /* 0xffffff8004027812 */ /* 0x000fe200078ec0ff */
[----:B------:R0:W-:Y:S01]  /*142f0*/  STL [R1+0x3c], R4 ;  /* 0x00003c0401007387 */ /* 0x0001e20000100800 */
[----:B------:R-:W-:Y:S02]  /*14300*/  VIMNMX R3, RZ, R3, !PT ;  /* 0x00000003ff037248 */ /* 0x000fe40007fe0100 */
[----:B------:R-:W-:-:S04]  /*14310*/  VIADDMNMX R2, R2, -R7, R6, PT ;  /* 0x8000000702027246 */ /* 0x000fc80003800106 */
[----:B------:R-:W-:Y:S02]  /*14320*/  ISETP.GT.AND P0, PT, R2, R3, PT ;  /* 0x000000030200720c */ /* 0x000fe40003f04270 */
[----:B------:R-:W-:-:S11]  /*14330*/  SHF.R.U32.HI R3, RZ, 0x7, R3 ;  /* 0x00000007ff037819 */ /* 0x000fd60000011603 */
[----:B------:R-:W-:-:S05]  /*14340*/  @P0 VIADD R2, R2, 0x7f ;  /* 0x0000007f02020836 */ /* 0x000fca0000000000 */
[----:B0-----:R-:W-:-:S04]  /*14350*/  @P0 SHF.R.S32.HI R4, RZ, 0x1f, R2 ;  /* 0x0000001fff040819 */ /* 0x001fc80000011402 */
[----:B------:R-:W-:Y:S01]  /*14360*/  @P0 LEA.HI R2, R4, R2, RZ, 0x7 ;  /* 0x0000000204020211 */ /* 0x000fe200078f38ff */
[----:B------:R-:W-:-:S03]  /*14370*/  IMAD.MOV.U32 R4, RZ, RZ, R3 ;  /* 0x000000ffff047224 */ /* 0x000fc600078e0003 */
[----:B------:R-:W-:Y:S02]  /*14380*/  @P0 SHF.R.S32.HI R4, RZ, 0x7, R2 ;  /* 0x00000007ff040819 */ /* 0x000fe40000011402 */
[----:B------:R-:W-:Y:S02]  /*14390*/  PLOP3.LUT P0, PT, PT, PT, PT, 0x80, 0x0 ;  /* 0x000000000000781c */ /* 0x000fe40003f0f070 */
[----:B------:R-:W-:-:S13]  /*143a0*/  ISETP.GT.AND P2, PT, R4, R3, PT ;  /* 0x000000030400720c */ /* 0x000fda0003f44270 */
[----:B------:R-:W-:Y:S05]  /*143b0*/  @!P2 BRA `(.L_x_551) ;  /* 0x000000140018a947 */ /* 0x000fea0003800000 */
[----:B------:R-:W-:Y:S01]  /*143c0*/  UMOV UR4, 0xffffffff ;  /* 0xffffffff00047882 */ /* 0x000fe20000000000 */
[----:B------:R-:W-:Y:S02]  /*143d0*/  SEL R2, R8, RZ, !P1 ;  /* 0x000000ff08027207 */ /* 0x000fe40004800000 */
[----:B------:R-:W-:Y:S05]  /*143e0*/  BRA.DIV UR4, `(.L_x_552) ;  /* 0x0000006604207947 */ /* 0x000fea000b800000 */
[----:B------:R-:W0:Y:S02]  /*143f0*/  S2R R5, SR_TID.X ;  /* 0x0000000000057919 */ /* 0x000e240000002100 */
[----:B0-----:R-:W-:-:S04]  /*14400*/  SHF.R.U32.HI R5, RZ, 0x5, R5 ;  /* 0x00000005ff057819 */ /* 0x001fc80000011605 */
[----:B------:R-:W-:-:S05]  /*14410*/  LOP3.LUT R5, R5, 0x3, RZ, 0xc0, !PT ;  /* 0x0000000305057812 */ /* 0x000fca00078ec0ff */
[----:B------:R0:W1:Y:S02]  /*14420*/  SHFL.IDX PT, R14, R5, RZ, 0x1f ;  /* 0x00001fff050e7589 */ /* 0x00006400000e0000 */
.L_x_701:
[----:B-1----:R-:W-:Y:S02]  /*14430*/  ISETP.NE.AND P0, PT, R14, RZ, PT ;  /* 0x000000ff0e00720c */ /* 0x002fe40003f05270 */
[----:B------:R-:W-:-:S11]  /*14440*/  PLOP3.LUT P6, PT, PT, PT, PT, 0x8, 0x0 ;  /* 0x000000000000781c */ /* 0x000fd60003fce170 */
[----:B------:R-:W-:Y:S05]  /*14450*/  @P0 BRA `(.L_x_553) ;  /* 0x00000000000c0947 */ /* 0x000fea0003800000 */
[----:B------:R-:W-:-:S03]  /*14460*/  UMOV UR4, 0xffffffff ;  /* 0xffffffff00047882 */ /* 0x000fc60000000000 */
[----:B------:R-:W-:Y:S05]  /*14470*/  BRA.DIV UR4, `(.L_x_554) ;  /* 0x0000006604307947 */ /* 0x000fea000b800000 */
[----:B------:R-:W-:-:S13]  /*14480*/  ELECT P6, URZ, PT ;  /* 0x00000000003f782f */ /* 0x000fda00038c0000 */
.L_x_553:
[----:B0-----:R-:W2:Y:S01]  /*14490*/  LDL R5, [R1+0x40] ;  /* 0x0000400001057983 */ /* 0x001ea20000100800 */
[----:B------:R-:W-:Y:S01]  /*144a0*/  BSSY B1, `(.L_x_555) ;  /* 0x0000008000017945 */ /* 0x000fe20003800000 */
[----:B--2---:R-:W-:-:S05]  /*144b0*/  VIADD R5, R5, 0x1 ;  /* 0x0000000105057836 */ /* 0x004fca0000000000 */
[----:B------:R-:W-:-:S04]  /*144c0*/  LEA.HI R6, R5, R5, RZ, 0x1 ;  /* 0x0000000505067211 */ /* 0x000fc800078f08ff */
[----:B------:R-:W-:-:S04]  /*144d0*/  LOP3.LUT R6, R6, 0xfffffffe, RZ, 0xc0, !PT ;  /* 0xfffffffe06067812 */ /* 0x000fc800078ec0ff */
[----:B------:R-:W-:-:S04]  /*144e0*/  IADD3 R5, R5, -R6, RZ ;  /* 0x8000000605057210 */ /* 0x000fc80007ffe0ff */
[----:B------:R-:W-:-:S04]  /*144f0*/  SHF.L.U32 R5, R5, 0x1f, RZ ;  /* 0x0000001f05057819 */ /* 0x000fc800000006ff */
[----:B------:R-:W0:Y:S02]  /*14500*/  SYNCS.PHASECHK.TRANS64.TRYWAIT P0, [R22+URZ+0x2d820], R5 ;  /* 0x02d82005160075a7 */ /* 0x000e24000800017f */
[----:B0-----:R-:W-:Y:S05]  /*14510*/  @!P0 BRA `(.L_x_556) ;  /* 0x0000006400288947 */ /* 0x001fea0003800000 */
.L_x_704:
[----:B------:R-:W-:Y:S05]  /*14520*/  BSYNC B1 ;  /* 0x0000000000017941 */ /* 0x000fea0003800000 */
.L_x_555:
[----:B------:R-:W-:Y:S04]  /*14530*/  BSSY B1, `(.L_x_557) ;  /* 0x000008c000017945 */ /* 0x000fe80003800000 */
[----:B------:R-:W-:Y:S05]  /*14540*/  @!P6 BRA `(.L_x_558) ;  /* 0x000000080028e947 */ /* 0x000fea0003800000 */
[----:B------:R-:W2:Y:S01]  /*14550*/  LDL R7, [R1+0x4] ;  /* 0x0000040001077983 */ /* 0x000ea20000100800 */
[----:B------:R-:W-:Y:S01]  /*14560*/  IMAD R8, R28, 0x8, R22 ;  /* 0x000000081c087824 */ /* 0x000fe200078e0216 */
[----:B------:R-:W1:Y:S01]  /*14570*/  S2R R6, SR_TID.X ;  /* 0x0000000000067919 */ /* 0x000e620000002100 */
[----:B------:R-:W-:Y:S01]  /*14580*/  BSSY B2, `(.L_x_559) ;  /* 0x0000006000027945 */ /* 0x000fe20003800000 */
[----:B-1----:R-:W-:-:S04]  /*14590*/  LOP3.LUT R6, R6, 0x7f, RZ, 0xc0, !PT ;  /* 0x0000007f06067812 */ /* 0x002fc800078ec0ff */
[----:B------:R-:W-:Y:S02]  /*145a0*/  ISETP.NE.AND P1, PT, R6, RZ, PT ;  /* 0x000000ff0600720c */ /* 0x000fe40003f25270 */
[----:B--2---:R-:W-:-:S04]  /*145b0*/  SHF.L.U32 R10, R7, 0x1f, RZ ;  /* 0x0000001f070a7819 */ /* 0x004fc800000006ff */
[----:B------:R-:W1:Y:S02]  /*145c0*/  SYNCS.PHASECHK.TRANS64.TRYWAIT P0, [R8+URZ+0x2d8a0], R10 ;  /* 0x02d8a00a080075a7 */ /* 0x000e64000800017f */
[----:B-1----:R-:W-:Y:S05]  /*145d0*/  @!P0 BRA `(.L_x_560) ;  /* 0x00000064000c8947 */ /* 0x002fea0003800000 */
.L_x_705:
[----:B------:R-:W-:Y:S05]  /*145e0*/  BSYNC B2 ;  /* 0x0000000000027941 */ /* 0x000fea0003800000 */
.L_x_559:
[----:B------:R-:W-:Y:S04]  /*145f0*/  BSSY B2, `(.L_x_561) ;  /* 0x0000009000027945 */ /* 0x000fe80003800000 */
[----:B------:R-:W-:Y:S05]  /*14600*/  @P1 BRA `(.L_x_562) ;  /* 0x00000000001c1947 */ /* 0x000fea0003800000 */
[----:B0-----:R-:W0:Y:S02]  /*14610*/  S2R R5, SR_TID.X ;  /* 0x0000000000057919 */ /* 0x001e240000002100 */
[----:B0-----:R-:W-:Y:S01]  /*14620*/  LOP3.LUT R6, R5, 0x1f, RZ, 0xc0, !PT ;  /* 0x0000001f05067812 */ /* 0x001fe200078ec0ff */
[----:B------:R-:W-:-:S03]  /*14630*/  IMAD.MOV.U32 R5, RZ, RZ, 0x6000 ;  /* 0x00006000ff057424 */ /* 0x000fc600078e00ff */
[----:B------:R-:W-:Y:S01]  /*14640*/  ISETP.NE.AND P0, PT, R6, RZ, PT ;  /* 0x000000ff0600720c */ /* 0x000fe20003f05270 */
[----:B------:R2:W-:-:S12]  /*14650*/  SYNCS.ARRIVE.TRANS64 RZ, [R8+URZ+0x2d890], R5 ;  /* 0x02d8900508ff79a7 */ /* 0x0005d8000800003f */
[----:B--2---:R-:W-:Y:S05]  /*14660*/  @!P0 BRA `(.L_x_562) ;  /* 0x0000000000048947 */ /* 0x004fea0003800000 */
[----:B------:R-:W-:Y:S01]  /*14670*/  BPT.TRAP 0x1 ;  /* 0x000000040000795c */ /* 0x000fe20000300000 */
.L_x_562:
[----:B------:R-:W-:Y:S05]  /*14680*/  BSYNC B2 ;  /* 0x0000000000027941 */ /* 0x000fea0003800000 */
.L_x_561:
[----:B------:R-:W-:Y:S01]  /*14690*/  IMAD.MOV.U32 R14, RZ, RZ, RZ ;  /* 0x000000ffff0e7224 */ /* 0x000fe200078e00ff */
[----:B------:R-:W-:Y:S01]  /*146a0*/  LEA R6, R4, R0, 0x7 ;  /* 0x0000000004067211 */ /* 0x000fe200078e38ff */
[----:B------:R-:W-:Y:S01]  /*146b0*/  IMAD R7, R28, 0x6000, R22 ;  /* 0x000060001c077824 */ /* 0x000fe200078e0216 */
[----:B------:R-:W-:Y:S01]  /*146c0*/  UIADD3 UR4, UP0, UR40, 0x570, URZ ;  /* 0x0000057028047890 */ /* 0x000fe2000ff1e03f */
[----:B------:R-:W-:Y:S01]  /*146d0*/  PLOP3.LUT P0, PT, PT, PT, PT, 0x80, 0x0 ;  /* 0x000000000000781c */ /* 0x000fe20003f0f070 */
[----:B0-----:R-:W-:Y:S01]  /*146e0*/  VIADD R5, R8, 0x2d890 ;  /* 0x0002d89008057836 */ /* 0x001fe20000000000 */
[----:B------:R-:W-:Y:S01]  /*146f0*/  R2UR UR10, R14 ;  /* 0x000000000e0a72ca */ /* 0x000fe200000e0000 */
[----:B------:R-:W-:Y:S01]  /*14700*/  VIADD R6, R6, 0xffffff80 ;  /* 0xffffff8006067836 */ /* 0x000fe20000000000 */
[----:B------:R-:W-:Y:S01]  /*14710*/  UIADD3.X UR5, URZ, UR41, URZ, UP0, !UPT ;  /* 0x000000293f057290 */ /* 0x000fe200087fe43f */
[----:B------:R-:W-:Y:S01]  /*14720*/  VIADD R9, R7, 0x15400 ;  /* 0x0001540007097836 */ /* 0x000fe20000000000 */
[----:B------:R-:W-:Y:S01]  /*14730*/  UMOV UR6, 0x0 ;  /* 0x0000000000067882 */ /* 0x000fe20000000000 */
[----:B------:R-:W-:-:S10]  /*14740*/  UMOV UR7, 0x12f00000 ;  /* 0x12f0000000077882 */ /* 0x000fd40000000000 */
.L_x_563:
[----:B------:R-:W-:-:S13]  /*14750*/  @P0 ELECT P2, URZ, PT ;  /* 0x00000000003f082f */ /* 0x000fda0003840000 */
[----:B------:R-:W-:Y:S02]  /*14760*/  @P2 R2UR UR13, R2 ;  /* 0x00000000020d22ca */ /* 0x000fe400000e0000 */
[----:B------:R-:W-:Y:S02]  /*14770*/  @P2 R2UR UR12, R18 ;  /* 0x00000000120c22ca */ /* 0x000fe400000e0000 */
[----:B------:R-:W-:Y:S02]  /*14780*/  @P2 R2UR UR11, R6 ;  /* 0x00000000060b22ca */ /* 0x000fe400000e0000 */
[----:B------:R-:W-:Y:S02]  /*14790*/  @P2 R2UR UR9, R5 ;  /* 0x00000000050922ca */ /* 0x000fe400000e0000 */
[----:B------:R-:W-:Y:S02]  /*147a0*/  @P2 R2UR UR8, R9 ;  /* 0x00000000090822ca */ /* 0x000fe400000e0000 */
[----:B------:R-:W-:-:S02]  /*147b0*/  @P2 PLOP3.LUT P0, PT, P2, PT, PT, 0x8, 0x0 ;  /* 0x000000000000281c */ /* 0x000fc4000170e170 */
[----:B------:R-:W-:-:S09]  /*147c0*/  PLOP3.LUT P2, PT, PT, PT, PT, 0x8, 0x0 ;  /* 0x000000000000781c */ /* 0x000fd20003f4e170 */
[----:B------:R0:W-:Y:S02]  /*147d0*/  UTMALDG.4D [UR8], [UR4], desc[UR6] ;  /* 0x00000608040075b4 */ /* 0x0001e40008019000 */
[----:B0-----:R-:W-:Y:S05]  /*147e0*/  @P0 BRA.U.ANY `(.L_x_563) ;  /* 0xfffffffd00d80947 */ /* 0x001fea000393ffff */
[----:B------:R-:W-:Y:S01]  /*147f0*/  MOV R13, 0x20 ;  /* 0x00000020000d7802 */ /* 0x000fe20000000f00 */
[----:B------:R-:W-:Y:S01]  /*14800*/  VIADD R9, R7, 0x17400 ;  /* 0x0001740007097836 */ /* 0x000fe20000000000 */
[----:B------:R-:W-:Y:S01]  /*14810*/  PLOP3.LUT P0, PT, PT, PT, PT, 0x80, 0x0 ;  /* 0x000000000000781c */ /* 0x000fe20003f0f070 */
[----:B------:R-:W-:Y:S01]  /*14820*/  UMOV UR6, 0x0 ;  /* 0x0000000000067882 */ /* 0x000fe20000000000 */
[----:B------:R-:W-:Y:S01]  /*14830*/  R2UR UR10, R13 ;  /* 0x000000000d0a72ca */ /* 0x000fe200000e0000 */
[----:B------:R-:W-:-:S14]  /*14840*/  UMOV UR7, 0x12f00000 ;  /* 0x12f0000000077882 */ /* 0x000fdc0000000000 */
.L_x_564:
        /* <DEDUP_REMOVED lines=10> */
[----:B------:R-:W-:Y:S01]  /*148f0*/  IMAD.MOV.U32 R12, RZ, RZ, 0x40 ;  /* 0x00000040ff0c7424 */ /* 0x000fe200078e00ff */
[----:B------:R-:W-:Y:S01]  /*14900*/  PLOP3.LUT P0, PT, PT, PT, PT, 0x80, 0x0 ;  /* 0x000000000000781c */ /* 0x000fe20003f0f070 */
[----:B------:R-:W-:Y:S01]  /*14910*/  VIADD R9, R7, 0x19400 ;  /* 0x0001940007097836 */ /* 0x000fe20000000000 */
[----:B------:R-:W-:Y:S01]  /*14920*/  UMOV UR6, 0x0 ;  /* 0x0000000000067882 */ /* 0x000fe20000000000 */
[----:B------:R-:W-:Y:S01]  /*14930*/  UMOV UR7, 0x12f00000 ;  /* 0x12f0000000077882 */ /* 0x000fe20000000000 */
[----:B------:R-:W-:-:S15]  /*14940*/  R2UR UR10, R12 ;  /* 0x000000000c0a72ca */ /* 0x000fde00000e0000 */
.L_x_565:
        /* <DEDUP_REMOVED lines=10> */
[----:B------:R-:W0:Y:S01]  /*149f0*/  SYNCS.PHASECHK.TRANS64.TRYWAIT P0, [R8+URZ+0x2d8c0], R10 ;  /* 0x02d8c00a080075a7 */ /* 0x000e22000800017f */
[----:B------:R-:W-:Y:S04]  /*14a00*/  BSSY B2, `(.L_x_566) ;  /* 0x0000002000027945 */ /* 0x000fe80003800000 */
[----:B0-----:R-:W-:Y:S05]  /*14a10*/  @!P0 BRA `(.L_x_567) ;  /* 0x0000006000108947 */ /* 0x001fea0003800000 */
.L_x_706:
[----:B------:R-:W-:Y:S05]  /*14a20*/  BSYNC B2 ;  /* 0x0000000000027941 */ /* 0x000fea0003800000 */
.L_x_566:
[----:B------:R-:W-:Y:S01]  /*14a30*/  BSSY B2, `(.L_x_568) ;  /* 0x000000b000027945 */ /* 0x000fe20003800000 */
[----:B01----:R-:W-:Y:S01]  /*14a40*/  MOV R10, 0x0 ;  /* 0x00000000000a7802 */ /* 0x003fe20000000f00 */
[----:B------:R-:W-:Y:S02]  /*14a50*/  IMAD.MOV.U32 R11, RZ, RZ, 0x12f00000 ;  /* 0x12f00000ff0b7424 */ /* 0x000fe400078e00ff */
[----:B------:R-:W-:Y:S05]  /*14a60*/  @P1 BRA `(.L_x_569) ;  /* 0x00000000001c1947 */ /* 0x000fea0003800000 */
[----:B------:R-:W0:Y:S02]  /*14a70*/  S2R R5, SR_TID.X ;  /* 0x0000000000057919 */ /* 0x000e240000002100 */
[----:B0-----:R-:W-:Y:S01]  /*14a80*/  LOP3.LUT R9, R5, 0x1f, RZ, 0xc0, !PT ;  /* 0x0000001f05097812 */ /* 0x001fe200078ec0ff */
[----:B------:R-:W-:-:S03]  /*14a90*/  IMAD.MOV.U32 R5, RZ, RZ, 0x6000 ;  /* 0x00006000ff057424 */ /* 0x000fc600078e00ff */
[----:B------:R-:W-:Y:S01]  /*14aa0*/  ISETP.NE.AND P0, PT, R9, RZ, PT ;  /* 0x000000ff0900720c */ /* 0x000fe20003f05270 */
[----:B------:R0:W-:-:S12]  /*14ab0*/  SYNCS.ARRIVE.TRANS64 RZ, [R8+URZ+0x2d8b0], R5 ;  /* 0x02d8b00508ff79a7 */ /* 0x0001d8000800003f */
[----:B0-----:R-:W-:Y:S05]  /*14ac0*/  @!P0 BRA `(.L_x_569) ;  /* 0x0000000000048947 */ /* 0x001fea0003800000 */
[----:B------:R-:W-:Y:S01]  /*14ad0*/  BPT.TRAP 0x1 ;  /* 0x000000040000795c */ /* 0x000fe20000300000 */
.L_x_569:
[----:B------:R-:W-:Y:S05]  /*14ae0*/  BSYNC B2 ;  /* 0x0000000000027941 */ /* 0x000fea0003800000 */
.L_x_568:
[----:B------:R-:W-:Y:S01]  /*14af0*/  R2UR UR10, R14 ;  /* 0x000000000e0a72ca */ /* 0x000fe200000e0000 */
[----:B------:R-:W-:Y:S01]  /*14b00*/  UIADD3 UR4, UP0, UR40, 0x670, URZ ;  /* 0x0000067028047890 */ /* 0x000fe2000ff1e03f */
[----:B------:R-:W-:Y:S01]  /*14b10*/  R2UR UR6, R10 ;  /* 0x000000000a0672ca */ /* 0x000fe200000e0000 */
[----:B------:R-:W-:Y:S01]  /*14b20*/  VIADD R8, R8, 0x2d8b0 ;  /* 0x0002d8b008087836 */ /* 0x000fe20000000000 */
[----:B------:R-:W-:Y:S01]  /*14b30*/  R2UR UR7, R11 ;  /* 0x000000000b0772ca */ /* 0x000fe200000e0000 */
[----:B------:R-:W-:Y:S01]  /*14b40*/  UIADD3.X UR5, URZ, UR41, URZ, UP0, !UPT ;  /* 0x000000293f057290 */ /* 0x000fe200087fe43f */
[----:B------:R-:W-:Y:S02]  /*14b50*/  PLOP3.LUT P0, PT, PT, PT, PT, 0x80, 0x0 ;  /* 0x000000000000781c */ /* 0x000fe40003f0f070 */
[----:B------:R-:W-:-:S11]  /*14b60*/  IADD3 R5, R7, 0x400, RZ ;  /* 0x0000040007057810 */ /* 0x000fd60007ffe0ff */
.L_x_570:
        /* <DEDUP_REMOVED lines=10> */
[----:B------:R-:W-:Y:S01]  /*14c10*/  R2UR UR10, R13 ;  /* 0x000000000d0a72ca */ /* 0x000fe200000e0000 */
[----:B------:R-:W-:Y:S01]  /*14c20*/  VIADD R5, R7, 0x2400 ;  /* 0x0000240007057836 */ /* 0x000fe20000000000 */
[----:B------:R-:W-:Y:S02]  /*14c30*/  R2UR UR6, R10 ;  /* 0x000000000a0672ca */ /* 0x000fe400000e0000 */
[----:B------:R-:W-:Y:S02]  /*14c40*/  R2UR UR7, R11 ;  /* 0x000000000b0772ca */ /* 0x000fe400000e0000 */
[----:B------:R-:W-:-:S13]  /*14c50*/  PLOP3.LUT P0, PT, PT, PT, PT, 0x80, 0x0 ;  /* 0x000000000000781c */ /* 0x000fda0003f0f070 */
.L_x_571:
        /* <DEDUP_REMOVED lines=15> */
.L_x_572:
        /* <DEDUP_REMOVED lines=9> */
[----:B-1----:R-:W-:Y:S05]  /*14de0*/  @P0 BRA.U.ANY `(.L_x_572) ;  /* 0xfffffffd00d80947 */ /* 0x002fea000393ffff */
.L_x_558:
[----:B------:R-:W-:Y:S05]  /*14df0*/  BSYNC B1 ;  /* 0x0000000000017941 */ /* 0x000fea0003800000 */
.L_x_557:
[----:B0-----:R-:W2:Y:S01]  /*14e00*/  LDL.LU R5, [R1+0x4] ;  /* 0x0000040001057983 */ /* 0x001ea20000300800 */
[----:B------:R-:W-:Y:S01]  /*14e10*/  VIADD R28, R28, 0x1 ;  /* 0x000000011c1c7836 */ /* 0x000fe20000000000 */
[----:B------:R-:W-:Y:S02]  /*14e20*/  IADD3 R9, R4, -0x2, RZ ;  /* 0xfffffffe04097810 */ /* 0x000fe40007ffe0ff */
[----:B------:R-:W-:Y:S02]  /*14e30*/  PLOP3.LUT P0, PT, PT, PT, PT, 0x8, 0x0 ;  /* 0x000000000000781c */ /* 0x000fe40003f0e170 */
[----:B------:R-:W-:Y:S02]  /*14e40*/  ISETP.NE.AND P1, PT, R28, 0x2, PT ;  /* 0x000000021c00780c */ /* 0x000fe40003f25270 */
[----:B------:R-:W-:Y:S02]  /*14e50*/  ISETP.GE.AND P2, PT, R9, R3, PT ;  /* 0x000000030900720c */ /* 0x000fe40003f46270 */
[----:B------:R-:W-:-:S02]  /*14e60*/  SEL R4, RZ, 0x1, P1 ;  /* 0x00000001ff047807 */ /* 0x000fc40000800000 */
[----:B------:R-:W-:Y:S02]  /*14e70*/  SEL R28, R28, RZ, P1 ;  /* 0x000000ff1c1c7207 */ /* 0x000fe40000800000 */
[----:B--2---:R-:W-:-:S05]  /*14e80*/  LOP3.LUT R5, R5, R4, RZ, 0x3c, !PT ;  /* 0x0000000405057212 */ /* 0x004fca00078e3cff */
[----:B------:R0:W-:Y:S02]  /*14e90*/  STL [R1+0x4], R5 ;  /* 0x0000040501007387 */ /* 0x0001e40000100800 */
[----:B------:R-:W-:Y:S05]  /*14ea0*/  @!P2 BRA `(.L_x_551) ;  /* 0x00000008005ca947 */ /* 0x000fea0003800000 */
.L_x_589:
[----:B------:R-:W-:Y:S05]  /*14eb0*/  YIELD ;  /* 0x0000000000007946 */ /* 0x000fea0003800000 */
[----:B------:R-:W-:Y:S04]  /*14ec0*/  BSSY B1, `(.L_x_573) ;  /* 0x000008b000017945 */ /* 0x000fe80003800000 */
[----:B-1----:R-:W-:Y:S05]  /*14ed0*/  @!P6 BRA `(.L_x_574) ;  /* 0x000000080024e947 */ /* 0x002fea0003800000 */
[----:B0-----:R-:W2:Y:S01]  /*14ee0*/  LDL R5, [R1+0x4] ;  /* 0x0000040001057983 */ /* 0x001ea20000100800 */
[----:B------:R-:W-:Y:S01]  /*14ef0*/  IMAD R8, R28, 0x8, R22 ;  /* 0x000000081c087824 */ /* 0x000fe200078e0216 */
[----:B------:R-:W0:Y:S01]  /*14f00*/  S2R R4, SR_TID.X ;  /* 0x0000000000047919 */ /* 0x000e220000002100 */
[----:B------:R-:W-:Y:S01]  /*14f10*/  BSSY B2, `(.L_x_575) ;  /* 0x0000006000027945 */ /* 0x000fe20003800000 */
[----:B0-----:R-:W-:-:S04]  /*14f20*/  LOP3.LUT R4, R4, 0x7f, RZ, 0xc0, !PT ;  /* 0x0000007f04047812 */ /* 0x001fc800078ec0ff */
[----:B------:R-:W-:Y:S02]  /*14f30*/  ISETP.NE.AND P2, PT, R4, RZ, PT ;  /* 0x000000ff0400720c */ /* 0x000fe40003f45270 */
[----:B--2---:R-:W-:-:S04]  /*14f40*/  SHF.L.U32 R7, R5, 0x1f, RZ ;  /* 0x0000001f05077819 */ /* 0x004fc800000006ff */
[----:B------:R-:W0:Y:S02]  /*14f50*/  SYNCS.PHASECHK.TRANS64.TRYWAIT P1, [R8+URZ+0x2d8a0], R7 ;  /* 0x02d8a007080075a7 */ /* 0x000e24000802017f */
[----:B0-----:R-:W-:Y:S05]  /*14f60*/  @!P1 BRA `(.L_x_576) ;  /* 0x0000005800d09947 */ /* 0x001fea0003800000 */
.L_x_707:
[----:B------:R-:W-:Y:S05]  /*14f70*/  BSYNC B2 ;  /* 0x0000000000027941 */ /* 0x000fea0003800000 */
.L_x_575:
[----:B------:R-:W-:Y:S04]  /*14f80*/  BSSY B2, `(.L_x_577) ;  /* 0x0000009000027945 */ /* 0x000fe80003800000 */
[----:B------:R-:W-:Y:S05]  /*14f90*/  @P2 BRA `(.L_x_578) ;  /* 0x00000000001c2947 */ /* 0x000fea0003800000 */
[----:B------:R-:W1:Y:S02]  /*14fa0*/  S2R R4, SR_TID.X ;  /* 0x0000000000047919 */ /* 0x000e640000002100 */
[----:B-1----:R-:W-:Y:S01]  /*14fb0*/  LOP3.LUT R5, R4, 0x1f, RZ, 0xc0, !PT ;  /* 0x0000001f04057812 */ /* 0x002fe200078ec0ff */
[----:B------:R-:W-:-:S03]  /*14fc0*/  IMAD.MOV.U32 R4, RZ, RZ, 0x6000 ;  /* 0x00006000ff047424 */ /* 0x000fc600078e00ff */
[----:B------:R-:W-:Y:S01]  /*14fd0*/  ISETP.NE.AND P1, PT, R5, RZ, PT ;  /* 0x000000ff0500720c */ /* 0x000fe20003f25270 */
[----:B------:R1:W-:-:S12]  /*14fe0*/  SYNCS.ARRIVE.TRANS64 RZ, [R8+URZ+0x2d890], R4 ;  /* 0x02d8900408ff79a7 */ /* 0x0003d8000800003f */
[----:B-1----:R-:W-:Y:S05]  /*14ff0*/  @!P1 BRA `(.L_x_578) ;  /* 0x0000000000049947 */ /* 0x002fea0003800000 */
[----:B------:R-:W-:Y:S01]  /*15000*/  BPT.TRAP 0x1 ;  /* 0x000000040000795c */ /* 0x000fe20000300000 */
.L_x_578:
[----:B------:R-:W-:Y:S05]  /*15010*/  BSYNC B2 ;  /* 0x0000000000027941 */ /* 0x000fea0003800000 */
.L_x_577:
[----:B------:R-:W-:Y:S01]  /*15020*/  IMAD.MOV.U32 R12, RZ, RZ, RZ ;  /* 0x000000ffff0c7224 */ /* 0x000fe200078e00ff */
[----:B------:R-:W-:Y:S01]  /*15030*/  UIADD3 UR4, UP0, UR40, 0x570, URZ ;  /* 0x0000057028047890 */ /* 0x000fe2000ff1e03f */
[----:B------:R-:W-:Y:S01]  /*15040*/  IMAD R6, R28, 0x6000, R22 ;  /* 0x000060001c067824 */ /* 0x000fe200078e0216 */
[----:B------:R-:W-:Y:S01]  /*15050*/  PLOP3.LUT P1, PT, PT, PT, PT, 0x80, 0x0 ;  /* 0x000000000000781c */ /* 0x000fe20003f2f070 */
[----:B------:R-:W-:Y:S01]  /*15060*/  VIADD R4, R8, 0x2d890 ;  /* 0x0002d89008047836 */ /* 0x000fe20000000000 */
[----:B------:R-:W-:Y:S01]  /*15070*/  R2UR UR10, R12 ;  /* 0x000000000c0a72ca */ /* 0x000fe200000e0000 */
[----:B------:R-:W-:Y:S01]  /*15080*/  VIADD R10, R6, 0x15400 ;  /* 0x00015400060a7836 */ /* 0x000fe20000000000 */
[----:B------:R-:W-:Y:S01]  /*15090*/  LEA R5, R9, R0, 0x7 ;  /* 0x0000000009057211 */ /* 0x000fe200078e38ff */
[----:B------:R-:W-:Y:S01]  /*150a0*/  UIADD3.X UR5, URZ, UR41, URZ, UP0, !UPT ;  /* 0x000000293f057290 */ /* 0x000fe200087fe43f */
[----:B------:R-:W-:Y:S01]  /*150b0*/  UMOV UR6, 0x0 ;  /* 0x0000000000067882 */ /* 0x000fe20000000000 */
[----:B------:R-:W-:-:S10]  /*150c0*/  UMOV UR7, 0x12f00000 ;  /* 0x12f0000000077882 */ /* 0x000fd40000000000 */
.L_x_579:
        /* <DEDUP_REMOVED lines=10> */
[----:B------:R-:W-:Y:S01]  /*15170*/  IMAD.MOV.U32 R14, RZ, RZ, 0x20 ;  /* 0x00000020ff0e7424 */ /* 0x000fe200078e00ff */
[----:B------:R-:W-:Y:S01]  /*15180*/  PLOP3.LUT P1, PT, PT, PT, PT, 0x80, 0x0 ;  /* 0x000000000000781c */ /* 0x000fe20003f2f070 */
[----:B------:R-:W-:Y:S01]  /*15190*/  UMOV UR6, 0x0 ;  /* 0x0000000000067882 */ /* 0x000fe20000000000 */
[----:B------:R-:W-:Y:S01]  /*151a0*/  IADD3 R10, R6, 0x17400, RZ ;  /* 0x00017400060a7810 */ /* 0x000fe20007ffe0ff */
[----:B------:R-:W-:Y:S01]  /*151b0*/  UMOV UR7, 0x12f00000 ;  /* 0x12f0000000077882 */ /* 0x000fe20000000000 */
[----:B------:R-:W-:-:S15]  /*151c0*/  R2UR UR10, R14 ;  /* 0x000000000e0a72ca */ /* 0x000fde00000e0000 */
.L_x_580:
        /* <DEDUP_REMOVED lines=12> */
[----:B------:R-:W-:Y:S01]  /*15290*/  VIADD R10, R6, 0x19400 ;  /* 0x00019400060a7836 */ /* 0x000fe20000000000 */
[----:B------:R-:W-:Y:S01]  /*152a0*/  UMOV UR6, 0x0 ;  /* 0x0000000000067882 */ /* 0x000fe20000000000 */
[----:B------:R-:W-:Y:S01]  /*152b0*/  UMOV UR7, 0x12f00000 ;  /* 0x12f0000000077882 */ /* 0x000fe20000000000 */
[----:B------:R-:W-:-:S15]  /*152c0*/  R2UR UR10, R13 ;  /* 0x000000000d0a72ca */ /* 0x000fde00000e0000 */
.L_x_581:
        /* <DEDUP_REMOVED lines=10> */
[----:B------:R-:W1:Y:S01]  /*15370*/  SYNCS.PHASECHK.TRANS64.TRYWAIT P1, [R8+URZ+0x2d8c0], R7 ;  /* 0x02d8c007080075a7 */ /* 0x000e62000802017f */
[----:B------:R-:W-:Y:S04]  /*15380*/  BSSY B2, `(.L_x_582) ;  /* 0x0000002000027945 */ /* 0x000fe80003800000 */
[----:B-1----:R-:W-:Y:S05]  /*15390*/  @!P1 BRA `(.L_x_583) ;  /* 0x0000005400d89947 */ /* 0x002fea0003800000 */
.L_x_708:
[----:B------:R-:W-:Y:S05]  /*153a0*/  BSYNC B2 ;  /* 0x0000000000027941 */ /* 0x000fea0003800000 */
.L_x_582:
[----:B------:R-:W-:Y:S01]  /*153b0*/  BSSY B2, `(.L_x_584) ;  /* 0x000000b000027945 */ /* 0x000fe20003800000 */
[----:B------:R-:W-:Y:S01]  /*153c0*/  IMAD.MOV.U32 R10, RZ, RZ, 0x0 ;  /* 0x00000000ff0a7424 */ /* 0x000fe200078e00ff */
[----:B------:R-:W-:Y:S02]  /*153d0*/  MOV R11, 0x12f00000 ;  /* 0x12f00000000b7802 */ /* 0x000fe40000000f00 */
[----:B------:R-:W-:Y:S05]  /*153e0*/  @P2 BRA `(.L_x_585) ;  /* 0x00000000001c2947 */ /* 0x000fea0003800000 */
[----:B------:R-:W2:Y:S02]  /*153f0*/  S2R R4, SR_TID.X ;  /* 0x0000000000047919 */ /* 0x000ea40000002100 */
[----:B--2---:R-:W-:Y:S01]  /*15400*/  LOP3.LUT R15, R4, 0x1f, RZ, 0xc0, !PT ;  /* 0x0000001f040f7812 */ /* 0x004fe200078ec0ff */
[----:B------:R-:W-:-:S03]  /*15410*/  IMAD.MOV.U32 R4, RZ, RZ, 0x6000 ;  /* 0x00006000ff047424 */ /* 0x000fc600078e00ff */
[----:B------:R-:W-:Y:S01]  /*15420*/  ISETP.NE.AND P1, PT, R15, RZ, PT ;  /* 0x000000ff0f00720c */ /* 0x000fe20003f25270 */
[----:B------:R2:W-:-:S12]  /*15430*/  SYNCS.ARRIVE.TRANS64 RZ, [R8+URZ+0x2d8b0], R4 ;  /* 0x02d8b00408ff79a7 */ /* 0x0005d8000800003f */
[----:B--2---:R-:W-:Y:S05]  /*15440*/  @!P1 BRA `(.L_x_585) ;  /* 0x0000000000049947 */ /* 0x004fea0003800000 */
[----:B------:R-:W-:Y:S01]  /*15450*/  BPT.TRAP 0x1 ;  /* 0x000000040000795c */ /* 0x000fe20000300000 */
.L_x_585:
[----:B------:R-:W-:Y:S05]  /*15460*/  BSYNC B2 ;  /* 0x0000000000027941 */ /* 0x000fea0003800000 */
.L_x_584:
[----:B------:R-:W-:Y:S01]  /*15470*/  R2UR UR10, R12 ;  /* 0x000000000c0a72ca */ /* 0x000fe200000e0000 */
[----:B------:R-:W-:Y:S01]  /*15480*/  UIADD3 UR4, UP0, UR40, 0x670, URZ ;  /* 0x0000067028047890 */ /* 0x000fe2000ff1e03f */
[----:B------:R-:W-:Y:S01]  /*15490*/  R2UR UR6, R10 ;  /* 0x000000000a0672ca */ /* 0x000fe200000e0000 */
[----:B01----:R-:W-:Y:S01]  /*154a0*/  VIADD R8, R8, 0x2d8b0 ;  /* 0x0002d8b008087836 */ /* 0x003fe20000000000 */
[----:B------:R-:W-:Y:S01]  /*154b0*/  R2UR UR7, R11 ;  /* 0x000000000b0772ca */ /* 0x000fe200000e0000 */
[----:B------:R-:W-:Y:S01]  /*154c0*/  VIADD R4, R6, 0x400 ;  /* 0x0000040006047836 */ /* 0x000fe20000000000 */
[----:B------:R-:W-:Y:S01]  /*154d0*/  PLOP3.LUT P1, PT, PT, PT, PT, 0x80, 0x0 ;  /* 0x000000000000781c */ /* 0x000fe20003f2f070 */
[----:B------:R-:W-:-:S12]  /*154e0*/  UIADD3.X UR5, URZ, UR41, URZ, UP0, !UPT ;  /* 0x000000293f057290 */ /* 0x000fd800087fe43f */
.L_x_586:
        /* <DEDUP_REMOVED lines=10> */
[----:B------:R-:W-:Y:S02]  /*15590*/  R2UR UR10, R14 ;  /* 0x000000000e0a72ca */ /* 0x000fe400000e0000 */
[----:B------:R-:W-:Y:S02]  /*155a0*/  R2UR UR6, R10 ;  /* 0x000000000a0672ca */ /* 0x000fe400000e0000 */
[----:B------:R-:W-:Y:S02]  /*155b0*/  R2UR UR7, R11 ;  /* 0x000000000b0772ca */ /* 0x000fe400000e0000 */
[----:B------:R-:W-:Y:S02]  /*155c0*/  PLOP3.LUT P1, PT, PT, PT, PT, 0x80, 0x0 ;  /* 0x000000000000781c */ /* 0x000fe40003f2f070 */
[----:B------:R-:W-:-:S11]  /*155d0*/  IADD3 R4, R6, 0x2400, RZ ;  /* 0x0000240006047810 */ /* 0x000fd60007ffe0ff */
.L_x_587:
        /* <DEDUP_REMOVED lines=15> */
.L_x_588:
        /* <DEDUP_REMOVED lines=10> */
.L_x_574:
[----:B------:R-:W-:Y:S05]  /*15770*/  BSYNC B1 ;  /* 0x0000000000017941 */ /* 0x000fea0003800000 */
.L_x_573:
[----:B------:R-:W2:Y:S01]  /*15780*/  LDL.LU R7, [R1+0x4] ;  /* 0x0000040001077983 */ /* 0x000ea20000300800 */
[----:B------:R-:W-:Y:S01]  /*15790*/  VIADD R28, R28, 0x1 ;  /* 0x000000011c1c7836 */ /* 0x000fe20000000000 */
[C---:B------:R-:W-:Y:S01]  /*157a0*/  ISETP.GT.AND P2, PT, R9.reuse, R3, PT ;  /* 0x000000030900720c */ /* 0x040fe20003f44270 */
[----:B------:R-:W-:-:S03]  /*157b0*/  VIADD R9, R9, 0xffffffff ;  /* 0xffffffff09097836 */ /* 0x000fc60000000000 */
[----:B------:R-:W-:-:S04]  /*157c0*/  ISETP.NE.AND P1, PT, R28, 0x2, PT ;  /* 0x000000021c00780c */ /* 0x000fc80003f25270 */
[----:B------:R-:W-:Y:S02]  /*157d0*/  SEL R4, RZ, 0x1, P1 ;  /* 0x00000001ff047807 */ /* 0x000fe40000800000 */
[----:B------:R-:W-:Y:S02]  /*157e0*/  SEL R28, R28, RZ, P1 ;  /* 0x000000ff1c1c7207 */ /* 0x000fe40000800000 */
[----:B--2---:R-:W-:-:S05]  /*157f0*/  LOP3.LUT R7, R7, R4, RZ, 0x3c, !PT ;  /* 0x0000000407077212 */ /* 0x004fca00078e3cff */
[----:B------:R1:W-:Y:S01]  /*15800*/  STL [R1+0x4], R7 ;  /* 0x0000040701007387 */ /* 0x0003e20000100800 */
[----:B------:R-:W-:Y:S05]  /*15810*/  @P2 BRA `(.L_x_589) ;  /* 0xfffffff400a42947 */ /* 0x000fea000383ffff */
.L_x_551:
[----:B------:R-:W-:Y:S05]  /*15820*/  BSYNC B0 ;  /* 0x0000000000007941 */ /* 0x000fea0003800000 */
.L_x_550:
[----:B------:R-:W2:Y:S01]  /*15830*/  LDL R4, [R1+0x1c] ;  /* 0x00001c0001047983 */ /* 0x000ea20000100800 */
[----:B------:R-:W-:Y:S05]  /*15840*/  @!P0 WARPSYNC.ALL ;  /* 0x0000000000008948 */ /* 0x000fea0003800000 */
[----:B------:R-:W-:Y:S06]  /*15850*/  @!P0 BAR.SYNC.DEFER_BLOCKING 0xc, 0x200 ;  /* 0x0308000000008b1d */ /* 0x000fec0000010000 */
[----:B------:R-:W-:Y:S01]  /*15860*/  BSSY B7, `(.L_x_590) ;  /* 0x0000353000077945 */ /* 0x000fe20003800000 */
[----:B--2---:R-:W-:-:S13]  /*15870*/  ISETP.GT.AND P0, PT, R4, RZ, PT ;  /* 0x000000ff0400720c */ /* 0x004fda0003f04270 */
[----:B------:R-:W-:Y:S05]  /*15880*/  @P0 BRA `(.L_x_591) ;  /* 0x0000000000440947 */ /* 0x000fea0003800000 */
[----:B------:R-:W2:Y:S02]  /*15890*/  S2R R4, SR_TID.X ;  /* 0x0000000000047919 */ /* 0x000ea40000002100 */
[----:B--2---:R-:W-:-:S04]  /*158a0*/  LOP3.LUT R4, R4, 0x7f, RZ, 0xc0, !PT ;  /* 0x0000007f04047812 */ /* 0x004fc800078ec0ff */
[----:B------:R-:W-:-:S13]  /*158b0*/  ISETP.NE.AND P0, PT, R4, RZ, PT ;  /* 0x000000ff0400720c */ /* 0x000fda0003f05270 */
[----:B------:R-:W-:Y:S05]  /*158c0*/  @P0 BRA `(.L_x_592) ;  /* 0x0000003400300947 */ /* 0x000fea0003800000 */
[----:B0-----:R-:W0:Y:S01]  /*158d0*/  S2R R5, SR_LANEID ;  /* 0x0000000000057919 */ /* 0x001e220000000000 */
[----:B------:R-:W-:Y:S01]  /*158e0*/  VOTEU.ANY UR4, UPT, PT ;  /* 0x0000000000047886 */ /* 0x000fe200038e0100 */
[----:B------:R-:W2:Y:S01]  /*158f0*/  LDC.64 R2, c[0x0][0xc60] ;  /* 0x00031800ff027b82 */ /* 0x000ea20000000a00 */
[----:B------:R-:W0:Y:S02]  /*15900*/  FLO.U32 R0, UR4 ;  /* 0x0000000400007d00 */ /* 0x000e2400080e0000 */
[----:B0-----:R-:W-:-:S06]  /*15910*/  ISETP.EQ.U32.AND P0, PT, R0, R5, PT ;  /* 0x000000050000720c */ /* 0x001fcc0003f02070 */
[----:B------:R-:W2:Y:S07]  /*15920*/  POPC R5, UR4 ;  /* 0x0000000400057d09 */ /* 0x000eae0008000000 */
[----:B--2---:R-:W2:Y:S01]  /*15930*/  @P0 ATOMG.E.ADD.STRONG.GPU PT, R3, desc[UR42][R2.64], R5 ;  /* 0x00000005020309a8 */ /* 0x004ea200081ee1ea */
[----:B------:R-:W0:Y:S02]  /*15940*/  S2R R4, SR_LTMASK ;  /* 0x0000000000047919 */ /* 0x000e240000003900 */
[----:B0-----:R-:W-:-:S04]  /*15950*/  LOP3.LUT R4, R4, UR4, RZ, 0xc0, !PT ;  /* 0x0000000404047c12 */ /* 0x001fc8000f8ec0ff */
[----:B-1----:R-:W0:Y:S01]  /*15960*/  POPC R7, R4 ;  /* 0x0000000400077309 */ /* 0x002e220000000000 */
[----:B--2---:R-:W0:Y:S02]  /*15970*/  SHFL.IDX PT, R0, R3, R0, 0x1f ;  /* 0x00001f0003007589 */ /* 0x004e2400000e0000 */
[----:B0-----:R-:W-:Y:S01]  /*15980*/  IADD3 R16, R0, UR37, R7 ;  /* 0x0000002500107c10 */ /* 0x001fe2000fffe007 */
[----:B------:R-:W-:Y:S06]  /*15990*/  BRA `(.L_x_592) ;  /* 0x0000003000fc7947 */ /* 0x000fec0003800000 */
.L_x_591:
[----:B------:R-:W-:Y:S01]  /*159a0*/  IADD3 R0, R22, 0x15400, RZ ;  /* 0x0001540016007810 */ /* 0x000fe20007ffe0ff */
[----:B------:R-:W-:Y:S03]  /*159b0*/  BSSY B6, `(.L_x_593) ;  /* 0x0000013000067945 */ /* 0x000fe60003800000 */
[----:B------:R-:W-:-:S13]  /*159c0*/  LOP3.LUT P0, RZ, R0, 0x1bf, RZ, 0xc0, !PT ;  /* 0x000001bf00ff7812 */ /* 0x000fda000780c0ff */
[----:B------:R-:W-:Y:S05]  /*159d0*/  @!P0 BRA `(.L_x_594) ;  /* 0x0000000000408947 */ /* 0x000fea0003800000 */
[----:B------:R-:W-:Y:S01]  /*159e0*/  MOV R2, 0x0 ;  /* 0x0000000000027802 */ /* 0x000fe20000000f00 */
[----:B------:R-:W-:Y:S01]  /*159f0*/  ULDC.64 UR6, c[0x4][0x88] ;  /* 0x0100220000067ab9 */ /* 0x000fe20000000a00 */
[----:B------:R-:W-:Y:S01]  /*15a00*/  ULDC.64 UR8, c[0x4][0x90] ;  /* 0x0100240000087ab9 */ /* 0x000fe20000000a00 */
[----:B------:R-:W-:Y:S01]  /*15a10*/  ULDC.64 UR4, c[0x4][0x8] ;  /* 0x0100020000047ab9 */ /* 0x000fe20000000a00 */
[----:B------:R-:W-:Y:S01]  /*15a20*/  IMAD.U32 R4, RZ, RZ, UR6 ;  /* 0x00000006ff047e24 */ /* 0x000fe2000f8e00ff */
[----:B-1----:R-:W-:Y:S01]  /*15a30*/  MOV R7, UR9 ;  /* 0x0000000900077c02 */ /* 0x002fe20008000f00 */
[----:B------:R-:W1:Y:S01]  /*15a40*/  LDC.64 R2, c[0x4][R2] ;  /* 0x0100000002027b82 */ /* 0x000e620000000a00 */
[----:B0-----:R-:W-:Y:S01]  /*15a50*/  IMAD.U32 R5, RZ, RZ, UR7 ;  /* 0x00000007ff057e24 */ /* 0x001fe2000f8e00ff */
[----:B------:R-:W-:Y:S01]  /*15a60*/  MOV R12, 0x1 ;  /* 0x00000001000c7802 */ /* 0x000fe20000000f00 */
[----:B------:R-:W-:Y:S02]  /*15a70*/  IMAD.U32 R6, RZ, RZ, UR8 ;  /* 0x00000008ff067e24 */ /* 0x000fe4000f8e00ff */
[----:B------:R-:W-:-:S02]  /*15a80*/  IMAD.U32 R10, RZ, RZ, UR4 ;  /* 0x00000004ff0a7e24 */ /* 0x000fc4000f8e00ff */
[----:B------:R-:W-:Y:S02]  /*15a90*/  IMAD.U32 R11, RZ, RZ, UR5 ;  /* 0x00000005ff0b7e24 */ /* 0x000fe4000f8e00ff */
[----:B------:R-:W-:Y:S02]  /*15aa0*/  IMAD.MOV.U32 R8, RZ, RZ, 0x70 ;  /* 0x00000070ff087424 */ /* 0x000fe400078e00ff */
[----:B------:R-:W-:-:S07]  /*15ab0*/  IMAD.MOV.U32 R13, RZ, RZ, RZ ;  /* 0x000000ffff0d7224 */ /* 0x000fce00078e00ff */
[----:B------:R-:W-:-:S07]  /*15ac0*/  LEPC R20, `(.L_x_594) ;  /* 0x000000001014794e */ /* 0x000fce0000000000 */
[----:B-1----:R-:W-:Y:S05]  /*15ad0*/  CALL.ABS.NOINC R2 ;  /* 0x0000000002007343 */ /* 0x002fea0003c00000 */
.L_x_594:
[----:B------:R-:W-:Y:S05]  /*15ae0*/  BSYNC B6 ;  /* 0x0000000000067941 */ /* 0x000fea0003800000 */
.L_x_593:
        /* <DEDUP_REMOVED lines=8> */
[----:B------:R2:W3:Y:S01]  /*15b70*/  LDC.64 R2, c[0x4][R27] ;  /* 0x010000001b027b82 */ /* 0x0004e20000000a00 */
[----:B------:R-:W-:Y:S01]  /*15b80*/  IMAD.U32 R4, RZ, RZ, UR6 ;  /* 0x00000006ff047e24 */ /* 0x000fe2000f8e00ff */
[----:B0-----:R-:W-:Y:S01]  /*15b90*/  MOV R5, UR7 ;  /* 0x0000000700057c02 */ /* 0x001fe20008000f00 */
[----:B------:R-:W-:Y:S01]  /*15ba0*/  IMAD.U32 R6, RZ, RZ, UR8 ;  /* 0x00000008ff067e24 */ /* 0x000fe2000f8e00ff */
[----:B------:R-:W-:Y:S01]  /*15bb0*/  MOV R11, UR5 ;  /* 0x00000005000b7c02 */ /* 0x000fe20008000f00 */
[----:B-1----:R-:W-:Y:S02]  /*15bc0*/  IMAD.U32 R7, RZ, RZ, UR9 ;  /* 0x00000009ff077e24 */ /* 0x002fe4000f8e00ff */
[----:B------:R-:W-:-:S02]  /*15bd0*/  IMAD.U32 R10, RZ, RZ, UR4 ;  /* 0x00000004ff0a7e24 */ /* 0x000fc4000f8e00ff */
[----:B------:R-:W-:Y:S02]  /*15be0*/  IMAD.MOV.U32 R8, RZ, RZ, 0x70 ;  /* 0x00000070ff087424 */ /* 0x000fe400078e00ff */
[----:B------:R-:W-:Y:S02]  /*15bf0*/  IMAD.MOV.U32 R12, RZ, RZ, 0x1 ;  /* 0x00000001ff0c7424 */ /* 0x000fe400078e00ff */
[----:B--2---:R-:W-:-:S07]  /*15c00*/  IMAD.MOV.U32 R13, RZ, RZ, RZ ;  /* 0x000000ffff0d7224 */ /* 0x004fce00078e00ff */
[----:B------:R-:W-:-:S07]  /*15c10*/  LEPC R20, `(.L_x_597) ;  /* 0x000000001014794e */ /* 0x000fce0000000000 */
[----:B---3--:R-:W-:Y:S05]  /*15c20*/  CALL.ABS.NOINC R2 ;  /* 0x0000000002007343 */ /* 0x008fea0003c00000 */
.L_x_597:
[----:B------:R0:W1:Y:S01]  /*15c30*/  LDC.64 R2, c[0x4][R27] ;  /* 0x010000001b027b82 */ /* 0x0000620000000a00 */
[----:B------:R-:W-:Y:S01]  /*15c40*/  ULDC.64 UR4, c[0x4][0x88] ;  /* 0x0100220000047ab9 */ /* 0x000fe20000000a00 */
[----:B------:R-:W-:Y:S01]  /*15c50*/  ULDC.64 UR6, c[0x4][0x90] ;  /* 0x0100240000067ab9 */ /* 0x000fe20000000a00 */
[----:B------:R-:W-:Y:S01]  /*15c60*/  ULDC.64 UR8, c[0x4][0x18] ;  /* 0x0100060000087ab9 */ /* 0x000fe20000000a00 */
[----:B------:R-:W-:Y:S01]  /*15c70*/  MOV R4, UR4 ;  /* 0x0000000400047c02 */ /* 0x000fe20008000f00 */
[----:B------:R-:W-:Y:S01]  /*15c80*/  IMAD.U32 R5, RZ, RZ, UR5 ;  /* 0x00000005ff057e24 */ /* 0x000fe2000f8e00ff */
[----:B------:R-:W-:Y:S01]  /*15c90*/  MOV R10, UR8 ;  /* 0x00000008000a7c02 */ /* 0x000fe20008000f00 */
[----:B------:R-:W-:Y:S01]  /*15ca0*/  IMAD.U32 R6, RZ, RZ, UR6 ;  /* 0x00000006ff067e24 */ /* 0x000fe2000f8e00ff */
[----:B------:R-:W-:Y:S01]  /*15cb0*/  MOV R13, RZ ;  /* 0x000000ff000d7202 */ /* 0x000fe20000000f00 */
[----:B------:R-:W-:Y:S02]  /*15cc0*/  IMAD.U32 R7, RZ, RZ, UR7 ;  /* 0x00000007ff077e24 */ /* 0x000fe4000f8e00ff */
[----:B------:R-:W-:-:S02]  /*15cd0*/  IMAD.U32 R11, RZ, RZ, UR9 ;  /* 0x00000009ff0b7e24 */ /* 0x000fc4000f8e00ff */
[----:B------:R-:W-:Y:S02]  /*15ce0*/  IMAD.MOV.U32 R8, RZ, RZ, 0x70 ;  /* 0x00000070ff087424 */ /* 0x000fe400078e00ff */
[----:B0-----:R-:W-:-:S07]  /*15cf0*/  IMAD.MOV.U32 R12, RZ, RZ, 0x1 ;  /* 0x00000001ff0c7424 */ /* 0x001fce00078e00ff */
[----:B------:R-:W-:-:S07]  /*15d00*/  LEPC R20, `(.L_x_596) ;  /* 0x000000001014794e */ /* 0x000fce0000000000 */
[----:B-1----:R-:W-:Y:S05]  /*15d10*/  CALL.ABS.NOINC R2 ;  /* 0x0000000002007343 */ /* 0x002fea0003c00000 */
.L_x_596:
[----:B------:R-:W-:Y:S05]  /*15d20*/  BSYNC B6 ;  /* 0x0000000000067941 */ /* 0x000fea0003800000 */
.L_x_595:
[----:B------:R2:W3:Y:S01]  /*15d30*/  LDL R20, [R1+0x10] ;  /* 0x0000100001147983 */ /* 0x0004e20000100800 */
[----:B------:R-:W-:Y:S01]  /*15d40*/  ULDC.64 UR4, c[0x0][0x9f8] ;  /* 0x00027e0000047ab9 */ /* 0x000fe20000000a00 */
[----:B-1----:R-:W1:Y:S01]  /*15d50*/  LDC R7, c[0x0][0x430] ;  /* 0x00010c00ff077b82 */ /* 0x002e620000000800 */
[----:B------:R-:W-:Y:S01]  /*15d60*/  ISETP.NE.U32.AND P0, PT, RZ, UR4, PT ;  /* 0x00000004ff007c0c */ /* 0x000fe2000bf05070 */
[----:B------:R-:W4:Y:S03]  /*15d70*/  LDL R27, [R1+0x3c] ;  /* 0x00003c00011b7983 */ /* 0x000f260000100800 */
[----:B------:R-:W-:Y:S01]  /*15d80*/  ISETP.NE.AND.EX P0, PT, RZ, UR5, PT, P0 ;  /* 0x00000005ff007c0c */ /* 0x000fe2000bf05300 */
[----:B------:R-:W2:Y:S04]  /*15d90*/  LDL R21, [R1+0x1c] ;  /* 0x00001c0001157983 */ /* 0x000ea80000100800 */
[----:B------:R-:W2:Y:S08]  /*15da0*/  LDL R2, [R1+0x20] ;  /* 0x0000200001027983 */ /* 0x000eb00000100800 */
[----:B------:R-:W-:Y:S01]  /*15db0*/  @P0 IADD3 R24, P1, R24, UR4, RZ ;  /* 0x0000000418180c10 */ /* 0x000fe2000ff3e0ff */
[----:B------:R-:W0:Y:S01]  /*15dc0*/  S2R R3, SR_TID.X ;  /* 0x0000000000037919 */ /* 0x000e220000002100 */
[----:B------:R-:W-:-:S02]  /*15dd0*/  ULDC UR4, c[0x0][0x2f4] ;  /* 0x0000bd0000047ab9 */ /* 0x000fc40000000800 */
[----:B------:R-:W-:Y:S01]  /*15de0*/  @P0 IADD3.X R25, R25, UR5, RZ, P1, !PT ;  /* 0x0000000519190c10 */ /* 0x000fe20008ffe4ff */
[----:B------:R-:W4:Y:S04]  /*15df0*/  S2R R0, SR_TID.X ;  /* 0x0000000000007919 */ /* 0x000f280000002100 */
[----:B---3--:R-:W3:Y:S01]  /*15e00*/  @P0 LDG.E R20, desc[UR42][R24.64] ;  /* 0x0000002a18140981 */ /* 0x008ee2000c1e1900 */
[----:B-1----:R-:W-:Y:S01]  /*15e10*/  ISETP.NE.AND P1, PT, R7, 0x1, PT ;  /* 0x000000010700780c */ /* 0x002fe20003f25270 */
[----:B0-----:R-:W-:Y:S01]  /*15e20*/  IMAD.SHL.U32 R3, R3, 0x20, RZ ;  /* 0x0000002003037824 */ /* 0x001fe200078e00ff */
[----:B----4-:R-:W-:Y:S02]  /*15e30*/  LEA.HI.SX32 R27, R27, 0xffffffff, 0x19 ;  /* 0xffffffff1b1b7811 */ /* 0x010fe400078fcaff */
[----:B------:R-:W-:-:S02]  /*15e40*/  LOP3.LUT R0, R0, 0x7f, RZ, 0xc0, !PT ;  /* 0x0000007f00007812 */ /* 0x000fc400078ec0ff */
[----:B------:R-:W-:Y:S01]  /*15e50*/  LOP3.LUT R3, R3, 0x60, RZ, 0xc0, !PT ;  /* 0x0000006003037812 */ /* 0x000fe200078ec0ff */
[----:B------:R-:W-:Y:S01]  /*15e60*/  IMAD.SHL.U32 R10, R27, 0x80, RZ ;  /* 0x000000801b0a7824 */ /* 0x000fe200078e00ff */
[----:B------:R-:W-:-:S04]  /*15e70*/  SHF.R.U32.HI R0, RZ, 0x2, R0 ;  /* 0x00000002ff007819 */ /* 0x000fc80000011600 */
[----:B------:R-:W-:Y:S01]  /*15e80*/  LOP3.LUT R0, R10, R0, R3, 0xfe, !PT ;  /* 0x000000000a007212 */ /* 0x000fe200078efe03 */
[----:B------:R-:W0:Y:S08]  /*15e90*/  @P1 LDC R4, c[0x0][0x434] ;  /* 0x00010d00ff041b82 */ /* 0x000e300000000800 */
[----:B------:R-:W1:Y:S01]  /*15ea0*/  @P1 LDC R5, c[0x0][0x438] ;  /* 0x00010e00ff051b82 */ /* 0x000e620000000800 */
[----:B------:R-:W4:Y:S01]  /*15eb0*/  S2R R11, SR_TID.X ;  /* 0x00000000000b7919 */ /* 0x000f220000002100 */
[----:B------:R-:W-:Y:S01]  /*15ec0*/  LOP3.LUT R23, R23, 0xfffffff7, RZ, 0xc0, !PT ;  /* 0xfffffff717177812 */ /* 0x000fe200078ec0ff */
[----:B----4-:R-:W-:-:S05]  /*15ed0*/  IMAD.SHL.U32 R11, R11, 0x8, RZ ;  /* 0x000000080b0b7824 */ /* 0x010fca00078e00ff */
[----:B------:R-:W-:-:S04]  /*15ee0*/  LOP3.LUT R11, R11, 0x18, RZ, 0xc0, !PT ;  /* 0x000000180b0b7812 */ /* 0x000fc800078ec0ff */
[----:B------:R-:W-:Y:S01]  /*15ef0*/  LOP3.LUT R12, R11, 0x20, RZ, 0xfc, !PT ;  /* 0x000000200b0c7812 */ /* 0x000fe200078efcff */
[----:B------:R-:W-:Y:S01]  /*15f00*/  UMOV UR5, 0xffffffff ;  /* 0xffffffff00057882 */ /* 0x000fe20000000000 */
[----:B---3--:R-:W-:Y:S01]  /*15f10*/  @P0 STL [R1+0x10], R20 ;  /* 0x0000101401000387 */ /* 0x008fe20000100800 */
[C---:B--2---:R-:W-:Y:S01]  /*15f20*/  ISETP.GE.AND P0, PT, R0.reuse, R21, PT ;  /* 0x000000150000720c */ /* 0x044fe20003f06270 */
[----:B------:R-:W-:-:S04]  /*15f30*/  IMAD.IADD R0, R0, 0x1, R2 ;  /* 0x0000000100007824 */ /* 0x000fc800078e0202 */
[----:B0-----:R-:W-:-:S08]  /*15f40*/  @P1 IMAD.HI.U32 R4, R0, R4, RZ ;  /* 0x0000000400041227 */ /* 0x001fd000078e00ff */
[----:B------:R-:W0:Y:S01]  /*15f50*/  @!P0 LDC.64 R2, c[0x0][0x428] ;  /* 0x00010a00ff028b82 */ /* 0x000e220000000a00 */
[----:B------:R-:W-:Y:S02]  /*15f60*/  MOV R6, R0 ;  /* 0x0000000000067202 */ /* 0x000fe40000000f00 */
[----:B-1----:R-:W-:Y:S02]  /*15f70*/  @P1 SHF.R.U32.HI R6, RZ, R5, R4 ;  /* 0x00000005ff061219 */ /* 0x002fe40000011604 */
[----:B------:R-:W-:-:S03]  /*15f80*/  SHF.R.S32.HI R8, RZ, 0x1f, R20 ;  /* 0x0000001fff087819 */ /* 0x000fc60000011414 */
[----:B------:R-:W-:-:S04]  /*15f90*/  IMAD.MOV R4, RZ, RZ, -R6 ;  /* 0x000000ffff047224 */ /* 0x000fc800078e0a06 */
[----:B------:R-:W-:Y:S01]  /*15fa0*/  IMAD R4, R7, R4, R0 ;  /* 0x0000000407047224 */ /* 0x000fe200078e0200 */
[--C-:B------:R-:W-:Y:S01]  /*15fb0*/  @!P0 SHF.R.S32.HI R7, RZ, 0x1f, R6.reuse ;  /* 0x0000001fff078819 */ /* 0x100fe20000011406 */
[-C--:B0-----:R-:W-:Y:S02]  /*15fc0*/  @!P0 IMAD R0, R8, R2.reuse, RZ ;  /* 0x0000000208008224 */ /* 0x081fe400078e02ff */
[----:B------:R-:W-:-:S04]  /*15fd0*/  @!P0 IMAD.WIDE.U32 R6, R20, R2, R6 ;  /* 0x0000000214068225 */ /* 0x000fc800078e0006 */
[----:B------:R-:W-:Y:S02]  /*15fe0*/  @!P0 IMAD R0, R20, R3, R0 ;  /* 0x0000000314008224 */ /* 0x000fe400078e0200 */
[----:B------:R-:W0:Y:S01]  /*15ff0*/  @!P0 LDC.64 R2, c[0x0][0x418] ;  /* 0x00010600ff028b82 */ /* 0x000e220000000a00 */
[----:B------:R-:W-:Y:S01]  /*16000*/  MOV R5, UR38 ;  /* 0x0000002600057c02 */ /* 0x000fe20008000f00 */
[----:B------:R0:W-:Y:S01]  /*16010*/  STL [R1+0x24], R8 ;  /* 0x0000240801007387 */ /* 0x0001e20000100800 */
[----:B------:R-:W-:Y:S02]  /*16020*/  @!P0 IMAD.IADD R0, R7, 0x1, R0 ;  /* 0x0000000107008824 */ /* 0x000fe400078e0200 */
[----:B------:R-:W-:Y:S02]  /*16030*/  ISETP.NE.AND P2, PT, R5, 0x3, PT ;  /* 0x000000030500780c */ /* 0x000fe40003f45270 */
[----:B0-----:R-:W-:Y:S01]  /*16040*/  @!P0 LEA R8, P1, R6, R2, 0x2 ;  /* 0x0000000206088211 */ /* 0x001fe200078210ff */
[----:B------:R-:W-:-:S03]  /*16050*/  IMAD.MOV.U32 R2, RZ, RZ, RZ ;  /* 0x000000ffff027224 */ /* 0x000fc600078e00ff */
[----:B------:R-:W-:-:S05]  /*16060*/  @!P0 LEA.HI.X R9, R6, R3, R0, 0x2, P1 ;  /* 0x0000000306098211 */ /* 0x000fca00008f1400 */
[----:B------:R0:W5:Y:S01]  /*16070*/  @!P0 LDG.E R2, desc[UR42][R8.64] ;  /* 0x0000002a08028981 */ /* 0x000162000c1e1900 */
[----:B------:R-:W-:Y:S02]  /*16080*/  ISETP.GE.AND P0, PT, R11, UR4, PT ;  /* 0x000000040b007c0c */ /* 0x000fe4000bf06270 */
[----:B------:R-:W-:-:S04]  /*16090*/  @P2 LOP3.LUT R23, R23, 0x8, RZ, 0xfc, !PT ;  /* 0x0000000817172812 */ /* 0x000fc800078efcff */
        /* <DEDUP_REMOVED lines=9> */
[----:B0-----:R-:W-:Y:S06]  /*16130*/  BRA.DIV UR5, `(.L_x_598) ;  /* 0x0000004a05847947 */ /* 0x001fec000b800000 */
.L_x_711:
[----:B------:R-:W-:-:S05]  /*16140*/  SHF.R.S32.HI R9, RZ, 0x1f, R18 ;  /* 0x0000001fff097819 */ /* 0x000fca0000011412 */
[----:B------:R0:W-:Y:S01]  /*16150*/  STL [R1+0xc], R9 ;  /* 0x00000c0901007387 */ /* 0x0001e20000100800 */
[----:B------:R-:W-:Y:S05]  /*16160*/  @!P2 BRA `(.L_x_599) ;  /* 0x000000000004a947 */ /* 0x000fea0003800000 */
[----:B------:R-:W-:Y:S01]  /*16170*/  BPT.TRAP 0x1 ;  /* 0x000000040000795c */ /* 0x000fe20000300000 */
.L_x_599:
[----:B------:R-:W2:Y:S01]  /*16180*/  LDL R5, [R1] ;  /* 0x0000000001057983 */ /* 0x000ea20000100800 */
[----:B------:R-:W-:Y:S01]  /*16190*/  SHF.R.S32.HI R3, RZ, 0x1f, R4 ;  /* 0x0000001fff037819 */ /* 0x000fe20000011404 */
[----:B------:R-:W-:Y:S01]  /*161a0*/  ULDC.64 UR4, c[0x0][0x328] ;  /* 0x0000ca0000047ab9 */ /* 0x000fe20000000a00 */
[----:B-----5:R-:W-:Y:S01]  /*161b0*/  SHF.R.S32.HI R8, RZ, 0x1f, R2 ;  /* 0x0000001fff087819 */ /* 0x020fe20000011402 */
[----:B------:R-:W-:Y:S01]  /*161c0*/  IMAD.WIDE.U32 R6, R4, UR4, RZ ;  /* 0x0000000404067c25 */ /* 0x000fe2000f8e00ff */
[----:B------:R-:W-:Y:S03]  /*161d0*/  BSSY B0, `(.L_x_600) ;  /* 0x0000015000007945 */ /* 0x000fe60003800000 */
[----:B------:R-:W-:-:S04]  /*161e0*/  IMAD R0, R3, UR4, RZ ;  /* 0x0000000403007c24 */ /* 0x000fc8000f8e02ff */
[----:B------:R-:W-:Y:S01]  /*161f0*/  IMAD R0, R4, UR5, R0 ;  /* 0x0000000504007c24 */ /* 0x000fe2000f8e0200 */
[----:B------:R-:W-:-:S03]  /*16200*/  ULDC.64 UR4, c[0x0][0x338] ;  /* 0x0000ce0000047ab9 */ /* 0x000fc60000000a00 */
[----:B------:R-:W-:Y:S02]  /*16210*/  IMAD.IADD R7, R7, 0x1, R0 ;  /* 0x0000000107077824 */ /* 0x000fe400078e0200 */
[----:B------:R-:W-:Y:S02]  /*16220*/  IMAD R0, R8, UR4, RZ ;  /* 0x0000000408007c24 */ /* 0x000fe4000f8e02ff */
[----:B------:R-:W-:-:S04]  /*16230*/  IMAD.WIDE.U32 R6, R2, UR4, R6 ;  /* 0x0000000402067c25 */ /* 0x000fc8000f8e0006 */
[----:B------:R-:W-:Y:S01]  /*16240*/  IMAD R0, R2, UR5, R0 ;  /* 0x0000000502007c24 */ /* 0x000fe2000f8e0200 */
[----:B------:R-:W-:-:S03]  /*16250*/  ULDC.64 UR4, c[0x0][0x330] ;  /* 0x0000cc0000047ab9 */ /* 0x000fc60000000a00 */
[----:B------:R-:W-:Y:S02]  /*16260*/  IMAD.IADD R7, R7, 0x1, R0 ;  /* 0x0000000107077824 */ /* 0x000fe400078e0200 */
[----:B------:R-:W-:Y:S02]  /*16270*/  IMAD R0, R9, UR4, RZ ;  /* 0x0000000409007c24 */ /* 0x000fe4000f8e02ff */
[----:B------:R-:W-:-:S04]  /*16280*/  IMAD.WIDE.U32 R6, R18, UR4, R6 ;  /* 0x0000000412067c25 */ /* 0x000fc8000f8e0006 */
[----:B------:R-:W-:Y:S01]  /*16290*/  IMAD R0, R18, UR5, R0 ;  /* 0x0000000512007c24 */ /* 0x000fe2000f8e0200 */
[----:B------:R-:W-:Y:S02]  /*162a0*/  ULDC.64 UR4, c[0x0][0x318] ;  /* 0x0000c60000047ab9 */ /* 0x000fe40000000a00 */
[----:B------:R-:W-:Y:S02]  /*162b0*/  LEA R24, P0, R6, UR4, 0x1 ;  /* 0x0000000406187c11 */ /* 0x000fe4000f8008ff */
[----:B------:R-:W-:Y:S01]  /*162c0*/  IADD3 R25, R7, R0, RZ ;  /* 0x0000000007197210 */ /* 0x000fe20007ffe0ff */
[----:B------:R-:W-:-:S03]  /*162d0*/  IMAD R0, R26, 0x8, R22 ;  /* 0x000000081a007824 */ /* 0x000fc600078e0216 */
[----:B------:R-:W-:Y:S02]  /*162e0*/  LEA.HI.X R25, R6, UR5, R25, 0x1, P0 ;  /* 0x0000000506197c11 */ /* 0x000fe400080f0c19 */
[----:B--2---:R-:W-:-:S04]  /*162f0*/  SHF.L.U32 R5, R5, 0x1f, RZ ;  /* 0x0000001f05057819 */ /* 0x004fc800000006ff */
[----:B------:R-:W1:Y:S02]  /*16300*/  SYNCS.PHASECHK.TRANS64.TRYWAIT P0, [R0+URZ+0x2d840], R5 ;  /* 0x02d84005000075a7 */ /* 0x000e64000800017f */
[----:B-1----:R-:W-:Y:S05]  /*16310*/  @!P0 BRA `(.L_x_601) ;  /* 0x0000004800408947 */ /* 0x002fea0003800000 */
.L_x_712:
[----:B------:R-:W-:Y:S05]  /*16320*/  BSYNC B0 ;  /* 0x0000000000007941 */ /* 0x000fea0003800000 */
.L_x_600:
[----:B------:R-:W2:Y:S01]  /*16330*/  LDL R7, [R1+0xc] ;  /* 0x00000c0001077983 */ /* 0x000ea20000100800 */
[----:B------:R-:W-:-:S03]  /*16340*/  ULDC.64 UR4, c[0x0][0x300] ;  /* 0x0000c00000047ab9 */ /* 0x000fc60000000a00 */
[----:B0-----:R-:W3:Y:S04]  /*16350*/  LDL R9, [R1+0x14] ;  /* 0x0000140001097983 */ /* 0x001ee80000100800 */
[----:B------:R-:W4:Y:S01]  /*16360*/  LDL R12, [R1+0x1c] ;  /* 0x00001c00010c7983 */ /* 0x000f220000100800 */
[----:B------:R-:W0:Y:S01]  /*16370*/  S2R R6, SR_TID.X ;  /* 0x0000000000067919 */ /* 0x000e220000002100 */
[----:B------:R-:W-:-:S04]  /*16380*/  IMAD R3, R3, UR4, RZ ;  /* 0x0000000403037c24 */ /* 0x000fc8000f8e02ff */
[C---:B------:R-:W-:Y:S02]  /*16390*/  IMAD R3, R4.reuse, UR5, R3 ;  /* 0x0000000504037c24 */ /* 0x040fe4000f8e0203 */
[----:B-1----:R-:W-:Y:S01]  /*163a0*/  IMAD.WIDE.U32 R4, R4, UR4, RZ ;  /* 0x0000000404047c25 */ /* 0x002fe2000f8e00ff */
[----:B------:R-:W-:-:S03]  /*163b0*/  ULDC.64 UR4, c[0x0][0x310] ;  /* 0x0000c40000047ab9 */ /* 0x000fc60000000a00 */
[----:B------:R-:W-:Y:S02]  /*163c0*/  IMAD.IADD R5, R5, 0x1, R3 ;  /* 0x0000000105057824 */ /* 0x000fe400078e0203 */
[----:B------:R-:W-:Y:S01]  /*163d0*/  IMAD R8, R8, UR4, RZ ;  /* 0x0000000408087c24 */ /* 0x000fe2000f8e02ff */
[----:B0-----:R-:W-:-:S04]  /*163e0*/  LOP3.LUT R6, R6, 0x7f, RZ, 0xc0, !PT ;  /* 0x0000007f06067812 */ /* 0x001fc800078ec0ff */
[----:B------:R-:W-:Y:S02]  /*163f0*/  SHF.R.U32.HI R11, RZ, 0x2, R6 ;  /* 0x00000002ff0b7819 */ /* 0x000fe40000011606 */
[----:B------:R-:W0:Y:S01]  /*16400*/  S2R R6, SR_TID.X ;  /* 0x0000000000067919 */ /* 0x000e220000002100 */
[----:B------:R-:W-:-:S04]  /*16410*/  IMAD.WIDE.U32 R4, R2, UR4, R4 ;  /* 0x0000000402047c25 */ /* 0x000fc8000f8e0004 */
[----:B------:R-:W-:Y:S01]  /*16420*/  IMAD R2, R2, UR5, R8 ;  /* 0x0000000502027c24 */ /* 0x000fe2000f8e0208 */
[----:B------:R-:W-:-:S03]  /*16430*/  ULDC.64 UR4, c[0x0][0x308] ;  /* 0x0000c20000047ab9 */ /* 0x000fc60000000a00 */
[----:B------:R-:W-:Y:S01]  /*16440*/  IMAD.IADD R3, R5, 0x1, R2 ;  /* 0x0000000105037824 */ /* 0x000fe200078e0202 */
[----:B------:R-:W-:Y:S02]  /*16450*/  MOV R2, R4 ;  /* 0x0000000400027202 */ /* 0x000fe40000000f00 */
[C---:B------:R-:W-:Y:S02]  /*16460*/  LOP3.LUT P4, RZ, R23.reuse, 0x4, RZ, 0xc0, !PT ;  /* 0x0000000417ff7812 */ /* 0x040fe4000788c0ff */
[C---:B------:R-:W-:Y:S02]  /*16470*/  LOP3.LUT P3, RZ, R23.reuse, 0x2, RZ, 0xc0, !PT ;  /* 0x0000000217ff7812 */ /* 0x040fe4000786c0ff */
[----:B------:R-:W-:Y:S01]  /*16480*/  LOP3.LUT P2, RZ, R23, 0x1, RZ, 0xc0, !PT ;  /* 0x0000000117ff7812 */ /* 0x000fe2000784c0ff */
[----:B--2---:R-:W-:-:S04]  /*16490*/  IMAD R4, R7, UR4, RZ ;  /* 0x0000000407047c24 */ /* 0x004fc8000f8e02ff */
[C---:B------:R-:W-:Y:S02]  /*164a0*/  IMAD R7, R18.reuse, UR5, R4 ;  /* 0x0000000512077c24 */ /* 0x040fe4000f8e0204 */
[----:B------:R-:W-:Y:S01]  /*164b0*/  IMAD.WIDE.U32 R4, R18, UR4, R2 ;  /* 0x0000000412047c25 */ /* 0x000fe2000f8e0002 */
[----:B------:R-:W-:-:S03]  /*164c0*/  ULDC.64 UR4, c[0x0][0x2e8] ;  /* 0x0000ba0000047ab9 */ /* 0x000fc60000000a00 */
[----:B------:R-:W-:Y:S01]  /*164d0*/  IMAD.IADD R7, R5, 0x1, R7 ;  /* 0x0000000105077824 */ /* 0x000fe200078e0207 */
[----:B------:R-:W-:Y:S01]  /*164e0*/  LEA R2, P0, R4, UR4, 0x1 ;  /* 0x0000000404027c11 */ /* 0x000fe2000f8008ff */
[----:B---3--:R-:W-:Y:S01]  /*164f0*/  IMAD R8, R26, 0x3000, R9 ;  /* 0x000030001a087824 */ /* 0x008fe200078e0209 */
[----:B------:R-:W-:Y:S01]  /*16500*/  UMOV UR4, 0xffffffff ;  /* 0xffffffff00047882 */ /* 0x000fe20000000000 */
[----:B0-----:R-:W-:Y:S01]  /*16510*/  IMAD.SHL.U32 R9, R6, 0x8, RZ ;  /* 0x0000000806097824 */ /* 0x001fe200078e00ff */
[----:B----4-:R-:W-:Y:S02]  /*16520*/  IADD3 R3, -R11, R12, -R10 ;  /* 0x0000000c0b037210 */ /* 0x010fe40007ffe90a */
[----:B------:R-:W-:Y:S02]  /*16530*/  LEA.HI.X R7, R4, UR5, R7, 0x1, P0 ;  /* 0x0000000504077c11 */ /* 0x000fe400080f0c07 */
[----:B------:R-:W-:Y:S02]  /*16540*/  ISETP.GE.AND P0, PT, R3, 0x1, PT ;  /* 0x000000010300780c */ /* 0x000fe40003f06270 */
[----:B------:R-:W-:Y:S01]  /*16550*/  LOP3.LUT R9, R9, 0x18, RZ, 0xc0, !PT ;  /* 0x0000001809097812 */ /* 0x000fe200078ec0ff */
[----:B------:R-:W-:Y:S10]  /*16560*/  BRA.DIV UR4, `(.L_x_602) ;  /* 0x0000004604c07947 */ /* 0x000ff4000b800000 */
[----:B------:R-:W0:Y:S04]  /*16570*/  SHFL.IDX PT, R4, R2, RZ, 0x1c1f ;  /* 0x001c1fff02047589 */ /* 0x000e2800000e0000 */
[----:B------:R-:W1:Y:S01]  /*16580*/  SHFL.IDX PT, R6, R7, RZ, 0x1c1f ;  /* 0x001c1fff07067589 */ /* 0x000e6200000e0000 */
[----:B0-----:R-:W-:-:S05]  /*16590*/  @P0 LEA R5, P1, R9, R4, 0x1 ;  /* 0x0000000409050211 */ /* 0x001fca00078208ff */
[----:B-1----:R-:W-:Y:S01]  /*165a0*/  @P0 IMAD.X R4, RZ, RZ, R6, P1 ;  /* 0x000000ffff040224 */ /* 0x002fe200008e0606 */
[----:B------:R-:W-:Y:S02]  /*165b0*/  @P0 LEA R6, R8, R22, 0x1 ;  /* 0x0000001608060211 */ /* 0x000fe400078e08ff */
[----:B------:R-:W-:Y:S02]  /*165c0*/  ISETP.GE.AND P1, PT, R3, 0x21, PT ;  /* 0x000000210300780c */ /* 0x000fe40003f26270 */
[----:B------:R-:W-:-:S04]  /*165d0*/  @P0 LOP3.LUT R5, R5, R4, RZ, 0x3c, !PT ;  /* 0x0000000405050212 */ /* 0x000fc800078e3cff */
[----:B------:R-:W-:-:S04]  /*165e0*/  @P0 LOP3.LUT R4, R5, R4, RZ, 0x3c, !PT ;  /* 0x0000000405040212 */ /* 0x000fc800078e3cff */
[----:B------:R-:W-:-:S05]  /*165f0*/  @P0 LOP3.LUT R5, R5, R4, RZ, 0x3c, !PT ;  /* 0x0000000405050212 */ /* 0x000fca00078e3cff */
[----:B------:R-:W-:Y:S01]  /*16600*/  @!PT LDS RZ, [RZ] ;  /* 0x00000000fffff984 */ /* 0x000fe20000000800 */
[----:B------:R-:W-:Y:S04]  /*16610*/  @P0 LDGSTS.E.BYPASS.LTC128B.128 [R6+0x15400], desc[UR42][R4.64], !P4 ;  /* 0x1540000004060fae */ /* 0x000fe8000e101d6a */
[----:B------:R-:W-:Y:S04]  /*16620*/  @P0 LDGSTS.E.BYPASS.LTC128B.128 [R6+0x17400], desc[UR42][R4.64+0x40], !P3 ;  /* 0x1740004004060fae */ /* 0x000fe8000d901d6a */
[----:B------:R0:W-:Y:S04]  /*16630*/  @P0 LDGSTS.E.BYPASS.LTC128B.128 [R6+0x19400], desc[UR42][R4.64+0x80], !P2 ;  /* 0x1940008004060fae */ /* 0x0001e8000d101d6a */
[----:B0-----:R-:W0:Y:S04]  /*16640*/  SHFL.IDX PT, R4, R2, 0x1, 0x1c1f ;  /* 0x003c1f0002047f89 */ /* 0x001e2800000e0000 */
[----:B------:R-:W1:Y:S01]  /*16650*/  SHFL.IDX PT, R6, R7, 0x1, 0x1c1f ;  /* 0x003c1f0007067f89 */ /* 0x000e6200000e0000 */
[----:B0-----:R-:W-:-:S05]  /*16660*/  @P1 LEA R5, P0, R9, R4, 0x1 ;  /* 0x0000000409051211 */ /* 0x001fca00078008ff */
[----:B-1----:R-:W-:Y:S02]  /*16670*/  @P1 IMAD.X R4, RZ, RZ, R6, P0 ;  /* 0x000000ffff041224 */ /* 0x002fe400000e0606 */
[----:B------:R-:W-:-:S03]  /*16680*/  @P1 IMAD R6, R8, 0x2, R22 ;  /* 0x0000000208061824 */ /* 0x000fc600078e0216 */
[----:B------:R-:W-:-:S04]  /*16690*/  @P1 LOP3.LUT R5, R5, R4, RZ, 0x3c, !PT ;  /* 0x0000000405051212 */ /* 0x000fc800078e3cff */
[----:B------:R-:W-:-:S04]  /*166a0*/  @P1 LOP3.LUT R4, R5, R4, RZ, 0x3c, !PT ;  /* 0x0000000405041212 */ /* 0x000fc800078e3cff */
[----:B------:R-:W-:-:S05]  /*166b0*/  @P1 LOP3.LUT R5, R5, R4, RZ, 0x3c, !PT ;  /* 0x0000000405051212 */ /* 0x000fca00078e3cff */
[----:B------:R-:W-:Y:S04]  /*166c0*/  @P1 LDGSTS.E.BYPASS.LTC128B.128 [R6+0x15c00], desc[UR42][R4.64], !P4 ;  /* 0x15c0000004061fae */ /* 0x000fe8000e101d6a */
[----:B------:R-:W-:Y:S04]  /*166d0*/  @P1 LDGSTS.E.BYPASS.LTC128B.128 [R6+0x17c00], desc[UR42][R4.64+0x40], !P3 ;  /* 0x17c0004004061fae */ /* 0x000fe8000d901d6a */
[----:B------:R0:W-:Y:S01]  /*166e0*/  @P1 LDGSTS.E.BYPASS.LTC128B.128 [R6+0x19c00], desc[UR42][R4.64+0x80], !P2 ;  /* 0x19c0008004061fae */ /* 0x0001e2000d101d6a */
[----:B------:R-:W-:-:S03]  /*166f0*/  ISETP.GE.AND P1, PT, R3, 0x41, PT ;  /* 0x000000410300780c */ /* 0x000fc60003f26270 */
[----:B0-----:R-:W0:Y:S04]  /*16700*/  SHFL.IDX PT, R4, R2, 0x2, 0x1c1f ;  /* 0x005c1f0002047f89 */ /* 0x001e2800000e0000 */
[----:B------:R-:W1:Y:S04]  /*16710*/  SHFL.IDX PT, R6, R7, 0x2, 0x1c1f ;  /* 0x005c1f0007067f89 */ /* 0x000e6800000e0000 */
[----:B------:R-:W2:Y:S04]  /*16720*/  SHFL.IDX PT, R7, R7, 0x3, 0x1c1f ;  /* 0x007c1f0007077f89 */ /* 0x000ea800000e0000 */
[----:B------:R-:W3:Y:S01]  /*16730*/  SHFL.IDX PT, R2, R2, 0x3, 0x1c1f ;  /* 0x007c1f0002027f89 */ /* 0x000ee200000e0000 */
[----:B0-----:R-:W-:-:S05]  /*16740*/  @P1 LEA R5, P0, R9, R4, 0x1 ;  /* 0x0000000409051211 */ /* 0x001fca00078008ff */
[----:B-1----:R-:W-:Y:S01]  /*16750*/  @P1 IMAD.X R4, RZ, RZ, R6, P0 ;  /* 0x000000ffff041224 */ /* 0x002fe200000e0606 */
[----:B------:R-:W-:-:S04]  /*16760*/  @P1 LEA R6, R8, R22, 0x1 ;  /* 0x0000001608061211 */ /* 0x000fc800078e08ff */
[----:B------:R-:W-:-:S04]  /*16770*/  @P1 LOP3.LUT R5, R5, R4, RZ, 0x3c, !PT ;  /* 0x0000000405051212 */ /* 0x000fc800078e3cff */
[----:B------:R-:W-:-:S04]  /*16780*/  @P1 LOP3.LUT R4, R5, R4, RZ, 0x3c, !PT ;  /* 0x0000000405041212 */ /* 0x000fc800078e3cff */
[----:B------:R-:W-:-:S05]  /*16790*/  @P1 LOP3.LUT R5, R5, R4, RZ, 0x3c, !PT ;  /* 0x0000000405051212 */ /* 0x000fca00078e3cff */
[----:B------:R0:W-:Y:S04]  /*167a0*/  @P1 LDGSTS.E.BYPASS.LTC128B.128 [R6+0x16400], desc[UR42][R4.64], !P4 ;  /* 0x1640000004061fae */ /* 0x0001e8000e101d6a */
[----:B------:R0:W-:Y:S04]  /*167b0*/  @P1 LDGSTS.E.BYPASS.LTC128B.128 [R6+0x18400], desc[UR42][R4.64+0x40], !P3 ;  /* 0x1840004004061fae */ /* 0x0001e8000d901d6a */
[----:B--23--:R0:W-:Y:S02]  /*167c0*/  @P1 LDGSTS.E.BYPASS.LTC128B.128 [R6+0x1a400], desc[UR42][R4.64+0x80], !P2 ;  /* 0x1a40008004061fae */ /* 0x00c1e4000d101d6a */
.L_x_722:
[----:B------:R-:W-:-:S13]  /*167d0*/  ISETP.GE.AND P0, PT, R3, 0x61, PT ;  /* 0x000000610300780c */ /* 0x000fda0003f06270 */
[----:B------:R-:W-:Y:S01]  /*167e0*/  @P0 LEA R2, P1, R9, R2, 0x1 ;  /* 0x0000000209020211 */ /* 0x000fe200078208ff */
[----:B------:R-:W-:-:S04]  /*167f0*/  @P0 IMAD R8, R8, 0x2, R22 ;  /* 0x0000000208080824 */ /* 0x000fc800078e0216 */
        /* <DEDUP_REMOVED lines=9> */
.L_x_603:
[----:B------:R-:W-:Y:S02]  /*16890*/  PLOP3.LUT P1, PT, P1, P0, PT, 0xa2, 0x0 ;  /* 0x000000000000781c */ /* 0x000fe40000f21472 */
[----:B------:R-:W-:-:S08]  /*168a0*/  @P0 R2UR P1, UR4, R0 ;  /* 0x00000000000402ca */ /* 0x000fd00000020000 */
[----:B------:R-:W-:-:S05]  /*168b0*/  @P0 PLOP3.LUT P0, PT, P1, PT, PT, 0x80, 0x0 ;  /* 0x000000000000081c */ /* 0x000fca0000f0f070 */
[----:B------:R-:W-:Y:S01]  /*168c0*/  @!P1 SYNCS.ARRIVE.TRANS64.RED.A0T1 RZ, [UR4+0x2d830], RZ ;  /* 0x02d830ffffff99a7 */ /* 0x000fe20008200404 */
[----:B------:R-:W-:Y:S07]  /*168d0*/  @!P1 ARRIVES.LDGSTSBAR.64.TRANSCNT [UR4+0x2d830] ;  /* 0x02d83000ff0099b0 */ /* 0x000fee0008000a84 */
[----:B------:R-:W-:Y:S05]  /*168e0*/  @P0 BRA.U.ANY `(.L_x_603) ;  /* 0xfffffffd00e80947 */ /* 0x000fea000393ffff */
[----:B------:R-:W-:Y:S01]  /*168f0*/  NOP ;  /* 0x0000000000007918 */ /* 0x000fe20000000000 */
[----:B--2---:R-:W-:-:S05]  /*16900*/  IMAD.U32 R2, RZ, RZ, UR38 ;  /* 0x00000026ff027e24 */ /* 0x004fca000f8e00ff */
[----:B------:R-:W-:-:S13]  /*16910*/  ISETP.NE.AND P2, PT, R2, 0x3, PT ;  /* 0x000000030200780c */ /* 0x000fda0003f45270 */
[----:B------:R-:W-:Y:S05]  /*16920*/  @!P2 BRA `(.L_x_604) ;  /* 0x000000000004a947 */ /* 0x000fea0003800000 */
[----:B------:R-:W-:Y:S01]  /*16930*/  BPT.TRAP 0x1 ;  /* 0x000000040000795c */ /* 0x000fe20000300000 */
.L_x_604:
[----:B01----:R0:W5:Y:S01]  /*16940*/  LDL.LU R4, [R1+0x8] ;  /* 0x0000080001047983 */ /* 0x0031620000300800 */
[----:B------:R0:W-:Y:S03]  /*16950*/  SYNCS.ARRIVE.TRANS64.A1T0 RZ, [R0+URZ+0x2d830], RZ ;  /* 0x02d830ff00ff79a7 */ /* 0x0001e6000810003f */
[----:B------:R0:W5:Y:S02]  /*16960*/  LDL.LU R3, [R1+0x2c] ;  /* 0x00002c0001037983 */ /* 0x0001640000300800 */
[----:B------:R-:W-:Y:S05]  /*16970*/  WARPSYNC.ALL ;  /* 0x0000000000007948 */ /* 0x000fea0003800000 */
[----:B------:R-:W-:Y:S01]  /*16980*/  ULDC.64 UR4, c[0x0][0x298] ;  /* 0x0000a60000047ab9 */ /* 0x000fe20000000a00 */
[----:B------:R-:W-:Y:S01]  /*16990*/  ULDC.64 UR6, c[0x0][0xa00] ;  /* 0x0002800000067ab9 */ /* 0x000fe20000000a00 */
[----:B0-----:R-:W-:Y:S01]  /*169a0*/  IADD3 R0, R22, 0xc400, RZ ;  /* 0x0000c40016007810 */ /* 0x001fe20007ffe0ff */
[----:B------:R-:W-:Y:S01]  /*169b0*/  BSSY B6, `(.L_x_605) ;  /* 0x0000020000067945 */ /* 0x000fe20003800000 */
[----:B------:R-:W-:Y:S01]  /*169c0*/  BAR.SYNC.DEFER_BLOCKING 0x8, 0x200 ;  /* 0x0208000000007b1d */ /* 0x000fe20000010000 */
[----:B------:R-:W-:-:S02]  /*169d0*/  ISETP.NE.U32.AND P0, PT, RZ, UR6, PT ;  /* 0x00000006ff007c0c */ /* 0x000fc4000bf05070 */
[----:B------:R-:W-:Y:S02]  /*169e0*/  LOP3.LUT P1, RZ, R0, 0x1bf, RZ, 0xc0, !PT ;  /* 0x000001bf00ff7812 */ /* 0x000fe4000782c0ff */
[----:B------:R-:W-:-:S04]  /*169f0*/  ISETP.NE.AND.EX P0, PT, RZ, UR7, PT, P0 ;  /* 0x00000007ff007c0c */ /* 0x000fc8000bf05300 */
[----:B------:R-:W-:Y:S02]  /*16a00*/  SEL R29, R29, RZ, !P0 ;  /* 0x000000ff1d1d7207 */ /* 0x000fe40004000000 */
[----:B-----5:R-:W-:-:S05]  /*16a10*/  SHF.R.S32.HI R2, RZ, 0x1f, R4 ;  /* 0x0000001fff027819 */ /* 0x020fca0000011404 */
[----:B------:R-:W-:-:S04]  /*16a20*/  IMAD R2, R2, UR4, RZ ;  /* 0x0000000402027c24 */ /* 0x000fc8000f8e02ff */
[C---:B------:R-:W-:Y:S01]  /*16a30*/  IMAD R0, R4.reuse, UR5, R2 ;  /* 0x0000000504007c24 */ /* 0x040fe2000f8e0202 */
[----:B------:R-:W-:Y:S01]  /*16a40*/  SEL R2, R3, RZ, !P0 ;  /* 0x000000ff03027207 */ /* 0x000fe20004000000 */
[----:B------:R-:W-:-:S04]  /*16a50*/  IMAD.WIDE.U32 R4, R4, UR4, RZ ;  /* 0x0000000404047c25 */ /* 0x000fc8000f8e00ff */
[----:B------:R-:W-:Y:S01]  /*16a60*/  IMAD.IADD R0, R5, 0x1, R0 ;  /* 0x0000000105007824 */ /* 0x000fe200078e0200 */
[----:B------:R0:W-:Y:S04]  /*16a70*/  STL.64 [R1+0x30], R4 ;  /* 0x0000300401007387 */ /* 0x0001e80000100a00 */
[----:B------:R0:W-:Y:S04]  /*16a80*/  STL [R1+0x2c], R2 ;  /* 0x00002c0201007387 */ /* 0x0001e80000100800 */
[----:B------:R0:W-:Y:S01]  /*16a90*/  STL [R1+0x8], R0 ;  /* 0x0000080001007387 */ /* 0x0001e20000100800 */
        /* <DEDUP_REMOVED lines=17> */
.L_x_606:
[----:B------:R-:W-:Y:S05]  /*16bb0*/  BSYNC B6 ;  /* 0x0000000000067941 */ /* 0x000fea0003800000 */
.L_x_605:
[----:B0-----:R-:W2:Y:S01]  /*16bc0*/  LDL.LU R0, [R1+0x2c] ;  /* 0x00002c0001007983 */ /* 0x001ea20000300800 */
[----:B------:R-:W-:Y:S01]  /*16bd0*/  ULDC.64 UR4, c[0x0][0x2d8] ;  /* 0x0000b60000047ab9 */ /* 0x000fe20000000a00 */
[----:B------:R-:W0:Y:S01]  /*16be0*/  LDC R9, c[0x0][0x448] ;  /* 0x00011200ff097b82 */ /* 0x000e220000000800 */
[----:B------:R-:W-:Y:S01]  /*16bf0*/  ULDC.64 UR6, c[0x0][0x2c8] ;  /* 0x0000b20000067ab9 */ /* 0x000fe20000000a00 */
[----:B------:R-:W3:Y:S01]  /*16c00*/  LDL.LU R21, [R1+0x8] ;  /* 0x0000080001157983 */ /* 0x000ee20000300800 */
[----:B------:R-:W-:-:S03]  /*16c10*/  ULDC.64 UR8, c[0x0][0x280] ;  /* 0x0000a00000087ab9 */ /* 0x000fc60000000a00 */
[----:B------:R-:W3:Y:S04]  /*16c20*/  LDL.LU.64 R2, [R1+0x30] ;  /* 0x0000300001027983 */ /* 0x000ee80000300a00 */
[----:B------:R-:W4:Y:S01]  /*16c30*/  LDL R20, [R1+0xc] ;  /* 0x00000c0001147983 */ /* 0x000f220000100800 */
[----:B0-----:R-:W-:-:S13]  /*16c40*/  ISETP.NE.AND P0, PT, R9, 0x1, PT ;  /* 0x000000010900780c */ /* 0x001fda0003f05270 */
[----:B------:R-:W0:Y:S08]  /*16c50*/  @P0 LDC R5, c[0x0][0x44c] ;  /* 0x00011300ff050b82 */ /* 0x000e300000000800 */
[----:B------:R-:W1:Y:S08]  /*16c60*/  @P0 LDC R6, c[0x0][0x450] ;  /* 0x00011400ff060b82 */ /* 0x000e700000000800 */
[----:B------:R-:W1:Y:S01]  /*16c70*/  @P0 LDC R8, c[0x0][0x450] ;  /* 0x00011400ff080b82 */ /* 0x000e620000000800 */
[----:B--2---:R-:W-:Y:S01]  /*16c80*/  IMAD.MOV.U32 R4, RZ, RZ, R0 ;  /* 0x000000ffff047224 */ /* 0x004fe200078e0000 */
[----:B---3--:R-:W-:-:S02]  /*16c90*/  MOV R3, R21 ;  /* 0x0000001500037202 */ /* 0x008fc40000000f00 */
[----:B------:R-:W2:Y:S01]  /*16ca0*/  S2R R21, SR_TID.X ;  /* 0x0000000000157919 */ /* 0x000ea20000002100 */
[----:B----4-:R-:W-:Y:S02]  /*16cb0*/  IMAD R0, R20, UR4, RZ ;  /* 0x0000000414007c24 */ /* 0x010fe4000f8e02ff */
[----:B------:R-:W3:Y:S01]  /*16cc0*/  S2R R20, SR_TID.X ;  /* 0x0000000000147919 */ /* 0x000ee20000002100 */
[----:B------:R-:W-:-:S04]  /*16cd0*/  IMAD.WIDE.U32 R2, R18, UR4, R2 ;  /* 0x0000000412027c25 */ /* 0x000fc8000f8e0002 */
        /* <DEDUP_REMOVED lines=8> */
[----:B--2---:R-:W-:Y:S01]  /*16d60*/  IMAD.SHL.U32 R21, R21, 0x20, RZ ;  /* 0x0000002015157824 */ /* 0x004fe200078e00ff */
[----:B---3--:R-:W-:-:S04]  /*16d70*/  LOP3.LUT R20, R20, 0x7f, RZ, 0xc0, !PT ;  /* 0x0000007f14147812 */ /* 0x008fc800078ec0ff */
[----:B------:R-:W-:Y:S02]  /*16d80*/  LOP3.LUT R21, R21, 0x60, RZ, 0xc0, !PT ;  /* 0x0000006015157812 */ /* 0x000fe400078ec0ff */
[----:B------:R-:W-:-:S04]  /*16d90*/  SHF.R.U32.HI R20, RZ, 0x2, R20 ;  /* 0x00000002ff147819 */ /* 0x000fc80000011614 */
[----:B------:R-:W-:Y:S02]  /*16da0*/  LOP3.LUT R20, R20, R21, RZ, 0xfc, !PT ;  /* 0x0000001514147212 */ /* 0x000fe400078efcff */
[----:B------:R2:W5:Y:S03]  /*16db0*/  LDL R21, [R1+0x38] ;  /* 0x0000380001157983 */ /* 0x0005660000100800 */
[----:B------:R-:W-:-:S04]  /*16dc0*/  IMAD R0, R17, 0xc0, R20 ;  /* 0x000000c011007824 */ /* 0x000fc800078e0214 */
[----:B0-----:R-:W-:Y:S01]  /*16dd0*/  @P0 IMAD.HI.U32 R5, R0, R5, RZ ;  /* 0x0000000500050227 */ /* 0x001fe200078e00ff */
[----:B------:R-:W-:-:S04]  /*16de0*/  MOV R4, R0 ;  /* 0x0000000000047202 */ /* 0x000fc80000000f00 */
[----:B-1----:R-:W-:-:S04]  /*16df0*/  @P0 SHF.R.U32.HI R4, RZ, R6, R5 ;  /* 0x00000006ff040219 */ /* 0x002fc80000011605 */
[--C-:B------:R-:W-:Y:S01]  /*16e00*/  SHF.R.S32.HI R5, RZ, 0x1f, R4.reuse ;  /* 0x0000001fff057819 */ /* 0x100fe20000011404 */
[----:B------:R-:W-:-:S04]  /*16e10*/  IMAD.MOV R7, RZ, RZ, -R4 ;  /* 0x000000ffff077224 */ /* 0x000fc800078e0a04 */
[----:B------:R-:W-:-:S04]  /*16e20*/  IMAD R5, R5, UR4, RZ ;  /* 0x0000000405057c24 */ /* 0x000fc8000f8e02ff */
[C---:B------:R-:W-:Y:S02]  /*16e30*/  IMAD R6, R4.reuse, UR5, R5 ;  /* 0x0000000504067c24 */ /* 0x040fe4000f8e0205 */
[----:B------:R-:W-:-:S04]  /*16e40*/  IMAD.WIDE.U32 R4, R4, UR4, R2 ;  /* 0x0000000404047c25 */ /* 0x000fc8000f8e0002 */
[----:B------:R-:W-:Y:S02]  /*16e50*/  IMAD.IADD R5, R5, 0x1, R6 ;  /* 0x0000000105057824 */ /* 0x000fe400078e0206 */
[----:B------:R-:W-:-:S05]  /*16e60*/  IMAD R6, R9, R7, R0 ;  /* 0x0000000709067224 */ /* 0x000fca00078e0200 */
[----:B------:R-:W-:Y:S01]  /*16e70*/  SHF.R.S32.HI R7, RZ, 0x1f, R6 ;  /* 0x0000001fff077819 */ /* 0x000fe20000011406 */
[----:B------:R-:W-:-:S04]  /*16e80*/  IMAD.WIDE.U32 R4, R6, UR6, R4 ;  /* 0x0000000606047c25 */ /* 0x000fc8000f8e0004 */
[----:B------:R-:W-:-:S04]  /*16e90*/  IMAD R7, R7, UR6, RZ ;  /* 0x0000000607077c24 */ /* 0x000fc8000f8e02ff */
[----:B------:R-:W-:Y:S02]  /*16ea0*/  IMAD R6, R6, UR7, R7 ;  /* 0x0000000706067c24 */ /* 0x000fe4000f8e0207 */
[----:B------:R-:W0:Y:S01]  /*16eb0*/  @P0 LDC R7, c[0x0][0x44c] ;  /* 0x00011300ff070b82 */ /* 0x000e220000000800 */
[----:B------:R-:W-:Y:S01]  /*16ec0*/  IADD3 R0, R0, 0x80, RZ ;  /* 0x0000008000007810 */ /* 0x000fe20007ffe0ff */
[----:B------:R-:W-:Y:S01]  /*16ed0*/  IMAD.IADD R6, R5, 0x1, R6 ;  /* 0x0000000105067824 */ /* 0x000fe200078e0206 */
[----:B------:R-:W1:Y:S01]  /*16ee0*/  S2R R13, SR_TID.X ;  /* 0x00000000000d7919 */ /* 0x000e620000002100 */
[----:B------:R-:W-:-:S04]  /*16ef0*/  LEA R5, P1, R4, UR8, 0x1 ;  /* 0x0000000804057c11 */ /* 0x000fc8000f8208ff */
[----:B------:R-:W-:Y:S01]  /*16f00*/  LEA.HI.X R4, R4, UR9, R6, 0x1, P1 ;  /* 0x0000000904047c11 */ /* 0x000fe200088f0c06 */
[----:B------:R-:W-:Y:S02]  /*16f10*/  IMAD.MOV.U32 R6, RZ, RZ, R0 ;  /* 0x000000ffff067224 */ /* 0x000fe400078e0000 */
[----:B0-----:R-:W-:-:S05]  /*16f20*/  @P0 IMAD.HI.U32 R7, R0, R7, RZ ;  /* 0x0000000700070227 */ /* 0x001fca00078e00ff */
[----:B------:R-:W-:-:S05]  /*16f30*/  @P0 SHF.R.U32.HI R6, RZ, R8, R7 ;  /* 0x00000008ff060219 */ /* 0x000fca0000011607 */
[----:B------:R-:W-:-:S04]  /*16f40*/  IMAD.MOV R7, RZ, RZ, -R6 ;  /* 0x000000ffff077224 */ /* 0x000fc800078e0a06 */
[----:B------:R-:W-:Y:S01]  /*16f50*/  IMAD R0, R9, R7, R0 ;  /* 0x0000000709007224 */ /* 0x000fe200078e0200 */
[----:B------:R-:W-:Y:S01]  /*16f60*/  SHF.R.S32.HI R7, RZ, 0x1f, R6 ;  /* 0x0000001fff077819 */ /* 0x000fe20000011406 */
[----:B------:R-:W-:-:S04]  /*16f70*/  IMAD.WIDE.U32 R2, R6, UR4, R2 ;  /* 0x0000000406027c25 */ /* 0x000fc8000f8e0002 */
[----:B------:R-:W-:Y:S01]  /*16f80*/  IMAD R7, R7, UR4, RZ ;  /* 0x0000000407077c24 */ /* 0x000fe2000f8e02ff */
[----:B------:R-:W-:-:S03]  /*16f90*/  ULDC UR4, c[0x0][0x2b8] ;  /* 0x0000ae0000047ab9 */ /* 0x000fc60000000800 */
[----:B------:R-:W-:Y:S01]  /*16fa0*/  IMAD R7, R6, UR5, R7 ;  /* 0x0000000506077c24 */ /* 0x000fe2000f8e0207 */
[----:B------:R-:W-:Y:S01]  /*16fb0*/  SHF.R.S32.HI R6, RZ, 0x1f, R0 ;  /* 0x0000001fff067819 */ /* 0x000fe20000011400 */
[----:B-1----:R-:W-:Y:S02]  /*16fc0*/  IMAD.SHL.U32 R11, R13, 0x8, RZ ;  /* 0x000000080d0b7824 */ /* 0x002fe400078e00ff */
[----:B------:R-:W-:Y:S02]  /*16fd0*/  IMAD.IADD R3, R3, 0x1, R7 ;  /* 0x0000000103037824 */ /* 0x000fe400078e0207 */
[----:B------:R-:W-:Y:S01]  /*16fe0*/  IMAD R6, R6, UR6, RZ ;  /* 0x0000000606067c24 */ /* 0x000fe2000f8e02ff */
[----:B------:R-:W-:Y:S01]  /*16ff0*/  LOP3.LUT R11, R11, 0x18, RZ, 0xc0, !PT ;  /* 0x000000180b0b7812 */ /* 0x000fe200078ec0ff */
[----:B------:R-:W-:-:S04]  /*17000*/  IMAD.WIDE.U32 R2, R0, UR6, R2 ;  /* 0x0000000600027c25 */ /* 0x000fc8000f8e0002 */
[----:B------:R-:W-:Y:S02]  /*17010*/  IMAD R6, R0, UR7, R6 ;  /* 0x0000000700067c24 */ /* 0x000fe4000f8e0206 */
[----:B------:R-:W-:Y:S01]  /*17020*/  IMAD.SHL.U32 R10, R13, 0x8, RZ ;  /* 0x000000080d0a7824 */ /* 0x000fe200078e00ff */
[----:B------:R-:W-:Y:S02]  /*17030*/  LEA R7, P0, R2, UR8, 0x1 ;  /* 0x0000000802077c11 */ /* 0x000fe4000f8008ff */
[----:B------:R-:W-:Y:S02]  /*17040*/  IADD3 R6, R3, R6, RZ ;  /* 0x0000000603067210 */ /* 0x000fe40007ffe0ff */
[C---:B------:R-:W-:Y:S02]  /*17050*/  LOP3.LUT R12, R11.reuse, 0x20, RZ, 0xfc, !PT ;  /* 0x000000200b0c7812 */ /* 0x040fe400078efcff */
[----:B------:R-:W-:Y:S02]  /*17060*/  LOP3.LUT R10, R10, 0x18, RZ, 0xc0, !PT ;  /* 0x000000180a0a7812 */ /* 0x000fe400078ec0ff */
[----:B------:R-:W-:Y:S01]  /*17070*/  LOP3.LUT R11, R11, 0x40, RZ, 0xfc, !PT ;  /* 0x000000400b0b7812 */ /* 0x000fe200078efcff */
[----:B------:R-:W-:Y:S01]  /*17080*/  UMOV UR5, 0xffffffff ;  /* 0xffffffff00057882 */ /* 0x000fe20000000000 */
[----:B------:R-:W-:-:S02]  /*17090*/  LEA.HI.X R6, R2, UR9, R6, 0x1, P0 ;  /* 0x0000000902067c11 */ /* 0x000fc400080f0c06 */
[----:B------:R-:W-:Y:S02]  /*170a0*/  LOP3.LUT R20, R13, 0x7f, RZ, 0xc0, !PT ;  /* 0x0000007f0d147812 */ /* 0x000fe400078ec0ff */
[----:B------:R-:W-:Y:S02]  /*170b0*/  ISETP.GE.AND P0, PT, R10, UR4, PT ;  /* 0x000000040a007c0c */ /* 0x000fe4000bf06270 */
[----:B------:R-:W-:Y:S02]  /*170c0*/  ISETP.GE.AND P1, PT, R12, UR4, PT ;  /* 0x000000040c007c0c */ /* 0x000fe4000bf26270 */
[----:B------:R-:W-:Y:S02]  /*170d0*/  ISETP.GE.AND P2, PT, R11, UR4, PT ;  /* 0x000000040b007c0c */ /* 0x000fe4000bf46270 */
[----:B------:R-:W-:Y:S01]  /*170e0*/  SHF.R.U32.HI R20, RZ, 0x2, R20 ;  /* 0x00000002ff147819 */ /* 0x000fe20000011614 */
[----:B--2---:R-:W-:Y:S10]  /*170f0*/  BRA.DIV UR5, `(.L_x_607) ;  /* 0x0000004205507947 */ /* 0x004ff4000b800000 */
[----:B------:R-:W2:Y:S01]  /*17100*/  LDL R8, [R1+0x28] ;  /* 0x0000280001087983 */ /* 0x000ea20000100800 */
[----:B-----5:R-:W-:Y:S02]  /*17110*/  IMAD R0, R21, R9, RZ ;  /* 0x0000000915007224 */ /* 0x020fe400078e02ff */
[----:B------:R-:W-:Y:S01]  /*17120*/  IMAD R17, R17, 0xc0, R20 ;  /* 0x000000c011117824 */ /* 0x000fe200078e0214 */
[----:B------:R-:W0:Y:S04]  /*17130*/  SHFL.IDX PT, R3, R5, RZ, 0x1c1f ;  /* 0x001c1fff05037589 */ /* 0x000e2800000e0000 */
[----:B------:R-:W1:Y:S01]  /*17140*/  SHFL.IDX PT, R2, R4, RZ, 0x1c1f ;  /* 0x001c1fff04027589 */ /* 0x000e6200000e0000 */
[----:B------:R-:W-:-:S13]  /*17150*/  ISETP.GE.AND P3, PT, R17, R0, PT ;  /* 0x000000001100720c */ /* 0x000fda0003f66270 */
[----:B0-----:R-:W-:-:S05]  /*17160*/  @!P3 LEA R3, P4, R10, R3, 0x1 ;  /* 0x000000030a03b211 */ /* 0x001fca00078808ff */
[----:B-1----:R-:W-:-:S05]  /*17170*/  @!P3 IMAD.X R2, RZ, RZ, R2, P4 ;  /* 0x000000ffff02b224 */ /* 0x002fca00020e0602 */
[----:B------:R-:W-:-:S04]  /*17180*/  @!P3 LOP3.LUT R3, R3, R2, RZ, 0x3c, !PT ;  /* 0x000000020303b212 */ /* 0x000fc800078e3cff */
[----:B------:R-:W-:-:S04]  /*17190*/  @!P3 LOP3.LUT R2, R3, R2, RZ, 0x3c, !PT ;  /* 0x000000020302b212 */ /* 0x000fc800078e3cff */
[----:B------:R-:W-:-:S05]  /*171a0*/  @!P3 LOP3.LUT R3, R3, R2, RZ, 0x3c, !PT ;  /* 0x000000020303b212 */ /* 0x000fca00078e3cff */
[----:B------:R-:W-:Y:S01]  /*171b0*/  @!PT LDS RZ, [RZ] ;  /* 0x00000000fffff984 */ /* 0x000fe20000000800 */
[----:B--2---:R-:W-:Y:S04]  /*171c0*/  @!P3 LDGSTS.E.BYPASS.LTC128B.128 [R8+0xc400], desc[UR42][R2.64], !P0 ;  /* 0x0c4000000208bfae */ /* 0x004fe8000c101d6a */
[----:B------:R-:W-:Y:S04]  /*171d0*/  @!P3 LDGSTS.E.BYPASS.LTC128B.128 [R8+0xf400], desc[UR42][R2.64+0x40], !P1 ;  /* 0x0f4000400208bfae */ /* 0x000fe8000c901d6a */
[----:B------:R0:W-:Y:S02]  /*171e0*/  @!P3 LDGSTS.E.BYPASS.LTC128B.128 [R8+0x12400], desc[UR42][R2.64+0x80], !P2 ;  /* 0x124000800208bfae */ /* 0x0001e4000d101d6a */
[----:B0-----:R-:W-:-:S02]  /*171f0*/  IADD3 R2, R17, 0x20, RZ ;  /* 0x0000002011027810 */ /* 0x001fc40007ffe0ff */
[----:B------:R-:W0:Y:S02]  /*17200*/  SHFL.IDX PT, R3, R5, 0x1, 0x1c1f ;  /* 0x003c1f0005037f89 */ /* 0x000e2400000e0000 */
[----:B------:R-:W-:Y:S02]  /*17210*/  ISETP.GE.AND P3, PT, R2, R0, PT ;  /* 0x000000000200720c */ /* 0x000fe40003f66270 */
[----:B------:R-:W1:Y:S11]  /*17220*/  SHFL.IDX PT, R2, R4, 0x1, 0x1c1f ;  /* 0x003c1f0004027f89 */ /* 0x000e7600000e0000 */
[----:B0-----:R-:W-:-:S05]  /*17230*/  @!P3 LEA R3, P4, R10, R3, 0x1 ;  /* 0x000000030a03b211 */ /* 0x001fca00078808ff */
[----:B-1----:R-:W-:-:S05]  /*17240*/  @!P3 IMAD.X R2, RZ, RZ, R2, P4 ;  /* 0x000000ffff02b224 */ /* 0x002fca00020e0602 */
[----:B------:R-:W-:-:S04]  /*17250*/  @!P3 LOP3.LUT R3, R3, R2, RZ, 0x3c, !PT ;  /* 0x000000020303b212 */ /* 0x000fc800078e3cff */
[----:B------:R-:W-:-:S04]  /*17260*/  @!P3 LOP3.LUT R2, R3, R2, RZ, 0x3c, !PT ;  /* 0x000000020302b212 */ /* 0x000fc800078e3cff */
[----:B------:R-:W-:-:S05]  /*17270*/  @!P3 LOP3.LUT R3, R3, R2, RZ, 0x3c, !PT ;  /* 0x000000020303b212 */ /* 0x000fca00078e3cff */
[----:B------:R-:W-:Y:S04]  /*17280*/  @!P3 LDGSTS.E.BYPASS.LTC128B.128 [R8+0xcc00], desc[UR42][R2.64], !P0 ;  /* 0x0cc000000208bfae */ /* 0x000fe8000c101d6a */
[----:B------:R-:W-:Y:S04]  /*17290*/  @!P3 LDGSTS.E.BYPASS.LTC128B.128 [R8+0xfc00], desc[UR42][R2.64+0x40], !P1 ;  /* 0x0fc000400208bfae */ /* 0x000fe8000c901d6a */
[----:B------:R0:W-:Y:S02]  /*172a0*/  @!P3 LDGSTS.E.BYPASS.LTC128B.128 [R8+0x12c00], desc[UR42][R2.64+0x80], !P2 ;  /* 0x12c000800208bfae */ /* 0x0001e4000d101d6a */
[----:B0-----:R-:W-:-:S02]  /*172b0*/  VIADD R2, R17, 0x40 ;  /* 0x0000004011027836 */ /* 0x001fc40000000000 */
[----:B------:R-:W0:Y:S03]  /*172c0*/  SHFL.IDX PT, R3, R5, 0x2, 0x1c1f ;  /* 0x005c1f0005037f89 */ /* 0x000e2600000e0000 */
[----:B------:R-:W-:Y:S01]  /*172d0*/  ISETP.GE.AND P3, PT, R2, R0, PT ;  /* 0x000000000200720c */ /* 0x000fe20003f66270 */
[----:B------:R-:W-:Y:S04]  /*172e0*/  SHFL.IDX PT, R5, R5, 0x3, 0x1c1f ;  /* 0x007c1f0005057f89 */ /* 0x000fe800000e0000 */
[----:B------:R-:W1:Y:S04]  /*172f0*/  SHFL.IDX PT, R2, R4, 0x2, 0x1c1f ;  /* 0x005c1f0004027f89 */ /* 0x000e6800000e0000 */
[----:B------:R-:W2:Y:S04]  /*17300*/  SHFL.IDX PT, R4, R4, 0x3, 0x1c1f ;  /* 0x007c1f0004047f89 */ /* 0x000ea800000e0000 */
        /* <DEDUP_REMOVED lines=8> */
[----:B0-----:R-:W-:-:S04]  /*17390*/  IADD3 R2, R17, 0x60, RZ ;  /* 0x0000006011027810 */ /* 0x001fc80007ffe0ff */
[----:B------:R-:W-:-:S13]  /*173a0*/  ISETP.GE.AND P3, PT, R2, R0, PT ;  /* 0x000000000200720c */ /* 0x000fda0003f66270 */
[----:B------:R-:W-:-:S05]  /*173b0*/  @!P3 LEA R2, P4, R10, R5, 0x1 ;  /* 0x000000050a02b211 */ /* 0x000fca00078808ff */
[----:B--2---:R-:W-:Y:S02]  /*173c0*/  @!P3 IMAD.X R3, RZ, RZ, R4, P4 ;  /* 0x000000ffff03b224 */ /* 0x004fe400020e0604 */
[----:B------:R-:W-:-:S03]  /*173d0*/  VIADD R4, R17, 0x80 ;  /* 0x0000008011047836 */ /* 0x000fc60000000000 */
[----:B------:R-:W-:Y:S04]  /*173e0*/  @!P3 LDGSTS.E.BYPASS.LTC128B.128 [R8+0xdc00], desc[UR42][R2.64], !P0 ;  /* 0x0dc000000208bfae */ /* 0x000fe8000c101d6a */
[----:B------:R-:W-:Y:S04]  /*173f0*/  @!P3 LDGSTS.E.BYPASS.LTC128B.128 [R8+0x10c00], desc[UR42][R2.64+0x40], !P1 ;  /* 0x10c000400208bfae */ /* 0x000fe8000c901d6a */
[----:B------:R0:W-:Y:S01]  /*17400*/  @!P3 LDGSTS.E.BYPASS.LTC128B.128 [R8+0x13c00], desc[UR42][R2.64+0x80], !P2 ;  /* 0x13c000800208bfae */ /* 0x0001e2000d101d6a */
[----:B------:R-:W-:-:S03]  /*17410*/  ISETP.GE.AND P3, PT, R4, R0, PT ;  /* 0x000000000400720c */ /* 0x000fc60003f66270 */
[----:B0-----:R-:W0:Y:S04]  /*17420*/  SHFL.IDX PT, R3, R7, RZ, 0x1c1f ;  /* 0x001c1fff07037589 */ /* 0x001e2800000e0000 */
[----:B------:R-:W1:Y:S04]  /*17430*/  SHFL.IDX PT, R2, R6, RZ, 0x1c1f ;  /* 0x001c1fff06027589 */ /* 0x000e6800000e0000 */
[----:B------:R-:W2:Y:S02]  /*17440*/  SHFL.IDX PT, R6, R6, 0x1, 0x1c1f ;  /* 0x003c1f0006067f89 */ /* 0x000ea400000e0000 */
[----:B0-----:R-:W-:-:S05]  /*17450*/  @!P3 LEA R3, P4, R10, R3, 0x1 ;  /* 0x000000030a03b211 */ /* 0x001fca00078808ff */
[----:B-1----:R-:W-:-:S05]  /*17460*/  @!P3 IMAD.X R2, RZ, RZ, R2, P4 ;  /* 0x000000ffff02b224 */ /* 0x002fca00020e0602 */
[----:B------:R-:W-:-:S04]  /*17470*/  @!P3 LOP3.LUT R3, R3, R2, RZ, 0x3c, !PT ;  /* 0x000000020303b212 */ /* 0x000fc800078e3cff */
[----:B------:R-:W-:-:S04]  /*17480*/  @!P3 LOP3.LUT R2, R3, R2, RZ, 0x3c, !PT ;  /* 0x000000020302b212 */ /* 0x000fc800078e3cff */
[----:B------:R-:W-:-:S05]  /*17490*/  @!P3 LOP3.LUT R3, R3, R2, RZ, 0x3c, !PT ;  /* 0x000000020303b212 */ /* 0x000fca00078e3cff */
[----:B------:R-:W-:Y:S04]  /*174a0*/  @!P3 LDGSTS.E.BYPASS.LTC128B.128 [R8+0xe400], desc[UR42][R2.64], !P0 ;  /* 0x0e4000000208bfae */ /* 0x000fe8000c101d6a */
[----:B------:R-:W-:Y:S04]  /*174b0*/  @!P3 LDGSTS.E.BYPASS.LTC128B.128 [R8+0x11400], desc[UR42][R2.64+0x40], !P1 ;  /* 0x114000400208bfae */ /* 0x000fe8000c901d6a */
[----:B------:R0:W-:Y:S04]  /*174c0*/  @!P3 LDGSTS.E.BYPASS.LTC128B.128 [R8+0x14400], desc[UR42][R2.64+0x80], !P2 ;  /* 0x144000800208bfae */ /* 0x0001e8000d101d6a */
[----:B0-2---:R0:W1:Y:S02]  /*174d0*/  SHFL.IDX PT, R2, R7, 0x1, 0x1c1f ;  /* 0x003c1f0007027f89 */ /* 0x00506400000e0000 */
.L_x_735:
[----:B------:R-:W2:Y:S01]  /*174e0*/  LDL R4, [R1+0x28] ;  /* 0x0000280001047983 */ /* 0x000ea20000100800 */
[----:B------:R-:W-:-:S04]  /*174f0*/  IADD3 R17, R17, 0xa0, RZ ;  /* 0x000000a011117810 */ /* 0x000fc80007ffe0ff */
[----:B------:R-:W-:-:S13]  /*17500*/  ISETP.GE.AND P3, PT, R17, R0, PT ;  /* 0x000000001100720c */ /* 0x000fda0003f66270 */
[----:B-1----:R-:W-:-:S05]  /*17510*/  @!P3 LEA R2, P4, R10, R2, 0x1 ;  /* 0x000000020a02b211 */ /* 0x002fca00078808ff */
[----:B------:R-:W-:-:S05]  /*17520*/  @!P3 IMAD.X R3, RZ, RZ, R6, P4 ;  /* 0x000000ffff03b224 */ /* 0x000fca00020e0606 */
[----:B------:R-:W-:Y:S01]  /*17530*/  @!PT LDS RZ, [RZ] ;  /* 0x00000000fffff984 */ /* 0x000fe20000000800 */
[----:B------:R-:W-:Y:S01]  /*17540*/  @!PT LDS RZ, [RZ] ;  /* 0x00000000fffff984 */ /* 0x000fe20000000800 */
[----:B------:R-:W-:Y:S01]  /*17550*/  @!PT LDS RZ, [RZ] ;  /* 0x00000000fffff984 */ /* 0x000fe20000000800 */
[----:B--2---:R1:W-:Y:S01]  /*17560*/  @!P3 LDGSTS.E.BYPASS.LTC128B.128 [R4+0xec00], desc[UR42][R2.64], !P0 ;  /* 0x0ec000000204bfae */ /* 0x0043e2000c101d6a */
[----:B------:R-:W-:-:S03]  /*17570*/  PLOP3.LUT P0, PT, PT, PT, PT, 0x80, 0x0 ;  /* 0x000000000000781c */ /* 0x000fc60003f0f070 */
[----:B------:R1:W-:Y:S04]  /*17580*/  @!P3 LDGSTS.E.BYPASS.LTC128B.128 [R4+0x11c00], desc[UR42][R2.64+0x40], !P1 ;  /* 0x11c000400204bfae */ /* 0x0003e8000c901d6a */
[----:B------:R1:W-:Y:S01]  /*17590*/  @!P3 LDGSTS.E.BYPASS.LTC128B.128 [R4+0x14c00], desc[UR42][R2.64+0x80], !P2 ;  /* 0x14c000800204bfae */ /* 0x0003e2000d101d6a */
[----:B------:R-:W-:-:S05]  /*175a0*/  NOP ;  /* 0x0000000000007918 */ /* 0x000fca0000000000 */
.L_x_608:
        /* <DEDUP_REMOVED lines=18> */
.L_x_736:
[----:B------:R-:W-:Y:S05]  /*176d0*/  BSYNC B0 ;  /* 0x0000000000007941 */ /* 0x000fea0003800000 */
.L_x_609:
[----:B------:R-:W2:Y:S01]  /*176e0*/  LDL R2, [R1+0x1c] ;  /* 0x00001c0001027983 */ /* 0x000ea20000100800 */
[----:B------:R-:W-:Y:S01]  /*176f0*/  BSSY B0, `(.L_x_611) ;  /* 0x00000f7000007945 */ /* 0x000fe20003800000 */
[----:B--2---:R-:W-:-:S13]  /*17700*/  ISETP.GE.AND P0, PT, R2, 0x81, PT ;  /* 0x000000810200780c */ /* 0x004fda0003f06270 */
[----:B------:R-:W-:Y:S05]  /*17710*/  @!P0 BRA `(.L_x_612) ;  /* 0x0000000c00d08947 */ /* 0x000fea0003800000 */
[----:B------:R-:W1:Y:S01]  /*17720*/  LDL.LU R3, [R1+0x3c] ;  /* 0x00003c0001037983 */ /* 0x000e620000300800 */
[----:B------:R-:W-:Y:S01]  /*17730*/  ULDC UR4, c[0x0][0x2f4] ;  /* 0x0000bd0000047ab9 */ /* 0x000fe20000000800 */
[----:B------:R-:W2:Y:S02]  /*17740*/  S2R R2, SR_TID.X ;  /* 0x0000000000027919 */ /* 0x000ea40000002100 */
[----:B------:R3:W5:Y:S04]  /*17750*/  LDL.LU R17, [R1] ;  /* 0x0000000001117983 */ /* 0x0007680000300800 */
[----:B------:R3:W-:Y:S01]  /*17760*/  STL [R1+0x8], R27 ;  /* 0x0000081b01007387 */ /* 0x0007e20000100800 */
[----:B------:R-:W-:Y:S01]  /*17770*/  IMAD.MOV.U32 R10, RZ, RZ, R26 ;  /* 0x000000ffff0a7224 */ /* 0x000fe200078e001a */
[----:B--2---:R-:W-:-:S04]  /*17780*/  SHF.L.U32 R4, R2, 0x3, RZ ;  /* 0x0000000302047819 */ /* 0x004fc800000006ff */
[----:B------:R-:W-:-:S04]  /*17790*/  LOP3.LUT R4, R4, 0x18, RZ, 0xc0, !PT ;  /* 0x0000001804047812 */ /* 0x000fc800078ec0ff */
[C---:B------:R-:W-:Y:S02]  /*177a0*/  LOP3.LUT R2, R4.reuse, 0x40, RZ, 0xfc, !PT ;  /* 0x0000004004027812 */ /* 0x040fe400078efcff */
[----:B------:R-:W-:Y:S02]  /*177b0*/  ISETP.GE.AND P3, PT, R4, UR4, PT ;  /* 0x0000000404007c0c */ /* 0x000fe4000bf66270 */
[----:B------:R-:W-:Y:S02]  /*177c0*/  ISETP.GE.AND P1, PT, R2, UR4, PT ;  /* 0x0000000402007c0c */ /* 0x000fe4000bf26270 */
[----:B-1----:R-:W-:Y:S02]  /*177d0*/  LEA.HI.SX32 R0, R3, 0xfffffffe, 0x19 ;  /* 0xfffffffe03007811 */ /* 0x002fe400078fcaff */
[----:B------:R-:W-:-:S04]  /*177e0*/  LOP3.LUT R3, R4, 0x20, RZ, 0xfc, !PT ;  /* 0x0000002004037812 */ /* 0x000fc800078efcff */
[----:B---3--:R-:W-:-:S13]  /*177f0*/  ISETP.GE.AND P2, PT, R3, UR4, PT ;  /* 0x0000000403007c0c */ /* 0x008fda000bf46270 */
.L_x_625:
[----:B------:R-:W2:Y:S01]  /*17800*/  LDL R8, [R1+0x20] ;  /* 0x0000200001087983 */ /* 0x000ea20000100800 */
[----:B------:R-:W1:Y:S03]  /*17810*/  LDC R9, c[0x0][0x430] ;  /* 0x00010c00ff097b82 */ /* 0x000e660000000800 */
[----:B0-----:R-:W3:Y:S04]  /*17820*/  LDL R7, [R1+0x24] ;  /* 0x0000240001077983 */ /* 0x001ee80000100800 */
[----:B------:R-:W4:Y:S01]  /*17830*/  LDL R6, [R1+0x10] ;  /* 0x0000100001067983 */ /* 0x000f220000100800 */
[----:B------:R-:W0:Y:S01]  /*17840*/  S2R R2, SR_TID.X ;  /* 0x0000000000027919 */ /* 0x000e220000002100 */
[----:B-1----:R-:W-:-:S13]  /*17850*/  ISETP.NE.AND P0, PT, R9, 0x1, PT ;  /* 0x000000010900780c */ /* 0x002fda0003f05270 */
[----:B------:R-:W1:Y:S01]  /*17860*/  @P0 LDC R5, c[0x0][0x434] ;  /* 0x00010d00ff050b82 */ /* 0x000e620000000800 */
[----:B0-----:R-:W-:-:S04]  /*17870*/  LOP3.LUT R3, R2, 0x7f, RZ, 0xc0, !PT ;  /* 0x0000007f02037812 */ /* 0x001fc800078ec0ff */
[----:B------:R-:W-:-:S03]  /*17880*/  SHF.R.U32.HI R4, RZ, 0x2, R3 ;  /* 0x00000002ff047819 */ /* 0x000fc60000011603 */
[----:B------:R-:W0:Y:S01]  /*17890*/  @P0 LDC R3, c[0x0][0x438] ;  /* 0x00010e00ff030b82 */ /* 0x000e220000000800 */
[----:B------:R-:W-:Y:S02]  /*178a0*/  IMAD.SHL.U32 R2, R2, 0x20, RZ ;  /* 0x0000002002027824 */ /* 0x000fe400078e00ff */
[----:B------:R-:W-:-:S03]  /*178b0*/  IMAD R4, R0, 0x80, R4 ;  /* 0x0000008000047824 */ /* 0x000fc600078e0204 */
[----:B------:R-:W-:Y:S01]  /*178c0*/  LOP3.LUT R2, R2, 0x60, RZ, 0xc0, !PT ;  /* 0x0000006002027812 */ /* 0x000fe200078ec0ff */
[----:B------:R-:W-:Y:S05]  /*178d0*/  YIELD ;  /* 0x0000000000007946 */ /* 0x000fea0003800000 */
[----:B------:R-:W-:Y:S01]  /*178e0*/  ULDC.64 UR4, c[0x0][0x428] ;  /* 0x00010a0000047ab9 */ /* 0x000fe20000000a00 */
[----:B--2---:R-:W-:-:S05]  /*178f0*/  IADD3 R4, R2, R4, R8 ;  /* 0x0000000402047210 */ /* 0x004fca0007ffe008 */
[----:B-1----:R-:W-:Y:S01]  /*17900*/  @P0 IMAD.HI.U32 R5, R4, R5, RZ ;  /* 0x0000000504050227 */ /* 0x002fe200078e00ff */
[----:B------:R-:W-:-:S04]  /*17910*/  MOV R2, R4 ;  /* 0x0000000400027202 */ /* 0x000fc80000000f00 */
[----:B0-----:R-:W-:-:S05]  /*17920*/  @P0 SHF.R.U32.HI R2, RZ, R3, R5 ;  /* 0x00000003ff020219 */ /* 0x001fca0000011605 */
[----:B------:R-:W-:-:S04]  /*17930*/  IMAD.MOV R3, RZ, RZ, -R2 ;  /* 0x000000ffff037224 */ /* 0x000fc800078e0a02 */
[----:B------:R-:W-:Y:S01]  /*17940*/  IMAD R9, R9, R3, R4 ;  /* 0x0000000309097224 */ /* 0x000fe200078e0204 */
[----:B------:R-:W-:Y:S01]  /*17950*/  SHF.R.S32.HI R3, RZ, 0x1f, R2 ;  /* 0x0000001fff037819 */ /* 0x000fe20000011402 */
[----:B---3--:R-:W-:-:S04]  /*17960*/  IMAD R4, R7, UR4, RZ ;  /* 0x0000000407047c24 */ /* 0x008fc8000f8e02ff */
[C---:B----4-:R-:W-:Y:S02]  /*17970*/  IMAD R4, R6.reuse, UR5, R4 ;  /* 0x0000000506047c24 */ /* 0x050fe4000f8e0204 */
[----:B------:R-:W-:Y:S01]  /*17980*/  IMAD.WIDE.U32 R2, R6, UR4, R2 ;  /* 0x0000000406027c25 */ /* 0x000fe2000f8e0002 */
[----:B------:R-:W-:-:S03]  /*17990*/  ULDC.64 UR4, c[0x0][0x418] ;  /* 0x0001060000047ab9 */ /* 0x000fc60000000a00 */
[----:B------:R-:W-:Y:S01]  /*179a0*/  IMAD.IADD R3, R4, 0x1, R3 ;  /* 0x0000000104037824 */ /* 0x000fe200078e0203 */
[----:B------:R-:W-:-:S04]  /*179b0*/  LEA R4, P0, R2, UR4, 0x2 ;  /* 0x0000000402047c11 */ /* 0x000fc8000f8010ff */
[----:B------:R-:W-:-:S05]  /*179c0*/  LEA.HI.X R5, R2, UR5, R3, 0x2, P0 ;  /* 0x0000000502057c11 */ /* 0x000fca00080f1403 */
[----:B------:R-:W2:Y:S01]  /*179d0*/  LDG.E R8, desc[UR42][R4.64] ;  /* 0x0000002a04087981 */ /* 0x000ea2000c1e1900 */
[----:B------:R-:W-:-:S05]  /*179e0*/  VIADD R26, R10, 0x1 ;  /* 0x000000010a1a7836 */ /* 0x000fca0000000000 */
[----:B------:R-:W-:-:S04]  /*179f0*/  ISETP.NE.AND P0, PT, R26, 0x2, PT ;  /* 0x000000021a00780c */ /* 0x000fc80003f05270 */
[----:B------:R-:W-:-:S04]  /*17a00*/  SEL R2, RZ, 0x1, P0 ;  /* 0x00000001ff027807 */ /* 0x000fc80000000000 */
[----:B-----5:R-:W-:Y:S02]  /*17a10*/  LOP3.LUT R2, R17, R2, RZ, 0x3c, !PT ;  /* 0x0000000211027212 */ /* 0x020fe400078e3cff */
[----:B------:R-:W-:-:S03]  /*17a20*/  MOV R6, UR38 ;  /* 0x0000002600067c02 */ /* 0x000fc60008000f00 */
[----:B------:R0:W-:Y:S01]  /*17a30*/  STL [R1], R2 ;  /* 0x0000000201007387 */ /* 0x0001e20000100800 */
[----:B------:R-:W-:Y:S01]  /*17a40*/  ISETP.NE.AND P4, PT, R6, 0x3, PT ;  /* 0x000000030600780c */ /* 0x000fe20003f85270 */
[----:B------:R-:W-:Y:S01]  /*17a50*/  IMAD.MOV.U32 R27, RZ, RZ, R0 ;  /* 0x000000ffff1b7224 */ /* 0x000fe200078e0000 */
[----:B------:R-:W-:Y:S02]  /*17a60*/  SEL R26, R26, RZ, P0 ;  /* 0x000000ff1a1a7207 */ /* 0x000fe40000000000 */
[----:B--2---:R-:W-:-:S09]  /*17a70*/  SHF.R.S32.HI R29, RZ, 0x1f, R8 ;  /* 0x0000001fff1d7819 */ /* 0x004fd20000011408 */
[----:B0-----:R-:W-:Y:S05]  /*17a80*/  @!P4 BRA `(.L_x_613) ;  /* 0x000000000004c947 */ /* 0x001fea0003800000 */
[----:B------:R-:W-:Y:S01]  /*17a90*/  BPT.TRAP 0x1 ;  /* 0x000000040000795c */ /* 0x000fe20000300000 */
.L_x_613:
[----:B------:R-:W-:Y:S01]  /*17aa0*/  IMAD R5, R26, 0x8, R22 ;  /* 0x000000081a057824 */ /* 0x000fe200078e0216 */
[----:B------:R-:W-:Y:S01]  /*17ab0*/  SHF.L.U32 R0, R2, 0x1f, RZ ;  /* 0x0000001f02007819 */ /* 0x000fe200000006ff */
[----:B------:R-:W-:Y:S03]  /*17ac0*/  BSSY B1, `(.L_x_614) ;  /* 0x0000003000017945 */ /* 0x000fe60003800000 */
[----:B------:R-:W0:Y:S02]  /*17ad0*/  SYNCS.PHASECHK.TRANS64.TRYWAIT P0, [R5+URZ+0x2d840], R0 ;  /* 0x02d84000050075a7 */ /* 0x000e24000800017f */
[----:B0-----:R-:W-:Y:S05]  /*17ae0*/  @!P0 BRA `(.L_x_615) ;  /* 0x0000004000088947 */ /* 0x001fea0003800000 */
.L_x_737:
[----:B------:R-:W-:Y:S05]  /*17af0*/  BSYNC B1 ;  /* 0x0000000000017941 */ /* 0x000fea0003800000 */
.L_x_614:
[----:B------:R-:W2:Y:S04]  /*17b00*/  LDL R6, [R1+0xc] ;  /* 0x00000c0001067983 */ /* 0x000ea80000100800 */
[----:B------:R-:W3:Y:S01]  /*17b10*/  LDL R4, [R1+0x14] ;  /* 0x0000140001047983 */ /* 0x000ee20000100800 */
[----:B------:R-:W-:Y:S01]  /*17b20*/  SHF.R.S32.HI R21, RZ, 0x1f, R9 ;  /* 0x0000001fff157819 */ /* 0x000fe20000011409 */
[----:B------:R-:W-:Y:S01]  /*17b30*/  ULDC.64 UR4, c[0x0][0x300] ;  /* 0x0000c00000047ab9 */ /* 0x000fe20000000a00 */
[----:B------:R-:W-:Y:S01]  /*17b40*/  LOP3.LUT P5, RZ, R23, 0x2, RZ, 0xc0, !PT ;  /* 0x0000000217ff7812 */ /* 0x000fe200078ac0ff */
        /* <DEDUP_REMOVED lines=12> */
[----:B--2---:R-:W-:-:S04]  /*17c10*/  IMAD R0, R6, UR4, RZ ;  /* 0x0000000406007c24 */ /* 0x004fc8000f8e02ff */
[----:B------:R-:W-:Y:S01]  /*17c20*/  IMAD R0, R18, UR5, R0 ;  /* 0x0000000512007c24 */ /* 0x000fe2000f8e0200 */
[----:B------:R-:W-:Y:S01]  /*17c30*/  ULDC.64 UR4, c[0x0][0x2e8] ;  /* 0x0000ba0000047ab9 */ /* 0x000fe20000000a00 */
[----:B---3--:R-:W-:Y:S01]  /*17c40*/  IMAD R4, R26, 0x3000, R4 ;  /* 0x000030001a047824 */ /* 0x008fe200078e0204 */
[----:B------:R-:W-:Y:S01]  /*17c50*/  LEA R6, P0, R2, UR4, 0x1 ;  /* 0x0000000402067c11 */ /* 0x000fe2000f8008ff */
[----:B------:R-:W-:Y:S01]  /*17c60*/  IMAD.IADD R0, R0, 0x1, R3 ;  /* 0x0000000100007824 */ /* 0x000fe200078e0203 */
[----:B------:R-:W-:-:S04]  /*17c70*/  UMOV UR4, 0xffffffff ;  /* 0xffffffff00047882 */ /* 0x000fc80000000000 */
[----:B------:R-:W-:Y:S01]  /*17c80*/  LEA.HI.X R7, R2, UR5, R0, 0x1, P0 ;  /* 0x0000000502077c11 */ /* 0x000fe200080f0c00 */
        /* <DEDUP_REMOVED lines=30> */
.L_x_747:
        /* <DEDUP_REMOVED lines=11> */
.L_x_617:
[----:B------:R-:W-:Y:S02]  /*17f20*/  PLOP3.LUT P4, PT, P4, P0, PT, 0xa2, 0x0 ;  /* 0x000000000000781c */ /* 0x000fe40002781472 */
[----:B------:R-:W-:-:S08]  /*17f30*/  @P0 R2UR P4, UR4, R5 ;  /* 0x00000000050402ca */ /* 0x000fd00000080000 */
[----:B------:R-:W-:-:S05]  /*17f40*/  @P0 PLOP3.LUT P0, PT, P4, PT, PT, 0x80, 0x0 ;  /* 0x000000000000081c */ /* 0x000fca000270f070 */
[----:B------:R-:W-:Y:S01]  /*17f50*/  @!P4 SYNCS.ARRIVE.TRANS64.RED.A0T1 RZ, [UR4+0x2d830], RZ ;  /* 0x02d830ffffffc9a7 */ /* 0x000fe20008200404 */
[----:B------:R-:W-:Y:S07]  /*17f60*/  @!P4 ARRIVES.LDGSTSBAR.64.TRANSCNT [UR4+0x2d830] ;  /* 0x02d83000ff00c9b0 */ /* 0x000fee0008000a84 */
[----:B------:R-:W-:Y:S05]  /*17f70*/  @P0 BRA.U.ANY `(.L_x_617) ;  /* 0xfffffffd00e80947 */ /* 0x000fea000393ffff */
[----:B------:R-:W-:Y:S01]  /*17f80*/  NOP ;  /* 0x0000000000007918 */ /* 0x000fe20000000000 */
[----:B-1----:R-:W-:-:S05]  /*17f90*/  IMAD.U32 R2, RZ, RZ, UR38 ;  /* 0x00000026ff027e24 */ /* 0x002fca000f8e00ff */
[----:B------:R-:W-:-:S13]  /*17fa0*/  ISETP.NE.AND P5, PT, R2, 0x3, PT ;  /* 0x000000030200780c */ /* 0x000fda0003fa5270 */
[----:B------:R-:W-:Y:S05]  /*17fb0*/  @!P5 BRA `(.L_x_618) ;  /* 0x000000000004d947 */ /* 0x000fea0003800000 */
[----:B------:R-:W-:Y:S01]  /*17fc0*/  BPT.TRAP 0x1 ;  /* 0x000000040000795c */ /* 0x000fe20000300000 */
.L_x_618:
[----:B------:R1:W-:Y:S01]  /*17fd0*/  SYNCS.ARRIVE.TRANS64.A1T0 RZ, [R5+URZ+0x2d830], RZ ;  /* 0x02d830ff05ff79a7 */ /* 0x0003e2000810003f */
[----:B------:R-:W-:Y:S05]  /*17fe0*/  @!P5 BRA `(.L_x_619) ;  /* 0x000000000004d947 */ /* 0x000fea0003800000 */
[----:B------:R-:W-:Y:S01]  /*17ff0*/  BPT.TRAP 0x1 ;  /* 0x000000040000795c */ /* 0x000fe20000300000 */
.L_x_619:
[----:B------:R-:W-:Y:S01]  /*18000*/  SHF.L.U32 R2, R17, 0x1f, RZ ;  /* 0x0000001f11027819 */ /* 0x000fe200000006ff */
[----:B-1----:R-:W-:Y:S01]  /*18010*/  IMAD R5, R10, 0x8, R22 ;  /* 0x000000080a057824 */ /* 0x002fe200078e0216 */
[----:B------:R-:W-:Y:S03]  /*18020*/  BSSY B1, `(.L_x_620) ;  /* 0x0000003000017945 */ /* 0x000fe60003800000 */
[----:B------:R-:W1:Y:S02]  /*18030*/  SYNCS.PHASECHK.TRANS64.TRYWAIT P0, [R5+URZ+0x2d860], R2 ;  /* 0x02d86002050075a7 */ /* 0x000e64000800017f */
[----:B-1----:R-:W-:Y:S05]  /*18040*/  @!P0 BRA `(.L_x_621) ;  /* 0x0000004000188947 */ /* 0x002fea0003800000 */
.L_x_748:
[----:B------:R-:W-:Y:S05]  /*18050*/  BSYNC B1 ;  /* 0x0000000000017941 */ /* 0x000fea0003800000 */
.L_x_620:
[----:B0-----:R-:W2:Y:S04]  /*18060*/  LDL R7, [R1+0x1c] ;  /* 0x00001c0001077983 */ /* 0x001ea80000100800 */
[----:B------:R-:W2:Y:S04]  /*18070*/  LDL.LU R6, [R1+0x8] ;  /* 0x0000080001067983 */ /* 0x000ea80000300800 */
[----:B------:R-:W3:Y:S01]  /*18080*/  LDL R4, [R1+0x14] ;  /* 0x0000140001047983 */ /* 0x000ee20000100800 */
[----:B------:R-:W0:Y:S01]  /*18090*/  S2R R3, SR_TID.X ;  /* 0x0000000000037919 */ /* 0x000e220000002100 */
[----:B------:R-:W-:Y:S01]  /*180a0*/  UMOV UR4, 0xffffffff ;  /* 0xffffffff00047882 */ /* 0x000fe20000000000 */
[----:B0-----:R-:W-:-:S04]  /*180b0*/  LOP3.LUT R3, R3, 0x7f, RZ, 0xc0, !PT ;  /* 0x0000007f03037812 */ /* 0x001fc800078ec0ff */
[----:B------:R-:W-:Y:S01]  /*180c0*/  SHF.R.U32.HI R3, RZ, 0x2, R3 ;  /* 0x00000002ff037819 */ /* 0x000fe20000011603 */
[----:B--2---:R-:W-:Y:S02]  /*180d0*/  IMAD R6, R6, -0x80, R7 ;  /* 0xffffff8006067824 */ /* 0x004fe400078e0207 */
[----:B---3--:R-:W-:Y:S02]  /*180e0*/  IMAD R4, R10, 0x3000, R4 ;  /* 0x000030000a047824 */ /* 0x008fe400078e0204 */
        /* <DEDUP_REMOVED lines=36> */
.L_x_758:
[----:B------:R-:W2:Y:S01]  /*18330*/  LDL R7, [R1+0xc] ;  /* 0x00000c0001077983 */ /* 0x000ea20000100800 */
[----:B-1----:R-:W-:Y:S01]  /*18340*/  IADD3 R2, P0, R2, R0, RZ ;  /* 0x0000000002027210 */ /* 0x002fe20007f1e0ff */
[----:B------:R-:W-:Y:S02]  /*18350*/  ULDC.64 UR4, c[0x0][0x328] ;  /* 0x0000ca0000047ab9 */ /* 0x000fe40000000a00 */
[----:B------:R-:W-:Y:S01]  /*18360*/  IMAD R0, R21, UR4, RZ ;  /* 0x0000000415007c24 */ /* 0x000fe2000f8e02ff */
[----:B------:R-:W-:Y:S02]  /*18370*/  IADD3.X R3, RZ, R25, RZ, P0, !PT ;  /* 0x00000019ff037210 */ /* 0x000fe400007fe4ff */
        /* <DEDUP_REMOVED lines=12> */
[----:B------:R-:W-:Y:S02]  /*18440*/  IMAD.IADD R3, R3, 0x1, R0 ;  /* 0x0000000103037824 */ /* 0x000fe400078e0200 */
[----:B------:R-:W-:Y:S02]  /*18450*/  IMAD R29, R29, UR4, RZ ;  /* 0x000000041d1d7c24 */ /* 0x000fe4000f8e02ff */
[----:B------:R-:W-:-:S04]  /*18460*/  IMAD.WIDE.U32 R2, R8, UR4, R2 ;  /* 0x0000000408027c25 */ /* 0x000fc8000f8e0002 */
[----:B------:R-:W-:Y:S01]  /*18470*/  IMAD R29, R8, UR5, R29 ;  /* 0x00000005081d7c24 */ /* 0x000fe2000f8e021d */
        /* <DEDUP_REMOVED lines=11> */
.L_x_623:
[----:B------:R-:W-:Y:S02]  /*18530*/  PLOP3.LUT P4, PT, P4, P0, PT, 0xa2, 0x0 ;  /* 0x000000000000781c */ /* 0x000fe40002781472 */
[----:B------:R-:W-:-:S08]  /*18540*/  @P0 R2UR P4, UR4, R5 ;  /* 0x00000000050402ca */ /* 0x000fd00000080000 */
[----:B------:R-:W-:-:S05]  /*18550*/  @P0 PLOP3.LUT P0, PT, P4, PT, PT, 0x80, 0x0 ;  /* 0x000000000000081c */ /* 0x000fca000270f070 */
[----:B------:R-:W-:Y:S01]  /*18560*/  @!P4 SYNCS.ARRIVE.TRANS64.RED.A0T1 RZ, [UR4+0x2d850], RZ ;  /* 0x02d850ffffffc9a7 */ /* 0x000fe20008200404 */
[----:B------:R-:W-:Y:S07]  /*18570*/  @!P4 ARRIVES.LDGSTSBAR.64.TRANSCNT [UR4+0x2d850] ;  /* 0x02d85000ff00c9b0 */ /* 0x000fee0008000a84 */
[----:B------:R-:W-:Y:S05]  /*18580*/  @P0 BRA.U.ANY `(.L_x_623) ;  /* 0xfffffffd00e80947 */ /* 0x000fea000393ffff */
[----:B------:R-:W-:Y:S01]  /*18590*/  NOP ;  /* 0x0000000000007918 */ /* 0x000fe20000000000 */
[----:B------:R-:W-:Y:S01]  /*185a0*/  MOV R2, UR38 ;  /* 0x0000002600027c02 */ /* 0x000fe20008000f00 */
[----:B------:R-:W-:-:S03]  /*185b0*/  IMAD.MOV.U32 R25, RZ, RZ, R0 ;  /* 0x000000ffff197224 */ /* 0x000fc600078e0000 */
[----:B------:R-:W-:-:S13]  /*185c0*/  ISETP.NE.AND P5, PT, R2, 0x3, PT ;  /* 0x000000030200780c */ /* 0x000fda0003fa5270 */
[----:B------:R-:W-:Y:S05]  /*185d0*/  @!P5 BRA `(.L_x_624) ;  /* 0x000000000004d947 */ /* 0x000fea0003800000 */
[----:B------:R-:W-:Y:S01]  /*185e0*/  BPT.TRAP 0x1 ;  /* 0x000000040000795c */ /* 0x000fe20000300000 */
.L_x_624:
[----:B------:R2:W5:Y:S01]  /*185f0*/  LDL R17, [R1] ;  /* 0x0000000001117983 */ /* 0x0005620000100800 */
[----:B------:R2:W-:Y:S01]  /*18600*/  SYNCS.ARRIVE.TRANS64.A1T0 RZ, [R5+URZ+0x2d850], RZ ;  /* 0x02d850ff05ff79a7 */ /* 0x0005e2000810003f */
[C---:B------:R-:W-:Y:S02]  /*18610*/  VIADD R0, R27.reuse, 0xffffffff ;  /* 0xffffffff1b007836 */ /* 0x040fe40000000000 */
[----:B------:R2:W-:Y:S01]  /*18620*/  STL [R1+0x8], R27 ;  /* 0x0000081b01007387 */ /* 0x0005e20000100800 */
[----:B------:R-:W-:Y:S01]  /*18630*/  ISETP.GT.AND P0, PT, R27, RZ, PT ;  /* 0x000000ff1b00720c */ /* 0x000fe20003f04270 */
[----:B------:R-:W-:-:S12]  /*18640*/  IMAD.MOV.U32 R10, RZ, RZ, R26 ;  /* 0x000000ffff0a7224 */ /* 0x000fd800078e001a */
[----:B--2---:R-:W-:Y:S05]  /*18650*/  @P0 BRA `(.L_x_625) ;  /* 0xfffffff000680947 */ /* 0x004fea000383ffff */
.L_x_612:
[----:B------:R-:W-:Y:S05]  /*18660*/  BSYNC B0 ;  /* 0x0000000000007941 */ /* 0x000fea0003800000 */
.L_x_611:
[----:B------:R-:W2:Y:S01]  /*18670*/  S2R R2, SR_TID.X ;  /* 0x0000000000027919 */ /* 0x000ea20000002100 */
[----:B------:R-:W-:Y:S01]  /*18680*/  BSSY B0, `(.L_x_626) ;  /* 0x0000010000007945 */ /* 0x000fe20003800000 */
[----:B--2---:R-:W-:-:S04]  /*18690*/  LOP3.LUT R2, R2, 0x7f, RZ, 0xc0, !PT ;  /* 0x0000007f02027812 */ /* 0x004fc800078ec0ff */
[----:B------:R-:W-:-:S13]  /*186a0*/  ISETP.NE.AND P0, PT, R2, RZ, PT ;  /* 0x000000ff0200720c */ /* 0x000fda0003f05270 */
[----:B------:R-:W-:Y:S05]  /*186b0*/  @P0 BRA `(.L_x_627) ;  /* 0x0000000000300947 */ /* 0x000fea0003800000 */
[----:B------:R-:W2:Y:S01]  /*186c0*/  S2R R5, SR_LANEID ;  /* 0x0000000000057919 */ /* 0x000ea20000000000 */
[----:B------:R-:W-:Y:S01]  /*186d0*/  VOTEU.ANY UR4, UPT, PT ;  /* 0x0000000000047886 */ /* 0x000fe200038e0100 */
[----:B------:R-:W3:Y:S01]  /*186e0*/  LDC.64 R2, c[0x0][0xc60] ;  /* 0x00031800ff027b82 */ /* 0x000ee20000000a00 */
[----:B-1----:R-:W2:Y:S02]  /*186f0*/  FLO.U32 R0, UR4 ;  /* 0x0000000400007d00 */ /* 0x002ea400080e0000 */
[----:B--2---:R-:W-:-:S06]  /*18700*/  ISETP.EQ.U32.AND P0, PT, R0, R5, PT ;  /* 0x000000050000720c */ /* 0x004fcc0003f02070 */
[----:B------:R-:W3:Y:S07]  /*18710*/  POPC R5, UR4 ;  /* 0x0000000400057d09 */ /* 0x000eee0008000000 */
[----:B---3--:R-:W2:Y:S01]  /*18720*/  @P0 ATOMG.E.ADD.STRONG.GPU PT, R3, desc[UR42][R2.64], R5 ;  /* 0x00000005020309a8 */ /* 0x008ea200081ee1ea */
[----:B------:R-:W1:Y:S02]  /*18730*/  S2R R4, SR_LTMASK ;  /* 0x0000000000047919 */ /* 0x000e640000003900 */
[----:B-1----:R-:W-:-:S04]  /*18740*/  LOP3.LUT R4, R4, UR4, RZ, 0xc0, !PT ;  /* 0x0000000404047c12 */ /* 0x002fc8000f8ec0ff */
[----:B0-----:R-:W0:Y:S01]  /*18750*/  POPC R7, R4 ;  /* 0x0000000400077309 */ /* 0x001e220000000000 */
[----:B--2---:R-:W0:Y:S02]  /*18760*/  SHFL.IDX PT, R0, R3, R0, 0x1f ;  /* 0x00001f0003007589 */ /* 0x004e2400000e0000 */
[----:B0-----:R-:W-:-:S07]  /*18770*/  IADD3 R16, R0, UR37, R7 ;  /* 0x0000002500107c10 */ /* 0x001fce000fffe007 */
.L_x_627:
[----:B------:R-:W-:Y:S05]  /*18780*/  BSYNC B0 ;  /* 0x0000000000007941 */ /* 0x000fea0003800000 */
.L_x_626:
[----:B-1----:R-:W-:-:S04]  /*18790*/  MOV R0, UR38 ;  /* 0x0000002600007c02 */ /* 0x002fc80008000f00 */
[----:B------:R-:W-:-:S13]  /*187a0*/  ISETP.NE.AND P0, PT, R0, 0x3, PT ;  /* 0x000000030000780c */ /* 0x000fda0003f05270 */
[----:B------:R-:W-:Y:S05]  /*187b0*/  @!P0 BRA `(.L_x_628) ;  /* 0x0000000000048947 */ /* 0x000fea0003800000 */
[----:B------:R-:W-:Y:S01]  /*187c0*/  BPT.TRAP 0x1 ;  /* 0x000000040000795c */ /* 0x000fe20000300000 */
.L_x_628:
[----:B------:R-:W2:Y:S04]  /*187d0*/  LDL R3, [R1] ;  /* 0x0000000001037983 */ /* 0x000ea80000100800 */
[----:B------:R-:W3:Y:S01]  /*187e0*/  LDL.LU R2, [R1+0x1c] ;  /* 0x00001c0001027983 */ /* 0x000ee20000300800 */
[----:B------:R-:W-:Y:S01]  /*187f0*/  IMAD R0, R26, 0x8, R22 ;  /* 0x000000081a007824 */ /* 0x000fe200078e0216 */
[----:B------:R-:W-:Y:S01]  /*18800*/  BSSY B0, `(.L_x_629) ;  /* 0x0000005000007945 */ /* 0x000fe20003800000 */
[----:B--2---:R-:W-:-:S04]  /*18810*/  SHF.L.U32 R3, R3, 0x1f, RZ ;  /* 0x0000001f03037819 */ /* 0x004fc800000006ff */
[----:B------:R-:W1:Y:S01]  /*18820*/  SYNCS.PHASECHK.TRANS64.TRYWAIT P0, [R0+URZ+0x2d860], R3 ;  /* 0x02d86003000075a7 */ /* 0x000e62000800017f */
[----:B---3--:R-:W-:Y:S01]  /*18830*/  IMAD R6, R27, -0x80, R2 ;  /* 0xffffff801b067824 */ /* 0x008fe200078e0202 */
[----:B-1----:R-:W-:Y:S06]  /*18840*/  @!P0 BRA `(.L_x_630) ;  /* 0x0000003c00908947 */ /* 0x002fec0003800000 */
.L_x_759:
[----:B------:R-:W-:Y:S05]  /*18850*/  BSYNC B0 ;  /* 0x0000000000007941 */ /* 0x000fea0003800000 */
.L_x_629:
[----:B------:R-:W2:Y:S02]  /*18860*/  S2R R2, SR_TID.X ;  /* 0x0000000000027919 */ /* 0x000ea40000002100 */
[----:B--2---:R-:W-:-:S04]  /*18870*/  LOP3.LUT R2, R2, 0x7f, RZ, 0xc0, !PT ;  /* 0x0000007f02027812 */ /* 0x004fc800078ec0ff */
[----:B------:R-:W-:Y:S02]  /*18880*/  SHF.R.U32.HI R4, RZ, 0x2, R2 ;  /* 0x00000002ff047819 */ /* 0x000fe40000011602 */
[----:B------:R-:W2:Y:S01]  /*18890*/  LDL R2, [R1+0x14] ;  /* 0x0000140001027983 */ /* 0x000ea20000100800 */
[----:B------:R-:W-:Y:S02]  /*188a0*/  UMOV UR4, 0xffffffff ;  /* 0xffffffff00047882 */ /* 0x000fe40000000000 */
[----:B------:R-:W-:Y:S02]  /*188b0*/  IMAD.IADD R6, R6, 0x1, -R4 ;  /* 0x0000000106067824 */ /* 0x000fe400078e0a04 */
[----:B--2---:R-:W-:Y:S01]  /*188c0*/  IMAD R4, R26, 0x3000, R2 ;  /* 0x000030001a047824 */ /* 0x004fe200078e0202 */
        /* <DEDUP_REMOVED lines=8> */
[C---:B------:R-:W-:Y:S02]  /*18950*/  ISETP.GE.AND P2, PT, R7.reuse, UR4, PT ;  /* 0x0000000407007c0c */ /* 0x040fe4000bf46270 */
[C---:B------:R-:W-:Y:S02]  /*18960*/  SHF.L.U32 R5, R7.reuse, 0x1, RZ ;  /* 0x0000000107057819 */ /* 0x040fe400000006ff */
[----:B------:R-:W-:Y:S02]  /*18970*/  ISETP.LT.OR P4, PT, R6, 0x1, P2 ;  /* 0x000000010600780c */ /* 0x000fe40001781670 */
[----:B--2---:R-:W-:Y:S02]  /*18980*/  IADD3 R2, P0, R14, R5, RZ ;  /* 0x000000050e027210 */ /* 0x004fe40007f1e0ff */
[C---:B------:R-:W-:Y:S01]  /*18990*/  LOP3.LUT R8, R7.reuse, 0x20, RZ, 0xfc, !PT ;  /* 0x0000002007087812 */ /* 0x040fe200078efcff */
[----:B------:R-:W0:Y:S01]  /*189a0*/  SHFL.IDX PT, R14, R24, 0x1, 0x1c1f ;  /* 0x003c1f00180e7f89 */ /* 0x000e2200000e0000 */
[----:B------:R-:W-:Y:S01]  /*189b0*/  LOP3.LUT R7, R7, 0x40, RZ, 0xfc, !PT ;  /* 0x0000004007077812 */ /* 0x000fe200078efcff */
[----:B-1----:R-:W-:Y:S01]  /*189c0*/  IMAD.X R3, RZ, RZ, R3, P0 ;  /* 0x000000ffff037224 */ /* 0x002fe200000e0603 */
[----:B------:R-:W-:-:S02]  /*189d0*/  ISETP.GE.AND P1, PT, R8, UR4, PT ;  /* 0x0000000408007c0c */ /* 0x000fc4000bf26270 */
[----:B------:R-:W-:Y:S02]  /*189e0*/  ISETP.GE.AND P0, PT, R7, UR4, PT ;  /* 0x0000000407007c0c */ /* 0x000fe4000bf06270 */
[C---:B------:R-:W-:Y:S01]  /*189f0*/  ISETP.LT.OR P3, PT, R6.reuse, 0x1, P1 ;  /* 0x000000010600780c */ /* 0x040fe20000f61670 */
[----:B------:R-:W-:Y:S01]  /*18a00*/  LDGSTS.E.BYPASS.LTC128B.128 [R4+0x400], desc[UR42][R2.64], !P4 ;  /* 0x0040000002047fae */ /* 0x000fe2000e101d6a */
[----:B------:R-:W-:-:S11]  /*18a10*/  ISETP.LT.OR P4, PT, R6, 0x1, P0 ;  /* 0x000000010600780c */ /* 0x000fd60000781670 */
[----:B------:R-:W-:Y:S04]  /*18a20*/  LDGSTS.E.BYPASS.LTC128B.128 [R4+0x2400], desc[UR42][R2.64+0x40], !P3 ;  /* 0x0240004002047fae */ /* 0x000fe8000d901d6a */
[----:B------:R1:W-:Y:S01]  /*18a30*/  LDGSTS.E.BYPASS.LTC128B.128 [R4+0x4400], desc[UR42][R2.64+0x80], !P4 ;  /* 0x0440008002047fae */ /* 0x0003e2000e101d6a */
[----:B------:R-:W-:-:S03]  /*18a40*/  ISETP.LT.OR P4, PT, R6, 0x21, P2 ;  /* 0x000000210600780c */ /* 0x000fc60001781670 */
[----:B-1----:R-:W1:Y:S01]  /*18a50*/  SHFL.IDX PT, R3, R25, 0x1, 0x1c1f ;  /* 0x003c1f0019037f89 */ /* 0x002e6200000e0000 */
[----:B0-----:R-:W-:-:S03]  /*18a60*/  IADD3 R2, P3, R14, R5, RZ ;  /* 0x000000050e027210 */ /* 0x001fc60007f7e0ff */
[----:B------:R-:W0:Y:S02]  /*18a70*/  SHFL.IDX PT, R14, R24, 0x2, 0x1c1f ;  /* 0x005c1f00180e7f89 */ /* 0x000e2400000e0000 */
[----:B-1----:R-:W-:Y:S01]  /*18a80*/  IMAD.X R3, RZ, RZ, R3, P3 ;  /* 0x000000ffff037224 */ /* 0x002fe200018e0603 */
[----:B------:R-:W-:-:S04]  /*18a90*/  ISETP.LT.OR P3, PT, R6, 0x21, P1 ;  /* 0x000000210600780c */ /* 0x000fc80000f61670 */
[----:B------:R-:W-:Y:S01]  /*18aa0*/  LDGSTS.E.BYPASS.LTC128B.128 [R4+0xc00], desc[UR42][R2.64], !P4 ;  /* 0x00c0000002047fae */ /* 0x000fe2000e101d6a */
[----:B------:R-:W-:-:S08]  /*18ab0*/  ISETP.LT.OR P4, PT, R6, 0x21, P0 ;  /* 0x000000210600780c */ /* 0x000fd00000781670 */
[----:B------:R-:W-:Y:S05]  /*18ac0*/  LDGSTS.E.BYPASS.LTC128B.128 [R4+0x2c00], desc[UR42][R2.64+0x40], !P3 ;  /* 0x02c0004002047fae */ /* 0x000fea000d901d6a */
[----:B------:R1:W-:Y:S01]  /*18ad0*/  LDGSTS.E.BYPASS.LTC128B.128 [R4+0x4c00], desc[UR42][R2.64+0x80], !P4 ;  /* 0x04c0008002047fae */ /* 0x0003e2000e101d6a */
[----:B------:R-:W-:-:S03]  /*18ae0*/  ISETP.LT.OR P4, PT, R6, 0x41, P2 ;  /* 0x000000410600780c */ /* 0x000fc60001781670 */
[----:B-1----:R-:W1:Y:S01]  /*18af0*/  SHFL.IDX PT, R3, R25, 0x2, 0x1c1f ;  /* 0x005c1f0019037f89 */ /* 0x002e6200000e0000 */
[----:B0-----:R-:W-:-:S03]  /*18b00*/  IADD3 R2, P3, R14, R5, RZ ;  /* 0x000000050e027210 */ /* 0x001fc60007f7e0ff */
[----:B------:R-:W0:Y:S04]  /*18b10*/  SHFL.IDX PT, R25, R25, 0x3, 0x1c1f ;  /* 0x007c1f0019197f89 */ /* 0x000e2800000e0000 */
[----:B------:R2:W3:Y:S01]  /*18b20*/  SHFL.IDX PT, R14, R24, 0x3, 0x1c1f ;  /* 0x007c1f00180e7f89 */ /* 0x0004e200000e0000 */
[----:B-1----:R-:W-:Y:S02]  /*18b30*/  IADD3.X R3, RZ, R3, RZ, P3, !PT ;  /* 0x00000003ff037210 */ /* 0x002fe40001ffe4ff */
[----:B------:R-:W-:-:S03]  /*18b40*/  ISETP.LT.OR P3, PT, R6, 0x41, P1 ;  /* 0x000000410600780c */ /* 0x000fc60000f61670 */
[----:B------:R2:W-:Y:S01]  /*18b50*/  LDGSTS.E.BYPASS.LTC128B.128 [R4+0x1400], desc[UR42][R2.64], !P4 ;  /* 0x0140000002047fae */ /* 0x0005e2000e101d6a */
[----:B------:R-:W-:-:S09]  /*18b60*/  ISETP.LT.OR P4, PT, R6, 0x41, P0 ;  /* 0x000000410600780c */ /* 0x000fd20000781670 */
[----:B------:R2:W-:Y:S04]  /*18b70*/  LDGSTS.E.BYPASS.LTC128B.128 [R4+0x3400], desc[UR42][R2.64+0x40], !P3 ;  /* 0x0340004002047fae */ /* 0x0005e8000d901d6a */
[----:B0--3--:R2:W-:Y:S02]  /*18b80*/  LDGSTS.E.BYPASS.LTC128B.128 [R4+0x5400], desc[UR42][R2.64+0x80], !P4 ;  /* 0x0540008002047fae */ /* 0x0095e4000e101d6a */
.L_x_769:
        /* <DEDUP_REMOVED lines=13> */
.L_x_632:
        /* <DEDUP_REMOVED lines=11> */
.L_x_633:
[----:B------:R-:W2:Y:S01]  /*18d10*/  LDL.LU R2, [R1] ;  /* 0x0000000001027983 */ /* 0x000ea20000300800 */
[----:B------:R-:W-:Y:S01]  /*18d20*/  VIADD R26, R26, 0x1 ;  /* 0x000000011a1a7836 */ /* 0x000fe20000000000 */
[----:B------:R0:W-:Y:S04]  /*18d30*/  SYNCS.ARRIVE.TRANS64.A1T0 RZ, [R0+URZ+0x2d850], RZ ;  /* 0x02d850ff00ff79a7 */ /* 0x0001e8000810003f */
[----:B------:R-:W-:-:S04]  /*18d40*/  ISETP.NE.AND P0, PT, R26, 0x2, PT ;  /* 0x000000021a00780c */ /* 0x000fc80003f05270 */
[----:B0-----:R-:W-:Y:S02]  /*18d50*/  SEL R0, RZ, 0x1, P0 ;  /* 0x00000001ff007807 */ /* 0x001fe40000000000 */
[----:B------:R-:W-:Y:S02]  /*18d60*/  SEL R26, R26, RZ, P0 ;  /* 0x000000ff1a1a7207 */ /* 0x000fe40000000000 */
[----:B--2---:R-:W-:-:S05]  /*18d70*/  LOP3.LUT R2, R2, R0, RZ, 0x3c, !PT ;  /* 0x0000000002027212 */ /* 0x004fca00078e3cff */
[----:B------:R0:W-:Y:S02]  /*18d80*/  STL [R1], R2 ;  /* 0x0000000201007387 */ /* 0x0001e40000100800 */
.L_x_592:
[----:B------:R-:W-:Y:S05]  /*18d90*/  BSYNC B7 ;  /* 0x0000000000077941 */ /* 0x000fea0003800000 */
.L_x_590:
[----:B------:R-:W-:-:S13]  /*18da0*/  LOP3.LUT P0, RZ, R23, 0x10, RZ, 0xc0, !PT ;  /* 0x0000001017ff7812 */ /* 0x000fda000780c0ff */
[----:B------:R-:W-:Y:S05]  /*18db0*/  @!P0 BRA `(.L_x_634) ;  /* 0x0000000000248947 */ /* 0x000fea0003800000 */
[----:B------:R-:W-:Y:S05]  /*18dc0*/  WARPSYNC.ALL ;  /* 0x0000000000007948 */ /* 0x000fea0003800000 */
[----:B------:R-:W2:Y:S08]  /*18dd0*/  S2UR UR5, SR_CgaCtaId ;  /* 0x00000000000579c3 */ /* 0x000eb00000008800 */
[----:B------:R-:W-:Y:S06]  /*18de0*/  BAR.SYNC.DEFER_BLOCKING 0x5, 0x200 ;  /* 0x0148000000007b1d */ /* 0x000fec0000010000 */
[----:B------:R-:W-:-:S02]  /*18df0*/  UMOV UR4, 0x400 ;  /* 0x0000040000047882 */ /* 0x000fc40000000000 */
[----:B--2---:R-:W-:-:S06]  /*18e00*/  ULEA UR4, UR5, UR4, 0x18 ;  /* 0x0000000405047291 */ /* 0x004fcc000f8ec03f */
[----:B------:R-:W-:-:S05]  /*18e10*/  MOV R22, UR4 ;  /* 0x0000000400167c02 */ /* 0x000fca0008000f00 */
[----:B-----5:R2:W3:Y:S01]  /*18e20*/  LDS.128 R16, [R22+0x2d8d0] ;  /* 0x02d8d00016107984 */ /* 0x0204e20000000c00 */
[----:B------:R-:W-:Y:S06]  /*18e30*/  BAR.ARV 0x4, 0x200 ;  /* 0x0108000000007b1d */ /* 0x000fec0000002000 */
[----:B------:R-:W-:Y:S05]  /*18e40*/  BRA `(.L_x_635) ;  /* 0x0000000800407947 */ /* 0x000fea0003800000 */
.L_x_634:
[----:B------:R-:W2:Y:S01]  /*18e50*/  S2R R0, SR_TID.X ;  /* 0x0000000000007919 */ /* 0x000ea20000002100 */
[----:B------:R-:W-:Y:S01]  /*18e60*/  UMOV UR4, 0xffffffff ;  /* 0xffffffff00047882 */ /* 0x000fe20000000000 */
[----:B--2---:R-:W-:-:S04]  /*18e70*/  LOP3.LUT R8, R0, 0x1f, RZ, 0xc0, !PT ;  /* 0x0000001f00087812 */ /* 0x004fc800078ec0ff */
[----:B------:R-:W-:Y:S01]  /*18e80*/  ISETP.NE.AND P0, PT, R8, 0x1f, PT ;  /* 0x0000001f0800780c */ /* 0x000fe20003f05270 */
[----:B------:R-:W-:-:S12]  /*18e90*/  BRA.DIV UR4, `(.L_x_636) ;  /* 0x0000003e04807947 */ /* 0x000fd8000b800000 */
[----:B0-----:R-:W-:Y:S01]  /*18ea0*/  IMAD.IADD R5, R19, 0x1, R8 ;  /* 0x0000000113057824 */ /* 0x001fe200078e0208 */
[----:B------:R-:W-:-:S04]  /*18eb0*/  ULDC UR4, c[0x0][0xc3c] ;  /* 0x00030f0000047ab9 */ /* 0x000fc80000000800 */
        /* <DEDUP_REMOVED lines=14> */
[----:B0-----:R-:W-:-:S04]  /*18fa0*/  SEL R5, R14, RZ, P1 ;  /* 0x000000ff0e057207 */ /* 0x001fc80000800000 */
[----:B------:R-:W-:-:S05]  /*18fb0*/  IADD3 R5, R2, R5, RZ ;  /* 0x0000000502057210 */ /* 0x000fca0007ffe0ff */
[----:B------:R-:W0:Y:S02]  /*18fc0*/  SHFL.UP PT, R14, R5, 0x2, RZ ;  /* 0x04400000050e7989 */ /* 0x000e2400000e00ff */
[----:B0-----:R-:W-:-:S05]  /*18fd0*/  SEL R6, R14, RZ, P2 ;  /* 0x000000ff0e067207 */ /* 0x001fca0001000000 */
[----:B------:R-:W-:-:S05]  /*18fe0*/  IMAD.IADD R6, R5, 0x1, R6 ;  /* 0x0000000105067824 */ /* 0x000fca00078e0206 */
[----:B------:R-:W1:Y:S02]  /*18ff0*/  SHFL.UP PT, R14, R6, 0x4, RZ ;  /* 0x04800000060e7989 */ /* 0x000e6400000e00ff */
[----:B-1----:R-:W-:-:S05]  /*19000*/  SEL R7, R14, RZ, P3 ;  /* 0x000000ff0e077207 */ /* 0x002fca0001800000 */
[----:B------:R-:W-:-:S05]  /*19010*/  IMAD.IADD R7, R6, 0x1, R7 ;  /* 0x0000000106077824 */ /* 0x000fca00078e0207 */
[----:B------:R-:W0:Y:S02]  /*19020*/  SHFL.UP PT, R14, R7, 0x8, RZ ;  /* 0x05000000070e7989 */ /* 0x000e2400000e00ff */
[----:B0-----:R-:W-:-:S05]  /*19030*/  SEL R14, R14, RZ, P4 ;  /* 0x000000ff0e0e7207 */ /* 0x001fca0002000000 */
[----:B------:R-:W-:-:S05]  /*19040*/  IMAD.IADD R5, R7, 0x1, R14 ;  /* 0x0000000107057824 */ /* 0x000fca00078e020e */
[----:B------:R-:W0:Y:S02]  /*19050*/  SHFL.UP PT, R14, R5, 0x10, RZ ;  /* 0x06000000050e7989 */ /* 0x000e2400000e00ff */
[----:B0-----:R-:W-:-:S04]  /*19060*/  SEL R14, R14, RZ, P5 ;  /* 0x000000ff0e0e7207 */ /* 0x001fc80002800000 */
[----:B------:R-:W-:-:S05]  /*19070*/  IADD3 R3, R5, R14, RZ ;  /* 0x0000000e05037210 */ /* 0x000fca0007ffe0ff */
[----:B------:R0:W1:Y:S02]  /*19080*/  SHFL.IDX PT, R14, R3, 0x1f, 0x1f ;  /* 0x03e01f00030e7f89 */ /* 0x00006400000e0000 */
.L_x_779:
[----:B------:R-:W-:Y:S02]  /*19090*/  ULDC UR4, c[0x0][0xc38] ;  /* 0x00030e0000047ab9 */ /* 0x000fe40000000800 */
[----:B------:R-:W-:-:S04]  /*190a0*/  IMAD.U32 R16, RZ, RZ, UR4 ;  /* 0x00000004ff107e24 */ /* 0x000fc8000f8e00ff */
[----:B-1----:R-:W-:-:S04]  /*190b0*/  IMAD R5, R14, R16, RZ ;  /* 0x000000100e057224 */ /* 0x002fc800078e02ff */
[----:B------:R-:W-:-:S05]  /*190c0*/  IMAD.IADD R4, R4, 0x1, R5 ;  /* 0x0000000104047824 */ /* 0x000fca00078e0205 */
[----:B------:R-:W-:-:S13]  /*190d0*/  ISETP.GT.AND P6, PT, R4, R0, PT ;  /* 0x000000000400720c */ /* 0x000fda0003fc4270 */
[----:B------:R-:W-:Y:S05]  /*190e0*/  @P6 BRA `(.L_x_637) ;  /* 0x00000000009c6947 */ /* 0x000fea0003800000 */
.L_x_642:
[----:B------:R-:W1:Y:S01]  /*190f0*/  LDC R6, c[0x0][0xc3c] ;  /* 0x00030f00ff067b82 */ /* 0x000e620000000800 */
[----:B------:R-:W-:-:S05]  /*19100*/  VIADD R19, R19, 0x1f ;  /* 0x0000001f13137836 */ /* 0x000fca0000000000 */
[----:B-1----:R-:W-:-:S13]  /*19110*/  ISETP.GE.AND P6, PT, R19, R6, PT ;  /* 0x000000061300720c */ /* 0x002fda0003fc6270 */
[----:B------:R-:W-:Y:S05]  /*19120*/  @P6 BRA `(.L_x_638) ;  /* 0x0000000400446947 */ /* 0x000fea0003800000 */
[----:B------:R-:W1:Y:S01]  /*19130*/  S2R R2, SR_TID.X ;  /* 0x0000000000027919 */ /* 0x000e620000002100 */
[----:B------:R-:W-:Y:S01]  /*19140*/  BSSY B0, `(.L_x_639) ;  /* 0x0000009000007945 */ /* 0x000fe20003800000 */
[----:B-1----:R-:W-:-:S04]  /*19150*/  LOP3.LUT R2, R2, 0x1f, RZ, 0xc0, !PT ;  /* 0x0000001f02027812 */ /* 0x002fc800078ec0ff */
[----:B------:R-:W-:Y:S01]  /*19160*/  IADD3 R5, R19, R2, RZ ;  /* 0x0000000213057210 */ /* 0x000fe20007ffe0ff */
[----:B------:R-:W-:-:S03]  /*19170*/  IMAD.MOV.U32 R2, RZ, RZ, RZ ;  /* 0x000000ffff027224 */ /* 0x000fc600078e00ff */
[----:B------:R-:W-:-:S13]  /*19180*/  ISETP.GE.OR P6, PT, R5, R6, !P0 ;  /* 0x000000060500720c */ /* 0x000fda00047c6670 */
[----:B------:R-:W-:Y:S05]  /*19190*/  @P6 BRA `(.L_x_640) ;  /* 0x00000000000c6947 */ /* 0x000fea0003800000 */
[----:B0-----:R-:W0:Y:S02]  /*191a0*/  LDC.64 R2, c[0x0][0xc80] ;  /* 0x00032000ff027b82 */ /* 0x001e240000000a00 */
[----:B0-----:R-:W-:-:S06]  /*191b0*/  IMAD.WIDE R2, R5, 0x4, R2 ;  /* 0x0000000405027825 */ /* 0x001fcc00078e0202 */
[----:B------:R1:W5:Y:S02]  /*191c0*/  LDG.E R2, desc[UR42][R2.64] ;  /* 0x0000002a02027981 */ /* 0x000364000c1e1900 */
.L_x_640:
[----:B------:R-:W-:Y:S05]  /*191d0*/  BSYNC B0 ;  /* 0x0000000000007941 */ /* 0x000fea0003800000 */
.L_x_639:
        /* <DEDUP_REMOVED lines=18> */
.L_x_787:
[----:B------:R-:W-:Y:S02]  /*19300*/  ULDC UR4, c[0x0][0xc38] ;  /* 0x00030e0000047ab9 */ /* 0x000fe40000000800 */
[----:B------:R-:W-:-:S04]  /*19310*/  IMAD.U32 R16, RZ, RZ, UR4 ;  /* 0x00000004ff107e24 */ /* 0x000fc8000f8e00ff */
[----:B-1----:R-:W-:-:S05]  /*19320*/  IMAD R5, R14, R16, RZ ;  /* 0x000000100e057224 */ /* 0x002fca00078e02ff */
[----:B------:R-:W-:-:S04]  /*19330*/  IADD3 R4, R5, R4, RZ ;  /* 0x0000000405047210 */ /* 0x000fc80007ffe0ff */
[----:B------:R-:W-:-:S13]  /*19340*/  ISETP.GT.AND P6, PT, R4, R0, PT ;  /* 0x000000000400720c */ /* 0x000fda0003fc4270 */
[----:B------:R-:W-:Y:S05]  /*19350*/  @!P6 BRA `(.L_x_642) ;  /* 0xfffffffc0064e947 */ /* 0x000fea000383ffff */
.L_x_637:
[----:B------:R-:W-:Y:S01]  /*19360*/  IMAD.IADD R5, R4, 0x1, -R5 ;  /* 0x0000000104057824 */ /* 0x000fe200078e0a05 */
[----:B------:R-:W-:-:S03]  /*19370*/  UMOV UR4, 0xffffffff ;  /* 0xffffffff00047882 */ /* 0x000fc60000000000 */
[----:B------:R-:W-:-:S05]  /*19380*/  IMAD R7, R3, R16, R5 ;  /* 0x0000001003077224 */ /* 0x000fca00078e0205 */
[----:B------:R-:W-:Y:S01]  /*19390*/  ISETP.GT.AND P6, PT, R7, R0, PT ;  /* 0x000000000700720c */ /* 0x000fe20003fc4270 */
[----:B------:R-:W-:-:S12]  /*193a0*/  BRA.DIV UR4, `(.L_x_643) ;  /* 0x00000042041c7947 */ /* 0x000fd8000b800000 */
[----:B------:R-:W-:-:S04]  /*193b0*/  VOTE.ANY R6, PT, !P6 ;  /* 0x0000000000067806 */ /* 0x000fc800070e0100 */
[----:B------:R-:W1:Y:S02]  /*193c0*/  POPC R4, R6 ;  /* 0x0000000600047309 */ /* 0x000e640000000000 */
[----:B-1---5:R1:W2:Y:S02]  /*193d0*/  SHFL.IDX PT, R17, R2, R4, 0x1f ;  /* 0x00001f0402117589 */ /* 0x0222a400000e0000 */
.L_x_791:
[----:B------:R-:W-:Y:S01]  /*193e0*/  ISETP.NE.AND P0, PT, R6, RZ, PT ;  /* 0x000000ff0600720c */ /* 0x000fe20003f05270 */
[----:B------:R-:W-:-:S12]  /*193f0*/  IMAD.MOV.U32 R14, RZ, RZ, RZ ;  /* 0x000000ffff0e7224 */ /* 0x000fd800078e00ff */
[----:B------:R-:W-:Y:S05]  /*19400*/  @!P0 BRA `(.L_x_644) ;  /* 0x0000000000108947 */ /* 0x000fea0003800000 */
[----:B------:R-:W-:Y:S01]  /*19410*/  UMOV UR4, 0xffffffff ;  /* 0xffffffff00047882 */ /* 0x000fe20000000000 */
[----:B------:R-:W-:Y:S02]  /*19420*/  VIADD R12, R4, 0xffffffff ;  /* 0xffffffff040c7836 */ /* 0x000fe40000000000 */
[----:B------:R-:W-:Y:S05]  /*19430*/  BRA.DIV UR4, `(.L_x_645) ;  /* 0x0000004204407947 */ /* 0x000fea000b800000 */
[----:B------:R3:W4:Y:S02]  /*19440*/  SHFL.IDX PT, R14, R3, R12, 0x1f ;  /* 0x00001f0c030e7589 */ /* 0x00072400000e0000 */
.L_x_644:
[----:B--2---:R-:W-:Y:S01]  /*19450*/  IABS R6, R17 ;  /* 0x0000001100067213 */ /* 0x004fe20000000000 */
[----:B----4-:R-:W-:Y:S02]  /*19460*/  IMAD R16, R14, R16, R5 ;  /* 0x000000100e107224 */ /* 0x010fe400078e0205 */
[----:B-1----:R-:W-:Y:S01]  /*19470*/  IMAD.MOV.U32 R2, RZ, RZ, RZ ;  /* 0x000000ffff027224 */ /* 0x002fe200078e00ff */
[----:B------:R-:W1:Y:S01]  /*19480*/  I2F.RP R7, R6 ;  /* 0x0000000600077306 */ /* 0x000e620000209400 */
[----:B------:R-:W-:Y:S02]  /*19490*/  IMAD.IADD R0, R0, 0x1, -R16 ;  /* 0x0000000100007824 */ /* 0x000fe400078e0a10 */
[----:B------:R-:W-:-:S05]  /*194a0*/  IMAD.IADD R19, R4, 0x1, R19 ;  /* 0x0000000104137824 */ /* 0x000fca00078e0213 */
[----:B-1----:R-:W0:Y:S02]  /*194b0*/  MUFU.RCP R7, R7 ;  /* 0x0000000700077308 */ /* 0x002e240000001000 */
[----:B0--3--:R-:W-:-:S06]  /*194c0*/  IADD3 R3, R7, 0xffffffe, RZ ;  /* 0x0ffffffe07037810 */ /* 0x009fcc0007ffe0ff */
[----:B------:R-:W0:Y:S02]  /*194d0*/  F2I.FTZ.U32.TRUNC.NTZ R3, R3 ;  /* 0x0000000300037305 */ /* 0x000e24000021f000 */
[----:B0-----:R-:W-:-:S04]  /*194e0*/  IMAD.MOV R5, RZ, RZ, -R3 ;  /* 0x000000ffff057224 */ /* 0x001fc800078e0a03 */
[----:B------:R-:W-:-:S04]  /*194f0*/  IMAD R5, R5, R6, RZ ;  /* 0x0000000605057224 */ /* 0x000fc800078e02ff */
[----:B------:R-:W-:Y:S01]  /*19500*/  IMAD.HI.U32 R2, R3, R5, R2 ;  /* 0x0000000503027227 */ /* 0x000fe200078e0002 */
[----:B------:R-:W-:Y:S02]  /*19510*/  IABS R5, R17 ;  /* 0x0000001100057213 */ /* 0x000fe40000000000 */
[----:B------:R-:W-:Y:S02]  /*19520*/  IABS R3, R0 ;  /* 0x0000000000037213 */ /* 0x000fe40000000000 */
[----:B------:R-:W-:-:S03]  /*19530*/  IADD3 R5, RZ, -R5, RZ ;  /* 0x80000005ff057210 */ /* 0x000fc60007ffe0ff */
        /* <DEDUP_REMOVED lines=9> */
[----:B------:R-:W-:-:S06]  /*195d0*/  @P0 VIADD R2, R2, 0x1 ;  /* 0x0000000102020836 */ /* 0x000fcc0000000000 */
[----:B------:R-:W-:Y:S02]  /*195e0*/  @!P2 IADD3 R2, -R2, RZ, RZ ;  /* 0x000000ff0202a210 */ /* 0x000fe40007ffe1ff */
[----:B------:R-:W-:-:S05]  /*195f0*/  @!P1 LOP3.LUT R2, RZ, R17, RZ, 0x33, !PT ;  /* 0x00000011ff029212 */ /* 0x000fca00078e33ff */
[--C-:B------:R-:W-:Y:S02]  /*19600*/  IMAD.MOV R3, RZ, RZ, -R2.reuse ;  /* 0x000000ffff037224 */ /* 0x100fe400078e0a02 */
[----:B------:R-:W-:Y:S02]  /*19610*/  IMAD.MOV.U32 R18, RZ, RZ, R2 ;  /* 0x000000ffff127224 */ /* 0x000fe400078e0002 */
[----:B------:R-:W-:Y:S01]  /*19620*/  IMAD R17, R17, R3, R0 ;  /* 0x0000000311117224 */ /* 0x000fe200078e0200 */
[----:B------:R-:W-:Y:S06]  /*19630*/  BRA `(.L_x_646) ;  /* 0x00000000001c7947 */ /* 0x000fec0003800000 */
.L_x_638:
[----:B------:R-:W-:Y:S01]  /*19640*/  UMOV UR4, URZ ;  /* 0x0000003f00047c82 */ /* 0x000fe20008000000 */
[----:B------:R-:W-:Y:S01]  /*19650*/  UMOV UR5, URZ ;  /* 0x0000003f00057c82 */ /* 0x000fe20008000000 */
[----:B------:R-:W-:Y:S01]  /*19660*/  ULDC UR6, c[0x0][0xc3c] ;  /* 0x00030f0000067ab9 */ /* 0x000fe20000000800 */
[----:B------:R-:W-:Y:S01]  /*19670*/  MOV R16, R0 ;  /* 0x0000000000107202 */ /* 0x000fe20000000f00 */
[----:B-----5:R-:W-:Y:S02]  /*19680*/  IMAD.U32 R17, RZ, RZ, UR4 ;  /* 0x00000004ff117e24 */ /* 0x020fe4000f8e00ff */
[----:B------:R-:W-:Y:S02]  /*19690*/  IMAD.U32 R18, RZ, RZ, UR5 ;  /* 0x00000005ff127e24 */ /* 0x000fe4000f8e00ff */
[----:B------:R-:W-:-:S07]  /*196a0*/  IMAD.U32 R19, RZ, RZ, UR6 ;  /* 0x00000006ff137e24 */ /* 0x000fce000f8e00ff */
.L_x_646:
        /* <DEDUP_REMOVED lines=10> */
.L_x_635:
[----:B------:R-:W-:Y:S02]  /*19750*/  ULDC UR4, c[0x0][0xc3c] ;  /* 0x00030f0000047ab9 */ /* 0x000fe40000000800 */
[----:B---3--:R-:W-:-:S13]  /*19760*/  ISETP.GE.AND P0, PT, R19, UR4, PT ;  /* 0x0000000413007c0c */ /* 0x008fda000bf06270 */
[----:B------:R-:W-:Y:S05]  /*19770*/  @!P0 BRA `(.L_x_647) ;  /* 0xffffffa400808947 */ /* 0x000fea000383ffff */
[----:B------:R-:W-:Y:S05]  /*19780*/  BSYNC B8 ;  /* 0x0000000000087941 */ /* 0x000fea0003800000 */
.L_x_546:
[----:B------:R-:W3:Y:S01]  /*19790*/  LDL.LU R0, [R1+0x40] ;  /* 0x0000400001007983 */ /* 0x000ee20000300800 */
[----:B------:R-:W-:Y:S01]  /*197a0*/  BSSY B0, `(.L_x_648) ;  /* 0x000000b000007945 */ /* 0x000fe20003800000 */
[----:B0-----:R-:W0:Y:S01]  /*197b0*/  S2R R5, SR_CgaCtaId ;  /* 0x0000000000057919 */ /* 0x001e220000008800 */
[----:B---3--:R-:W-:-:S04]  /*197c0*/  IADD3 R0, R0, 0x1, RZ ;  /* 0x0000000100007810 */ /* 0x008fc80007ffe0ff */
[----:B------:R-:W-:-:S04]  /*197d0*/  LEA.HI R2, R0, R0, RZ, 0x1 ;  /* 0x0000000000027211 */ /* 0x000fc800078f08ff */
[----:B------:R-:W-:Y:S02]  /*197e0*/  LOP3.LUT R3, R2, 0xfffffffe, RZ, 0xc0, !PT ;  /* 0xfffffffe02037812 */ /* 0x000fe400078ec0ff */
[----:B------:R-:W-:-:S03]  /*197f0*/  MOV R2, 0x400 ;  /* 0x0000040000027802 */ /* 0x000fc60000000f00 */
[----:B------:R-:W-:Y:S01]  /*19800*/  IMAD.IADD R0, R0, 0x1, -R3 ;  /* 0x0000000100007824 */ /* 0x000fe200078e0a03 */
[----:B0-----:R-:W-:-:S04]  /*19810*/  LEA R5, R5, R2, 0x18 ;  /* 0x0000000205057211 */ /* 0x001fc800078ec0ff */
[----:B------:R-:W-:-:S04]  /*19820*/  SHF.L.U32 R0, R0, 0x1f, RZ ;  /* 0x0000001f00007819 */ /* 0x000fc800000006ff */
[----:B------:R-:W0:Y:S02]  /*19830*/  SYNCS.PHASECHK.TRANS64.TRYWAIT P0, [R5+URZ+0x2d820], R0 ;  /* 0x02d82000050075a7 */ /* 0x000e24000800017f */
[----:B0-----:R-:W-:Y:S05]  /*19840*/  @!P0 BRA `(.L_x_649) ;  /* 0x0000003c00608947 */ /* 0x001fea0003800000 */
.L_x_794:
[----:B------:R-:W-:Y:S05]  /*19850*/  BSYNC B0 ;  /* 0x0000000000007941 */ /* 0x000fea0003800000 */
.L_x_648:
[----:B------:R-:W-:-:S03]  /*19860*/  UMOV UR4, 0xffffffff ;  /* 0xffffffff00047882 */ /* 0x000fc60000000000 */
[----:B------:R-:W-:Y:S05]  /*19870*/  BRA.DIV UR4, `(.L_x_650) ;  /* 0x0000003e04687947 */ /* 0x000fea000b800000 */
[----:B0-----:R-:W0:Y:S02]  /*19880*/  S2R R0, SR_TID.X ;  /* 0x0000000000007919 */ /* 0x001e240000002100 */
[----:B0-----:R-:W-:-:S04]  /*19890*/  SHF.R.U32.HI R0, RZ, 0x5, R0 ;  /* 0x00000005ff007819 */ /* 0x001fc80000011600 */
[----:B------:R-:W-:-:S05]  /*198a0*/  LOP3.LUT R0, R0, 0x3, RZ, 0xc0, !PT ;  /* 0x0000000300007812 */ /* 0x000fca00078ec0ff */
[----:B------:R0:W3:Y:S02]  /*198b0*/  SHFL.IDX PT, R14, R0, RZ, 0x1f ;  /* 0x00001fff000e7589 */ /* 0x0000e400000e0000 */
.L_x_797:
[----:B---3--:R-:W-:-:S13]  /*198c0*/  ISETP.NE.AND P0, PT, R14, RZ, PT ;  /* 0x000000ff0e00720c */ /* 0x008fda0003f05270 */
[----:B------:R-:W-:Y:S05]  /*198d0*/  @P0 BRA `(.L_x_394) ;  /* 0x0000000000900947 */ /* 0x000fea0003800000 */
[----:B------:R-:W-:-:S03]  /*198e0*/  UMOV UR4, 0xffffffff ;  /* 0xffffffff00047882 */ /* 0x000fc60000000000 */
[----:B------:R-:W-:Y:S05]  /*198f0*/  BRA.DIV UR4, `(.L_x_651) ;  /* 0x0000003e047c7947 */ /* 0x000fea000b800000 */
[----:B------:R-:W-:-:S13]  /*19900*/  ELECT P6, URZ, PT ;  /* 0x00000000003f782f */ /* 0x000fda00038c0000 */
.L_x_800:
[----:B------:R-:W-:Y:S05]  /*19910*/  @!P6 BRA `(.L_x_394) ;  /* 0x000000000080e947 */ /* 0x000fea0003800000 */
[----:B------:R-:W-:-:S06]  /*19920*/  ULOP3.LUT UR4, UR36, 0x2, URZ, 0xfc, !UPT ;  /* 0x0000000224047892 */ /* 0x000fcc000f8efc3f */
[----:B0-----:R-:W-:-:S05]  /*19930*/  IMAD.U32 R0, RZ, RZ, UR4 ;  /* 0x00000004ff007e24 */ /* 0x001fca000f8e00ff */
[----:B------:R-:W-:-:S13]  /*19940*/  ISETP.NE.AND P0, PT, R0, 0x3, PT ;  /* 0x000000030000780c */ /* 0x000fda0003f05270 */
[----:B------:R-:W-:Y:S05]  /*19950*/  @!P0 BRA `(.L_x_652) ;  /* 0x0000000000048947 */ /* 0x000fea0003800000 */
[----:B------:R-:W-:Y:S01]  /*19960*/  BPT.TRAP 0x1 ;  /* 0x000000040000795c */ /* 0x000fe20000300000 */
.L_x_652:
[----:B------:R-:W3:Y:S01]  /*19970*/  LDL R0, [R1] ;  /* 0x0000000001007983 */ /* 0x000ee20000100800 */
[C---:B------:R-:W-:Y:S01]  /*19980*/  IMAD R3, R26.reuse, 0x8, R5 ;  /* 0x000000081a037824 */ /* 0x040fe200078e0205 */
[----:B------:R-:W-:-:S04]  /*19990*/  IADD3 R26, R26, 0x1, RZ ;  /* 0x000000011a1a7810 */ /* 0x000fc80007ffe0ff */
[----:B------:R-:W-:Y:S02]  /*199a0*/  ISETP.NE.AND P2, PT, R26, 0x2, PT ;  /* 0x000000021a00780c */ /* 0x000fe40003f45270 */
[----:B---3--:R-:W-:Y:S02]  /*199b0*/  SHF.L.U32 R2, R0, 0x1f, RZ ;  /* 0x0000001f00027819 */ /* 0x008fe400000006ff */
[----:B------:R-:W-:Y:S02]  /*199c0*/  SEL R0, RZ, 0x1, P2 ;  /* 0x00000001ff007807 */ /* 0x000fe40001000000 */
[----:B------:R-:W0:Y:S02]  /*199d0*/  SYNCS.PHASECHK.TRANS64.TRYWAIT P1, [R3+URZ+0x2d840], R2 ;  /* 0x02d84002030075a7 */ /* 0x000e24000802017f */
[----:B0-----:R-:W-:Y:S05]  /*199e0*/  @!P1 BRA `(.L_x_653) ;  /* 0x0000003c00609947 */ /* 0x001fea0003800000 */
.L_x_801:
[----:B------:R-:W3:Y:S01]  /*199f0*/  LDL.LU R4, [R1] ;  /* 0x0000000001047983 */ /* 0x000ee20000300800 */
[----:B------:R-:W-:Y:S02]  /*19a00*/  SEL R26, R26, RZ, P2 ;  /* 0x000000ff1a1a7207 */ /* 0x000fe40001000000 */
[----:B---3--:R-:W-:Y:S01]  /*19a10*/  LOP3.LUT R0, R4, R0, RZ, 0x3c, !PT ;  /* 0x0000000004007212 */ /* 0x008fe200078e3cff */
[----:B------:R-:W-:Y:S06]  /*19a20*/  @!P0 BRA `(.L_x_654) ;  /* 0x0000000000048947 */ /* 0x000fec0003800000 */
[----:B------:R-:W-:Y:S01]  /*19a30*/  BPT.TRAP 0x1 ;  /* 0x000000040000795c */ /* 0x000fe20000300000 */
.L_x_654:
[----:B------:R-:W-:Y:S01]  /*19a40*/  IMAD R5, R26, 0x8, R5 ;  /* 0x000000081a057824 */ /* 0x000fe200078e0205 */
[----:B------:R-:W-:-:S04]  /*19a50*/  SHF.L.U32 R0, R0, 0x1f, RZ ;  /* 0x0000001f00007819 */ /* 0x000fc800000006ff */
[----:B------:R-:W3:Y:S02]  /*19a60*/  SYNCS.PHASECHK.TRANS64.TRYWAIT P1, [R5+URZ+0x2d840], R0 ;  /* 0x02d84000050075a7 */ /* 0x000ee4000802017f */
[----:B---3--:R-:W-:Y:S05]  /*19a70*/  @!P1 BRA `(.L_x_655) ;  /* 0x0000003c00509947 */ /* 0x008fea0003800000 */
.L_x_802:
[----:B------:R-:W-:Y:S05]  /*19a80*/  @!P0 BRA `(.L_x_656) ;  /* 0x0000000000048947 */ /* 0x000fea0003800000 */
[----:B------:R-:W-:Y:S01]  /*19a90*/  BPT.TRAP 0x1 ;  /* 0x000000040000795c */ /* 0x000fe20000300000 */
.L_x_656:
[----:B------:R-:W5:Y:S02]  /*19aa0*/  SYNCS.PHASECHK.TRANS64.TRYWAIT P1, [R3+URZ+0x2d860], R2 ;  /* 0x02d86002030075a7 */ /* 0x000f64000802017f */
[----:B-----5:R-:W-:Y:S05]  /*19ab0*/  @!P1 BRA `(.L_x_657) ;  /* 0x0000003c00549947 */ /* 0x020fea0003800000 */
.L_x_803:
[----:B------:R-:W-:Y:S05]  /*19ac0*/  @!P0 BRA `(.L_x_658) ;  /* 0x0000000000048947 */ /* 0x000fea0003800000 */
[----:B------:R-:W-:Y:S01]  /*19ad0*/  BPT.TRAP 0x1 ;  /* 0x000000040000795c */ /* 0x000fe20000300000 */
.L_x_658:
[----:B------:R0:W0:Y:S02]  /*19ae0*/  SYNCS.PHASECHK.TRANS64.TRYWAIT P0, [R5+URZ+0x2d860], R0 ;  /* 0x02d86000050075a7 */ /* 0x000024000800017f */
[----:B0-----:R-:W-:Y:S05]  /*19af0*/  @!P0 NANOSLEEP.SYNCS 0x989680 ;  /* 0x009896800000895d */ /* 0x001fea0003900000 */
[----:B------:R-:W0:Y:S02]  /*19b00*/  @!P0 SYNCS.PHASECHK.TRANS64 P0, [R5+URZ+0x2d860], R0 ;  /* 0x02d86000050085a7 */ /* 0x000e24000800007f */
[----:B0-----:R-:W-:Y:S05]  /*19b10*/  @!P0 BRA `(.L_x_658) ;  /* 0xfffffffc00f08947 */ /* 0x001fea000383ffff */
.L_x_394:
[----:B------:R-:W-:Y:S05]  /*19b20*/  BSYNC B9 ;  /* 0x0000000000097941 */ /* 0x000fea0003800000 */
.L_x_391:
[----:B------:R-:W-:Y:S05]  /*19b30*/  EXIT ;  /* 0x000000000000794d */ /* 0x000fea0003800000 */
.L_x_410:
[----:B0-----:R0:W1:Y:S02]  /*19b40*/  SYNCS.PHASECHK.TRANS64.TRYWAIT P4, [R60+URZ+0x2d890], R81 ;  /* 0x02d890513c0075a7 */ /* 0x001064000808017f */
[----:B-1----:R-:W-:Y:S05]  /*19b50*/  @!P4 NANOSLEEP.SYNCS 0x989680 ;  /* 0x009896800000c95d */ /* 0x002fea0003900000 */
[----:B------:R-:W1:Y:S02]  /*19b60*/  @!P4 SYNCS.PHASECHK.TRANS64 P4, [R60+URZ+0x2d890], R81 ;  /* 0x02d890513c00c5a7 */ /* 0x000e64000808007f */
[----:B-1----:R-:W-:Y:S05]  /*19b70*/  @!P4 BRA `(.L_x_410) ;  /* 0xfffffffc00f0c947 */ /* 0x002fea000383ffff */
[----:B------:R-:W-:Y:S05]  /*19b80*/  BRA `(.L_x_659) ;  /* 0xfffffe9400787947 */ /* 0x000fea000383ffff */
.L_x_411:
[----:B------:R-:W-:Y:S01]  /*19b90*/  BSSY B1, `(.L_x_660) ;  /* 0x0000008000017945 */ /* 0x000fe20003800000 */
[----:B------:R-:W-:Y:S01]  /*19ba0*/  IMAD.MOV.U32 R13, RZ, RZ, R57 ;  /* 0x000000ffff0d7224 */ /* 0x000fe200078e0039 */
[----:B------:R-:W-:Y:S01]  /*19bb0*/  MOV R11, 0x1e1f ;  /* 0x00001e1f000b7802 */ /* 0x000fe20000000f00 */
[----:B------:R-:W-:Y:S02]  /*19bc0*/  IMAD.MOV.U32 R12, RZ, RZ, RZ ;  /* 0x000000ffff0c7224 */ /* 0x000fe400078e00ff */
[----:B------:R-:W-:-:S07]  /*19bd0*/  IMAD.MOV.U32 R15, RZ, RZ, -0x1 ;  /* 0xffffffffff0f7424 */ /* 0x000fce00078e00ff */
[----:B0-----:R-:W-:Y:S05]  /*19be0*/  WARPSYNC.COLLECTIVE R15, `(.L_x_661) ;  /* 0x000000000f087348 */ /* 0x001fea0003c00000 */
[----:B------:R1:W2:Y:S02]  /*19bf0*/  SHFL.IDX P6, R14, R13, R12, R11 ;  /* 0x0000000c0d0e7389 */ /* 0x0002a400000c000b */
[----:B012---:R-:W-:Y:S01]  /*19c00*/  ENDCOLLECTIVE ;  /* 0x000000000000791b */ /* 0x007fe20003800000 */
.L_x_661:
[----:B------:R-:W-:Y:S05]  /*19c10*/  BSYNC B1 ;  /* 0x0000000000017941 */ /* 0x000fea0003800000 */
.L_x_660:
[----:B------:R-:W-:Y:S01]  /*19c20*/  IMAD.MOV.U32 R13, RZ, RZ, R56 ;  /* 0x000000ffff0d7224 */ /* 0x000fe200078e0038 */
[----:B------:R-:W-:Y:S01]  /*19c30*/  MOV R12, RZ ;  /* 0x000000ff000c7202 */ /* 0x000fe20000000f00 */
[----:B------:R-:W-:Y:S02]  /*19c40*/  IMAD.MOV.U32 R11, RZ, RZ, 0x1e1f ;  /* 0x00001e1fff0b7424 */ /* 0x000fe400078e00ff */
[----:B------:R-:W-:Y:S02]  /*19c50*/  IMAD.MOV.U32 R15, RZ, RZ, -0x1 ;  /* 0xffffffffff0f7424 */ /* 0x000fe400078e00ff */
[----:B------:R-:W-:-:S07]  /*19c60*/  IMAD.MOV.U32 R57, RZ, RZ, R14 ;  /* 0x000000ffff397224 */ /* 0x000fce00078e000e */
[----:B------:R-:W-:Y:S05]  /*19c70*/  WARPSYNC.COLLECTIVE R15, `(.L_x_662) ;  /* 0x000000000f087348 */ /* 0x000fea0003c00000 */
[----:B------:R0:W1:Y:S02]  /*19c80*/  SHFL.IDX P6, R14, R13, R12, R11 ;  /* 0x0000000c0d0e7389 */ /* 0x00006400000c000b */
[----:B01----:R-:W-:Y:S01]  /*19c90*/  ENDCOLLECTIVE ;  /* 0x000000000000791b */ /* 0x003fe20003800000 */
.L_x_662:
[----:B------:R-:W-:Y:S01]  /*19ca0*/  IMAD.MOV.U32 R56, RZ, RZ, R14 ;  /* 0x000000ffff387224 */ /* 0x000fe200078e000e */
[----:B------:R-:W-:Y:S06]  /*19cb0*/  BRA `(.L_x_663) ;  /* 0xfffffe9400407947 */ /* 0x000fec000383ffff */
.L_x_439:
[----:B0-----:R0:W1:Y:S02]  /*19cc0*/  SYNCS.PHASECHK.TRANS64.TRYWAIT P4, [R60+URZ+0x2d890], R81 ;  /* 0x02d890513c0075a7 */ /* 0x001064000808017f */
[----:B-1----:R-:W-:Y:S05]  /*19cd0*/  @!P4 NANOSLEEP.SYNCS 0x989680 ;  /* 0x009896800000c95d */ /* 0x002fea0003900000 */
[----:B------:R-:W1:Y:S02]  /*19ce0*/  @!P4 SYNCS.PHASECHK.TRANS64 P4, [R60+URZ+0x2d890], R81 ;  /* 0x02d890513c00c5a7 */ /* 0x000e64000808007f */
[----:B-1----:R-:W-:Y:S05]  /*19cf0*/  @!P4 BRA `(.L_x_439) ;  /* 0xfffffffc00f0c947 */ /* 0x002fea000383ffff */
[----:B------:R-:W-:Y:S05]  /*19d00*/  BRA `(.L_x_664) ;  /* 0xfffffeac00fc7947 */ /* 0x000fea000383ffff */
.L_x_440:
        /* <DEDUP_REMOVED lines=8> */
.L_x_666:
[----:B------:R-:W-:Y:S05]  /*19d90*/  BSYNC B1 ;  /* 0x0000000000017941 */ /* 0x000fea0003800000 */
.L_x_665:
[----:B------:R-:W-:Y:S01]  /*19da0*/  IMAD.MOV.U32 R13, RZ, RZ, R56 ;  /* 0x000000ffff0d7224 */ /* 0x000fe200078e0038 */
[----:B------:R-:W-:Y:S01]  /*19db0*/  MOV R15, 0xffffffff ;  /* 0xffffffff000f7802 */ /* 0x000fe20000000f00 */
[----:B------:R-:W-:Y:S01]  /*19dc0*/  IMAD.MOV.U32 R12, RZ, RZ, RZ ;  /* 0x000000ffff0c7224 */ /* 0x000fe200078e00ff */
[----:B------:R-:W-:Y:S01]  /*19dd0*/  MOV R87, R14 ;  /* 0x0000000e00577202 */ /* 0x000fe20000000f00 */
[----:B------:R-:W-:-:S07]  /*19de0*/  IMAD.MOV.U32 R11, RZ, RZ, 0x1e1f ;  /* 0x00001e1fff0b7424 */ /* 0x000fce00078e00ff */
[----:B------:R-:W-:Y:S05]  /*19df0*/  WARPSYNC.COLLECTIVE R15, `(.L_x_667) ;  /* 0x000000000f087348 */ /* 0x000fea0003c00000 */
[----:B------:R0:W1:Y:S02]  /*19e00*/  SHFL.IDX P6, R14, R13, R12, R11 ;  /* 0x0000000c0d0e7389 */ /* 0x00006400000c000b */
[----:B01----:R-:W-:Y:S01]  /*19e10*/  ENDCOLLECTIVE ;  /* 0x000000000000791b */ /* 0x003fe20003800000 */
.L_x_667:
[----:B------:R-:W-:Y:S01]  /*19e20*/  IMAD.MOV.U32 R86, RZ, RZ, R14 ;  /* 0x000000ffff567224 */ /* 0x000fe200078e000e */
[----:B------:R-:W-:Y:S06]  /*19e30*/  BRA `(.L_x_668) ;  /* 0xfffffeac00c47947 */ /* 0x000fec000383ffff */
.L_x_453:
[----:B0-----:R0:W1:Y:S02]  /*19e40*/  SYNCS.PHASECHK.TRANS64.TRYWAIT P3, [R60+URZ+0x2d890], R81 ;  /* 0x02d890513c0075a7 */ /* 0x001064000806017f */
[----:B-1----:R-:W-:Y:S05]  /*19e50*/  @!P3 NANOSLEEP.SYNCS 0x989680 ;  /* 0x009896800000b95d */ /* 0x002fea0003900000 */
[----:B------:R-:W1:Y:S02]  /*19e60*/  @!P3 SYNCS.PHASECHK.TRANS64 P3, [R60+URZ+0x2d890], R81 ;  /* 0x02d890513c00b5a7 */ /* 0x000e64000806007f */
[----:B-1----:R-:W-:Y:S05]  /*19e70*/  @!P3 BRA `(.L_x_453) ;  /* 0xfffffffc00f0b947 */ /* 0x002fea000383ffff */
[----:B------:R-:W-:Y:S05]  /*19e80*/  BRA `(.L_x_669) ;  /* 0xfffffec400907947 */ /* 0x000fea000383ffff */
.L_x_454:
[----:B------:R-:W-:Y:S01]  /*19e90*/  BSSY B1, `(.L_x_670) ;  /* 0x0000007000017945 */ /* 0x000fe20003800000 */
[----:B------:R-:W-:Y:S01]  /*19ea0*/  IMAD.MOV.U32 R12, RZ, RZ, RZ ;  /* 0x000000ffff0c7224 */ /* 0x000fe200078e00ff */
[----:B------:R-:W-:Y:S01]  /*19eb0*/  MOV R15, 0xffffffff ;  /* 0xffffffff000f7802 */ /* 0x000fe20000000f00 */
[----:B------:R-:W-:-:S07]  /*19ec0*/  IMAD.MOV.U32 R11, RZ, RZ, 0x1e1f ;  /* 0x00001e1fff0b7424 */ /* 0x000fce00078e00ff */
[----:B0-----:R-:W-:Y:S05]  /*19ed0*/  WARPSYNC.COLLECTIVE R15, `(.L_x_671) ;  /* 0x000000000f087348 */ /* 0x001fea0003c00000 */
[----:B------:R1:W2:Y:S02]  /*19ee0*/  SHFL.IDX P6, R14, R13, R12, R11 ;  /* 0x0000000c0d0e7389 */ /* 0x0002a400000c000b */
[----:B012---:R-:W-:Y:S01]  /*19ef0*/  ENDCOLLECTIVE ;  /* 0x000000000000791b */ /* 0x007fe20003800000 */
.L_x_671:
[----:B------:R-:W-:Y:S05]  /*19f00*/  BSYNC B1 ;  /* 0x0000000000017941 */ /* 0x000fea0003800000 */
.L_x_670:
[----:B------:R-:W-:Y:S01]  /*19f10*/  IMAD.MOV.U32 R13, RZ, RZ, R38 ;  /* 0x000000ffff0d7224 */ /* 0x000fe200078e0026 */
[----:B------:R-:W-:Y:S01]  /*19f20*/  MOV R11, 0x1e1f ;  /* 0x00001e1f000b7802 */ /* 0x000fe20000000f00 */
[----:B------:R-:W-:Y:S02]  /*19f30*/  IMAD.MOV.U32 R12, RZ, RZ, RZ ;  /* 0x000000ffff0c7224 */ /* 0x000fe400078e00ff */
[----:B------:R-:W-:Y:S02]  /*19f40*/  IMAD.MOV.U32 R15, RZ, RZ, -0x1 ;  /* 0xffffffffff0f7424 */ /* 0x000fe400078e00ff */
[----:B------:R-:W-:-:S07]  /*19f50*/  IMAD.MOV.U32 R39, RZ, RZ, R14 ;  /* 0x000000ffff277224 */ /* 0x000fce00078e000e */
[----:B------:R-:W-:Y:S05]  /*19f60*/  WARPSYNC.COLLECTIVE R15, `(.L_x_672) ;  /* 0x000000000f087348 */ /* 0x000fea0003c00000 */
[----:B------:R0:W1:Y:S02]  /*19f70*/  SHFL.IDX P6, R14, R13, R12, R11 ;  /* 0x0000000c0d0e7389 */ /* 0x00006400000c000b */
[----:B01----:R-:W-:Y:S01]  /*19f80*/  ENDCOLLECTIVE ;  /* 0x000000000000791b */ /* 0x003fe20003800000 */
.L_x_672:
[----:B------:R-:W-:Y:S01]  /*19f90*/  IMAD.MOV.U32 R38, RZ, RZ, R14 ;  /* 0x000000ffff267224 */ /* 0x000fe200078e000e */
[----:B------:R-:W-:Y:S06]  /*19fa0*/  BRA `(.L_x_673) ;  /* 0xfffffec400b47947 */ /* 0x000fec000383ffff */
.L_x_458:
[----:B------:R0:W0:Y:S02]  /*19fb0*/  SYNCS.PHASECHK.TRANS64.TRYWAIT P2, [R60+URZ+0x2d8b0], R81 ;  /* 0x02d8b0513c0075a7 */ /* 0x000024000804017f */
[----:B0-----:R-:W-:Y:S05]  /*19fc0*/  @!P2 NANOSLEEP.SYNCS 0x989680 ;  /* 0x009896800000a95d */ /* 0x001fea0003900000 */
[----:B------:R-:W0:Y:S02]  /*19fd0*/  @!P2 SYNCS.PHASECHK.TRANS64 P2, [R60+URZ+0x2d8b0], R81 ;  /* 0x02d8b0513c00a5a7 */ /* 0x000e24000804007f */
[----:B0-----:R-:W-:Y:S05]  /*19fe0*/  @!P2 BRA `(.L_x_458) ;  /* 0xfffffffc00f0a947 */ /* 0x001fea000383ffff */
[----:B------:R-:W-:Y:S05]  /*19ff0*/  BRA `(.L_x_674) ;  /* 0xfffffec800907947 */ /* 0x000fea000383ffff */
.L_x_464:
[----:B------:R-:W0:Y:S01]  /*1a000*/  S2R R4, SR_TID.X ;  /* 0x0000000000047919 */ /* 0x000e220000002100 */
[----:B------:R-:W-:Y:S01]  /*1a010*/  BSSY B0, `(.L_x_675) ;  /* 0x000000c000007945 */ /* 0x000fe20003800000 */
[----:B------:R-:W-:Y:S02]  /*1a020*/  IMAD.MOV.U32 R12, RZ, RZ, RZ ;  /* 0x000000ffff0c7224 */ /* 0x000fe400078e00ff */
[----:B------:R-:W-:Y:S02]  /*1a030*/  IMAD.MOV.U32 R11, RZ, RZ, 0x1f ;  /* 0x0000001fff0b7424 */ /* 0x000fe400078e00ff */
[----:B------:R-:W-:Y:S02]  /*1a040*/  IMAD.MOV.U32 R15, RZ, RZ, -0x1 ;  /* 0xffffffffff0f7424 */ /* 0x000fe400078e00ff */
[----:B0-----:R-:W-:-:S05]  /*1a050*/  VIADD R5, R4, 0xffffff80 ;  /* 0xffffff8004057836 */ /* 0x001fca0000000000 */
[----:B------:R-:W-:-:S04]  /*1a060*/  SHF.R.S32.HI R4, RZ, 0x1f, R5 ;  /* 0x0000001fff047819 */ /* 0x000fc80000011405 */
[----:B------:R-:W-:-:S04]  /*1a070*/  LEA.HI R4, R4, R5, RZ, 0x7 ;  /* 0x0000000504047211 */ /* 0x000fc800078f38ff */
[----:B------:R-:W-:-:S04]  /*1a080*/  SHF.R.S32.HI R4, RZ, 0x7, R4 ;  /* 0x00000007ff047819 */ /* 0x000fc80000011404 */
[----:B------:R-:W-:-:S07]  /*1a090*/  MOV R13, R4 ;  /* 0x00000004000d7202 */ /* 0x000fce0000000f00 */
[----:B-----5:R-:W-:Y:S05]  /*1a0a0*/  WARPSYNC.COLLECTIVE R15, `(.L_x_676) ;  /* 0x000000000f087348 */ /* 0x020fea0003c00000 */
[----:B------:R0:W1:Y:S02]  /*1a0b0*/  SHFL.IDX P6, R14, R13, R12, R11 ;  /* 0x0000000c0d0e7389 */ /* 0x00006400000c000b */
[----:B01---5:R-:W-:Y:S01]  /*1a0c0*/  ENDCOLLECTIVE ;  /* 0x000000000000791b */ /* 0x023fe20003800000 */
.L_x_676:
[----:B------:R-:W-:Y:S05]  /*1a0d0*/  BSYNC B0 ;  /* 0x0000000000007941 */ /* 0x000fea0003800000 */
.L_x_675:
[----:B------:R0:W-:Y:S01]  /*1a0e0*/  STL [R1+0x6c], R14 ;  /* 0x00006c0e01007387 */ /* 0x0001e20000100800 */
[----:B------:R-:W-:Y:S05]  /*1a0f0*/  BRA `(.L_x_677) ;  /* 0xfffffed0004c7947 */ /* 0x000fea000383ffff */
.L_x_475:
[----:B------:R-:W-:Y:S01]  /*1a100*/  BSSY B1, `(.L_x_678) ;  /* 0x0000008000017945 */ /* 0x000fe20003800000 */
[----:B------:R-:W-:Y:S01]  /*1a110*/  MOV R13, R25 ;  /* 0x00000019000d7202 */ /* 0x000fe20000000f00 */
[----:B------:R-:W-:Y:S02]  /*1a120*/  IMAD.MOV.U32 R12, RZ, RZ, RZ ;  /* 0x000000ffff0c7224 */ /* 0x000fe400078e00ff */
[----:B------:R-:W-:Y:S02]  /*1a130*/  IMAD.MOV.U32 R11, RZ, RZ, 0x1e1f ;  /* 0x00001e1fff0b7424 */ /* 0x000fe400078e00ff */
[----:B------:R-:W-:-:S07]  /*1a140*/  IMAD.MOV.U32 R15, RZ, RZ, -0x1 ;  /* 0xffffffffff0f7424 */ /* 0x000fce00078e00ff */
[----:B0-----:R-:W-:Y:S05]  /*1a150*/  WARPSYNC.COLLECTIVE R15, `(.L_x_679) ;  /* 0x000000000f087348 */ /* 0x001fea0003c00000 */
[----:B0-----:R0:W1:Y:S02]  /*1a160*/  SHFL.IDX P6, R14, R13, R12, R11 ;  /* 0x0000000c0d0e7389 */ /* 0x00106400000c000b */
[----:B01----:R-:W-:Y:S01]  /*1a170*/  ENDCOLLECTIVE ;  /* 0x000000000000791b */ /* 0x003fe20003800000 */
.L_x_679:
[----:B------:R-:W-:Y:S05]  /*1a180*/  BSYNC B1 ;  /* 0x0000000000017941 */ /* 0x000fea0003800000 */
.L_x_678:
        /* <DEDUP_REMOVED lines=8> */
.L_x_680:
[----:B------:R-:W-:Y:S02]  /*1a210*/  IMAD.MOV.U32 R13, RZ, RZ, R27 ;  /* 0x000000ffff0d7224 */ /* 0x000fe400078e001b */
[----:B------:R-:W-:-:S07]  /*1a220*/  IMAD.MOV.U32 R0, RZ, RZ, R14 ;  /* 0x000000ffff007224 */ /* 0x000fce00078e000e */
[----:B------:R-:W-:Y:S05]  /*1a230*/  WARPSYNC.COLLECTIVE R15, `(.L_x_681) ;  /* 0x000000000f087348 */ /* 0x000fea0003c00000 */
[----:B------:R0:W1:Y:S02]  /*1a240*/  SHFL.IDX P6, R14, R13, R12, R11 ;  /* 0x0000000c0d0e7389 */ /* 0x00006400000c000b */
[----:B01----:R-:W-:Y:S01]  /*1a250*/  ENDCOLLECTIVE ;  /* 0x000000000000791b */ /* 0x003fe20003800000 */
.L_x_681:
[----:B------:R-:W-:Y:S01]  /*1a260*/  MOV R13, R26 ;  /* 0x0000001a000d7202 */ /* 0x000fe20000000f00 */
[----:B------:R-:W-:-:S07]  /*1a270*/  IMAD.MOV.U32 R5, RZ, RZ, R14 ;  /* 0x000000ffff057224 */ /* 0x000fce00078e000e */
[----:B------:R-:W-:Y:S05]  /*1a280*/  WARPSYNC.COLLECTIVE R15, `(.L_x_682) ;  /* 0x000000000f087348 */ /* 0x000fea0003c00000 */
[----:B------:R0:W1:Y:S02]  /*1a290*/  SHFL.IDX P6, R14, R13, R12, R11 ;  /* 0x0000000c0d0e7389 */ /* 0x00006400000c000b */
[----:B01----:R-:W-:Y:S01]  /*1a2a0*/  ENDCOLLECTIVE ;  /* 0x000000000000791b */ /* 0x003fe20003800000 */
.L_x_682:
[----:B------:R-:W-:Y:S01]  /*1a2b0*/  IMAD.MOV.U32 R4, RZ, RZ, R14 ;  /* 0x000000ffff047224 */ /* 0x000fe200078e000e */
[----:B------:R-:W-:Y:S06]  /*1a2c0*/  BRA `(.L_x_683) ;  /* 0xfffffed400547947 */ /* 0x000fec000383ffff */
.L_x_479:
[----:B0-----:R0:W1:Y:S02]  /*1a2d0*/  SYNCS.PHASECHK.TRANS64.TRYWAIT P0, [R2+URZ+0x2d800], R3 ;  /* 0x02d80003020075a7 */ /* 0x001064000800017f */
[----:B-1----:R-:W-:Y:S05]  /*1a2e0*/  @!P0 NANOSLEEP.SYNCS 0x989680 ;  /* 0x009896800000895d */ /* 0x002fea0003900000 */
[----:B------:R-:W1:Y:S02]  /*1a2f0*/  @!P0 SYNCS.PHASECHK.TRANS64 P0, [R2+URZ+0x2d800], R3 ;  /* 0x02d80003020085a7 */ /* 0x000e64000800007f */
[----:B-1----:R-:W-:Y:S05]  /*1a300*/  @!P0 BRA `(.L_x_479) ;  /* 0xfffffffc00f08947 */ /* 0x002fea000383ffff */
[----:B------:R-:W-:Y:S05]  /*1a310*/  BRA `(.L_x_684) ;  /* 0xfffffedc00787947 */ /* 0x000fea000383ffff */
.L_x_491:
[----:B------:R-:W-:Y:S01]  /*1a320*/  BSSY B1, `(.L_x_685) ;  /* 0x0000008000017945 */ /* 0x000fe20003800000 */
[----:B------:R-:W-:Y:S01]  /*1a330*/  IMAD.MOV.U32 R13, RZ, RZ, R25 ;  /* 0x000000ffff0d7224 */ /* 0x000fe200078e0019 */
[----:B------:R-:W-:Y:S01]  /*1a340*/  MOV R11, 0x1e1f ;  /* 0x00001e1f000b7802 */ /* 0x000fe20000000f00 */
[----:B------:R-:W-:Y:S02]  /*1a350*/  IMAD.MOV.U32 R12, RZ, RZ, RZ ;  /* 0x000000ffff0c7224 */ /* 0x000fe400078e00ff */
[----:B------:R-:W-:-:S07]  /*1a360*/  IMAD.MOV.U32 R15, RZ, RZ, -0x1 ;  /* 0xffffffffff0f7424 */ /* 0x000fce00078e00ff */
[----:B0-----:R-:W-:Y:S05]  /*1a370*/  WARPSYNC.COLLECTIVE R15, `(.L_x_686) ;  /* 0x000000000f087348 */ /* 0x001fea0003c00000 */
[----:B0-----:R0:W1:Y:S02]  /*1a380*/  SHFL.IDX P6, R14, R13, R12, R11 ;  /* 0x0000000c0d0e7389 */ /* 0x00106400000c000b */
[----:B01----:R-:W-:Y:S01]  /*1a390*/  ENDCOLLECTIVE ;  /* 0x000000000000791b */ /* 0x003fe20003800000 */
.L_x_686:
[----:B------:R-:W-:Y:S05]  /*1a3a0*/  BSYNC B1 ;  /* 0x0000000000017941 */ /* 0x000fea0003800000 */
.L_x_685:
        /* <DEDUP_REMOVED lines=8> */
.L_x_687:
[----:B------:R-:W-:Y:S01]  /*1a430*/  MOV R13, R27 ;  /* 0x0000001b000d7202 */ /* 0x000fe20000000f00 */
[----:B------:R-:W-:-:S07]  /*1a440*/  IMAD.MOV.U32 R0, RZ, RZ, R14 ;  /* 0x000000ffff007224 */ /* 0x000fce00078e000e */
[----:B------:R-:W-:Y:S05]  /*1a450*/  WARPSYNC.COLLECTIVE R15, `(.L_x_688) ;  /* 0x000000000f087348 */ /* 0x000fea0003c00000 */
[----:B------:R0:W1:Y:S02]  /*1a460*/  SHFL.IDX P6, R14, R13, R12, R11 ;  /* 0x0000000c0d0e7389 */ /* 0x00006400000c000b */
[----:B01----:R-:W-:Y:S01]  /*1a470*/  ENDCOLLECTIVE ;  /* 0x000000000000791b */ /* 0x003fe20003800000 */
.L_x_688:
[----:B------:R-:W-:Y:S02]  /*1a480*/  IMAD.MOV.U32 R13, RZ, RZ, R26 ;  /* 0x000000ffff0d7224 */ /* 0x000fe400078e001a */
[----:B------:R-:W-:-:S07]  /*1a490*/  IMAD.MOV.U32 R21, RZ, RZ, R14 ;  /* 0x000000ffff157224 */ /* 0x000fce00078e000e */
[----:B------:R-:W-:Y:S05]  /*1a4a0*/  WARPSYNC.COLLECTIVE R15, `(.L_x_689) ;  /* 0x000000000f087348 */ /* 0x000fea0003c00000 */
[----:B------:R0:W1:Y:S02]  /*1a4b0*/  SHFL.IDX P6, R14, R13, R12, R11 ;  /* 0x0000000c0d0e7389 */ /* 0x00006400000c000b */
[----:B01----:R-:W-:Y:S01]  /*1a4c0*/  ENDCOLLECTIVE ;  /* 0x000000000000791b */ /* 0x003fe20003800000 */
.L_x_689:
[----:B------:R-:W-:Y:S01]  /*1a4d0*/  IMAD.MOV.U32 R20, RZ, RZ, R14 ;  /* 0x000000ffff147224 */ /* 0x000fe200078e000e */
[----:B------:R-:W-:Y:S06]  /*1a4e0*/  BRA `(.L_x_690) ;  /* 0xfffffeec00a47947 */ /* 0x000fec000383ffff */
.L_x_495:
[----:B0-----:R0:W1:Y:S02]  /*1a4f0*/  SYNCS.PHASECHK.TRANS64.TRYWAIT P0, [R2+URZ+0x2d800], R3 ;  /* 0x02d80003020075a7 */ /* 0x001064000800017f */
[----:B-1----:R-:W-:Y:S05]  /*1a500*/  @!P0 NANOSLEEP.SYNCS 0x989680 ;  /* 0x009896800000895d */ /* 0x002fea0003900000 */
[----:B------:R-:W1:Y:S02]  /*1a510*/  @!P0 SYNCS.PHASECHK.TRANS64 P0, [R2+URZ+0x2d800], R3 ;  /* 0x02d80003020085a7 */ /* 0x000e64000800007f */
[----:B-1----:R-:W-:Y:S05]  /*1a520*/  @!P0 BRA `(.L_x_495) ;  /* 0xfffffffc00f08947 */ /* 0x002fea000383ffff */
[----:B------:R-:W-:Y:S05]  /*1a530*/  BRA `(.L_x_691) ;  /* 0xfffffef400347947 */ /* 0x000fea000383ffff */
.L_x_503:
[----:B-1----:R1:W3:Y:S02]  /*1a540*/  SYNCS.PHASECHK.TRANS64.TRYWAIT P1, [R0+URZ+0x2d830], R5 ;  /* 0x02d83005000075a7 */ /* 0x0022e4000802017f */
[----:B---3--:R-:W-:Y:S05]  /*1a550*/  @!P1 NANOSLEEP.SYNCS 0x989680 ;  /* 0x009896800000995d */ /* 0x008fea0003900000 */
[----:B------:R-:W3:Y:S02]  /*1a560*/  @!P1 SYNCS.PHASECHK.TRANS64 P1, [R0+URZ+0x2d830], R5 ;  /* 0x02d83005000095a7 */ /* 0x000ee4000802007f */
[----:B---3--:R-:W-:Y:S05]  /*1a570*/  @!P1 BRA `(.L_x_503) ;  /* 0xfffffffc00f09947 */ /* 0x008fea000383ffff */
[----:B------:R-:W-:Y:S05]  /*1a580*/  BRA `(.L_x_502) ;  /* 0xffffff0800607947 */ /* 0x000fea000383ffff */
.L_x_510:
[----:B-1----:R1:W2:Y:S02]  /*1a590*/  SYNCS.PHASECHK.TRANS64.TRYWAIT P2, [R9+URZ+0x2d830], R6 ;  /* 0x02d83006090075a7 */ /* 0x0022a4000804017f */
[----:B--2---:R-:W-:Y:S05]  /*1a5a0*/  @!P2 NANOSLEEP.SYNCS 0x989680 ;  /* 0x009896800000a95d */ /* 0x004fea0003900000 */
[----:B------:R-:W2:Y:S02]  /*1a5b0*/  @!P2 SYNCS.PHASECHK.TRANS64 P2, [R9+URZ+0x2d830], R6 ;  /* 0x02d830060900a5a7 */ /* 0x000ea4000804007f */
[----:B--2---:R-:W-:Y:S05]  /*1a5c0*/  @!P2 BRA `(.L_x_510) ;  /* 0xfffffffc00f0a947 */ /* 0x004fea000383ffff */
[----:B------:R-:W-:Y:S05]  /*1a5d0*/  BRA `(.L_x_509) ;  /* 0xffffff3400a07947 */ /* 0x000fea000383ffff */
.L_x_514:
[----:B-1----:R1:W2:Y:S02]  /*1a5e0*/  SYNCS.PHASECHK.TRANS64.TRYWAIT P1, [R9+URZ+0x2d850], R6 ;  /* 0x02d85006090075a7 */ /* 0x0022a4000802017f */
[----:B--2---:R-:W-:Y:S05]  /*1a5f0*/  @!P1 NANOSLEEP.SYNCS 0x989680 ;  /* 0x009896800000995d */ /* 0x004fea0003900000 */
[----:B------:R-:W2:Y:S02]  /*1a600*/  @!P1 SYNCS.PHASECHK.TRANS64 P1, [R9+URZ+0x2d850], R6 ;  /* 0x02d85006090095a7 */ /* 0x000ea4000802007f */
[----:B--2---:R-:W-:Y:S05]  /*1a610*/  @!P1 BRA `(.L_x_514) ;  /* 0xfffffffc00f09947 */ /* 0x004fea000383ffff */
[----:B------:R-:W-:Y:S05]  /*1a620*/  BRA `(.L_x_511) ;  /* 0xffffff3800c87947 */ /* 0x000fea000383ffff */
.L_x_521:
[----:B-1----:R1:W2:Y:S02]  /*1a630*/  SYNCS.PHASECHK.TRANS64.TRYWAIT P1, [R5+URZ+0x2d850], R0 ;  /* 0x02d85000050075a7 */ /* 0x0022a4000802017f */
[----:B--2---:R-:W-:Y:S05]  /*1a640*/  @!P1 NANOSLEEP.SYNCS 0x989680 ;  /* 0x009896800000995d */ /* 0x004fea0003900000 */
[----:B------:R-:W2:Y:S02]  /*1a650*/  @!P1 SYNCS.PHASECHK.TRANS64 P1, [R5+URZ+0x2d850], R0 ;  /* 0x02d85000050095a7 */ /* 0x000ea4000802007f */
[----:B--2---:R-:W-:Y:S05]  /*1a660*/  @!P1 BRA `(.L_x_521) ;  /* 0xfffffffc00f09947 */ /* 0x004fea000383ffff */
[----:B------:R-:W-:Y:S05]  /*1a670*/  BRA `(.L_x_520) ;  /* 0xffffff6000c07947 */ /* 0x000fea000383ffff */
.L_x_532:
[----:B------:R-:W-:Y:S01]  /*1a680*/  MOV R13, R4 ;  /* 0x00000004000d7202 */ /* 0x000fe20000000f00 */
[----:B------:R-:W-:Y:S02]  /*1a690*/  IMAD.MOV.U32 R12, RZ, RZ, RZ ;  /* 0x000000ffff0c7224 */ /* 0x000fe400078e00ff */
[----:B------:R-:W-:Y:S02]  /*1a6a0*/  IMAD.MOV.U32 R11, RZ, RZ, 0x1c1f ;  /* 0x00001c1fff0b7424 */ /* 0x000fe400078e00ff */
[----:B------:R-:W-:-:S07]  /*1a6b0*/  IMAD.MOV.U32 R15, RZ, RZ, -0x1 ;  /* 0xffffffffff0f7424 */ /* 0x000fce00078e00ff */
[----:B------:R-:W-:Y:S05]  /*1a6c0*/  WARPSYNC.COLLECTIVE R15, `(.L_x_692) ;  /* 0x000000000f087348 */ /* 0x000fea0003c00000 */
[----:B------:R0:W1:Y:S02]  /*1a6d0*/  SHFL.IDX P6, R14, R13, R12, R11 ;  /* 0x0000000c0d0e7389 */ /* 0x00006400000c000b */
[----:B01----:R-:W-:Y:S01]  /*1a6e0*/  ENDCOLLECTIVE ;  /* 0x000000000000791b */ /* 0x003fe20003800000 */
.L_x_692:
[----:B------:R-:W-:Y:S01]  /*1a6f0*/  IMAD.MOV.U32 R13, RZ, RZ, R0 ;  /* 0x000000ffff0d7224 */ /* 0x000fe200078e0000 */
[----:B------:R-:W-:-:S07]  /*1a700*/  MOV R3, R14 ;  /* 0x0000000e00037202 */ /* 0x000fce0000000f00 */
[----:B------:R-:W-:Y:S05]  /*1a710*/  WARPSYNC.COLLECTIVE R15, `(.L_x_693) ;  /* 0x000000000f087348 */ /* 0x000fea0003c00000 */
[----:B------:R0:W1:Y:S02]  /*1a720*/  SHFL.IDX P6, R14, R13, R12, R11 ;  /* 0x0000000c0d0e7389 */ /* 0x00006400000c000b */
[----:B01----:R-:W-:Y:S01]  /*1a730*/  ENDCOLLECTIVE ;  /* 0x000000000000791b */ /* 0x003fe20003800000 */
.L_x_693:
[----:B------:R-:W-:Y:S05]  /*1a740*/  BRA `(.L_x_694) ;  /* 0xffffff8400fc7947 */ /* 0x000fea000383ffff */
.L_x_535:
[----:B------:R-:W-:Y:S01]  /*1a750*/  BSSY B1, `(.L_x_695) ;  /* 0x0000008000017945 */ /* 0x000fe20003800000 */
[----:B---3--:R-:W-:Y:S01]  /*1a760*/  IMAD.MOV.U32 R13, RZ, RZ, R4 ;  /* 0x000000ffff0d7224 */ /* 0x008fe200078e0004 */
[----:B------:R-:W-:Y:S01]  /*1a770*/  MOV R11, 0x1c1f ;  /* 0x00001c1f000b7802 */ /* 0x000fe20000000f00 */
[----:B------:R-:W-:Y:S02]  /*1a780*/  IMAD.MOV.U32 R12, RZ, RZ, 0x1 ;  /* 0x00000001ff0c7424 */ /* 0x000fe400078e00ff */
[----:B------:R-:W-:-:S07]  /*1a790*/  IMAD.MOV.U32 R15, RZ, RZ, -0x1 ;  /* 0xffffffffff0f7424 */ /* 0x000fce00078e00ff */
[----:B012---:R-:W-:Y:S05]  /*1a7a0*/  WARPSYNC.COLLECTIVE R15, `(.L_x_696) ;  /* 0x000000000f087348 */ /* 0x007fea0003c00000 */
[----:B--2---:R2:W3:Y:S02]  /*1a7b0*/  SHFL.IDX P6, R14, R13, R12, R11 ;  /* 0x0000000c0d0e7389 */ /* 0x0044e400000c000b */
[----:B0123--:R-:W-:Y:S01]  /*1a7c0*/  ENDCOLLECTIVE ;  /* 0x000000000000791b */ /* 0x00ffe20003800000 */
.L_x_696:
[----:B------:R-:W-:Y:S05]  /*1a7d0*/  BSYNC B1 ;  /* 0x0000000000017941 */ /* 0x000fea0003800000 */
.L_x_695:
[----:B------:R-:W-:Y:S01]  /*1a7e0*/  IMAD.MOV.U32 R13, RZ, RZ, R0 ;  /* 0x000000ffff0d7224 */ /* 0x000fe200078e0000 */
[----:B------:R-:W-:Y:S01]  /*1a7f0*/  MOV R12, 0x1 ;  /* 0x00000001000c7802 */ /* 0x000fe20000000f00 */
[----:B------:R-:W-:Y:S02]  /*1a800*/  IMAD.MOV.U32 R11, RZ, RZ, 0x1c1f ;  /* 0x00001c1fff0b7424 */ /* 0x000fe400078e00ff */
[----:B------:R-:W-:Y:S02]  /*1a810*/  IMAD.MOV.U32 R15, RZ, RZ, -0x1 ;  /* 0xffffffffff0f7424 */ /* 0x000fe400078e00ff */
[----:B------:R-:W-:-:S07]  /*1a820*/  IMAD.MOV.U32 R3, RZ, RZ, R14 ;  /* 0x000000ffff037224 */ /* 0x000fce00078e000e */
[----:B------:R-:W-:Y:S05]  /*1a830*/  WARPSYNC.COLLECTIVE R15, `(.L_x_697) ;  /* 0x000000000f087348 */ /* 0x000fea0003c00000 */
[----:B------:R0:W1:Y:S02]  /*1a840*/  SHFL.IDX P6, R14, R13, R12, R11 ;  /* 0x0000000c0d0e7389 */ /* 0x00006400000c000b */
[----:B01----:R-:W-:Y:S01]  /*1a850*/  ENDCOLLECTIVE ;  /* 0x000000000000791b */ /* 0x003fe20003800000 */
.L_x_697:
[----:B------:R-:W-:Y:S05]  /*1a860*/  BRA `(.L_x_698) ;  /* 0xffffff8800107947 */ /* 0x000fea000383ffff */
.L_x_552:
[----:B------:R-:W0:Y:S01]  /*1a870*/  S2R R8, SR_TID.X ;  /* 0x0000000000087919 */ /* 0x000e220000002100 */
[----:B------:R-:W-:Y:S01]  /*1a880*/  BSSY B1, `(.L_x_699) ;  /* 0x000000a000017945 */ /* 0x000fe20003800000 */
[----:B------:R-:W-:Y:S01]  /*1a890*/  MOV R12, RZ ;  /* 0x000000ff000c7202 */ /* 0x000fe20000000f00 */
[----:B------:R-:W-:Y:S02]  /*1a8a0*/  IMAD.MOV.U32 R11, RZ, RZ, 0x1f ;  /* 0x0000001fff0b7424 */ /* 0x000fe400078e00ff */
[----:B------:R-:W-:Y:S01]  /*1a8b0*/  IMAD.MOV.U32 R15, RZ, RZ, -0x1 ;  /* 0xffffffffff0f7424 */ /* 0x000fe200078e00ff */
[----:B0-----:R-:W-:-:S04]  /*1a8c0*/  SHF.R.U32.HI R8, RZ, 0x5, R8 ;  /* 0x00000005ff087819 */ /* 0x001fc80000011608 */
[----:B------:R-:W-:-:S05]  /*1a8d0*/  LOP3.LUT R8, R8, 0x3, RZ, 0xc0, !PT ;  /* 0x0000000308087812 */ /* 0x000fca00078ec0ff */
[----:B------:R-:W-:-:S07]  /*1a8e0*/  IMAD.MOV.U32 R13, RZ, RZ, R8 ;  /* 0x000000ffff0d7224 */ /* 0x000fce00078e0008 */
[----:B------:R-:W-:Y:S05]  /*1a8f0*/  WARPSYNC.COLLECTIVE R15, `(.L_x_700) ;  /* 0x000000000f087348 */ /* 0x000fea0003c00000 */
[----:B------:R0:W1:Y:S02]  /*1a900*/  SHFL.IDX P6, R14, R13, R12, R11 ;  /* 0x0000000c0d0e7389 */ /* 0x00006400000c000b */
[----:B01----:R-:W-:Y:S01]  /*1a910*/  ENDCOLLECTIVE ;  /* 0x000000000000791b */ /* 0x003fe20003800000 */
.L_x_700:
[----:B------:R-:W-:Y:S05]  /*1a920*/  BSYNC B1 ;  /* 0x0000000000017941 */ /* 0x000fea0003800000 */
.L_x_699:
[----:B------:R-:W-:Y:S05]  /*1a930*/  BRA `(.L_x_701) ;  /* 0xffffff9800bc7947 */ /* 0x000fea000383ffff */
.L_x_554:
[----:B------:R-:W-:Y:S01]  /*1a940*/  BSSY B1, `(.L_x_702) ;  /* 0x0000006000017945 */ /* 0x000fe20003800000 */
[----:B------:R-:W-:-:S07]  /*1a950*/  IMAD.MOV.U32 R15, RZ, RZ, -0x1 ;  /* 0xffffffffff0f7424 */ /* 0x000fce00078e00ff */
[----:B0-----:R-:W-:Y:S05]  /*1a960*/  WARPSYNC.COLLECTIVE R15, `(.L_x_703) ;  /* 0x000000000f0c7348 */ /* 0x001fea0003c00000 */
[----:B------:R-:W-:Y:S02]  /*1a970*/  ELECT P6, UR62, PT ;  /* 0x00000000003e782f */ /* 0x000fe400038c0000 */
[----:B------:R-:W-:Y:S01]  /*1a980*/  MOV R14, UR62 ;  /* 0x0000003e000e7c02 */ /* 0x000fe20008000f00 */
[----:B0-----:R-:W-:Y:S10]  /*1a990*/  ENDCOLLECTIVE ;  /* 0x000000000000791b */ /* 0x001ff40003800000 */
.L_x_703:
[----:B------:R-:W-:Y:S05]  /*1a9a0*/  BSYNC B1 ;  /* 0x0000000000017941 */ /* 0x000fea0003800000 */
.L_x_702:
[----:B------:R-:W-:Y:S05]  /*1a9b0*/  BRA `(.L_x_553) ;  /* 0xffffff9800b47947 */ /* 0x000fea000383ffff */
.L_x_556:
[----:B0-----:R0:W1:Y:S02]  /*1a9c0*/  SYNCS.PHASECHK.TRANS64.TRYWAIT P0, [R22+URZ+0x2d820], R5 ;  /* 0x02d82005160075a7 */ /* 0x001064000800017f */
[----:B-1----:R-:W-:Y:S05]  /*1a9d0*/  @!P0 NANOSLEEP.SYNCS 0x989680 ;  /* 0x009896800000895d */ /* 0x002fea0003900000 */
[----:B------:R-:W1:Y:S02]  /*1a9e0*/  @!P0 SYNCS.PHASECHK.TRANS64 P0, [R22+URZ+0x2d820], R5 ;  /* 0x02d82005160085a7 */ /* 0x000e64000800007f */
[----:B-1----:R-:W-:Y:S05]  /*1a9f0*/  @!P0 BRA `(.L_x_556) ;  /* 0xfffffffc00f08947 */ /* 0x002fea000383ffff */
[----:B------:R-:W-:Y:S05]  /*1aa00*/  BRA `(.L_x_704) ;  /* 0xffffff9800c47947 */ /* 0x000fea000383ffff */
.L_x_560:
[----:B-1----:R1:W2:Y:S02]  /*1aa10*/  SYNCS.PHASECHK.TRANS64.TRYWAIT P0, [R8+URZ+0x2d8a0], R10 ;  /* 0x02d8a00a080075a7 */ /* 0x0022a4000800017f */
[----:B--2---:R-:W-:Y:S05]  /*1aa20*/  @!P0 NANOSLEEP.SYNCS 0x989680 ;  /* 0x009896800000895d */ /* 0x004fea0003900000 */
[----:B------:R-:W2:Y:S02]  /*1aa30*/  @!P0 SYNCS.PHASECHK.TRANS64 P0, [R8+URZ+0x2d8a0], R10 ;  /* 0x02d8a00a080085a7 */ /* 0x000ea4000800007f */
[----:B--2---:R-:W-:Y:S05]  /*1aa40*/  @!P0 BRA `(.L_x_560) ;  /* 0xfffffffc00f08947 */ /* 0x004fea000383ffff */
[----:B------:R-:W-:Y:S05]  /*1aa50*/  BRA `(.L_x_705) ;  /* 0xffffff9800e07947 */ /* 0x000fea000383ffff */
.L_x_567:
[----:B0-----:R0:W2:Y:S02]  /*1aa60*/  SYNCS.PHASECHK.TRANS64.TRYWAIT P0, [R8+URZ+0x2d8c0], R10 ;  /* 0x02d8c00a080075a7 */ /* 0x0010a4000800017f */
[----:B--2---:R-:W-:Y:S05]  /*1aa70*/  @!P0 NANOSLEEP.SYNCS 0x989680 ;  /* 0x009896800000895d */ /* 0x004fea0003900000 */
[----:B------:R-:W2:Y:S02]  /*1aa80*/  @!P0 SYNCS.PHASECHK.TRANS64 P0, [R8+URZ+0x2d8c0], R10 ;  /* 0x02d8c00a080085a7 */ /* 0x000ea4000800007f */
[----:B--2---:R-:W-:Y:S05]  /*1aa90*/  @!P0 BRA `(.L_x_567) ;  /* 0xfffffffc00f08947 */ /* 0x004fea000383ffff */
[----:B------:R-:W-:Y:S05]  /*1aaa0*/  BRA `(.L_x_706) ;  /* 0xffffff9c00dc7947 */ /* 0x000fea000383ffff */
.L_x_576:
[----:B0-----:R0:W1:Y:S02]  /*1aab0*/  SYNCS.PHASECHK.TRANS64.TRYWAIT P1, [R8+URZ+0x2d8a0], R7 ;  /* 0x02d8a007080075a7 */ /* 0x001064000802017f */
[----:B-1----:R-:W-:Y:S05]  /*1aac0*/  @!P1 NANOSLEEP.SYNCS 0x989680 ;  /* 0x009896800000995d */ /* 0x002fea0003900000 */
[----:B------:R-:W1:Y:S02]  /*1aad0*/  @!P1 SYNCS.PHASECHK.TRANS64 P1, [R8+URZ+0x2d8a0], R7 ;  /* 0x02d8a007080095a7 */ /* 0x000e64000802007f */
[----:B-1----:R-:W-:Y:S05]  /*1aae0*/  @!P1 BRA `(.L_x_576) ;  /* 0xfffffffc00f09947 */ /* 0x002fea000383ffff */
[----:B------:R-:W-:Y:S05]  /*1aaf0*/  BRA `(.L_x_707) ;  /* 0xffffffa4001c7947 */ /* 0x000fea000383ffff */
.L_x_583:
[----:B-1----:R1:W2:Y:S02]  /*1ab00*/  SYNCS.PHASECHK.TRANS64.TRYWAIT P1, [R8+URZ+0x2d8c0], R7 ;  /* 0x02d8c007080075a7 */ /* 0x0022a4000802017f */
[----:B--2---:R-:W-:Y:S05]  /*1ab10*/  @!P1 NANOSLEEP.SYNCS 0x989680 ;  /* 0x009896800000995d */ /* 0x004fea0003900000 */
[----:B------:R-:W2:Y:S02]  /*1ab20*/  @!P1 SYNCS.PHASECHK.TRANS64 P1, [R8+URZ+0x2d8c0], R7 ;  /* 0x02d8c007080095a7 */ /* 0x000ea4000802007f */
[----:B--2---:R-:W-:Y:S05]  /*1ab30*/  @!P1 BRA `(.L_x_583) ;  /* 0xfffffffc00f09947 */ /* 0x004fea000383ffff */
[----:B------:R-:W-:Y:S05]  /*1ab40*/  BRA `(.L_x_708) ;  /* 0xffffffa800147947 */ /* 0x000fea000383ffff */
.L_x_598:
[----:B------:R-:W0:Y:S01]  /*1ab50*/  S2R R20, SR_TID.X ;  /* 0x0000000000147919 */ /* 0x000e220000002100 */
[----:B------:R-:W-:Y:S01]  /*1ab60*/  BSSY B0, `(.L_x_709) ;  /* 0x000000a000007945 */ /* 0x000fe20003800000 */
[----:B------:R-:W-:Y:S02]  /*1ab70*/  IMAD.MOV.U32 R12, RZ, RZ, RZ ;  /* 0x000000ffff0c7224 */ /* 0x000fe400078e00ff */
[----:B------:R-:W-:Y:S01]  /*1ab80*/  IMAD.MOV.U32 R15, RZ, RZ, -0x1 ;  /* 0xffffffffff0f7424 */ /* 0x000fe200078e00ff */
[----:B0-----:R-:W-:-:S04]  /*1ab90*/  SHF.R.U32.HI R11, RZ, 0x5, R20 ;  /* 0x00000005ff0b7819 */ /* 0x001fc80000011614 */
[----:B------:R-:W-:-:S04]  /*1aba0*/  LOP3.LUT R11, R11, 0x3, RZ, 0xc0, !PT ;  /* 0x000000030b0b7812 */ /* 0x000fc800078ec0ff */
[----:B------:R-:W-:Y:S01]  /*1abb0*/  MOV R13, R11 ;  /* 0x0000000b000d7202 */ /* 0x000fe20000000f00 */
[----:B------:R-:W-:-:S07]  /*1abc0*/  IMAD.MOV.U32 R11, RZ, RZ, 0x1f ;  /* 0x0000001fff0b7424 */ /* 0x000fce00078e00ff */
[----:B-----5:R-:W-:Y:S05]  /*1abd0*/  WARPSYNC.COLLECTIVE R15, `(.L_x_710) ;  /* 0x000000000f087348 */ /* 0x020fea0003c00000 */
[----:B------:R0:W1:Y:S02]  /*1abe0*/  SHFL.IDX P6, R14, R13, R12, R11 ;  /* 0x0000000c0d0e7389 */ /* 0x00006400000c000b */
[----:B01---5:R-:W-:Y:S01]  /*1abf0*/  ENDCOLLECTIVE ;  /* 0x000000000000791b */ /* 0x023fe20003800000 */
.L_x_710:
[----:B------:R-:W-:Y:S05]  /*1ac00*/  BSYNC B0 ;  /* 0x0000000000007941 */ /* 0x000fea0003800000 */
.L_x_709:
[----:B------:R-:W-:Y:S05]  /*1ac10*/  BRA `(.L_x_711) ;  /* 0xffffffb400487947 */ /* 0x000fea000383ffff */
.L_x_601:
[----:B-1----:R1:W2:Y:S02]  /*1ac20*/  SYNCS.PHASECHK.TRANS64.TRYWAIT P0, [R0+URZ+0x2d840], R5 ;  /* 0x02d84005000075a7 */ /* 0x0022a4000800017f */
[----:B--2---:R-:W-:Y:S05]  /*1ac30*/  @!P0 NANOSLEEP.SYNCS 0x989680 ;  /* 0x009896800000895d */ /* 0x004fea0003900000 */
[----:B------:R-:W2:Y:S02]  /*1ac40*/  @!P0 SYNCS.PHASECHK.TRANS64 P0, [R0+URZ+0x2d840], R5 ;  /* 0x02d84005000085a7 */ /* 0x000ea4000800007f */
[----:B--2---:R-:W-:Y:S05]  /*1ac50*/  @!P0 BRA `(.L_x_601) ;  /* 0xfffffffc00f08947 */ /* 0x004fea000383ffff */
[----:B------:R-:W-:Y:S05]  /*1ac60*/  BRA `(.L_x_712) ;  /* 0xffffffb400ac7947 */ /* 0x000fea000383ffff */
.L_x_602:
        /* <DEDUP_REMOVED lines=8> */
.L_x_714:
[----:B------:R-:W-:Y:S05]  /*1acf0*/  BSYNC B0 ;  /* 0x0000000000007941 */ /* 0x000fea0003800000 */
.L_x_713:
        /* <DEDUP_REMOVED lines=8> */
.L_x_715:
[----:B------:R-:W-:Y:S01]  /*1ad80*/  MOV R13, R7 ;  /* 0x00000007000d7202 */ /* 0x000fe20000000f00 */
[----:B------:R-:W-:Y:S02]  /*1ad90*/  IMAD.MOV.U32 R12, RZ, RZ, 0x1 ;  /* 0x00000001ff0c7424 */ /* 0x000fe400078e00ff */
[----:B------:R-:W-:-:S07]  /*1ada0*/  IMAD.MOV.U32 R4, RZ, RZ, R14 ;  /* 0x000000ffff047224 */ /* 0x000fce00078e000e */
[----:B------:R-:W-:Y:S05]  /*1adb0*/  WARPSYNC.COLLECTIVE R15, `(.L_x_716) ;  /* 0x000000000f087348 */ /* 0x000fea0003c00000 */
[----:B------:R0:W1:Y:S02]  /*1adc0*/  SHFL.IDX P6, R14, R13, R12, R11 ;  /* 0x0000000c0d0e7389 */ /* 0x00006400000c000b */
[----:B01----:R-:W-:Y:S01]  /*1add0*/  ENDCOLLECTIVE ;  /* 0x000000000000791b */ /* 0x003fe20003800000 */
.L_x_716:
[----:B------:R-:W-:-:S05]  /*1ade0*/  @P0 LEA R5, P1, R9, R4, 0x1 ;  /* 0x0000000409050211 */ /* 0x000fca00078208ff */
[----:B------:R-:W-:Y:S01]  /*1adf0*/  @P0 IMAD.X R4, RZ, RZ, R6, P1 ;  /* 0x000000ffff040224 */ /* 0x000fe200008e0606 */
[----:B------:R-:W-:Y:S01]  /*1ae00*/  ISETP.GE.AND P1, PT, R3, 0x21, PT ;  /* 0x000000210300780c */ /* 0x000fe20003f26270 */
[----:B------:R-:W-:-:S03]  /*1ae10*/  @P0 IMAD R6, R8, 0x2, R22 ;  /* 0x0000000208060824 */ /* 0x000fc600078e0216 */
        /* <DEDUP_REMOVED lines=10> */
[----:B0-----:R-:W-:-:S07]  /*1aec0*/  IMAD.MOV.U32 R6, RZ, RZ, R14 ;  /* 0x000000ffff067224 */ /* 0x001fce00078e000e */
[----:B------:R-:W-:Y:S05]  /*1aed0*/  WARPSYNC.COLLECTIVE R15, `(.L_x_717) ;  /* 0x000000000f087348 */ /* 0x000fea0003c00000 */
[----:B------:R0:W1:Y:S02]  /*1aee0*/  SHFL.IDX P6, R14, R13, R12, R11 ;  /* 0x0000000c0d0e7389 */ /* 0x00006400000c000b */
[----:B01----:R-:W-:Y:S01]  /*1aef0*/  ENDCOLLECTIVE ;  /* 0x000000000000791b */ /* 0x003fe20003800000 */
.L_x_717:
[----:B------:R-:W-:Y:S01]  /*1af00*/  IMAD.MOV.U32 R13, RZ, RZ, R7 ;  /* 0x000000ffff0d7224 */ /* 0x000fe200078e0007 */
[----:B------:R-:W-:Y:S02]  /*1af10*/  MOV R12, 0x2 ;  /* 0x00000002000c7802 */ /* 0x000fe40000000f00 */
[----:B------:R-:W-:-:S07]  /*1af20*/  MOV R4, R14 ;  /* 0x0000000e00047202 */ /* 0x000fce0000000f00 */
[----:B------:R-:W-:Y:S05]  /*1af30*/  WARPSYNC.COLLECTIVE R15, `(.L_x_718) ;  /* 0x000000000f087348 */ /* 0x000fea0003c00000 */
[----:B------:R0:W1:Y:S02]  /*1af40*/  SHFL.IDX P6, R14, R13, R12, R11 ;  /* 0x0000000c0d0e7389 */ /* 0x00006400000c000b */
[----:B01----:R-:W-:Y:S01]  /*1af50*/  ENDCOLLECTIVE ;  /* 0x000000000000791b */ /* 0x003fe20003800000 */
.L_x_718:
[----:B------:R-:W-:-:S05]  /*1af60*/  @P1 LEA R5, P0, R9, R4, 0x1 ;  /* 0x0000000409051211 */ /* 0x000fca00078008ff */
[----:B------:R-:W-:Y:S02]  /*1af70*/  @P1 IMAD.X R4, RZ, RZ, R6, P0 ;  /* 0x000000ffff041224 */ /* 0x000fe400000e0606 */
        /* <DEDUP_REMOVED lines=16> */
.L_x_719:
[----:B------:R-:W-:Y:S02]  /*1b080*/  IMAD.MOV.U32 R13, RZ, RZ, R7 ;  /* 0x000000ffff0d7224 */ /* 0x000fe400078e0007 */
[----:B------:R-:W-:Y:S02]  /*1b090*/  IMAD.MOV.U32 R12, RZ, RZ, 0x3 ;  /* 0x00000003ff0c7424 */ /* 0x000fe400078e00ff */
[----:B------:R-:W-:-:S07]  /*1b0a0*/  IMAD.MOV.U32 R4, RZ, RZ, R14 ;  /* 0x000000ffff047224 */ /* 0x000fce00078e000e */
[----:B------:R-:W-:Y:S05]  /*1b0b0*/  WARPSYNC.COLLECTIVE R15, `(.L_x_720) ;  /* 0x000000000f087348 */ /* 0x000fea0003c00000 */
[----:B------:R0:W1:Y:S02]  /*1b0c0*/  SHFL.IDX P6, R14, R13, R12, R11 ;  /* 0x0000000c0d0e7389 */ /* 0x00006400000c000b */
[----:B01----:R-:W-:Y:S01]  /*1b0d0*/  ENDCOLLECTIVE ;  /* 0x000000000000791b */ /* 0x003fe20003800000 */
.L_x_720:
[----:B------:R-:W-:-:S04]  /*1b0e0*/  @P1 LEA R5, P0, R9, R4, 0x1 ;  /* 0x0000000409051211 */ /* 0x000fc800078008ff */
[----:B------:R-:W-:Y:S01]  /*1b0f0*/  @P1 IADD3.X R4, RZ, R6, RZ, P0, !PT ;  /* 0x00000006ff041210 */ /* 0x000fe200007fe4ff */
[----:B------:R-:W-:-:S03]  /*1b100*/  @P1 IMAD R6, R8, 0x2, R22 ;  /* 0x0000000208061824 */ /* 0x000fc600078e0216 */
        /* <DEDUP_REMOVED lines=12> */
.L_x_721:
[----:B------:R-:W-:Y:S01]  /*1b1d0*/  @!PT LDS RZ, [RZ] ;  /* 0x00000000fffff984 */ /* 0x000fe20000000800 */
[----:B------:R-:W-:Y:S01]  /*1b1e0*/  @!PT LDS RZ, [RZ] ;  /* 0x00000000fffff984 */ /* 0x000fe20000000800 */
[----:B------:R-:W-:Y:S01]  /*1b1f0*/  @!PT LDS RZ, [RZ] ;  /* 0x00000000fffff984 */ /* 0x000fe20000000800 */
[----:B------:R1:W-:Y:S04]  /*1b200*/  @P1 LDGSTS.E.BYPASS.LTC128B.128 [R6+0x18400], desc[UR42][R4.64+0x40], !P3 ;  /* 0x1840004004061fae */ /* 0x0003e8000d901d6a */
[----:B------:R1:W-:Y:S01]  /*1b210*/  @P1 LDGSTS.E.BYPASS.LTC128B.128 [R6+0x1a400], desc[UR42][R4.64+0x80], !P2 ;  /* 0x1a40008004061fae */ /* 0x0003e2000d101d6a */
[----:B------:R-:W-:Y:S01]  /*1b220*/  IMAD.MOV.U32 R2, RZ, RZ, R14 ;  /* 0x000000ffff027224 */ /* 0x000fe200078e000e */
[----:B------:R-:W-:Y:S06]  /*1b230*/  BRA `(.L_x_722) ;  /* 0xffffffb400647947 */ /* 0x000fec000383ffff */
.L_x_607:
[----:B------:R0:W5:Y:S01]  /*1b240*/  LDL R8, [R1+0x28] ;  /* 0x0000280001087983 */ /* 0x0001620000100800 */
[----:B------:R-:W-:Y:S01]  /*1b250*/  IMAD.MOV.U32 R13, RZ, RZ, R4 ;  /* 0x000000ffff0d7224 */ /* 0x000fe200078e0004 */
[----:B------:R-:W-:Y:S01]  /*1b260*/  MOV R12, RZ ;  /* 0x000000ff000c7202 */ /* 0x000fe20000000f00 */
[----:B------:R-:W-:Y:S02]  /*1b270*/  IMAD.MOV.U32 R11, RZ, RZ, 0x1c1f ;  /* 0x00001c1fff0b7424 */ /* 0x000fe400078e00ff */
[----:B------:R-:W-:Y:S02]  /*1b280*/  IMAD.MOV.U32 R15, RZ, RZ, -0x1 ;  /* 0xffffffffff0f7424 */ /* 0x000fe400078e00ff */
[----:B-----5:R-:W-:Y:S02]  /*1b290*/  IMAD R0, R21, R9, RZ ;  /* 0x0000000915007224 */ /* 0x020fe400078e02ff */
[----:B0-----:R-:W-:-:S07]  /*1b2a0*/  IMAD R17, R17, 0xc0, R20 ;  /* 0x000000c011117824 */ /* 0x001fce00078e0214 */
[----:B------:R-:W-:Y:S05]  /*1b2b0*/  WARPSYNC.COLLECTIVE R15, `(.L_x_723) ;  /* 0x000000000f087348 */ /* 0x000fea0003c00000 */
[----:B------:R0:W1:Y:S02]  /*1b2c0*/  SHFL.IDX P6, R14, R13, R12, R11 ;  /* 0x0000000c0d0e7389 */ /* 0x00006400000c000b */
[----:B01----:R-:W-:Y:S01]  /*1b2d0*/  ENDCOLLECTIVE ;  /* 0x000000000000791b */ /* 0x003fe20003800000 */
.L_x_723:
[C---:B------:R-:W-:Y:S01]  /*1b2e0*/  VIADD R9, R17.reuse, 0x20 ;  /* 0x0000002011097836 */ /* 0x040fe20000000000 */
[----:B------:R-:W-:Y:S02]  /*1b2f0*/  ISETP.GE.AND P3, PT, R17, R0, PT ;  /* 0x000000001100720c */ /* 0x000fe40003f66270 */
[----:B------:R-:W-:Y:S01]  /*1b300*/  MOV R13, R5 ;  /* 0x00000005000d7202 */ /* 0x000fe20000000f00 */
[----:B------:R-:W-:-:S10]  /*1b310*/  IMAD.MOV.U32 R2, RZ, RZ, R14 ;  /* 0x000000ffff027224 */ /* 0x000fd400078e000e */
[----:B------:R-:W-:Y:S05]  /*1b320*/  WARPSYNC.COLLECTIVE R15, `(.L_x_724) ;  /* 0x000000000f087348 */ /* 0x000fea0003c00000 */
[----:B------:R0:W1:Y:S02]  /*1b330*/  SHFL.IDX P6, R14, R13, R12, R11 ;  /* 0x0000000c0d0e7389 */ /* 0x00006400000c000b */
[----:B01----:R-:W-:Y:S01]  /*1b340*/  ENDCOLLECTIVE ;  /* 0x000000000000791b */ /* 0x003fe20003800000 */
.L_x_724:
[----:B------:R-:W-:Y:S01]  /*1b350*/  MOV R13, R4 ;  /* 0x00000004000d7202 */ /* 0x000fe20000000f00 */
[----:B------:R-:W-:Y:S02]  /*1b360*/  IMAD.MOV.U32 R12, RZ, RZ, 0x1 ;  /* 0x00000001ff0c7424 */ /* 0x000fe400078e00ff */
[----:B------:R-:W-:-:S07]  /*1b370*/  IMAD.MOV.U32 R3, RZ, RZ, R14 ;  /* 0x000000ffff037224 */ /* 0x000fce00078e000e */
[----:B------:R-:W-:Y:S05]  /*1b380*/  WARPSYNC.COLLECTIVE R15, `(.L_x_725) ;  /* 0x000000000f087348 */ /* 0x000fea0003c00000 */
[----:B------:R0:W1:Y:S02]  /*1b390*/  SHFL.IDX P6, R14, R13, R12, R11 ;  /* 0x0000000c0d0e7389 */ /* 0x00006400000c000b */
[----:B01----:R-:W-:Y:S01]  /*1b3a0*/  ENDCOLLECTIVE ;  /* 0x000000000000791b */ /* 0x003fe20003800000 */
.L_x_725:
        /* <DEDUP_REMOVED lines=12> */
[----:B------:R-:W-:Y:S01]  /*1b470*/  ISETP.GE.AND P3, PT, R9, R0, PT ;  /* 0x000000000900720c */ /* 0x000fe20003f66270 */
[----:B0-----:R-:W-:-:S12]  /*1b480*/  IMAD.MOV.U32 R2, RZ, RZ, R14 ;  /* 0x000000ffff027224 */ /* 0x001fd800078e000e */
[----:B------:R-:W-:Y:S05]  /*1b490*/  WARPSYNC.COLLECTIVE R15, `(.L_x_726) ;  /* 0x000000000f087348 */ /* 0x000fea0003c00000 */
[----:B------:R0:W1:Y:S02]  /*1b4a0*/  SHFL.IDX P6, R14, R13, R12, R11 ;  /* 0x0000000c0d0e7389 */ /* 0x00006400000c000b */
[----:B01----:R-:W-:Y:S01]  /*1b4b0*/  ENDCOLLECTIVE ;  /* 0x000000000000791b */ /* 0x003fe20003800000 */
.L_x_726:
[----:B------:R-:W-:Y:S01]  /*1b4c0*/  IMAD.MOV.U32 R13, RZ, RZ, R4 ;  /* 0x000000ffff0d7224 */ /* 0x000fe200078e0004 */
[----:B------:R-:W-:Y:S02]  /*1b4d0*/  MOV R12, 0x2 ;  /* 0x00000002000c7802 */ /* 0x000fe40000000f00 */
[----:B------:R-:W-:-:S07]  /*1b4e0*/  MOV R3, R14 ;  /* 0x0000000e00037202 */ /* 0x000fce0000000f00 */
[----:B------:R-:W-:Y:S05]  /*1b4f0*/  WARPSYNC.COLLECTIVE R15, `(.L_x_727) ;  /* 0x000000000f087348 */ /* 0x000fea0003c00000 */
[----:B------:R0:W1:Y:S02]  /*1b500*/  SHFL.IDX P6, R14, R13, R12, R11 ;  /* 0x0000000c0d0e7389 */ /* 0x00006400000c000b */
[----:B01----:R-:W-:Y:S01]  /*1b510*/  ENDCOLLECTIVE ;  /* 0x000000000000791b */ /* 0x003fe20003800000 */
.L_x_727:
        /* <DEDUP_REMOVED lines=11> */
[----:B------:R0:W-:Y:S02]  /*1b5d0*/  @!P3 LDGSTS.E.BYPASS.LTC128B.128 [R8+0x12c00], desc[UR42][R2.64+0x80], !P2 ;  /* 0x12c000800208bfae */ /* 0x0001e4000d101d6a */
[----:B0-----:R-:W-:-:S05]  /*1b5e0*/  VIADD R2, R17, 0x40 ;  /* 0x0000004011027836 */ /* 0x001fca0000000000 */
[----:B------:R-:W-:Y:S01]  /*1b5f0*/  ISETP.GE.AND P3, PT, R2, R0, PT ;  /* 0x000000000200720c */ /* 0x000fe20003f66270 */
[----:B------:R-:W-:-:S12]  /*1b600*/  IMAD.MOV.U32 R2, RZ, RZ, R14 ;  /* 0x000000ffff027224 */ /* 0x000fd800078e000e */
[----:B------:R-:W-:Y:S05]  /*1b610*/  WARPSYNC.COLLECTIVE R15, `(.L_x_728) ;  /* 0x000000000f087348 */ /* 0x000fea0003c00000 */
[----:B------:R0:W1:Y:S02]  /*1b620*/  SHFL.IDX P6, R14, R13, R12, R11 ;  /* 0x0000000c0d0e7389 */ /* 0x00006400000c000b */
[----:B01----:R-:W-:Y:S01]  /*1b630*/  ENDCOLLECTIVE ;  /* 0x000000000000791b */ /* 0x003fe20003800000 */
.L_x_728:
[----:B------:R-:W-:Y:S02]  /*1b640*/  IMAD.MOV.U32 R13, RZ, RZ, R4 ;  /* 0x000000ffff0d7224 */ /* 0x000fe400078e0004 */
[----:B------:R-:W-:Y:S02]  /*1b650*/  IMAD.MOV.U32 R12, RZ, RZ, 0x3 ;  /* 0x00000003ff0c7424 */ /* 0x000fe400078e00ff */
[----:B------:R-:W-:-:S07]  /*1b660*/  IMAD.MOV.U32 R3, RZ, RZ, R14 ;  /* 0x000000ffff037224 */ /* 0x000fce00078e000e */
[----:B------:R-:W-:Y:S05]  /*1b670*/  WARPSYNC.COLLECTIVE R15, `(.L_x_729) ;  /* 0x000000000f087348 */ /* 0x000fea0003c00000 */
[----:B------:R0:W1:Y:S02]  /*1b680*/  SHFL.IDX P6, R14, R13, R12, R11 ;  /* 0x0000000c0d0e7389 */ /* 0x00006400000c000b */
[----:B01----:R-:W-:Y:S01]  /*1b690*/  ENDCOLLECTIVE ;  /* 0x000000000000791b */ /* 0x003fe20003800000 */
.L_x_729:
[----:B------:R-:W-:-:S04]  /*1b6a0*/  @!P3 LEA R3, P4, R10, R3, 0x1 ;  /* 0x000000030a03b211 */ /* 0x000fc800078808ff */
[----:B------:R-:W-:-:S04]  /*1b6b0*/  @!P3 IADD3.X R2, RZ, R2, RZ, P4, !PT ;  /* 0x00000002ff02b210 */ /* 0x000fc800027fe4ff */
[-C--:B------:R-:W-:Y:S02]  /*1b6c0*/  @!P3 LOP3.LUT R3, R3, R2.reuse, RZ, 0x3c, !PT ;  /* 0x000000020303b212 */ /* 0x080fe400078e3cff */
[----:B------:R-:W-:Y:S02]  /*1b6d0*/  MOV R13, R5 ;  /* 0x00000005000d7202 */ /* 0x000fe40000000f00 */
        /* <DEDUP_REMOVED lines=10> */
.L_x_730:
[----:B------:R-:W-:Y:S01]  /*1b780*/  @!PT LDS RZ, [RZ] ;  /* 0x00000000fffff984 */ /* 0x000fe20000000800 */
[----:B------:R-:W-:Y:S01]  /*1b790*/  @!PT LDS RZ, [RZ] ;  /* 0x00000000fffff984 */ /* 0x000fe20000000800 */
[----:B------:R-:W-:Y:S01]  /*1b7a0*/  @!PT LDS RZ, [RZ] ;  /* 0x00000000fffff984 */ /* 0x000fe20000000800 */
[----:B------:R-:W-:Y:S04]  /*1b7b0*/  @!P3 LDGSTS.E.BYPASS.LTC128B.128 [R8+0x10400], desc[UR42][R2.64+0x40], !P1 ;  /* 0x104000400208bfae */ /* 0x000fe8000c901d6a */
[----:B------:R0:W-:Y:S01]  /*1b7c0*/  @!P3 LDGSTS.E.BYPASS.LTC128B.128 [R8+0x13400], desc[UR42][R2.64+0x80], !P2 ;  /* 0x134000800208bfae */ /* 0x0001e2000d101d6a */
[----:B------:R-:W-:Y:S02]  /*1b7d0*/  IMAD.MOV.U32 R13, RZ, RZ, R6 ;  /* 0x000000ffff0d7224 */ /* 0x000fe400078e0006 */
[----:B------:R-:W-:Y:S02]  /*1b7e0*/  IMAD.MOV.U32 R12, RZ, RZ, RZ ;  /* 0x000000ffff0c7224 */ /* 0x000fe400078e00ff */
[----:B0-----:R-:W-:Y:S02]  /*1b7f0*/  VIADD R2, R17, 0x60 ;  /* 0x0000006011027836 */ /* 0x001fe40000000000 */
[----:B------:R-:W-:-:S03]  /*1b800*/  IMAD.MOV.U32 R5, RZ, RZ, R14 ;  /* 0x000000ffff057224 */ /* 0x000fc600078e000e */
[----:B------:R-:W-:-:S13]  /*1b810*/  ISETP.GE.AND P3, PT, R2, R0, PT ;  /* 0x000000000200720c */ /* 0x000fda0003f66270 */
[----:B------:R-:W-:Y:S05]  /*1b820*/  WARPSYNC.COLLECTIVE R15, `(.L_x_731) ;  /* 0x000000000f087348 */ /* 0x000fea0003c00000 */
[----:B------:R0:W1:Y:S02]  /*1b830*/  SHFL.IDX P6, R14, R13, R12, R11 ;  /* 0x0000000c0d0e7389 */ /* 0x00006400000c000b */
[----:B01----:R-:W-:Y:S01]  /*1b840*/  ENDCOLLECTIVE ;  /* 0x000000000000791b */ /* 0x003fe20003800000 */
.L_x_731:
[----:B------:R-:W-:Y:S02]  /*1b850*/  @!P3 LEA R2, P4, R10, R5, 0x1 ;  /* 0x000000050a02b211 */ /* 0x000fe400078808ff */
[----:B------:R-:W-:-:S03]  /*1b860*/  MOV R13, R7 ;  /* 0x00000007000d7202 */ /* 0x000fc60000000f00 */
[----:B------:R-:W-:-:S05]  /*1b870*/  @!P3 IMAD.X R3, RZ, RZ, R4, P4 ;  /* 0x000000ffff03b224 */ /* 0x000fca00020e0604 */
[----:B------:R-:W-:Y:S01]  /*1b880*/  @!PT LDS RZ, [RZ] ;  /* 0x00000000fffff984 */ /* 0x000fe20000000800 */
[----:B------:R-:W-:Y:S01]  /*1b890*/  @!PT LDS RZ, [RZ] ;  /* 0x00000000fffff984 */ /* 0x000fe20000000800 */
[----:B------:R-:W-:Y:S01]  /*1b8a0*/  @!PT LDS RZ, [RZ] ;  /* 0x00000000fffff984 */ /* 0x000fe20000000800 */
[----:B------:R-:W-:Y:S04]  /*1b8b0*/  @!P3 LDGSTS.E.BYPASS.LTC128B.128 [R8+0xdc00], desc[UR42][R2.64], !P0 ;  /* 0x0dc000000208bfae */ /* 0x000fe8000c101d6a */
[----:B------:R-:W-:Y:S04]  /*1b8c0*/  @!P3 LDGSTS.E.BYPASS.LTC128B.128 [R8+0x10c00], desc[UR42][R2.64+0x40], !P1 ;  /* 0x10c000400208bfae */ /* 0x000fe8000c901d6a */
[----:B------:R0:W-:Y:S02]  /*1b8d0*/  @!P3 LDGSTS.E.BYPASS.LTC128B.128 [R8+0x13c00], desc[UR42][R2.64+0x80], !P2 ;  /* 0x13c000800208bfae */ /* 0x0001e4000d101d6a */
[----:B0-----:R-:W-:-:S04]  /*1b8e0*/  IADD3 R2, R17, 0x80, RZ ;  /* 0x0000008011027810 */ /* 0x001fc80007ffe0ff */
[----:B------:R-:W-:Y:S01]  /*1b8f0*/  ISETP.GE.AND P3, PT, R2, R0, PT ;  /* 0x000000000200720c */ /* 0x000fe20003f66270 */
[----:B------:R-:W-:-:S12]  /*1b900*/  IMAD.MOV.U32 R2, RZ, RZ, R14 ;  /* 0x000000ffff027224 */ /* 0x000fd800078e000e */
[----:B------:R-:W-:Y:S05]  /*1b910*/  WARPSYNC.COLLECTIVE R15, `(.L_x_732) ;  /* 0x000000000f087348 */ /* 0x000fea0003c00000 */
[----:B------:R0:W1:Y:S02]  /*1b920*/  SHFL.IDX P6, R14, R13, R12, R11 ;  /* 0x0000000c0d0e7389 */ /* 0x00006400000c000b */
[----:B01----:R-:W-:Y:S01]  /*1b930*/  ENDCOLLECTIVE ;  /* 0x000000000000791b */ /* 0x003fe20003800000 */
.L_x_732:
[----:B------:R-:W-:Y:S01]  /*1b940*/  IMAD.MOV.U32 R13, RZ, RZ, R6 ;  /* 0x000000ffff0d7224 */ /* 0x000fe200078e0006 */
[----:B------:R-:W-:Y:S01]  /*1b950*/  MOV R12, 0x1 ;  /* 0x00000001000c7802 */ /* 0x000fe20000000f00 */
[----:B------:R-:W-:-:S07]  /*1b960*/  IMAD.MOV.U32 R3, RZ, RZ, R14 ;  /* 0x000000ffff037224 */ /* 0x000fce00078e000e */
[----:B------:R-:W-:Y:S05]  /*1b970*/  WARPSYNC.COLLECTIVE R15, `(.L_x_733) ;  /* 0x000000000f087348 */ /* 0x000fea0003c00000 */
[----:B------:R0:W1:Y:S02]  /*1b980*/  SHFL.IDX P6, R14, R13, R12, R11 ;  /* 0x0000000c0d0e7389 */ /* 0x00006400000c000b */
[----:B01----:R-:W-:Y:S01]  /*1b990*/  ENDCOLLECTIVE ;  /* 0x000000000000791b */ /* 0x003fe20003800000 */
.L_x_733:
[----:B------:R-:W-:-:S05]  /*1b9a0*/  @!P3 LEA R3, P4, R10, R3, 0x1 ;  /* 0x000000030a03b211 */ /* 0x000fca00078808ff */
[----:B------:R-:W-:-:S05]  /*1b9b0*/  @!P3 IMAD.X R2, RZ, RZ, R2, P4 ;  /* 0x000000ffff02b224 */ /* 0x000fca00020e0602 */
[----:B------:R-:W-:Y:S01]  /*1b9c0*/  @!P3 LOP3.LUT R3, R3, R2, RZ, 0x3c, !PT ;  /* 0x000000020303b212 */ /* 0x000fe200078e3cff */
[----:B------:R-:W-:-:S03]  /*1b9d0*/  IMAD.MOV.U32 R13, RZ, RZ, R7 ;  /* 0x000000ffff0d7224 */ /* 0x000fc600078e0007 */
[----:B------:R-:W-:-:S04]  /*1b9e0*/  @!P3 LOP3.LUT R2, R3, R2, RZ, 0x3c, !PT ;  /* 0x000000020302b212 */ /* 0x000fc800078e3cff */
[----:B------:R-:W-:Y:S01]  /*1b9f0*/  @!P3 LOP3.LUT R3, R3, R2, RZ, 0x3c, !PT ;  /* 0x000000020303b212 */ /* 0x000fe200078e3cff */
[----:B------:R-:W-:-:S07]  /*1ba00*/  IMAD.MOV.U32 R6, RZ, RZ, R14 ;  /* 0x000000ffff067224 */ /* 0x000fce00078e000e */
[----:B------:R-:W-:Y:S05]  /*1ba10*/  WARPSYNC.COLLECTIVE R15, `(.L_x_734) ;  /* 0x000000000f087348 */ /* 0x000fea0003c00000 */
[----:B------:R0:W1:Y:S02]  /*1ba20*/  SHFL.IDX P6, R14, R13, R12, R11 ;  /* 0x0000000c0d0e7389 */ /* 0x00006400000c000b */
[----:B01----:R-:W-:Y:S01]  /*1ba30*/  ENDCOLLECTIVE ;  /* 0x000000000000791b */ /* 0x003fe20003800000 */
.L_x_734:
[----:B------:R-:W-:Y:S01]  /*1ba40*/  @!PT LDS RZ, [RZ] ;  /* 0x00000000fffff984 */ /* 0x000fe20000000800 */
[----:B------:R-:W-:Y:S01]  /*1ba50*/  @!PT LDS RZ, [RZ] ;  /* 0x00000000fffff984 */ /* 0x000fe20000000800 */
[----:B------:R-:W-:Y:S01]  /*1ba60*/  @!PT LDS RZ, [RZ] ;  /* 0x00000000fffff984 */ /* 0x000fe20000000800 */
[----:B------:R-:W-:Y:S04]  /*1ba70*/  @!P3 LDGSTS.E.BYPASS.LTC128B.128 [R8+0xe400], desc[UR42][R2.64], !P0 ;  /* 0x0e4000000208bfae */ /* 0x000fe8000c101d6a */
[----:B------:R-:W-:Y:S04]  /*1ba80*/  @!P3 LDGSTS.E.BYPASS.LTC128B.128 [R8+0x11400], desc[UR42][R2.64+0x40], !P1 ;  /* 0x114000400208bfae */ /* 0x000fe8000c901d6a */
[----:B------:R0:W-:Y:S02]  /*1ba90*/  @!P3 LDGSTS.E.BYPASS.LTC128B.128 [R8+0x14400], desc[UR42][R2.64+0x80], !P2 ;  /* 0x144000800208bfae */ /* 0x0001e4000d101d6a */
[----:B0-----:R-:W-:Y:S01]  /*1baa0*/  IMAD.MOV.U32 R2, RZ, RZ, R14 ;  /* 0x000000ffff027224 */ /* 0x001fe200078e000e */
[----:B------:R-:W-:Y:S06]  /*1bab0*/  BRA `(.L_x_735) ;  /* 0xffffffb800887947 */ /* 0x000fec000383ffff */
.L_x_610:
[----:B-1----:R1:W2:Y:S02]  /*1bac0*/  SYNCS.PHASECHK.TRANS64.TRYWAIT P0, [R22+URZ+0x2d820], R0 ;  /* 0x02d82000160075a7 */ /* 0x0022a4000800017f */
[----:B--2---:R-:W-:Y:S05]  /*1bad0*/  @!P0 NANOSLEEP.SYNCS 0x989680 ;  /* 0x009896800000895d */ /* 0x004fea0003900000 */
[----:B------:R-:W2:Y:S02]  /*1bae0*/  @!P0 SYNCS.PHASECHK.TRANS64 P0, [R22+URZ+0x2d820], R0 ;  /* 0x02d82000160085a7 */ /* 0x000ea4000800007f */
[----:B--2---:R-:W-:Y:S05]  /*1baf0*/  @!P0 BRA `(.L_x_610) ;  /* 0xfffffffc00f08947 */ /* 0x004fea000383ffff */
[----:B------:R-:W-:Y:S05]  /*1bb00*/  BRA `(.L_x_736) ;  /* 0xffffffb800f07947 */ /* 0x000fea000383ffff */
.L_x_615:
[----:B0-----:R0:W1:Y:S02]  /*1bb10*/  SYNCS.PHASECHK.TRANS64.TRYWAIT P0, [R5+URZ+0x2d840], R0 ;  /* 0x02d84000050075a7 */ /* 0x001064000800017f */
[----:B-1----:R-:W-:Y:S05]  /*1bb20*/  @!P0 NANOSLEEP.SYNCS 0x989680 ;  /* 0x009896800000895d */ /* 0x002fea0003900000 */
[----:B------:R-:W1:Y:S02]  /*1bb30*/  @!P0 SYNCS.PHASECHK.TRANS64 P0, [R5+URZ+0x2d840], R0 ;  /* 0x02d84000050085a7 */ /* 0x000e64000800007f */
[----:B-1----:R-:W-:Y:S05]  /*1bb40*/  @!P0 BRA `(.L_x_615) ;  /* 0xfffffffc00f08947 */ /* 0x002fea000383ffff */
[----:B------:R-:W-:Y:S05]  /*1bb50*/  BRA `(.L_x_737) ;  /* 0xffffffbc00e47947 */ /* 0x000fea000383ffff */
.L_x_616:
        /* <DEDUP_REMOVED lines=8> */
.L_x_739:
[----:B------:R-:W-:Y:S05]  /*1bbe0*/  BSYNC B1 ;  /* 0x0000000000017941 */ /* 0x000fea0003800000 */
.L_x_738:
[----:B------:R-:W0:Y:S01]  /*1bbf0*/  S2R R20, SR_TID.X ;  /* 0x0000000000147919 */ /* 0x000e220000002100 */
[----:B------:R-:W-:Y:S01]  /*1bc00*/  IMAD.MOV.U32 R13, RZ, RZ, R6 ;  /* 0x000000ffff0d7224 */ /* 0x000fe200078e0006 */
[----:B------:R-:W-:Y:S01]  /*1bc10*/  MOV R3, R14 ;  /* 0x0000000e00037202 */ /* 0x000fe20000000f00 */
[----:B------:R-:W-:Y:S01]  /*1bc20*/  IMAD.MOV.U32 R12, RZ, RZ, RZ ;  /* 0x000000ffff0c7224 */ /* 0x000fe200078e00ff */
[----:B------:R-:W-:Y:S01]  /*1bc30*/  LOP3.LUT R23, R23, 0xffffffdf, RZ, 0xc0, !PT ;  /* 0xffffffdf17177812 */ /* 0x000fe200078ec0ff */
[----:B------:R-:W-:Y:S02]  /*1bc40*/  IMAD.MOV.U32 R11, RZ, RZ, 0x1c1f ;  /* 0x00001c1fff0b7424 */ /* 0x000fe400078e00ff */
[----:B------:R-:W-:Y:S01]  /*1bc50*/  IMAD.MOV.U32 R15, RZ, RZ, -0x1 ;  /* 0xffffffffff0f7424 */ /* 0x000fe200078e00ff */
[----:B------:R-:W-:Y:S01]  /*1bc60*/  @P1 LOP3.LUT R23, R23, 0x20, RZ, 0xfc, !PT ;  /* 0x0000002017171812 */ /* 0x000fe200078efcff */
[----:B------:R-:W-:-:S07]  /*1bc70*/  IMAD R4, R4, 0x2, R22 ;  /* 0x0000000204047824 */ /* 0x000fce00078e0216 */
[----:B0-----:R-:W-:Y:S05]  /*1bc80*/  WARPSYNC.COLLECTIVE R15, `(.L_x_740) ;  /* 0x000000000f087348 */ /* 0x001fea0003c00000 */
[----:B------:R1:W2:Y:S02]  /*1bc90*/  SHFL.IDX P6, R14, R13, R12, R11 ;  /* 0x0000000c0d0e7389 */ /* 0x0002a400000c000b */
[----:B012---:R-:W-:Y:S01]  /*1bca0*/  ENDCOLLECTIVE ;  /* 0x000000000000791b */ /* 0x007fe20003800000 */
.L_x_740:
[----:B------:R-:W-:Y:S01]  /*1bcb0*/  LOP3.LUT P1, RZ, R23, 0x4, RZ, 0xc0, !PT ;  /* 0x0000000417ff7812 */ /* 0x000fe2000782c0ff */
[----:B------:R-:W-:Y:S02]  /*1bcc0*/  IMAD.MOV.U32 R13, RZ, RZ, R7 ;  /* 0x000000ffff0d7224 */ /* 0x000fe400078e0007 */
[----:B------:R-:W-:Y:S01]  /*1bcd0*/  IMAD.MOV.U32 R12, RZ, RZ, 0x1 ;  /* 0x00000001ff0c7424 */ /* 0x000fe200078e00ff */
[----:B------:R-:W-:Y:S01]  /*1bce0*/  SHF.L.U32 R20, R20, 0x3, RZ ;  /* 0x0000000314147819 */ /* 0x000fe200000006ff */
[----:B------:R-:W-:-:S03]  /*1bcf0*/  IMAD.MOV.U32 R2, RZ, RZ, R14 ;  /* 0x000000ffff027224 */ /* 0x000fc600078e000e */
[----:B------:R-:W-:-:S07]  /*1bd00*/  LOP3.LUT R20, R20, 0x18, RZ, 0xc0, !PT ;  /* 0x0000001814147812 */ /* 0x000fce00078ec0ff */
[----:B------:R-:W-:Y:S05]  /*1bd10*/  WARPSYNC.COLLECTIVE R15, `(.L_x_741) ;  /* 0x000000000f087348 */ /* 0x000fea0003c00000 */
[----:B------:R0:W1:Y:S02]  /*1bd20*/  SHFL.IDX P6, R14, R13, R12, R11 ;  /* 0x0000000c0d0e7389 */ /* 0x00006400000c000b */
[----:B01----:R-:W-:Y:S01]  /*1bd30*/  ENDCOLLECTIVE ;  /* 0x000000000000791b */ /* 0x003fe20003800000 */
.L_x_741:
[----:B------:R-:W-:-:S05]  /*1bd40*/  IMAD.SHL.U32 R0, R20, 0x2, RZ ;  /* 0x0000000214007824 */ /* 0x000fca00078e00ff */
[----:B------:R-:W-:-:S04]  /*1bd50*/  IADD3 R2, P0, R2, R0, RZ ;  /* 0x0000000002027210 */ /* 0x000fc80007f1e0ff */
[----:B------:R-:W-:Y:S01]  /*1bd60*/  IADD3.X R3, RZ, R3, RZ, P0, !PT ;  /* 0x00000003ff037210 */ /* 0x000fe200007fe4ff */
[----:B------:R-:W-:-:S04]  /*1bd70*/  IMAD.MOV.U32 R13, RZ, RZ, R6 ;  /* 0x000000ffff0d7224 */ /* 0x000fc800078e0006 */
[----:B------:R-:W-:Y:S01]  /*1bd80*/  @!PT LDS RZ, [RZ] ;  /* 0x00000000fffff984 */ /* 0x000fe20000000800 */
[----:B------:R-:W-:Y:S01]  /*1bd90*/  @!PT LDS RZ, [RZ] ;  /* 0x00000000fffff984 */ /* 0x000fe20000000800 */
[----:B------:R-:W-:Y:S01]  /*1bda0*/  @!PT LDS RZ, [RZ] ;  /* 0x00000000fffff984 */ /* 0x000fe20000000800 */
[----:B------:R-:W-:Y:S04]  /*1bdb0*/  LDGSTS.E.BYPASS.LTC128B.128 [R4+0x15400], desc[UR42][R2.64], !P1 ;  /* 0x1540000002047fae */ /* 0x000fe8000c901d6a */
[----:B------:R-:W-:Y:S04]  /*1bdc0*/  LDGSTS.E.BYPASS.LTC128B.128 [R4+0x17400], desc[UR42][R2.64+0x40], !P5 ;  /* 0x1740004002047fae */ /* 0x000fe8000e901d6a */
[----:B------:R0:W-:Y:S02]  /*1bdd0*/  LDGSTS.E.BYPASS.LTC128B.128 [R4+0x19400], desc[UR42][R2.64+0x80], !P4 ;  /* 0x1940008002047fae */ /* 0x0001e4000e101d6a */
[----:B0-----:R-:W-:-:S07]  /*1bde0*/  MOV R3, R14 ;  /* 0x0000000e00037202 */ /* 0x001fce0000000f00 */
[----:B------:R-:W-:Y:S05]  /*1bdf0*/  WARPSYNC.COLLECTIVE R15, `(.L_x_742) ;  /* 0x000000000f087348 */ /* 0x000fea0003c00000 */
[----:B------:R0:W1:Y:S02]  /*1be00*/  SHFL.IDX P6, R14, R13, R12, R11 ;  /* 0x0000000c0d0e7389 */ /* 0x00006400000c000b */
[----:B01----:R-:W-:Y:S01]  /*1be10*/  ENDCOLLECTIVE ;  /* 0x000000000000791b */ /* 0x003fe20003800000 */
.L_x_742:
[----:B------:R-:W-:Y:S01]  /*1be20*/  MOV R13, R7 ;  /* 0x00000007000d7202 */ /* 0x000fe20000000f00 */
[----:B------:R-:W-:Y:S02]  /*1be30*/  IMAD.MOV.U32 R12, RZ, RZ, 0x2 ;  /* 0x00000002ff0c7424 */ /* 0x000fe400078e00ff */
[----:B------:R-:W-:-:S07]  /*1be40*/  IMAD.MOV.U32 R2, RZ, RZ, R14 ;  /* 0x000000ffff027224 */ /* 0x000fce00078e000e */
[----:B------:R-:W-:Y:S05]  /*1be50*/  WARPSYNC.COLLECTIVE R15, `(.L_x_743) ;  /* 0x000000000f087348 */ /* 0x000fea0003c00000 */
[----:B------:R0:W1:Y:S02]  /*1be60*/  SHFL.IDX P6, R14, R13, R12, R11 ;  /* 0x0000000c0d0e7389 */ /* 0x00006400000c000b */
[----:B01----:R-:W-:Y:S01]  /*1be70*/  ENDCOLLECTIVE ;  /* 0x000000000000791b */ /* 0x003fe20003800000 */
.L_x_743:
        /* <DEDUP_REMOVED lines=13> */
.L_x_744:
[----:B------:R-:W-:Y:S02]  /*1bf50*/  IMAD.MOV.U32 R13, RZ, RZ, R7 ;  /* 0x000000ffff0d7224 */ /* 0x000fe400078e0007 */
[----:B------:R-:W-:Y:S01]  /*1bf60*/  IMAD.MOV.U32 R12, RZ, RZ, 0x3 ;  /* 0x00000003ff0c7424 */ /* 0x000fe200078e00ff */
[----:B------:R-:W-:-:S07]  /*1bf70*/  MOV R2, R14 ;  /* 0x0000000e00027202 */ /* 0x000fce0000000f00 */
[----:B------:R-:W-:Y:S05]  /*1bf80*/  WARPSYNC.COLLECTIVE R15, `(.L_x_745) ;  /* 0x000000000f087348 */ /* 0x000fea0003c00000 */
[----:B------:R0:W1:Y:S02]  /*1bf90*/  SHFL.IDX P6, R14, R13, R12, R11 ;  /* 0x0000000c0d0e7389 */ /* 0x00006400000c000b */
[----:B01----:R-:W-:Y:S01]  /*1bfa0*/  ENDCOLLECTIVE ;  /* 0x000000000000791b */ /* 0x003fe20003800000 */
.L_x_745:
[----:B------:R-:W-:-:S05]  /*1bfb0*/  IADD3 R2, P0, R2, R0, RZ ;  /* 0x0000000002027210 */ /* 0x000fca0007f1e0ff */
[----:B------:R-:W-:-:S05]  /*1bfc0*/  IMAD.X R3, RZ, RZ, R20, P0 ;  /* 0x000000ffff037224 */ /* 0x000fca00000e0614 */
        /* <DEDUP_REMOVED lines=8> */
[----:B------:R-:W-:-:S07]  /*1c050*/  MOV R20, R14 ;  /* 0x0000000e00147202 */ /* 0x000fce0000000f00 */
[----:B0-----:R-:W-:Y:S05]  /*1c060*/  WARPSYNC.COLLECTIVE R15, `(.L_x_746) ;  /* 0x000000000f087348 */ /* 0x001fea0003c00000 */
[----:B------:R1:W2:Y:S02]  /*1c070*/  SHFL.IDX P6, R14, R13, R12, R11 ;  /* 0x0000000c0d0e7389 */ /* 0x0002a400000c000b */
[----:B012---:R-:W-:Y:S01]  /*1c080*/  ENDCOLLECTIVE ;  /* 0x000000000000791b */ /* 0x007fe20003800000 */
.L_x_746:
[----:B------:R-:W-:Y:S01]  /*1c090*/  IMAD.MOV.U32 R2, RZ, RZ, R14 ;  /* 0x000000ffff027224 */ /* 0x000fe200078e000e */
[----:B------:R-:W-:Y:S06]  /*1c0a0*/  BRA `(.L_x_747) ;  /* 0xffffffbc00707947 */ /* 0x000fec000383ffff */
.L_x_621:
[----:B-1----:R1:W2:Y:S02]  /*1c0b0*/  SYNCS.PHASECHK.TRANS64.TRYWAIT P0, [R5+URZ+0x2d860], R2 ;  /* 0x02d86002050075a7 */ /* 0x0022a4000800017f */
[----:B--2---:R-:W-:Y:S05]  /*1c0c0*/  @!P0 NANOSLEEP.SYNCS 0x989680 ;  /* 0x009896800000895d */ /* 0x004fea0003900000 */
[----:B------:R-:W2:Y:S02]  /*1c0d0*/  @!P0 SYNCS.PHASECHK.TRANS64 P0, [R5+URZ+0x2d860], R2 ;  /* 0x02d86002050085a7 */ /* 0x000ea4000800007f */
[----:B--2---:R-:W-:Y:S05]  /*1c0e0*/  @!P0 BRA `(.L_x_621) ;  /* 0xfffffffc00f08947 */ /* 0x004fea000383ffff */
[----:B------:R-:W-:Y:S05]  /*1c0f0*/  BRA `(.L_x_748) ;  /* 0xffffffbc00d47947 */ /* 0x000fea000383ffff */
.L_x_622:
[----:B------:R-:W-:Y:S01]  /*1c100*/  BSSY B1, `(.L_x_749) ;  /* 0x0000008000017945 */ /* 0x000fe20003800000 */
[----:B------:R-:W-:Y:S01]  /*1c110*/  IMAD.MOV.U32 R13, RZ, RZ, R25 ;  /* 0x000000ffff0d7224 */ /* 0x000fe200078e0019 */
[----:B------:R-:W-:Y:S01]  /*1c120*/  MOV R12, RZ ;  /* 0x000000ff000c7202 */ /* 0x000fe20000000f00 */
[----:B------:R-:W-:Y:S02]  /*1c130*/  IMAD.MOV.U32 R11, RZ, RZ, 0x1c1f ;  /* 0x00001c1fff0b7424 */ /* 0x000fe400078e00ff */
[----:B------:R-:W-:-:S07]  /*1c140*/  IMAD.MOV.U32 R15, RZ, RZ, -0x1 ;  /* 0xffffffffff0f7424 */ /* 0x000fce00078e00ff */
[----:B-1----:R-:W-:Y:S05]  /*1c150*/  WARPSYNC.COLLECTIVE R15, `(.L_x_750) ;  /* 0x000000000f087348 */ /* 0x002fea0003c00000 */
[----:B------:R0:W2:Y:S02]  /*1c160*/  SHFL.IDX P6, R14, R13, R12, R11 ;  /* 0x0000000c0d0e7389 */ /* 0x0000a400000c000b */
[----:B012---:R-:W-:Y:S01]  /*1c170*/  ENDCOLLECTIVE ;  /* 0x000000000000791b */ /* 0x007fe20003800000 */
.L_x_750:
[----:B------:R-:W-:Y:S05]  /*1c180*/  BSYNC B1 ;  /* 0x0000000000017941 */ /* 0x000fea0003800000 */
.L_x_749:
[----:B------:R-:W-:Y:S01]  /*1c190*/  MOV R13, R24 ;  /* 0x00000018000d7202 */ /* 0x000fe20000000f00 */
[----:B------:R-:W-:Y:S02]  /*1c1a0*/  IMAD.MOV.U32 R12, RZ, RZ, RZ ;  /* 0x000000ffff0c7224 */ /* 0x000fe400078e00ff */
[----:B------:R-:W-:Y:S02]  /*1c1b0*/  IMAD.MOV.U32 R11, RZ, RZ, 0x1c1f ;  /* 0x00001c1fff0b7424 */ /* 0x000fe400078e00ff */
[----:B------:R-:W-:Y:S02]  /*1c1c0*/  IMAD.MOV.U32 R15, RZ, RZ, -0x1 ;  /* 0xffffffffff0f7424 */ /* 0x000fe400078e00ff */
[----:B------:R-:W-:Y:S02]  /*1c1d0*/  IMAD.MOV.U32 R3, RZ, RZ, R14 ;  /* 0x000000ffff037224 */ /* 0x000fe400078e000e */
[----:B------:R-:W-:-:S07]  /*1c1e0*/  IMAD R4, R4, 0x2, R22 ;  /* 0x0000000204047824 */ /* 0x000fce00078e0216 */
[----:B------:R-:W-:Y:S05]  /*1c1f0*/  WARPSYNC.COLLECTIVE R15, `(.L_x_751) ;  /* 0x000000000f087348 */ /* 0x000fea0003c00000 */
[----:B------:R0:W1:Y:S02]  /*1c200*/  SHFL.IDX P6, R14, R13, R12, R11 ;  /* 0x0000000c0d0e7389 */ /* 0x00006400000c000b */
[----:B01----:R-:W-:Y:S01]  /*1c210*/  ENDCOLLECTIVE ;  /* 0x000000000000791b */ /* 0x003fe20003800000 */
.L_x_751:
[----:B------:R-:W-:Y:S01]  /*1c220*/  IMAD.MOV.U32 R13, RZ, RZ, R25 ;  /* 0x000000ffff0d7224 */ /* 0x000fe200078e0019 */
[----:B------:R-:W-:Y:S02]  /*1c230*/  MOV R12, 0x1 ;  /* 0x00000001000c7802 */ /* 0x000fe40000000f00 */
[----:B------:R-:W-:-:S07]  /*1c240*/  MOV R2, R14 ;  /* 0x0000000e00027202 */ /* 0x000fce0000000f00 */
[----:B------:R-:W-:Y:S05]  /*1c250*/  WARPSYNC.COLLECTIVE R15, `(.L_x_752) ;  /* 0x000000000f087348 */ /* 0x000fea0003c00000 */
[----:B------:R0:W1:Y:S02]  /*1c260*/  SHFL.IDX P6, R14, R13, R12, R11 ;  /* 0x0000000c0d0e7389 */ /* 0x00006400000c000b */
[----:B01----:R-:W-:Y:S01]  /*1c270*/  ENDCOLLECTIVE ;  /* 0x000000000000791b */ /* 0x003fe20003800000 */
.L_x_752:
        /* <DEDUP_REMOVED lines=16> */
.L_x_753:
[----:B------:R-:W-:Y:S02]  /*1c380*/  IMAD.MOV.U32 R13, RZ, RZ, R25 ;  /* 0x000000ffff0d7224 */ /* 0x000fe400078e0019 */
[----:B------:R-:W-:Y:S02]  /*1c390*/  IMAD.MOV.U32 R12, RZ, RZ, 0x2 ;  /* 0x00000002ff0c7424 */ /* 0x000fe400078e00ff */
[----:B------:R-:W-:-:S07]  /*1c3a0*/  IMAD.MOV.U32 R2, RZ, RZ, R14 ;  /* 0x000000ffff027224 */ /* 0x000fce00078e000e */
[----:B------:R-:W-:Y:S05]  /*1c3b0*/  WARPSYNC.COLLECTIVE R15, `(.L_x_754) ;  /* 0x000000000f087348 */ /* 0x000fea0003c00000 */
[----:B------:R0:W1:Y:S02]  /*1c3c0*/  SHFL.IDX P6, R14, R13, R12, R11 ;  /* 0x0000000c0d0e7389 */ /* 0x00006400000c000b */
[----:B01----:R-:W-:Y:S01]  /*1c3d0*/  ENDCOLLECTIVE ;  /* 0x000000000000791b */ /* 0x003fe20003800000 */
.L_x_754:
        /* <DEDUP_REMOVED lines=16> */
.L_x_755:
[----:B------:R-:W-:Y:S01]  /*1c4e0*/  IMAD.MOV.U32 R13, RZ, RZ, R25 ;  /* 0x000000ffff0d7224 */ /* 0x000fe200078e0019 */
[----:B------:R-:W-:Y:S01]  /*1c4f0*/  MOV R12, 0x3 ;  /* 0x00000003000c7802 */ /* 0x000fe20000000f00 */
[----:B------:R-:W-:-:S07]  /*1c500*/  IMAD.MOV.U32 R2, RZ, RZ, R14 ;  /* 0x000000ffff027224 */ /* 0x000fce00078e000e */
[----:B------:R-:W-:Y:S05]  /*1c510*/  WARPSYNC.COLLECTIVE R15, `(.L_x_756) ;  /* 0x000000000f087348 */ /* 0x000fea0003c00000 */
[----:B------:R0:W1:Y:S02]  /*1c520*/  SHFL.IDX P6, R14, R13, R12, R11 ;  /* 0x0000000c0d0e7389 */ /* 0x00006400000c000b */
[----:B01----:R-:W-:Y:S01]  /*1c530*/  ENDCOLLECTIVE ;  /* 0x000000000000791b */ /* 0x003fe20003800000 */
.L_x_756:
        /* <DEDUP_REMOVED lines=13> */
.L_x_757:
        /* <DEDUP_REMOVED lines=8> */
.L_x_630:
[----:B-1----:R1:W2:Y:S02]  /*1c690*/  SYNCS.PHASECHK.TRANS64.TRYWAIT P0, [R0+URZ+0x2d860], R3 ;  /* 0x02d86003000075a7 */ /* 0x0022a4000800017f */
[----:B--2---:R-:W-:Y:S05]  /*1c6a0*/  @!P0 NANOSLEEP.SYNCS 0x989680 ;  /* 0x009896800000895d */ /* 0x004fea0003900000 */
[----:B------:R-:W2:Y:S02]  /*1c6b0*/  @!P0 SYNCS.PHASECHK.TRANS64 P0, [R0+URZ+0x2d860], R3 ;  /* 0x02d86003000085a7 */ /* 0x000ea4000800007f */
[----:B--2---:R-:W-:Y:S05]  /*1c6c0*/  @!P0 BRA `(.L_x_630) ;  /* 0xfffffffc00f08947 */ /* 0x004fea000383ffff */
[----:B------:R-:W-:Y:S05]  /*1c6d0*/  BRA `(.L_x_759) ;  /* 0xffffffc0005c7947 */ /* 0x000fea000383ffff */
.L_x_631:
[----:B------:R-:W-:Y:S01]  /*1c6e0*/  BSSY B0, `(.L_x_760) ;  /* 0x0000008000007945 */ /* 0x000fe20003800000 */
[----:B------:R-:W-:Y:S01]  /*1c6f0*/  MOV R13, R25 ;  /* 0x00000019000d7202 */ /* 0x000fe20000000f00 */
[----:B------:R-:W-:Y:S02]  /*1c700*/  IMAD.MOV.U32 R12, RZ, RZ, RZ ;  /* 0x000000ffff0c7224 */ /* 0x000fe400078e00ff */
[----:B------:R-:W-:Y:S02]  /*1c710*/  IMAD.MOV.U32 R11, RZ, RZ, 0x1c1f ;  /* 0x00001c1fff0b7424 */ /* 0x000fe400078e00ff */
[----:B------:R-:W-:-:S07]  /*1c720*/  IMAD.MOV.U32 R15, RZ, RZ, -0x1 ;  /* 0xffffffffff0f7424 */ /* 0x000fce00078e00ff */
[----:B01---5:R-:W-:Y:S05]  /*1c730*/  WARPSYNC.COLLECTIVE R15, `(.L_x_761) ;  /* 0x000000000f087348 */ /* 0x023fea0003c00000 */
[----:B------:R2:W3:Y:S02]  /*1c740*/  SHFL.IDX P6, R14, R13, R12, R11 ;  /* 0x0000000c0d0e7389 */ /* 0x0004e400000c000b */
[----:B0123-5:R-:W-:Y:S01]  /*1c750*/  ENDCOLLECTIVE ;  /* 0x000000000000791b */ /* 0x02ffe20003800000 */
.L_x_761:
[----:B------:R-:W-:Y:S05]  /*1c760*/  BSYNC B0 ;  /* 0x0000000000007941 */ /* 0x000fea0003800000 */
.L_x_760:
[----:B------:R-:W0:Y:S01]  /*1c770*/  S2R R2, SR_TID.X ;  /* 0x0000000000027919 */ /* 0x000e220000002100 */
[----:B------:R-:W-:Y:S01]  /*1c780*/  IMAD.MOV.U32 R13, RZ, RZ, R24 ;  /* 0x000000ffff0d7224 */ /* 0x000fe200078e0018 */
[----:B------:R-:W-:Y:S01]  /*1c790*/  MOV R15, 0xffffffff ;  /* 0xffffffff000f7802 */ /* 0x000fe20000000f00 */
[----:B------:R-:W-:Y:S01]  /*1c7a0*/  IMAD.MOV.U32 R12, RZ, RZ, RZ ;  /* 0x000000ffff0c7224 */ /* 0x000fe200078e00ff */
[----:B------:R-:W-:Y:S01]  /*1c7b0*/  MOV R3, R14 ;  /* 0x0000000e00037202 */ /* 0x000fe20000000f00 */
[----:B------:R-:W-:Y:S01]  /*1c7c0*/  IMAD.MOV.U32 R11, RZ, RZ, 0x1c1f ;  /* 0x00001c1fff0b7424 */ /* 0x000fe200078e00ff */
[----:B------:R-:W-:-:S07]  /*1c7d0*/  LEA R4, R4, R22, 0x1 ;  /* 0x0000001604047211 */ /* 0x000fce00078e08ff */
[----:B0-----:R-:W-:Y:S05]  /*1c7e0*/  WARPSYNC.COLLECTIVE R15, `(.L_x_762) ;  /* 0x000000000f087348 */ /* 0x001fea0003c00000 */
[----:B------:R1:W2:Y:S02]  /*1c7f0*/  SHFL.IDX P6, R14, R13, R12, R11 ;  /* 0x0000000c0d0e7389 */ /* 0x0002a400000c000b */
[----:B012---:R-:W-:Y:S01]  /*1c800*/  ENDCOLLECTIVE ;  /* 0x000000000000791b */ /* 0x007fe20003800000 */
.L_x_762:
        /* <DEDUP_REMOVED lines=11> */
[----:B------:R-:W-:Y:S01]  /*1c8c0*/  ISETP.GE.AND P1, PT, R8, UR4, PT ;  /* 0x0000000408007c0c */ /* 0x000fe2000bf26270 */
[----:B------:R-:W-:Y:S01]  /*1c8d0*/  IMAD.X R3, RZ, RZ, R3, P0 ;  /* 0x000000ffff037224 */ /* 0x000fe200000e0603 */
[----:B------:R-:W-:-:S13]  /*1c8e0*/  ISETP.GE.AND P0, PT, R7, UR4, PT ;  /* 0x0000000407007c0c */ /* 0x000fda000bf06270 */
[----:B------:R-:W-:Y:S05]  /*1c8f0*/  WARPSYNC.COLLECTIVE R15, `(.L_x_763) ;  /* 0x000000000f087348 */ /* 0x000fea0003c00000 */
[----:B------:R0:W1:Y:S02]  /*1c900*/  SHFL.IDX P6, R14, R13, R12, R11 ;  /* 0x0000000c0d0e7389 */ /* 0x00006400000c000b */
[----:B01----:R-:W-:Y:S01]  /*1c910*/  ENDCOLLECTIVE ;  /* 0x000000000000791b */ /* 0x003fe20003800000 */
.L_x_763:
[C---:B------:R-:W-:Y:S01]  /*1c920*/  ISETP.LT.OR P4, PT, R6.reuse, 0x1, P1 ;  /* 0x000000010600780c */ /* 0x040fe20000f81670 */
[----:B------:R-:W-:Y:S01]  /*1c930*/  @!PT LDS RZ, [RZ] ;  /* 0x00000000fffff984 */ /* 0x000fe20000000800 */
[----:B------:R-:W-:Y:S01]  /*1c940*/  @!PT LDS RZ, [RZ] ;  /* 0x00000000fffff984 */ /* 0x000fe20000000800 */
[----:B------:R-:W-:Y:S01]  /*1c950*/  @!PT LDS RZ, [RZ] ;  /* 0x00000000fffff984 */ /* 0x000fe20000000800 */
[----:B------:R-:W-:Y:S01]  /*1c960*/  LDGSTS.E.BYPASS.LTC128B.128 [R4+0x400], desc[UR42][R2.64], !P3 ;  /* 0x0040000002047fae */ /* 0x000fe2000d901d6a */
[----:B------:R-:W-:Y:S02]  /*1c970*/  ISETP.LT.OR P3, PT, R6, 0x1, P0 ;  /* 0x000000010600780c */ /* 0x000fe40000761670 */
[----:B------:R-:W-:-:S09]  /*1c980*/  MOV R13, R24 ;  /* 0x00000018000d7202 */ /* 0x000fd20000000f00 */
[----:B------:R-:W-:Y:S04]  /*1c990*/  LDGSTS.E.BYPASS.LTC128B.128 [R4+0x2400], desc[UR42][R2.64+0x40], !P4 ;  /* 0x0240004002047fae */ /* 0x000fe8000e101d6a */
[----:B------:R0:W-:Y:S01]  /*1c9a0*/  LDGSTS.E.BYPASS.LTC128B.128 [R4+0x4400], desc[UR42][R2.64+0x80], !P3 ;  /* 0x0440008002047fae */ /* 0x0001e2000d901d6a */
[----:B------:R-:W-:Y:S01]  /*1c9b0*/  ISETP.LT.OR P3, PT, R6, 0x21, P2 ;  /* 0x000000210600780c */ /* 0x000fe20001761670 */
[----:B0-----:R-:W-:-:S12]  /*1c9c0*/  IMAD.MOV.U32 R3, RZ, RZ, R14 ;  /* 0x000000ffff037224 */ /* 0x001fd800078e000e */
[----:B------:R-:W-:Y:S05]  /*1c9d0*/  WARPSYNC.COLLECTIVE R15, `(.L_x_764) ;  /* 0x000000000f087348 */ /* 0x000fea0003c00000 */
[----:B------:R0:W1:Y:S02]  /*1c9e0*/  SHFL.IDX P6, R14, R13, R12, R11 ;  /* 0x0000000c0d0e7389 */ /* 0x00006400000c000b */
[----:B01----:R-:W-:Y:S01]  /*1c9f0*/  ENDCOLLECTIVE ;  /* 0x000000000000791b */ /* 0x003fe20003800000 */
.L_x_764:
[----:B------:R-:W-:Y:S02]  /*1ca00*/  IMAD.MOV.U32 R13, RZ, RZ, R25 ;  /* 0x000000ffff0d7224 */ /* 0x000fe400078e0019 */
[----:B------:R-:W-:Y:S01]  /*1ca10*/  IMAD.MOV.U32 R12, RZ, RZ, 0x2 ;  /* 0x00000002ff0c7424 */ /* 0x000fe200078e00ff */
[----:B------:R-:W-:-:S13]  /*1ca20*/  IADD3 R2, P4, R14, R5, RZ ;  /* 0x000000050e027210 */ /* 0x000fda0007f9e0ff */
[----:B------:R-:W-:Y:S05]  /*1ca30*/  WARPSYNC.COLLECTIVE R15, `(.L_x_765) ;  /* 0x000000000f087348 */ /* 0x000fea0003c00000 */
[----:B------:R0:W1:Y:S02]  /*1ca40*/  SHFL.IDX P6, R14, R13, R12, R11 ;  /* 0x0000000c0d0e7389 */ /* 0x00006400000c000b */
[----:B01----:R-:W-:Y:S01]  /*1ca50*/  ENDCOLLECTIVE ;  /* 0x000000000000791b */ /* 0x003fe20003800000 */
.L_x_765:
        /* <DEDUP_REMOVED lines=10> */
[----:B------:R-:W-:Y:S02]  /*1cb00*/  ISETP.LT.OR P3, PT, R6, 0x41, P2 ;  /* 0x000000410600780c */ /* 0x000fe40001761670 */
[----:B0-----:R-:W-:-:S11]  /*1cb10*/  MOV R3, R14 ;  /* 0x0000000e00037202 */ /* 0x001fd60000000f00 */
[----:B------:R-:W-:Y:S05]  /*1cb20*/  WARPSYNC.COLLECTIVE R15, `(.L_x_766) ;  /* 0x000000000f087348 */ /* 0x000fea0003c00000 */
[----:B------:R0:W1:Y:S02]  /*1cb30*/  SHFL.IDX P6, R14, R13, R12, R11 ;  /* 0x0000000c0d0e7389 */ /* 0x00006400000c000b */
[----:B01----:R-:W-:Y:S01]  /*1cb40*/  ENDCOLLECTIVE ;  /* 0x000000000000791b */ /* 0x003fe20003800000 */
.L_x_766:
[----:B------:R-:W-:Y:S01]  /*1cb50*/  IMAD.MOV.U32 R13, RZ, RZ, R25 ;  /* 0x000000ffff0d7224 */ /* 0x000fe200078e0019 */
[----:B------:R-:W-:Y:S02]  /*1cb60*/  MOV R12, 0x3 ;  /* 0x00000003000c7802 */ /* 0x000fe40000000f00 */
[----:B------:R-:W-:-:S13]  /*1cb70*/  IADD3 R2, P4, R14, R5, RZ ;  /* 0x000000050e027210 */ /* 0x000fda0007f9e0ff */
[----:B------:R-:W-:Y:S05]  /*1cb80*/  WARPSYNC.COLLECTIVE R15, `(.L_x_767) ;  /* 0x000000000f087348 */ /* 0x000fea0003c00000 */
[----:B------:R0:W1:Y:S02]  /*1cb90*/  SHFL.IDX P6, R14, R13, R12, R11 ;  /* 0x0000000c0d0e7389 */ /* 0x00006400000c000b */
[----:B01----:R-:W-:Y:S01]  /*1cba0*/  ENDCOLLECTIVE ;  /* 0x000000000000791b */ /* 0x003fe20003800000 */
.L_x_767:
        /* <DEDUP_REMOVED lines=14> */
.L_x_768:
[----:B------:R-:W-:Y:S05]  /*1cc90*/  BRA `(.L_x_769) ;  /* 0xffffffbc00bc7947 */ /* 0x000fea000383ffff */
.L_x_636:
[----:B------:R-:W-:Y:S01]  /*1cca0*/  BSSY B0, `(.L_x_770) ;  /* 0x0000008000007945 */ /* 0x000fe20003800000 */
[----:B------:R-:W-:Y:S01]  /*1ccb0*/  IMAD.MOV.U32 R13, RZ, RZ, R16 ;  /* 0x000000ffff0d7224 */ /* 0x000fe200078e0010 */
[----:B------:R-:W-:Y:S01]  /*1ccc0*/  MOV R12, RZ ;  /* 0x000000ff000c7202 */ /* 0x000fe20000000f00 */
[----:B------:R-:W-:Y:S02]  /*1ccd0*/  IMAD.MOV.U32 R11, RZ, RZ, 0x1f ;  /* 0x0000001fff0b7424 */ /* 0x000fe400078e00ff */
[----:B------:R-:W-:-:S07]  /*1cce0*/  IMAD.MOV.U32 R15, RZ, RZ, -0x1 ;  /* 0xffffffffff0f7424 */ /* 0x000fce00078e00ff */
[----:B01---5:R-:W-:Y:S05]  /*1ccf0*/  WARPSYNC.COLLECTIVE R15, `(.L_x_771) ;  /* 0x000000000f087348 */ /* 0x023fea0003c00000 */
[----:B------:R2:W3:Y:S02]  /*1cd00*/  SHFL.IDX P6, R14, R13, R12, R11 ;  /* 0x0000000c0d0e7389 */ /* 0x0004e400000c000b */
[----:B0123-5:R-:W-:Y:S01]  /*1cd10*/  ENDCOLLECTIVE ;  /* 0x000000000000791b */ /* 0x02ffe20003800000 */
.L_x_771:
[----:B------:R-:W-:Y:S05]  /*1cd20*/  BSYNC B0 ;  /* 0x0000000000007941 */ /* 0x000fea0003800000 */
.L_x_770:
[----:B------:R-:W-:Y:S01]  /*1cd30*/  MOV R13, R16 ;  /* 0x00000010000d7202 */ /* 0x000fe20000000f00 */
[----:B------:R-:W-:Y:S02]  /*1cd40*/  IMAD.MOV.U32 R12, RZ, RZ, 0x1 ;  /* 0x00000001ff0c7424 */ /* 0x000fe400078e00ff */
[----:B------:R-:W-:Y:S02]  /*1cd50*/  IMAD.MOV.U32 R11, RZ, RZ, 0x1f ;  /* 0x0000001fff0b7424 */ /* 0x000fe400078e00ff */
[----:B------:R-:W-:Y:S02]  /*1cd60*/  IMAD.MOV.U32 R15, RZ, RZ, -0x1 ;  /* 0xffffffffff0f7424 */ /* 0x000fe400078e00ff */
[----:B------:R-:W-:Y:S02]  /*1cd70*/  IMAD.IADD R5, R19, 0x1, R8 ;  /* 0x0000000113057824 */ /* 0x000fe400078e0208 */
[----:B------:R-:W-:-:S07]  /*1cd80*/  IMAD.MOV.U32 R0, RZ, RZ, R14 ;  /* 0x000000ffff007224 */ /* 0x000fce00078e000e */
[----:B------:R-:W-:Y:S05]  /*1cd90*/  WARPSYNC.COLLECTIVE R15, `(.L_x_772) ;  /* 0x000000000f087348 */ /* 0x000fea0003c00000 */
[----:B------:R0:W1:Y:S02]  /*1cda0*/  SHFL.IDX P6, R14, R13, R12, R11 ;  /* 0x0000000c0d0e7389 */ /* 0x00006400000c000b */
[----:B01----:R-:W-:Y:S01]  /*1cdb0*/  ENDCOLLECTIVE ;  /* 0x000000000000791b */ /* 0x003fe20003800000 */
.L_x_772:
[----:B------:R-:W-:Y:S02]  /*1cdc0*/  ULDC UR4, c[0x0][0xc3c] ;  /* 0x00030f0000047ab9 */ /* 0x000fe40000000800 */
[----:B------:R-:W-:-:S13]  /*1cdd0*/  ISETP.GE.OR P1, PT, R5, UR4, !P0 ;  /* 0x0000000405007c0c */ /* 0x000fda000c726670 */
[----:B------:R-:W0:Y:S01]  /*1cde0*/  @!P1 LDC.64 R2, c[0x0][0xc80] ;  /* 0x00032000ff029b82 */ /* 0x000e220000000a00 */
[----:B------:R-:W-:Y:S01]  /*1cdf0*/  IMAD.MOV.U32 R11, RZ, RZ, RZ ;  /* 0x000000ffff0b7224 */ /* 0x000fe200078e00ff */
[----:B------:R-:W-:Y:S01]  /*1ce00*/  MOV R4, R14 ;  /* 0x0000000e00047202 */ /* 0x000fe20000000f00 */
[----:B0-----:R-:W-:-:S06]  /*1ce10*/  @!P1 IMAD.WIDE R2, R5, 0x4, R2 ;  /* 0x0000000405029825 */ /* 0x001fcc00078e0202 */
[----:B------:R0:W2:Y:S01]  /*1ce20*/  @!P1 LDG.E R3, desc[UR42][R2.64] ;  /* 0x0000002a02039981 */ /* 0x0000a2000c1e1900 */
[C---:B------:R-:W-:Y:S02]  /*1ce30*/  ISETP.GE.U32.AND P2, PT, R8.reuse, 0x2, PT ;  /* 0x000000020800780c */ /* 0x040fe40003f46070 */
[C---:B------:R-:W-:Y:S02]  /*1ce40*/  ISETP.GE.U32.AND P3, PT, R8.reuse, 0x4, PT ;  /* 0x000000040800780c */ /* 0x040fe40003f66070 */
[C---:B------:R-:W-:Y:S02]  /*1ce50*/  ISETP.GE.U32.AND P4, PT, R8.reuse, 0x8, PT ;  /* 0x000000080800780c */ /* 0x040fe40003f86070 */
[C---:B------:R-:W-:Y:S01]  /*1ce60*/  ISETP.GE.U32.AND P5, PT, R8.reuse, 0x10, PT ;  /* 0x000000100800780c */ /* 0x040fe20003fa6070 */
[----:B0-----:R-:W-:Y:S02]  /*1ce70*/  IMAD.MOV.U32 R2, RZ, RZ, RZ ;  /* 0x000000ffff027224 */ /* 0x001fe400078e00ff */
[----:B--2---:R-:W-:Y:S01]  /*1ce80*/  @!P1 IMAD.MOV.U32 R2, RZ, RZ, R3 ;  /* 0x000000ffff029224 */ /* 0x004fe200078e0003 */
[----:B------:R-:W-:-:S04]  /*1ce90*/  ISETP.NE.AND P1, PT, R8, RZ, PT ;  /* 0x000000ff0800720c */ /* 0x000fc80003f25270 */
[----:B------:R-:W-:-:S09]  /*1cea0*/  MOV R13, R2 ;  /* 0x00000002000d7202 */ /* 0x000fd20000000f00 */
[----:B------:R-:W-:Y:S05]  /*1ceb0*/  WARPSYNC.COLLECTIVE R15, `(.L_x_773) ;  /* 0x000000000f087348 */ /* 0x000fea0003c00000 */
[----:B------:R0:W1:Y:S02]  /*1cec0*/  SHFL.UP P6, R14, R13, R12, R11 ;  /* 0x0400000c0d0e7389 */ /* 0x00006400000c000b */
[----:B01----:R-:W-:Y:S01]  /*1ced0*/  ENDCOLLECTIVE ;  /* 0x000000000000791b */ /* 0x003fe20003800000 */
.L_x_773:
[----:B------:R-:W-:Y:S02]  /*1cee0*/  MOV R12, 0x2 ;  /* 0x00000002000c7802 */ /* 0x000fe40000000f00 */
[----:B------:R-:W-:-:S05]  /*1cef0*/  SEL R5, R14, RZ, P1 ;  /* 0x000000ff0e057207 */ /* 0x000fca0000800000 */
[----:B------:R-:W-:-:S04]  /*1cf00*/  IMAD.IADD R5, R2, 0x1, R5 ;  /* 0x0000000102057824 */ /* 0x000fc800078e0205 */
[----:B------:R-:W-:-:S07]  /*1cf10*/  IMAD.MOV.U32 R13, RZ, RZ, R5 ;  /* 0x000000ffff0d7224 */ /* 0x000fce00078e0005 */
[----:B------:R-:W-:Y:S05]  /*1cf20*/  WARPSYNC.COLLECTIVE R15, `(.L_x_774) ;  /* 0x000000000f087348 */ /* 0x000fea0003c00000 */
[----:B------:R0:W1:Y:S02]  /*1cf30*/  SHFL.UP P6, R14, R13, R12, R11 ;  /* 0x0400000c0d0e7389 */ /* 0x00006400000c000b */
[----:B01----:R-:W-:Y:S01]  /*1cf40*/  ENDCOLLECTIVE ;  /* 0x000000000000791b */ /* 0x003fe20003800000 */
.L_x_774:
[----:B------:R-:W-:Y:S01]  /*1cf50*/  IMAD.MOV.U32 R12, RZ, RZ, 0x4 ;  /* 0x00000004ff0c7424 */ /* 0x000fe200078e00ff */
[----:B------:R-:W-:-:S05]  /*1cf60*/  SEL R6, R14, RZ, P2 ;  /* 0x000000ff0e067207 */ /* 0x000fca0001000000 */
[----:B------:R-:W-:-:S04]  /*1cf70*/  IMAD.IADD R6, R5, 0x1, R6 ;  /* 0x0000000105067824 */ /* 0x000fc800078e0206 */
[----:B------:R-:W-:-:S07]  /*1cf80*/  IMAD.MOV.U32 R13, RZ, RZ, R6 ;  /* 0x000000ffff0d7224 */ /* 0x000fce00078e0006 */
[----:B------:R-:W-:Y:S05]  /*1cf90*/  WARPSYNC.COLLECTIVE R15, `(.L_x_775) ;  /* 0x000000000f087348 */ /* 0x000fea0003c00000 */
[----:B------:R0:W1:Y:S02]  /*1cfa0*/  SHFL.UP P6, R14, R13, R12, R11 ;  /* 0x0400000c0d0e7389 */ /* 0x00006400000c000b */
[----:B01----:R-:W-:Y:S01]  /*1cfb0*/  ENDCOLLECTIVE ;  /* 0x000000000000791b */ /* 0x003fe20003800000 */
.L_x_775:
[----:B------:R-:W-:Y:S01]  /*1cfc0*/  IMAD.MOV.U32 R12, RZ, RZ, 0x8 ;  /* 0x00000008ff0c7424 */ /* 0x000fe200078e00ff */
[----:B------:R-:W-:-:S04]  /*1cfd0*/  SEL R7, R14, RZ, P3 ;  /* 0x000000ff0e077207 */ /* 0x000fc80001800000 */
[----:B------:R-:W-:-:S05]  /*1cfe0*/  IADD3 R7, R6, R7, RZ ;  /* 0x0000000706077210 */ /* 0x000fca0007ffe0ff */
[----:B------:R-:W-:-:S07]  /*1cff0*/  IMAD.MOV.U32 R13, RZ, RZ, R7 ;  /* 0x000000ffff0d7224 */ /* 0x000fce00078e0007 */
[----:B------:R-:W-:Y:S05]  /*1d000*/  WARPSYNC.COLLECTIVE R15, `(.L_x_776) ;  /* 0x000000000f087348 */ /* 0x000fea0003c00000 */
[----:B------:R0:W1:Y:S02]  /*1d010*/  SHFL.UP P6, R14, R13, R12, R11 ;  /* 0x0400000c0d0e7389 */ /* 0x00006400000c000b */
[----:B01----:R-:W-:Y:S01]  /*1d020*/  ENDCOLLECTIVE ;  /* 0x000000000000791b */ /* 0x003fe20003800000 */
.L_x_776:
[----:B------:R-:W-:Y:S01]  /*1d030*/  IMAD.MOV.U32 R12, RZ, RZ, 0x10 ;  /* 0x00000010ff0c7424 */ /* 0x000fe200078e00ff */
[----:B------:R-:W-:-:S05]  /*1d040*/  SEL R14, R14, RZ, P4 ;  /* 0x000000ff0e0e7207 */ /* 0x000fca0002000000 */
[----:B------:R-:W-:-:S05]  /*1d050*/  IMAD.IADD R5, R7, 0x1, R14 ;  /* 0x0000000107057824 */ /* 0x000fca00078e020e */
[----:B------:R-:W-:-:S07]  /*1d060*/  MOV R13, R5 ;  /* 0x00000005000d7202 */ /* 0x000fce0000000f00 */
[----:B------:R-:W-:Y:S05]  /*1d070*/  WARPSYNC.COLLECTIVE R15, `(.L_x_777) ;  /* 0x000000000f087348 */ /* 0x000fea0003c00000 */
[----:B------:R0:W1:Y:S02]  /*1d080*/  SHFL.UP P6, R14, R13, R12, R11 ;  /* 0x0400000c0d0e7389 */ /* 0x00006400000c000b */
[----:B01----:R-:W-:Y:S01]  /*1d090*/  ENDCOLLECTIVE ;  /* 0x000000000000791b */ /* 0x003fe20003800000 */
.L_x_777:
[----:B------:R-:W-:Y:S01]  /*1d0a0*/  MOV R12, 0x1f ;  /* 0x0000001f000c7802 */ /* 0x000fe20000000f00 */
[----:B------:R-:W-:Y:S01]  /*1d0b0*/  IMAD.MOV.U32 R11, RZ, RZ, 0x1f ;  /* 0x0000001fff0b7424 */ /* 0x000fe200078e00ff */
[----:B------:R-:W-:-:S05]  /*1d0c0*/  SEL R14, R14, RZ, P5 ;  /* 0x000000ff0e0e7207 */ /* 0x000fca0002800000 */
[----:B------:R-:W-:-:S04]  /*1d0d0*/  IMAD.IADD R3, R5, 0x1, R14 ;  /* 0x0000000105037824 */ /* 0x000fc800078e020e */
[----:B------:R-:W-:-:S07]  /*1d0e0*/  IMAD.MOV.U32 R13, RZ, RZ, R3 ;  /* 0x000000ffff0d7224 */ /* 0x000fce00078e0003 */
[----:B------:R-:W-:Y:S05]  /*1d0f0*/  WARPSYNC.COLLECTIVE R15, `(.L_x_778) ;  /* 0x000000000f087348 */ /* 0x000fea0003c00000 */
[----:B------:R0:W1:Y:S02]  /*1d100*/  SHFL.IDX P6, R14, R13, R12, R11 ;  /* 0x0000000c0d0e7389 */ /* 0x00006400000c000b */
[----:B01----:R-:W-:Y:S01]  /*1d110*/  ENDCOLLECTIVE ;  /* 0x000000000000791b */ /* 0x003fe20003800000 */
.L_x_778:
[----:B------:R-:W-:Y:S05]  /*1d120*/  BRA `(.L_x_779) ;  /* 0xffffffbc00d87947 */ /* 0x000fea000383ffff */
.L_x_641:
[----:B------:R-:W-:Y:S01]  /*1d130*/  BSSY B0, `(.L_x_780) ;  /* 0x0000008000007945 */ /* 0x000fe20003800000 */
[----:B-----5:R-:W-:Y:S01]  /*1d140*/  IMAD.MOV.U32 R13, RZ, RZ, R2 ;  /* 0x000000ffff0d7224 */ /* 0x020fe200078e0002 */
[----:B------:R-:W-:Y:S01]  /*1d150*/  MOV R11, RZ ;  /* 0x000000ff000b7202 */ /* 0x000fe20000000f00 */
[----:B------:R-:W-:Y:S02]  /*1d160*/  IMAD.MOV.U32 R12, RZ, RZ, 0x1 ;  /* 0x00000001ff0c7424 */ /* 0x000fe400078e00ff */
[----:B------:R-:W-:-:S07]  /*1d170*/  IMAD.MOV.U32 R15, RZ, RZ, -0x1 ;  /* 0xffffffffff0f7424 */ /* 0x000fce00078e00ff */
[----:B01----:R-:W-:Y:S05]  /*1d180*/  WARPSYNC.COLLECTIVE R15, `(.L_x_781) ;  /* 0x000000000f087348 */ /* 0x003fea0003c00000 */
[----:B------:R2:W3:Y:S02]  /*1d190*/  SHFL.UP P6, R14, R13, R12, R11 ;  /* 0x0400000c0d0e7389 */ /* 0x0004e400000c000b */
[----:B0123--:R-:W-:Y:S01]  /*1d1a0*/  ENDCOLLECTIVE ;  /* 0x000000000000791b */ /* 0x00ffe20003800000 */
.L_x_781:
[----:B------:R-:W-:Y:S05]  /*1d1b0*/  BSYNC B0 ;  /* 0x0000000000007941 */ /* 0x000fea0003800000 */
.L_x_780:
[----:B------:R-:W-:Y:S01]  /*1d1c0*/  SEL R13, R14, RZ, P1 ;  /* 0x000000ff0e0d7207 */ /* 0x000fe20000800000 */
[----:B------:R-:W-:Y:S01]  /*1d1d0*/  IMAD.MOV.U32 R12, RZ, RZ, 0x2 ;  /* 0x00000002ff0c7424 */ /* 0x000fe200078e00ff */
[----:B------:R-:W-:Y:S01]  /*1d1e0*/  MOV R11, RZ ;  /* 0x000000ff000b7202 */ /* 0x000fe20000000f00 */
[----:B------:R-:W-:Y:S02]  /*1d1f0*/  IMAD.MOV.U32 R15, RZ, RZ, -0x1 ;  /* 0xffffffffff0f7424 */ /* 0x000fe400078e00ff */
[----:B------:R-:W-:-:S07]  /*1d200*/  IMAD.IADD R13, R2, 0x1, R13 ;  /* 0x00000001020d7824 */ /* 0x000fce00078e020d */
[----:B------:R-:W-:Y:S05]  /*1d210*/  WARPSYNC.COLLECTIVE R15, `(.L_x_782) ;  /* 0x000000000f087348 */ /* 0x000fea0003c00000 */
[----:B------:R0:W1:Y:S02]  /*1d220*/  SHFL.UP P6, R14, R13, R12, R11 ;  /* 0x0400000c0d0e7389 */ /* 0x00006400000c000b */
[----:B01----:R-:W-:Y:S01]  /*1d230*/  ENDCOLLECTIVE ;  /* 0x000000000000791b */ /* 0x003fe20003800000 */
.L_x_782:
[----:B------:R-:W-:Y:S02]  /*1d240*/  MOV R12, 0x4 ;  /* 0x00000004000c7802 */ /* 0x000fe40000000f00 */
[----:B------:R-:W-:-:S05]  /*1d250*/  SEL R14, R14, RZ, P2 ;  /* 0x000000ff0e0e7207 */ /* 0x000fca0001000000 */
[----:B------:R-:W-:-:S04]  /*1d260*/  IMAD.IADD R3, R13, 0x1, R14 ;  /* 0x000000010d037824 */ /* 0x000fc800078e020e */
[----:B------:R-:W-:-:S07]  /*1d270*/  IMAD.MOV.U32 R13, RZ, RZ, R3 ;  /* 0x000000ffff0d7224 */ /* 0x000fce00078e0003 */
[----:B------:R-:W-:Y:S05]  /*1d280*/  WARPSYNC.COLLECTIVE R15, `(.L_x_783) ;  /* 0x000000000f087348 */ /* 0x000fea0003c00000 */
[----:B------:R0:W1:Y:S02]  /*1d290*/  SHFL.UP P6, R14, R13, R12, R11 ;  /* 0x0400000c0d0e7389 */ /* 0x00006400000c000b */
[----:B01----:R-:W-:Y:S01]  /*1d2a0*/  ENDCOLLECTIVE ;  /* 0x000000000000791b */ /* 0x003fe20003800000 */
.L_x_783:
[----:B------:R-:W-:Y:S02]  /*1d2b0*/  MOV R12, 0x8 ;  /* 0x00000008000c7802 */ /* 0x000fe40000000f00 */
[----:B------:R-:W-:-:S05]  /*1d2c0*/  SEL R14, R14, RZ, P3 ;  /* 0x000000ff0e0e7207 */ /* 0x000fca0001800000 */
[----:B------:R-:W-:-:S04]  /*1d2d0*/  IMAD.IADD R5, R3, 0x1, R14 ;  /* 0x0000000103057824 */ /* 0x000fc800078e020e */
[----:B------:R-:W-:-:S07]  /*1d2e0*/  IMAD.MOV.U32 R13, RZ, RZ, R5 ;  /* 0x000000ffff0d7224 */ /* 0x000fce00078e0005 */
[----:B------:R-:W-:Y:S05]  /*1d2f0*/  WARPSYNC.COLLECTIVE R15, `(.L_x_784) ;  /* 0x000000000f087348 */ /* 0x000fea0003c00000 */
[----:B------:R0:W1:Y:S02]  /*1d300*/  SHFL.UP P6, R14, R13, R12, R11 ;  /* 0x0400000c0d0e7389 */ /* 0x00006400000c000b */
[----:B01----:R-:W-:Y:S01]  /*1d310*/  ENDCOLLECTIVE ;  /* 0x000000000000791b */ /* 0x003fe20003800000 */
.L_x_784:
[----:B------:R-:W-:Y:S02]  /*1d320*/  MOV R12, 0x10 ;  /* 0x00000010000c7802 */ /* 0x000fe40000000f00 */
[----:B------:R-:W-:-:S05]  /*1d330*/  SEL R6, R14, RZ, P4 ;  /* 0x000000ff0e067207 */ /* 0x000fca0002000000 */
[----:B------:R-:W-:-:S04]  /*1d340*/  IMAD.IADD R6, R5, 0x1, R6 ;  /* 0x0000000105067824 */ /* 0x000fc800078e0206 */
[----:B------:R-:W-:-:S07]  /*1d350*/  IMAD.MOV.U32 R13, RZ, RZ, R6 ;  /* 0x000000ffff0d7224 */ /* 0x000fce00078e0006 */
[----:B------:R-:W-:Y:S05]  /*1d360*/  WARPSYNC.COLLECTIVE R15, `(.L_x_785) ;  /* 0x000000000f087348 */ /* 0x000fea0003c00000 */
[----:B------:R0:W1:Y:S02]  /*1d370*/  SHFL.UP P6, R14, R13, R12, R11 ;  /* 0x0400000c0d0e7389 */ /* 0x00006400000c000b */
[----:B01----:R-:W-:Y:S01]  /*1d380*/  ENDCOLLECTIVE ;  /* 0x000000000000791b */ /* 0x003fe20003800000 */
.L_x_785:
        /* <DEDUP_REMOVED lines=8> */
.L_x_786:
[----:B------:R-:W-:Y:S05]  /*1d410*/  BRA `(.L_x_787) ;  /* 0xffffffbc00b87947 */ /* 0x000fea000383ffff */
.L_x_643:
[----:B------:R-:W-:Y:S01]  /*1d420*/  BSSY B0, `(.L_x_788) ;  /* 0x0000006000007945 */ /* 0x000fe20003800000 */
[----:B------:R-:W-:Y:S01]  /*1d430*/  PLOP3.LUT P6, PT, P6, PT, PT, 0x8, 0x0 ;  /* 0x000000000000781c */ /* 0x000fe200037ce170 */
[----:B------:R-:W-:-:S12]  /*1d440*/  IMAD.MOV.U32 R15, RZ, RZ, -0x1 ;  /* 0xffffffffff0f7424 */ /* 0x000fd800078e00ff */
[----:B0----5:R-:W-:Y:S05]  /*1d450*/  WARPSYNC.COLLECTIVE R15, `(.L_x_789) ;  /* 0x000000000f087348 */ /* 0x021fea0003c00000 */
[----:B------:R-:W-:Y:S01]  /*1d460*/  VOTE.ANY R14, PT, P6 ;  /* 0x00000000000e7806 */ /* 0x000fe200030e0100 */
[----:B0----5:R-:W-:Y:S06]  /*1d470*/  ENDCOLLECTIVE ;  /* 0x000000000000791b */ /* 0x021fec0003800000 */
.L_x_789:
[----:B------:R-:W-:Y:S05]  /*1d480*/  BSYNC B0 ;  /* 0x0000000000007941 */ /* 0x000fea0003800000 */
.L_x_788:
[----:B------:R-:W-:Y:S01]  /*1d490*/  MOV R6, R14 ;  /* 0x0000000e00067202 */ /* 0x000fe20000000f00 */
[----:B------:R-:W-:Y:S01]  /*1d4a0*/  IMAD.MOV.U32 R13, RZ, RZ, R2 ;  /* 0x000000ffff0d7224 */ /* 0x000fe200078e0002 */
[----:B------:R-:W-:Y:S01]  /*1d4b0*/  MOV R11, 0x1f ;  /* 0x0000001f000b7802 */ /* 0x000fe20000000f00 */
[----:B------:R-:W-:Y:S01]  /*1d4c0*/  IMAD.MOV.U32 R15, RZ, RZ, -0x1 ;  /* 0xffffffffff0f7424 */ /* 0x000fe200078e00ff */
[----:B------:R-:W0:Y:S02]  /*1d4d0*/  POPC R4, R6 ;  /* 0x0000000600047309 */ /* 0x000e240000000000 */
[----:B0-----:R-:W-:-:S07]  /*1d4e0*/  IMAD.MOV.U32 R12, RZ, RZ, R4 ;  /* 0x000000ffff0c7224 */ /* 0x001fce00078e0004 */
[----:B------:R-:W-:Y:S05]  /*1d4f0*/  WARPSYNC.COLLECTIVE R15, `(.L_x_790) ;  /* 0x000000000f087348 */ /* 0x000fea0003c00000 */
[----:B------:R0:W1:Y:S02]  /*1d500*/  SHFL.IDX P6, R14, R13, R12, R11 ;  /* 0x0000000c0d0e7389 */ /* 0x00006400000c000b */
[----:B01----:R-:W-:Y:S01]  /*1d510*/  ENDCOLLECTIVE ;  /* 0x000000000000791b */ /* 0x003fe20003800000 */
.L_x_790:
[----:B------:R-:W-:Y:S01]  /*1d520*/  IMAD.MOV.U32 R17, RZ, RZ, R14 ;  /* 0x000000ffff117224 */ /* 0x000fe200078e000e */
[----:B------:R-:W-:Y:S06]  /*1d530*/  BRA `(.L_x_791) ;  /* 0xffffffbc00a87947 */ /* 0x000fec000383ffff */
.L_x_645:
[----:B------:R-:W-:Y:S01]  /*1d540*/  BSSY B0, `(.L_x_792) ;  /* 0x0000007000007945 */ /* 0x000fe20003800000 */
[----:B------:R-:W-:Y:S01]  /*1d550*/  MOV R13, R3 ;  /* 0x00000003000d7202 */ /* 0x000fe20000000f00 */
[----:B------:R-:W-:Y:S02]  /*1d560*/  IMAD.MOV.U32 R11, RZ, RZ, 0x1f ;  /* 0x0000001fff0b7424 */ /* 0x000fe400078e00ff */
[----:B------:R-:W-:-:S07]  /*1d570*/  IMAD.MOV.U32 R15, RZ, RZ, -0x1 ;  /* 0xffffffffff0f7424 */ /* 0x000fce00078e00ff */
[----:B012---:R-:W-:Y:S05]  /*1d580*/  WARPSYNC.COLLECTIVE R15, `(.L_x_793) ;  /* 0x000000000f087348 */ /* 0x007fea0003c00000 */
[----:B------:R3:W4:Y:S02]  /*1d590*/  SHFL.IDX P6, R14, R13, R12, R11 ;  /* 0x0000000c0d0e7389 */ /* 0x00072400000c000b */
[----:B01234-:R-:W-:Y:S01]  /*1d5a0*/  ENDCOLLECTIVE ;  /* 0x000000000000791b */ /* 0x01ffe20003800000 */
.L_x_793:
[----:B------:R-:W-:Y:S05]  /*1d5b0*/  BSYNC B0 ;  /* 0x0000000000007941 */ /* 0x000fea0003800000 */
.L_x_792:
[----:B------:R-:W-:Y:S05]  /*1d5c0*/  BRA `(.L_x_644) ;  /* 0xffffffbc00a07947 */ /* 0x000fea000383ffff */
.L_x_649:
[----:B0-----:R0:W3:Y:S02]  /*1d5d0*/  SYNCS.PHASECHK.TRANS64.TRYWAIT P0, [R5+URZ+0x2d820], R0 ;  /* 0x02d82000050075a7 */ /* 0x0010e4000800017f */
[----:B---3--:R-:W-:Y:S05]  /*1d5e0*/  @!P0 NANOSLEEP.SYNCS 0x989680 ;  /* 0x009896800000895d */ /* 0x008fea0003900000 */
[----:B------:R-:W3:Y:S02]  /*1d5f0*/  @!P0 SYNCS.PHASECHK.TRANS64 P0, [R5+URZ+0x2d820], R0 ;  /* 0x02d82000050085a7 */ /* 0x000ee4000800007f */
[----:B---3--:R-:W-:Y:S05]  /*1d600*/  @!P0 BRA `(.L_x_649) ;  /* 0xfffffffc00f08947 */ /* 0x008fea000383ffff */
[----:B------:R-:W-:Y:S05]  /*1d610*/  BRA `(.L_x_794) ;  /* 0xffffffc0008c7947 */ /* 0x000fea000383ffff */
.L_x_650:
[----:B------:R-:W3:Y:S01]  /*1d620*/  S2R R2, SR_TID.X ;  /* 0x0000000000027919 */ /* 0x000ee20000002100 */
[----:B------:R-:W-:Y:S01]  /*1d630*/  BSSY B0, `(.L_x_795) ;  /* 0x000000a000007945 */ /* 0x000fe20003800000 */
[----:B------:R-:W-:Y:S01]  /*1d640*/  IMAD.MOV.U32 R12, RZ, RZ, RZ ;  /* 0x000000ffff0c7224 */ /* 0x000fe200078e00ff */
[----:B------:R-:W-:Y:S01]  /*1d650*/  MOV R15, 0xffffffff ;  /* 0xffffffff000f7802 */ /* 0x000fe20000000f00 */
[----:B------:R-:W-:Y:S01]  /*1d660*/  IMAD.MOV.U32 R11, RZ, RZ, 0x1f ;  /* 0x0000001fff0b7424 */ /* 0x000fe200078e00ff */
[----:B---3--:R-:W-:-:S04]  /*1d670*/  SHF.R.U32.HI R2, RZ, 0x5, R2 ;  /* 0x00000005ff027819 */ /* 0x008fc80000011602 */
[----:B------:R-:W-:-:S04]  /*1d680*/  LOP3.LUT R2, R2, 0x3, RZ, 0xc0, !PT ;  /* 0x0000000302027812 */ /* 0x000fc800078ec0ff */
[----:B------:R-:W-:-:S07]  /*1d690*/  MOV R13, R2 ;  /* 0x00000002000d7202 */ /* 0x000fce0000000f00 */
[----:B012-4-:R-:W-:Y:S05]  /*1d6a0*/  WARPSYNC.COLLECTIVE R15, `(.L_x_796) ;  /* 0x000000000f087348 */ /* 0x017fea0003c00000 */
[----:B------:R3:W0:Y:S02]  /*1d6b0*/  SHFL.IDX P6, R14, R13, R12, R11 ;  /* 0x0000000c0d0e7389 */ /* 0x00062400000c000b */
[----:B01234-:R-:W-:Y:S01]  /*1d6c0*/  ENDCOLLECTIVE ;  /* 0x000000000000791b */ /* 0x01ffe20003800000 */
.L_x_796:
[----:B------:R-:W-:Y:S05]  /*1d6d0*/  BSYNC B0 ;  /* 0x0000000000007941 */ /* 0x000fea0003800000 */
.L_x_795:
[----:B------:R-:W-:Y:S05]  /*1d6e0*/  BRA `(.L_x_797) ;  /* 0xffffffc000747947 */ /* 0x000fea000383ffff */
.L_x_651:
[----:B------:R-:W-:Y:S01]  /*1d6f0*/  BSSY B0, `(.L_x_798) ;  /* 0x0000006000007945 */ /* 0x000fe20003800000 */
[----:B------:R-:W-:-:S07]  /*1d700*/  IMAD.MOV.U32 R15, RZ, RZ, -0x1 ;  /* 0xffffffffff0f7424 */ /* 0x000fce00078e00ff */
[----:B012-4-:R-:W-:Y:S05]  /*1d710*/  WARPSYNC.COLLECTIVE R15, `(.L_x_799) ;  /* 0x000000000f0c7348 */ /* 0x017fea0003c00000 */
[----:B------:R-:W-:Y:S02]  /*1d720*/  ELECT P6, UR62, PT ;  /* 0x00000000003e782f */ /* 0x000fe400038c0000 */
[----:B------:R-:W-:Y:S01]  /*1d730*/  MOV R14, UR62 ;  /* 0x0000003e000e7c02 */ /* 0x000fe20008000f00 */
[----:B012-4-:R-:W-:Y:S10]  /*1d740*/  ENDCOLLECTIVE ;  /* 0x000000000000791b */ /* 0x017ff40003800000 */
.L_x_799:
[----:B------:R-:W-:Y:S05]  /*1d750*/  BSYNC B0 ;  /* 0x0000000000007941 */ /* 0x000fea0003800000 */
.L_x_798:
[----:B------:R-:W-:Y:S05]  /*1d760*/  BRA `(.L_x_800) ;  /* 0xffffffc000687947 */ /* 0x000fea000383ffff */
.L_x_653:
[----:B0-----:R0:W3:Y:S02]  /*1d770*/  SYNCS.PHASECHK.TRANS64.TRYWAIT P1, [R3+URZ+0x2d840], R2 ;  /* 0x02d84002030075a7 */ /* 0x0010e4000802017f */
[----:B---3--:R-:W-:Y:S05]  /*1d780*/  @!P1 NANOSLEEP.SYNCS 0x989680 ;  /* 0x009896800000995d */ /* 0x008fea0003900000 */
[----:B------:R-:W3:Y:S02]  /*1d790*/  @!P1 SYNCS.PHASECHK.TRANS64 P1, [R3+URZ+0x2d840], R2 ;  /* 0x02d84002030095a7 */ /* 0x000ee4000802007f */
[----:B---3--:R-:W-:Y:S05]  /*1d7a0*/  @!P1 BRA `(.L_x_653) ;  /* 0xfffffffc00f09947 */ /* 0x008fea000383ffff */
[----:B------:R-:W-:Y:S05]  /*1d7b0*/  BRA `(.L_x_801) ;  /* 0xffffffc0008c7947 */ /* 0x000fea000383ffff */
.L_x_655:
[----:B---3--:R3:W0:Y:S02]  /*1d7c0*/  SYNCS.PHASECHK.TRANS64.TRYWAIT P1, [R5+URZ+0x2d840], R0 ;  /* 0x02d84000050075a7 */ /* 0x008624000802017f */
[----:B0-----:R-:W-:Y:S05]  /*1d7d0*/  @!P1 NANOSLEEP.SYNCS 0x989680 ;  /* 0x009896800000995d */ /* 0x001fea0003900000 */
[----:B------:R-:W0:Y:S02]  /*1d7e0*/  @!P1 SYNCS.PHASECHK.TRANS64 P1, [R5+URZ+0x2d840], R0 ;  /* 0x02d84000050095a7 */ /* 0x000e24000802007f */
[----:B0-----:R-:W-:Y:S05]  /*1d7f0*/  @!P1 BRA `(.L_x_655) ;  /* 0xfffffffc00f09947 */ /* 0x001fea000383ffff */
[----:B------:R-:W-:Y:S05]  /*1d800*/  BRA `(.L_x_802) ;  /* 0xffffffc0009c7947 */ /* 0x000fea000383ffff */
.L_x_657:
[----:B------:R0:W0:Y:S02]  /*1d810*/  SYNCS.PHASECHK.TRANS64.TRYWAIT P1, [R3+URZ+0x2d860], R2 ;  /* 0x02d86002030075a7 */ /* 0x000024000802017f */
[----:B0-----:R-:W-:Y:S05]  /*1d820*/  @!P1 NANOSLEEP.SYNCS 0x989680 ;  /* 0x009896800000995d */ /* 0x001fea0003900000 */
[----:B------:R-:W0:Y:S02]  /*1d830*/  @!P1 SYNCS.PHASECHK.TRANS64 P1, [R3+URZ+0x2d860], R2 ;  /* 0x02d86002030095a7 */ /* 0x000e24000802007f */
[----:B0-----:R-:W-:Y:S05]  /*1d840*/  @!P1 BRA `(.L_x_657) ;  /* 0xfffffffc00f09947 */ /* 0x001fea000383ffff */
[----:B------:R-:W-:Y:S05]  /*1d850*/  BRA `(.L_x_803) ;  /* 0xffffffc000987947 */ /* 0x000fea000383ffff */
.L_x_804:
        /* <DEDUP_REMOVED lines=10> */
.L_x_2730:


//--------------------- .text._ZN7cutlass13device_kernelIN5flash11enable_sm90INS1_16FlashAttnFwdSm90INS1_25CollectiveMainloopFwdSm90ILi2EN4cute5tupleIJNS5_1CILi1EEES8_S8_EEENS6_IJNS7_ILi192EEENS7_ILi128EEENS7_ILi96EEEEEELi96ENS_6half_tEfNS_4arch4Sm90ELb0ELb1ELb1ELb0ELb1ELb0ELb0ELb0ELb1ELb1ELb0ELb0EEENS1_21CollectiveEpilogueFwdINS6_IJSA_SC_SB_EEES9_SE_SG_Li384ELb0ELb1ELb0ELb0EEENS1_30DynamicPersistentTileSchedulerILi384ELi128ELb0ELb1ELb1EEEEEEEEEvNT_6ParamsE --------------------------
	.section	.text._ZN7cutlass13device_kernelIN5flash11enable_sm90INS1_16FlashAttnFwdSm90INS1_25CollectiveMainloopFwdSm90ILi2EN4cute5tupleIJNS5_1CILi1EEES8_S8_EEENS6_IJNS7_ILi192EEENS7_ILi128EEENS7_ILi96EEEEEELi96ENS_6half_tEfNS_4arch4Sm90ELb0ELb1ELb1ELb0ELb1ELb0ELb0ELb0ELb1ELb1ELb0ELb0EEENS1_21CollectiveEpilogueFwdINS6_IJSA_SC_SB_EEES9_SE_SG_Li384ELb0ELb1ELb0ELb0EEENS1_30DynamicPersistentTileSchedulerILi384ELi128ELb0ELb1ELb1EEEEEEEEEvNT_6ParamsE,"ax",@progbits
	.align	128
.text._ZN7cutlass13device_kernelIN5flash11enable_sm90INS1_16FlashAttnFwdSm90INS1_25CollectiveMainloopFwdSm90ILi2EN4cute5tupleIJNS5_1CILi1EEES8_S8_EEENS6_IJNS7_ILi192EEENS7_ILi128EEENS7_ILi96EEEEEELi96ENS_6half_tEfNS_4arch4Sm90ELb0ELb1ELb1ELb0ELb1ELb0ELb0ELb0ELb1ELb1ELb0ELb0EEENS1_21CollectiveEpilogueFwdINS6_IJSA_SC_SB_EEES9_SE_SG_Li384ELb0ELb1ELb0ELb0EEENS1_30DynamicPersistentTileSchedulerILi384ELi128ELb0ELb1ELb1EEEEEEEEEvNT_6ParamsE:
        .type           _ZN7cutlass13device_kernelIN5flash11enable_sm90INS1_16FlashAttnFwdSm90INS1_25CollectiveMainloopFwdSm90ILi2EN4cute5tupleIJNS5_1CILi1EEES8_S8_EEENS6_IJNS7_ILi192EEENS7_ILi128EEENS7_ILi96EEEEEELi96ENS_6half_tEfNS_4arch4Sm90ELb0ELb1ELb1ELb0ELb1ELb0ELb0ELb0ELb1ELb1ELb0ELb0EEENS1_21CollectiveEpilogueFwdINS6_IJSA_SC_SB_EEES9_SE_SG_Li384ELb0ELb1ELb0ELb0EEENS1_30DynamicPersistentTileSchedulerILi384ELi128ELb0ELb1ELb1EEEEEEEEEvNT_6ParamsE,@function
        .size           _ZN7cutlass13device_kernelIN5flash11enable_sm90INS1_16FlashAttnFwdSm90INS1_25CollectiveMainloopFwdSm90ILi2EN4cute5tupleIJNS5_1CILi1EEES8_S8_EEENS6_IJNS7_ILi192EEENS7_ILi128EEENS7_ILi96EEEEEELi96ENS_6half_tEfNS_4arch4Sm90ELb0ELb1ELb1ELb0ELb1ELb0ELb0ELb0ELb1ELb1ELb0ELb0EEENS1_21CollectiveEpilogueFwdINS6_IJSA_SC_SB_EEES9_SE_SG_Li384ELb0ELb1ELb0ELb0EEENS1_30DynamicPersistentTileSchedulerILi384ELi128ELb0ELb1ELb1EEEEEEEEEvNT_6ParamsE,(.L_x_2731 - _ZN7cutlass13device_kernelIN5flash11enable_sm90INS1_16FlashAttnFwdSm90INS1_25CollectiveMainloopFwdSm90ILi2EN4cute5tupleIJNS5_1CILi1EEES8_S8_EEENS6_IJNS7_ILi192EEENS7_ILi128EEENS7_ILi96EEEEEELi96ENS_6half_tEfNS_4arch4Sm90ELb0ELb1ELb1ELb0ELb1ELb0ELb0ELb0ELb1ELb1ELb0ELb0EEENS1_21CollectiveEpilogueFwdINS6_IJSA_SC_SB_EEES9_SE_SG_Li384ELb0ELb1ELb0ELb0EEENS1_30DynamicPersistentTileSchedulerILi384ELi128ELb0ELb1ELb1EEEEEEEEEvNT_6ParamsE)
        .other          _ZN7cutlass13device_kernelIN5flash11enable_sm90INS1_16FlashAttnFwdSm90INS1_25CollectiveMainloopFwdSm90ILi2EN4cute5tupleIJNS5_1CILi1EEES8_S8_EEENS6_IJNS7_ILi192EEENS7_ILi128EEENS7_ILi96EEEEEELi96ENS_6half_tEfNS_4arch4Sm90ELb0ELb1ELb1ELb0ELb1ELb0ELb0ELb0ELb1ELb1ELb0ELb0EEENS1_21CollectiveEpilogueFwdINS6_IJSA_SC_SB_EEES9_SE_SG_Li384ELb0ELb1ELb0ELb0EEENS1_30DynamicPersistentTileSchedulerILi384ELi128ELb0ELb1ELb1EEEEEEEEEvNT_6ParamsE,@"STO_CUDA_ENTRY STV_DEFAULT"
_ZN7cutlass13device_kernelIN5flash11enable_sm90INS1_16FlashAttnFwdSm90INS1_25CollectiveMainloopFwdSm90ILi2EN4cute5tupleIJNS5_1CILi1EEES8_S8_EEENS6_IJNS7_ILi192EEENS7_ILi128EEENS7_ILi96EEEEEELi96ENS_6half_tEfNS_4arch4Sm90ELb0ELb1ELb1ELb0ELb1ELb0ELb0ELb0ELb1ELb1ELb0ELb0EEENS1_21CollectiveEpilogueFwdINS6_IJSA_SC_SB_EEES9_SE_SG_Li384ELb0ELb1ELb0ELb0EEENS1_30DynamicPersistentTileSchedulerILi384ELi128ELb0ELb1ELb1EEEEEEEEEvNT_6ParamsE:
        /* <DEDUP_REMOVED lines=45> */
.L_x_805:
        /* <DEDUP_REMOVED lines=22> */
.L_x_806:
        /* <DEDUP_REMOVED lines=18> */
.L_x_807:
        /* <DEDUP_REMOVED lines=22> */
.L_x_808:
        /* <DEDUP_REMOVED lines=23> */
.L_x_809:
        /* <DEDUP_REMOVED lines=8> */
.L_x_811:
[----:B------:R-:W-:-:S08]  /*08a0*/  NOP ;  /* 0x0000000000007918 */ /* 0x000fd00000000000 */
[----:B------:R-:W0:Y:S02]  /*08b0*/  USETMAXREG.TRY_ALLOC.CTAPOOL UP0, 0xa0 ;  /* 0x000000a0000079c8 */ /* 0x000e240008000600 */
[----:B0-----:R-:W-:-:S13]  /*08c0*/  PLOP3.LUT P0, PT, PT, PT, UP0, 0x80, 0x0 ;  /* 0x000000000000781c */ /* 0x001fda0003f0f008 */
[----:B------:R-:W-:Y:S05]  /*08d0*/  @!P0 BRA `(.L_x_811) ;  /* 0xfffffffc00f08947 */ /* 0x000fea000383ffff */
[----:B------:R-:W0:Y:S01]  /*08e0*/  S2R R2, SR_TID.X ;  /* 0x0000000000027919 */ /* 0x000e220000002100 */
[----:B------:R-:W1:Y:S08]  /*08f0*/  S2UR UR4, SR_CTAID.X ;  /* 0x00000000000479c3 */ /* 0x000e700000002500 */
[----:B------:R-:W-:Y:S08]  /*0900*/  BAR.ARV 0x4, 0x200 ;  /* 0x0108000000007b1d */ /* 0x000ff00000002000 */
        /* <DEDUP_REMOVED lines=10> */
[----:B------:R-:W-:Y:S01]  /*09b0*/  IMAD.MOV.U32 R18, RZ, RZ, 0x40 ;  /* 0x00000040ff127424 */ /* 0x000fe200078e00ff */
[----:B------:R-:W-:Y:S01]  /*09c0*/  ULOP3.LUT UR49, UR42, 0x1, URZ, 0xfc, !UPT ;  /* 0x000000012a317892 */ /* 0x000fe2000f8efc3f */
[----:B------:R-:W-:Y:S01]  /*09d0*/  SHF.R.S32.HI R0, RZ, 0x1f, R151 ;  /* 0x0000001fff007819 */ /* 0x000fe20000011497 */
[----:B------:R-:W-:Y:S01]  /*09e0*/  UMOV UR48, URZ ;  /* 0x0000003f00307c82 */ /* 0x000fe20008000000 */
[----:B------:R-:W-:Y:S01]  /*09f0*/  UMOV UR47, URZ ;  /* 0x0000003f002f7c82 */ /* 0x000fe20008000000 */
[----:B------:R-:W-:Y:S01]  /*0a00*/  UMOV UR46, URZ ;  /* 0x0000003f002e7c82 */ /* 0x000fe20008000000 */
[CC--:B------:R-:W-:Y:S02]  /*0a10*/  LEA.HI R2, R0.reuse, R151.reuse, RZ, 0x4 ;  /* 0x0000009700027211 */ /* 0x0c0fe400078f20ff */
[----:B------:R-:W-:-:S02]  /*0a20*/  LEA.HI R146, R0, R151, RZ, 0x7 ;  /* 0x0000009700927211 */ /* 0x000fc400078f38ff */
[----:B------:R-:W-:Y:S02]  /*0a30*/  LOP3.LUT R4, R2, 0xfffffff0, RZ, 0xc0, !PT ;  /* 0xfffffff002047812 */ /* 0x000fe400078ec0ff */
[----:B------:R-:W-:Y:S02]  /*0a40*/  SHF.R.S32.HI R5, RZ, 0x4, R2 ;  /* 0x00000004ff057819 */ /* 0x000fe40000011402 */
[----:B------:R-:W-:Y:S01]  /*0a50*/  LOP3.LUT R6, R146, 0xffffff80, RZ, 0xc0, !PT ;  /* 0xffffff8092067812 */ /* 0x000fe200078ec0ff */
[C---:B------:R-:W-:Y:S01]  /*0a60*/  IMAD.IADD R4, R151.reuse, 0x1, -R4 ;  /* 0x0000000197047824 */ /* 0x040fe200078e0a04 */
[----:B------:R-:W-:Y:S02]  /*0a70*/  LEA.HI R2, R2, R5, RZ, 0x1 ;  /* 0x0000000502027211 */ /* 0x000fe400078f08ff */
[----:B------:R-:W-:Y:S01]  /*0a80*/  SHF.R.S32.HI R146, RZ, 0x7, R146 ;  /* 0x00000007ff927819 */ /* 0x000fe20000011492 */
[----:B------:R-:W-:Y:S01]  /*0a90*/  IMAD.IADD R145, R151, 0x1, -R6 ;  /* 0x0000000197917824 */ /* 0x000fe200078e0a06 */
[----:B------:R-:W-:-:S02]  /*0aa0*/  SHF.R.S32.HI R3, RZ, 0x1f, R4 ;  /* 0x0000001fff037819 */ /* 0x000fc40000011404 */
[----:B------:R-:W-:Y:S01]  /*0ab0*/  LOP3.LUT R2, R2, 0x1ffffffe, RZ, 0xc0, !PT ;  /* 0x1ffffffe02027812 */ /* 0x000fe200078ec0ff */
[----:B0-----:R-:W-:Y:S01]  /*0ac0*/  ULEA UR40, UR41, UR40, 0x18 ;  /* 0x0000002829287291 */ /* 0x001fe2000f8ec03f */
[----:B------:R-:W-:Y:S02]  /*0ad0*/  LEA.HI R3, R3, R4, RZ, 0x3 ;  /* 0x0000000403037211 */ /* 0x000fe400078f18ff */
[----:B------:R-:W-:Y:S01]  /*0ae0*/  LEA.HI R6, R0, R151, RZ, 0x5 ;  /* 0x0000009700067211 */ /* 0x000fe200078f28ff */
[----:B------:R-:W-:Y:S01]  /*0af0*/  IMAD.IADD R2, R5, 0x1, -R2 ;  /* 0x0000000105027824 */ /* 0x000fe200078e0a02 */
[C---:B------:R-:W-:Y:S01]  /*0b00*/  LOP3.LUT R5, R3.reuse, 0xfffffff8, RZ, 0xc0, !PT ;  /* 0xfffffff803057812 */ /* 0x040fe200078ec0ff */
[----:B------:R-:W-:Y:S01]  /*0b10*/  IMAD.SHL.U32 R3, R3, 0x40, RZ ;  /* 0x0000004003037824 */ /* 0x000fe200078e00ff */
[----:B------:R-:W-:Y:S01]  /*0b20*/  SHF.R.S32.HI R6, RZ, 0x5, R6 ;  /* 0x00000005ff067819 */ /* 0x000fe20000011406 */
[----:B------:R-:W-:Y:S01]  /*0b30*/  IMAD.SHL.U32 R2, R2, 0x8, RZ ;  /* 0x0000000802027824 */ /* 0x000fe200078e00ff */
[----:B------:R-:W-:Y:S01]  /*0b40*/  SHF.R.S32.HI R8, RZ, 0x1f, R145 ;  /* 0x0000001fff087819 */ /* 0x000fe20000011491 */
[----:B------:R-:W-:Y:S01]  /*0b50*/  IMAD.IADD R5, R4, 0x1, -R5 ;  /* 0x0000000104057824 */ /* 0x000fe200078e0a05 */
[----:B------:R-:W-:Y:S01]  /*0b60*/  LOP3.LUT R3, R3, 0x7ffffe00, RZ, 0xc0, !PT ;  /* 0x7ffffe0003037812 */ /* 0x000fe200078ec0ff */
[----:B------:R-:W-:Y:S01]  /*0b70*/  IMAD R13, R6, 0x10, R4 ;  /* 0x00000010060d7824 */ /* 0x000fe200078e0204 */
[----:B------:R-:W-:Y:S01]  /*0b80*/  LEA.HI R9, R8, R145, RZ, 0x2 ;  /* 0x0000009108097211 */ /* 0x000fe200078f10ff */
[----:B------:R-:W-:Y:S01]  /*0b90*/  IMAD.HI R4, R146, 0x55555556, RZ ;  /* 0x5555555692047827 */ /* 0x000fe200078e02ff */
[----:B------:R-:W-:-:S02]  /*0ba0*/  R2P PR, R5, 0x6 ;  /* 0x0000000605007804 */ /* 0x000fc40000000000 */
[--C-:B------:R-:W-:Y:S01]  /*0bb0*/  SHF.R.S32.HI R7, RZ, 0x2, R9.reuse ;  /* 0x00000002ff077819 */ /* 0x100fe20000011409 */
[----:B------:R-:W-:Y:S01]  /*0bc0*/  IMAD.SHL.U32 R5, R5, 0x40, RZ ;  /* 0x0000004005057824 */ /* 0x000fe200078e00ff */
[----:B------:R-:W-:Y:S01]  /*0bd0*/  SHF.R.S32.HI R10, RZ, 0x1f, R9 ;  /* 0x0000001fff0a7819 */ /* 0x000fe20000011409 */
[--C-:B------:R-:W-:Y:S01]  /*0be0*/  IMAD.U32 R148, R13, 0x20, R2.reuse ;  /* 0x000000200d947824 */ /* 0x100fe200078e0002 */
[----:B------:R-:W-:Y:S01]  /*0bf0*/  LEA.HI R0, R0, R151, RZ, 0x2 ;  /* 0x0000009700007211 */ /* 0x000fe200078f10ff */
[----:B------:R-:W-:Y:S01]  /*0c00*/  IMAD R3, R6, 0x400, R3 ;  /* 0x0000040006037824 */ /* 0x000fe200078e0203 */
[----:B------:R-:W-:Y:S02]  /*0c10*/  LOP3.LUT R5, R5, 0x1c0, RZ, 0xc0, !PT ;  /* 0x000001c005057812 */ /* 0x000fe400078ec0ff */
[----:B------:R-:W-:Y:S02]  /*0c20*/  LEA.HI R10, R10, R7, RZ, 0x3 ;  /* 0x000000070a0a7211 */ /* 0x000fe400078f18ff */
[----:B------:R-:W-:-:S02]  /*0c30*/  LOP3.LUT R2, R5, 0x8, R2, 0xf8, !PT ;  /* 0x0000000805027812 */ /* 0x000fc400078ef802 */
[----:B------:R-:W-:Y:S02]  /*0c40*/  SHF.R.U32.HI R5, RZ, 0x3, R5 ;  /* 0x00000003ff057819 */ /* 0x000fe40000011605 */
[----:B------:R-:W-:Y:S02]  /*0c50*/  LOP3.LUT R142, R0, 0xfffffffc, RZ, 0xc0, !PT ;  /* 0xfffffffc008e7812 */ /* 0x000fe400078ec0ff */
[----:B------:R-:W-:Y:S02]  /*0c60*/  LOP3.LUT R2, R2, R5, RZ, 0x3c, !PT ;  /* 0x0000000502027212 */ /* 0x000fe400078e3cff */
[----:B------:R-:W-:Y:S01]  /*0c70*/  LOP3.LUT R10, R10, 0xfffffff8, RZ, 0xc0, !PT ;  /* 0xfffffff80a0a7812 */ /* 0x000fe200078ec0ff */
[----:B------:R-:W-:Y:S01]  /*0c80*/  IMAD.IADD R142, R151, 0x1, -R142 ;  /* 0x00000001978e7824 */ /* 0x000fe200078e0a8e */
[----:B------:R-:W-:Y:S01]  /*0c90*/  LEA.HI R8, R8, R145, RZ, 0x5 ;  /* 0x0000009108087211 */ /* 0x000fe200078f28ff */
[----:B------:R-:W-:Y:S01]  /*0ca0*/  IMAD.IADD R2, R3, 0x1, R2 ;  /* 0x0000000103027824 */ /* 0x000fe200078e0202 */
[----:B------:R-:W-:Y:S01]  /*0cb0*/  SEL R18, R18, 0xffffffc0, !P2 ;  /* 0xffffffc012127807 */ /* 0x000fe20005000000 */
[----:B------:R-:W-:Y:S01]  /*0cc0*/  IMAD.IADD R11, R7, 0x1, -R10 ;  /* 0x00000001070b7824 */ /* 0x000fe200078e0a0a */
[----:B------:R-:W-:Y:S01]  /*0cd0*/  LEA.HI R7, R4, R4, RZ, 0x1 ;  /* 0x0000000404077211 */ /* 0x000fe200078f08ff */
[----:B------:R-:W-:Y:S01]  /*0ce0*/  IMAD.SHL.U32 R138, R142, 0x8, RZ ;  /* 0x000000088e8a7824 */ /* 0x000fe200078e00ff */
[----:B------:R-:W-:-:S02]  /*0cf0*/  SHF.R.S32.HI R8, RZ, 0x5, R8 ;  /* 0x00000005ff087819 */ /* 0x000fc40000011408 */
[----:B------:R-:W-:Y:S01]  /*0d00*/  LEA.HI R3, R142, R142, RZ, 0x1 ;  /* 0x0000008e8e037211 */ /* 0x000fe200078f08ff */
[----:B------:R-:W-:Y:S01]  /*0d10*/  IMAD R7, R7, -0x3, R146 ;  /* 0xfffffffd07077824 */ /* 0x000fe200078e0292 */
[----:B------:R-:W-:Y:S01]  /*0d20*/  LEA R17, R2, UR40, 0x1 ;  /* 0x0000002802117c11 */ /* 0x000fe2000f8e08ff */
[----:B------:R-:W-:Y:S01]  /*0d30*/  IMAD R8, R8, 0x10, R11 ;  /* 0x0000001008087824 */ /* 0x000fe200078e020b */
[----:B------:R-:W-:Y:S01]  /*0d40*/  LOP3.LUT R3, R3, 0x1ffffffe, RZ, 0xc0, !PT ;  /* 0x1ffffffe03037812 */ /* 0x000fe200078ec0ff */
[C---:B------:R-:W-:Y:S01]  /*0d50*/  VIADD R139, R138.reuse, 0x20 ;  /* 0x000000208a8b7836 */ /* 0x040fe20000000000 */
[----:B------:R-:W-:Y:S01]  /*0d60*/  SHF.R.S32.HI R144, RZ, 0x2, R0 ;  /* 0x00000002ff907819 */ /* 0x000fe20000011400 */
[----:B------:R-:W-:Y:S01]  /*0d70*/  VIADD R22, R17, 0x21800 ;  /* 0x0002180011167836 */ /* 0x000fe20000000000 */
[----:B------:R-:W-:Y:S01]  /*0d80*/  LOP3.LUT R16, R9, 0x7ffffffc, RZ, 0xc0, !PT ;  /* 0x7ffffffc09107812 */ /* 0x000fe200078ec0ff */
[----:B------:R-:W-:Y:S01]  /*0d90*/  VIADD R140, R138, 0x40 ;  /* 0x000000408a8c7836 */ /* 0x000fe20000000000 */
[----:B------:R-:W-:Y:S01]  /*0da0*/  SHF.R.S32.HI R150, RZ, 0x1f, R139 ;  /* 0x0000001fff967819 */ /* 0x000fe2000001148b */
[----:B------:R-:W-:-:S02]  /*0db0*/  VIADD R23, R17, 0x21820 ;  /* 0x0002182011177836 */ /* 0x000fc40000000000 */
[----:B------:R-:W-:Y:S01]  /*0dc0*/  IMAD R147, R7, 0x40, R8 ;  /* 0x0000004007937824 */ /* 0x000fe200078e0208 */
[----:B------:R-:W-:Y:S01]  /*0dd0*/  SHF.R.S32.HI R149, RZ, 0x1f, R140 ;  /* 0x0000001fff957819 */ /* 0x000fe2000001148c */
[----:B------:R-:W-:Y:S02]  /*0de0*/  IMAD.IADD R0, R142, 0x1, -R3 ;  /* 0x000000018e007824 */ /* 0x000fe400078e0a03 */
[C---:B------:R-:W-:Y:S02]  /*0df0*/  @P1 VIADD R23, R22.reuse, 0xffffffe0 ;  /* 0xffffffe016171836 */ /* 0x040fe40000000000 */
[----:B------:R-:W-:Y:S02]  /*0e00*/  IMAD.IADD R22, R22, 0x1, R18 ;  /* 0x0000000116167824 */ /* 0x000fe400078e0212 */
[----:B------:R-:W-:Y:S02]  /*0e10*/  IMAD.IADD R16, R145, 0x1, -R16 ;  /* 0x0000000191107824 */ /* 0x000fe400078e0a10 */
[----:B------:R-:W-:-:S02]  /*0e20*/  IMAD R137, R0, 0x8, R147 ;  /* 0x0000000800897824 */ /* 0x000fc400078e0293 */
[----:B------:R-:W-:Y:S02]  /*0e30*/  IMAD.IADD R18, R18, 0x1, R23 ;  /* 0x0000000112127824 */ /* 0x000fe400078e0217 */
[----:B------:R-:W-:-:S07]  /*0e40*/  VIADD R136, R23, 0x6000 ;  /* 0x0000600017887836 */ /* 0x000fce0000000000 */
.L_x_908:
[----:B------:R-:W-:Y:S01]  /*0e50*/  ULDC UR5, c[0x0][0xc60] ;  /* 0x0003180000057ab9 */ /* 0x000fe20000000800 */
[----:B------:R-:W-:Y:S01]  /*0e60*/  UMOV UR8, UR4 ;  /* 0x0000000400087c82 */ /* 0x000fe20008000000 */
[----:B------:R-:W-:-:S11]  /*0e70*/  UISETP.NE.AND UP0, UPT, UR5, 0x1, UPT ;  /* 0x000000010500788c */ /* 0x000fd6000bf05270 */
[----:B------:R-:W-:Y:S01]  /*0e80*/  @UP0 ULDC UR6, c[0x0][0xc64] ;  /* 0x0003190000060ab9 */ /* 0x000fe20000000800 */
[----:B------:R-:W-:Y:S01]  /*0e90*/  @UP0 ULDC UR9, c[0x0][0xc68] ;  /* 0x00031a0000090ab9 */ /* 0x000fe20000000800 */
[----:B------:R-:W-:-:S04]  /*0ea0*/  UIMAD.WIDE.U32 UR6, UR4, UR6, URZ ;  /* 0x00000006040672a5 */ /* 0x000fc8000f8e003f */
[----:B------:R-:W-:-:S03]  /*0eb0*/  @UP0 USHF.R.U32.HI UR8, URZ, UR9, UR7 ;  /* 0x000000093f080299 */ /* 0x000fc60008011607 */
[----:B------:R-:W-:Y:S02]  /*0ec0*/  ULDC UR6, c[0x0][0xc78] ;  /* 0x00031e0000067ab9 */ /* 0x000fe40000000800 */
[----:B------:R-:W-:Y:S02]  /*0ed0*/  UISETP.GE.AND UP0, UPT, UR8, UR6, UPT ;  /* 0x000000060800728c */ /* 0x000fe4000bf06270 */
[----:B------:R-:W-:-:S04]  /*0ee0*/  UIADD3 UR6, -UR8, URZ, URZ ;  /* 0x0000003f08067290 */ /* 0x000fc8000fffe13f */
[----:B------:R-:W-:Y:S01]  /*0ef0*/  PLOP3.LUT P0, PT, PT, PT, UP0, 0x80, 0x0 ;  /* 0x000000000000781c */ /* 0x000fe20003f0f008 */
[----:B------:R-:W-:-:S12]  /*0f00*/  UIMAD UR9, UR5, UR6, UR4 ;  /* 0x00000006050972a4 */ /* 0x000fd8000f8e0204 */
[----:B012345:R-:W-:Y:S05]  /*0f10*/  @!P0 BRA `(.L_x_812) ;  /* 0x0000000000208947 */ /* 0x03ffea0003800000 */
[----:B------:R-:W-:Y:S01]  /*0f20*/  ULDC UR7, c[0x0][0xc6c] ;  /* 0x00031b0000077ab9 */ /* 0x000fe20000000800 */
[----:B------:R-:W-:Y:S01]  /*0f30*/  UMOV UR6, UR9 ;  /* 0x0000000900067c82 */ /* 0x000fe20008000000 */
[----:B------:R-:W-:-:S11]  /*0f40*/  UISETP.NE.AND UP0, UPT, UR7, 0x1, UPT ;  /* 0x000000010700788c */ /* 0x000fd6000bf05270 */
[----:B------:R-:W-:Y:S02]  /*0f50*/  @UP0 ULDC.64 UR10, c[0x0][0xc70] ;  /* 0x00031c00000a0ab9 */ /* 0x000fe40000000a00 */
[----:B------:R-:W-:-:S04]  /*0f60*/  UIMAD.WIDE.U32 UR4, UR9, UR10, URZ ;  /* 0x0000000a090472a5 */ /* 0x000fc8000f8e003f */
[----:B------:R-:W-:-:S04]  /*0f70*/  @UP0 USHF.R.U32.HI UR6, URZ, UR11, UR5 ;  /* 0x0000000b3f060299 */ /* 0x000fc80008011605 */
[----:B------:R-:W-:Y:S01]  /*0f80*/  UIMAD UR4, UR6, UR7, URZ ;  /* 0x00000007060472a4 */ /* 0x000fe2000f8e023f */
[----:B------:R-:W-:Y:S11]  /*0f90*/  BRA `(.L_x_813) ;  /* 0x00000000001c7947 */ /* 0x000ff60003800000 */
.L_x_812:
[----:B------:R-:W-:Y:S01]  /*0fa0*/  ULDC UR7, c[0x0][0xc54] ;  /* 0x0003150000077ab9 */ /* 0x000fe20000000800 */
[----:B------:R-:W-:Y:S01]  /*0fb0*/  UMOV UR6, UR9 ;  /* 0x0000000900067c82 */ /* 0x000fe20008000000 */
[----:B------:R-:W-:-:S11]  /*0fc0*/  UISETP.NE.AND UP0, UPT, UR7, 0x1, UPT ;  /* 0x000000010700788c */ /* 0x000fd6000bf05270 */
[----:B------:R-:W-:Y:S02]  /*0fd0*/  @UP0 ULDC.64 UR10, c[0x0][0xc58] ;  /* 0x00031600000a0ab9 */ /* 0x000fe40000000a00 */
[----:B------:R-:W-:-:S04]  /*0fe0*/  UIMAD.WIDE.U32 UR4, UR9, UR10, URZ ;  /* 0x0000000a090472a5 */ /* 0x000fc8000f8e003f */
[----:B------:R-:W-:-:S04]  /*0ff0*/  @UP0 USHF.R.U32.HI UR6, URZ, UR11, UR5 ;  /* 0x0000000b3f060299 */ /* 0x000fc80008011605 */
[----:B------:R-:W-:-:S12]  /*1000*/  UIMAD UR4, UR6, UR7, URZ ;  /* 0x00000007060472a4 */ /* 0x000fd8000f8e023f */
.L_x_813:
[----:B------:R-:W-:Y:S01]  /*1010*/  ULOP3.LUT UR6, URZ, UR6, URZ, 0x33, !UPT ;  /* 0x000000063f067292 */ /* 0x000fe2000f8e333f */
[----:B------:R-:W-:Y:S01]  /*1020*/  ULDC UR5, c[0x0][0x448] ;  /* 0x0001120000057ab9 */ /* 0x000fe20000000800 */
[----:B------:R-:W-:Y:S01]  /*1030*/  ULDC UR39, c[0x0][0xc3c] ;  /* 0x00030f0000277ab9 */ /* 0x000fe20000000800 */
[----:B------:R-:W-:Y:S02]  /*1040*/  UISETP.NE.AND UP3, UPT, UR5, 0x1, UPT ;  /* 0x000000010500788c */ /* 0x000fe4000bf65270 */
[----:B------:R-:W-:Y:S01]  /*1050*/  UIADD3 UR39, UR6, UR39, URZ ;  /* 0x0000002706277290 */ /* 0x000fe2000fffe03f */
[----:B------:R-:W-:Y:S01]  /*1060*/  ULDC.64 UR10, c[0x0][0x418] ;  /* 0x00010600000a7ab9 */ /* 0x000fe20000000a00 */
[----:B------:R-:W-:Y:S01]  /*1070*/  UIADD3 UR4, UR9, -UR4, URZ ;  /* 0x8000000409047290 */ /* 0x000fe2000fffe03f */
[----:B------:R-:W-:Y:S01]  /*1080*/  ULDC UR38, c[0x0][0xc48] ;  /* 0x0003120000267ab9 */ /* 0x000fe20000000800 */
[----:B------:R-:W-:Y:S02]  /*1090*/  UISETP.NE.U32.AND UP0, UPT, UR10, URZ, UPT ;  /* 0x0000003f0a00728c */ /* 0x000fe4000bf05070 */
[----:B------:R-:W-:-:S02]  /*10a0*/  UIMAD UR39, UR39, 0xc0, URZ ;  /* 0x000000c0272778a4 */ /* 0x000fc4000f8e023f */
[----:B------:R-:W-:Y:S01]  /*10b0*/  UISETP.NE.AND UP1, UPT, UR38, 0x1, UPT ;  /* 0x000000012600788c */ /* 0x000fe2000bf25270 */
[----:B------:R-:W-:Y:S01]  /*10c0*/  ULDC UR13, c[0x0][0xc54] ;  /* 0x00031500000d7ab9 */ /* 0x000fe20000000800 */
[----:B------:R-:W-:Y:S02]  /*10d0*/  UISETP.NE.AND.EX UP0, UPT, UR11, URZ, UPT, UP0 ;  /* 0x0000003f0b00728c */ /* 0x000fe4000bf05300 */
[----:B------:R-:W-:Y:S02]  /*10e0*/  UIADD3 UR7, UR39, 0xbf, URZ ;  /* 0x000000bf27077890 */ /* 0x000fe4000fffe03f */
[----:B------:R-:W-:Y:S01]  /*10f0*/  UIMAD UR13, UR8, UR13, UR4 ;  /* 0x0000000d080d72a4 */ /* 0x000fe2000f8e0204 */
[----:B------:R-:W-:Y:S01]  /*1100*/  ULDC UR44, c[0x0][0x424] ;  /* 0x00010900002c7ab9 */ /* 0x000fe20000000800 */
[----:B------:R-:W-:Y:S01]  /*1110*/  ULDC UR55, c[0x0][0x288] ;  /* 0x0000a20000377ab9 */ /* 0x000fe20000000800 */
[----:B------:R-:W-:Y:S01]  /*1120*/  ULDC.64 UR4, c[0x0][0x9e0] ;  /* 0x0002780000047ab9 */ /* 0x000fe20000000a00 */
[----:B------:R-:W-:Y:S01]  /*1130*/  @UP3 ULDC UR10, c[0x0][0x44c] ;  /* 0x00011300000a3ab9 */ /* 0x000fe20000000800 */
[----:B------:R-:W-:-:S02]  /*1140*/  UIADD3 UR12, -UR55, 0x1, URZ ;  /* 0x00000001370c7890 */ /* 0x000fc4000fffe13f */
[----:B------:R-:W-:Y:S02]  /*1150*/  UISETP.GE.AND UP2, UPT, UR5, 0x1, UPT ;  /* 0x000000010500788c */ /* 0x000fe4000bf46270 */
[----:B------:R-:W-:Y:S02]  /*1160*/  USEL UR44, UR44, 0x1, UP0 ;  /* 0x000000012c2c7887 */ /* 0x000fe40008000000 */
[----:B------:R-:W-:Y:S01]  /*1170*/  UIMAD.WIDE.U32 UR10, UR7, UR10, URZ ;  /* 0x0000000a070a72a5 */ /* 0x000fe2000f8e003f */
[----:B------:R-:W-:Y:S01]  /*1180*/  ULDC UR6, c[0x0][0x2f0] ;  /* 0x0000bc0000067ab9 */ /* 0x000fe20000000800 */
[----:B------:R-:W-:Y:S01]  /*1190*/  @UP3 ULDC UR15, c[0x0][0x450] ;  /* 0x00011400000f3ab9 */ /* 0x000fe20000000800 */
[----:B------:R-:W-:Y:S01]  /*11a0*/  @UP1 ULDC UR8, c[0x0][0xc4c] ;  /* 0x0003130000081ab9 */ /* 0x000fe20000000800 */
[----:B------:R-:W-:Y:S01]  /*11b0*/  UIMAD UR12, UR44, UR6, UR12 ;  /* 0x000000062c0c72a4 */ /* 0x000fe2000f8e020c */
[----:B------:R-:W-:Y:S01]  /*11c0*/  PLOP3.LUT P0, PT, PT, PT, UP2, 0x40, 0x0 ;  /* 0x000000000000781c */ /* 0x000fe20003f0e828 */
[----:B------:R-:W-:-:S02]  /*11d0*/  @UP3 USHF.R.U32.HI UR7, URZ, UR15, UR11 ;  /* 0x0000000f3f073299 */ /* 0x000fc4000801160b */
[----:B------:R-:W-:Y:S01]  /*11e0*/  UIMAD.WIDE.U32 UR8, UR13, UR8, URZ ;  /* 0x000000080d0872a5 */ /* 0x000fe2000f8e003f */
[----:B------:R-:W-:Y:S01]  /*11f0*/  @UP1 ULDC UR14, c[0x0][0xc50] ;  /* 0x00031400000e1ab9 */ /* 0x000fe20000000800 */
[----:B------:R-:W-:Y:S01]  /*1200*/  UIADD3 UR12, UR12, UR7, URZ ;  /* 0x000000070c0c7290 */ /* 0x000fe2000fffe03f */
[----:B------:R-:W-:Y:S01]  /*1210*/  UMOV UR45, UR13 ;  /* 0x0000000d002d7c82 */ /* 0x000fe20008000000 */
[----:B------:R-:W-:Y:S02]  /*1220*/  @UP1 USHF.R.U32.HI UR45, URZ, UR14, UR9 ;  /* 0x0000000e3f2d1299 */ /* 0x000fe40008011609 */
[----:B------:R-:W-:Y:S02]  /*1230*/  UIADD3 UR4, UR12, UR4, URZ ;  /* 0x000000040c047290 */ /* 0x000fe4000fffe03f */
[----:B------:R-:W-:Y:S02]  /*1240*/  UIADD3 UR7, -UR45, URZ, URZ ;  /* 0x0000003f2d077290 */ /* 0x000fe4000fffe13f */
[----:B------:R-:W-:-:S02]  /*1250*/  UP2UR UR51, UPR, URZ, 0x8 ;  /* 0x000000083f337883 */ /* 0x000fc40008000000 */
[----:B------:R-:W-:Y:S01]  /*1260*/  UP2UR UR50, UPR, URZ, 0x4 ;  /* 0x000000043f327883 */ /* 0x000fe20008000000 */
[----:B------:R-:W-:Y:S01]  /*1270*/  IMAD.U32 R0, RZ, RZ, UR4 ;  /* 0x00000004ff007e24 */ /* 0x000fe2000f8e00ff */
[----:B------:R-:W-:Y:S01]  /*1280*/  UIMAD UR38, UR38, UR7, UR13 ;  /* 0x00000007262672a4 */ /* 0x000fe2000f8e020d */
[----:B------:R-:W-:Y:S11]  /*1290*/  @P0 BRA `(.L_x_814) ;  /* 0x0000000000400947 */ /* 0x000ff60003800000 */
[----:B------:R-:W-:Y:S01]  /*12a0*/  ISETP.LT.AND P0, PT, RZ, UR12, PT ;  /* 0x0000000cff007c0c */ /* 0x000fe2000bf01270 */
[----:B------:R-:W-:-:S12]  /*12b0*/  UIADD3 UR4, UR12, -0x1, URZ ;  /* 0xffffffff0c047890 */ /* 0x000fd8000fffe03f */
[----:B------:R-:W-:Y:S05]  /*12c0*/  @P0 BRA `(.L_x_815) ;  /* 0x00000000001c0947 */ /* 0x000fea0003800000 */
[----:B------:R-:W-:Y:S02]  /*12d0*/  UISETP.NE.AND UP0, UPT, UR5, 0x1, UPT ;  /* 0x000000010500788c */ /* 0x000fe4000bf05270 */
[----:B------:R-:W-:-:S09]  /*12e0*/  UIADD3 UR4, -UR12, URZ, URZ ;  /* 0x0000003f0c047290 */ /* 0x000fd2000fffe13f */
[----:B------:R-:W-:Y:S02]  /*12f0*/  @UP0 ULDC.64 UR10, c[0x0][0x9e8] ;  /* 0x00027a00000a0ab9 */ /* 0x000fe40000000a00 */
[----:B------:R-:W-:-:S04]  /*1300*/  UIMAD.WIDE.U32 UR8, UR4, UR10, URZ ;  /* 0x0000000a040872a5 */ /* 0x000fc8000f8e003f */
[----:B------:R-:W-:-:S04]  /*1310*/  @UP0 USHF.R.U32.HI UR4, URZ, UR11, UR9 ;  /* 0x0000000b3f040299 */ /* 0x000fc80008011609 */
[----:B------:R-:W-:Y:S01]  /*1320*/  ULOP3.LUT UR4, URZ, UR4, URZ, 0x33, !UPT ;  /* 0x000000043f047292 */ /* 0x000fe2000f8e333f */
[----:B------:R-:W-:Y:S11]  /*1330*/  BRA `(.L_x_816) ;  /* 0x0000000000107947 */ /* 0x000ff60003800000 */
.L_x_815:
[----:B------:R-:W-:-:S11]  /*1340*/  UISETP.NE.AND UP0, UPT, UR5, 0x1, UPT ;  /* 0x000000010500788c */ /* 0x000fd6000bf05270 */
[----:B------:R-:W-:Y:S02]  /*1350*/  @UP0 ULDC.64 UR10, c[0x0][0x9e8] ;  /* 0x00027a00000a0ab9 */ /* 0x000fe40000000a00 */
[----:B------:R-:W-:-:S04]  /*1360*/  UIMAD.WIDE.U32 UR8, UR4, UR10, URZ ;  /* 0x0000000a040872a5 */ /* 0x000fc8000f8e003f */
[----:B------:R-:W-:-:S12]  /*1370*/  @UP0 USHF.R.U32.HI UR4, URZ, UR11, UR9 ;  /* 0x0000000b3f040299 */ /* 0x000fd80008011609 */
.L_x_816:
[----:B------:R-:W-:-:S06]  /*1380*/  UIMAD UR4, UR4, UR5, UR5 ;  /* 0x00000005040472a4 */ /* 0x000fcc000f8e0205 */
[----:B------:R-:W-:-:S07]  /*1390*/  VIMNMX R0, R0, UR4, PT ;  /* 0x0000000400007c48 */ /* 0x000fce000bfe0100 */
.L_x_814:
[----:B------:R-:W-:Y:S01]  /*13a0*/  UISETP.NE.AND UP0, UPT, UR51, URZ, UPT ;  /* 0x0000003f3300728c */ /* 0x000fe2000bf05270 */
[----:B------:R-:W-:Y:S01]  /*13b0*/  VIADD R0, R0, 0x7f ;  /* 0x0000007f00007836 */ /* 0x000fe20000000000 */
[----:B------:R-:W-:Y:S01]  /*13c0*/  UMOV UR7, UR39 ;  /* 0x0000002700077c82 */ /* 0x000fe20008000000 */
[----:B------:R-:W-:Y:S02]  /*13d0*/  UIMAD UR4, UR44, UR6, 0x7f ;  /* 0x0000007f2c0474a4 */ /* 0x000fe4000f8e0206 */
[----:B------:R-:W-:Y:S01]  /*13e0*/  UIMAD UR55, UR44, UR6, -UR55 ;  /* 0x000000062c3772a4 */ /* 0x000fe2000f8e0a37 */
[----:B------:R-:W-:Y:S01]  /*13f0*/  SHF.R.S32.HI R3, RZ, 0x1f, R0 ;  /* 0x0000001fff037819 */ /* 0x000fe20000011400 */
[----:B------:R-:W-:Y:S01]  /*1400*/  USHF.R.S32.HI UR6, URZ, 0x1f, UR4 ;  /* 0x0000001f3f067899 */ /* 0x000fe20008011404 */
[----:B------:R-:W-:Y:S02]  /*1410*/  ULDC UR10, c[0x0][0x9dc] ;  /* 0x00027700000a7ab9 */ /* 0x000fe40000000800 */
[----:B------:R-:W-:Y:S01]  /*1420*/  LEA.HI R3, R3, R0, RZ, 0x7 ;  /* 0x0000000003037211 */ /* 0x000fe200078f38ff */
[----:B------:R-:W-:Y:S01]  /*1430*/  @UP0 ULDC UR8, c[0x0][0x44c] ;  /* 0x0001130000080ab9 */ /* 0x000fe20000000800 */
[----:B------:R-:W-:Y:S01]  /*1440*/  @UP0 ULDC UR11, c[0x0][0x450] ;  /* 0x00011400000b0ab9 */ /* 0x000fe20000000800 */
[----:B------:R-:W-:Y:S01]  /*1450*/  UIMAD.WIDE.U32 UR8, UR39, UR8, URZ ;  /* 0x00000008270872a5 */ /* 0x000fe2000f8e003f */
[----:B------:R-:W-:Y:S01]  /*1460*/  SHF.R.S32.HI R3, RZ, 0x7, R3 ;  /* 0x00000007ff037819 */ /* 0x000fe20000011403 */
[----:B------:R-:W-:-:S02]  /*1470*/  ULEA.HI UR6, UR6, UR4, URZ, 0x7 ;  /* 0x0000000406067291 */ /* 0x000fc4000f8f383f */
[----:B------:R-:W-:Y:S02]  /*1480*/  @UP0 USHF.R.U32.HI UR7, URZ, UR11, UR9 ;  /* 0x0000000b3f070299 */ /* 0x000fe40008011609 */
[----:B------:R-:W-:Y:S02]  /*1490*/  UISETP.GE.AND UP0, UPT, UR5, 0x1, UPT ;  /* 0x000000010500788c */ /* 0x000fe4000bf06270 */
[----:B------:R-:W-:Y:S02]  /*14a0*/  USHF.R.S32.HI UR6, URZ, 0x7, UR6 ;  /* 0x000000073f067899 */ /* 0x000fe40008011406 */
[----:B------:R-:W-:Y:S02]  /*14b0*/  UIADD3 UR4, UR55, UR7, URZ ;  /* 0x0000000737047290 */ /* 0x000fe4000fffe03f */
[----:B------:R-:W-:Y:S02]  /*14c0*/  PLOP3.LUT P0, PT, PT, PT, UP0, 0x40, 0x0 ;  /* 0x000000000000781c */ /* 0x000fe40003f0e808 */
[----:B------:R-:W-:Y:S01]  /*14d0*/  UIADD3 UR8, UR4, -UR10, URZ ;  /* 0x8000000a04087290 */ /* 0x000fe2000fffe03f */
[----:B------:R-:W-:-:S10]  /*14e0*/  VIMNMX R88, R3, UR6, PT ;  /* 0x0000000603587c48 */ /* 0x000fd4000bfe0100 */
[----:B------:R-:W-:Y:S05]  /*14f0*/  @P0 BRA `(.L_x_817) ;  /* 0x0000000000440947 */ /* 0x000fea0003800000 */
[----:B------:R-:W-:-:S06]  /*1500*/  UISETP.GT.AND UP0, UPT, UR4, -0x1, UPT ;  /* 0xffffffff0400788c */ /* 0x000fcc000bf04270 */
[----:B------:R-:W-:-:S13]  /*1510*/  PLOP3.LUT P0, PT, PT, PT, UP0, 0x80, 0x0 ;  /* 0x000000000000781c */ /* 0x000fda0003f0f008 */
[----:B------:R-:W-:Y:S05]  /*1520*/  @P0 BRA `(.L_x_818) ;  /* 0x00000000001c0947 */ /* 0x000fea0003800000 */
[----:B------:R-:W-:Y:S02]  /*1530*/  UISETP.NE.AND UP0, UPT, UR5, 0x1, UPT ;  /* 0x000000010500788c */ /* 0x000fe4000bf05270 */
[----:B------:R-:W-:-:S09]  /*1540*/  ULOP3.LUT UR4, URZ, UR4, URZ, 0x33, !UPT ;  /* 0x000000043f047292 */ /* 0x000fd2000f8e333f */
[----:B------:R-:W-:Y:S02]  /*1550*/  @UP0 ULDC.64 UR10, c[0x0][0x9e8] ;  /* 0x00027a00000a0ab9 */ /* 0x000fe40000000a00 */
[----:B------:R-:W-:-:S04]  /*1560*/  UIMAD.WIDE.U32 UR6, UR4, UR10, URZ ;  /* 0x0000000a040672a5 */ /* 0x000fc8000f8e003f */
[----:B------:R-:W-:-:S04]  /*1570*/  @UP0 USHF.R.U32.HI UR4, URZ, UR11, UR7 ;  /* 0x0000000b3f040299 */ /* 0x000fc80008011607 */
[----:B------:R-:W-:Y:S01]  /*1580*/  ULOP3.LUT UR4, URZ, UR4, URZ, 0x33, !UPT ;  /* 0x000000043f047292 */ /* 0x000fe2000f8e333f */
[----:B------:R-:W-:Y:S11]  /*1590*/  BRA `(.L_x_819) ;  /* 0x0000000000107947 */ /* 0x000ff60003800000 */
.L_x_818:
[----:B------:R-:W-:-:S11]  /*15a0*/  UISETP.NE.AND UP0, UPT, UR5, 0x1, UPT ;  /* 0x000000010500788c */ /* 0x000fd6000bf05270 */
[----:B------:R-:W-:Y:S02]  /*15b0*/  @UP0 ULDC.64 UR10, c[0x0][0x9e8] ;  /* 0x00027a00000a0ab9 */ /* 0x000fe40000000a00 */
[----:B------:R-:W-:-:S04]  /*15c0*/  UIMAD.WIDE.U32 UR6, UR4, UR10, URZ ;  /* 0x0000000a040672a5 */ /* 0x000fc8000f8e003f */
[----:B------:R-:W-:-:S12]  /*15d0*/  @UP0 USHF.R.U32.HI UR4, URZ, UR11, UR7 ;  /* 0x0000000b3f040299 */ /* 0x000fd80008011607 */
.L_x_819:
[----:B------:R-:W-:-:S04]  /*15e0*/  UIMAD UR4, UR4, UR5, URZ ;  /* 0x00000005040472a4 */ /* 0x000fc8000f8e023f */
[----:B------:R-:W-:-:S04]  /*15f0*/  UISETP.LT.AND UP0, UPT, UR8, UR4, UPT ;  /* 0x000000040800728c */ /* 0x000fc8000bf01270 */
[----:B------:R-:W-:-:S12]  /*1600*/  USEL UR8, UR8, UR4, !UP0 ;  /* 0x0000000408087287 */ /* 0x000fd8000c000000 */
.L_x_817:
[----:B------:R-:W-:Y:S01]  /*1610*/  USHF.R.S32.HI UR4, URZ, 0x1f, UR8 ;  /* 0x0000001f3f047899 */ /* 0x000fe20008011408 */
[----:B------:R-:W-:Y:S01]  /*1620*/  PLOP3.LUT P0, PT, PT, PT, PT, 0x80, 0x0 ;  /* 0x000000000000781c */ /* 0x000fe20003f0f070 */
[----:B------:R-:W-:Y:S01]  /*1630*/  IMAD.MOV.U32 R36, RZ, RZ, RZ ;  /* 0x000000ffff247224 */ /* 0x000fe200078e00ff */
[----:B------:R-:W-:Y:S01]  /*1640*/  CS2R R30, SRZ ;  /* 0x00000000001e7805 */ /* 0x000fe2000001ff00 */
[----:B------:R-:W-:Y:S01]  /*1650*/  ULEA.HI UR4, UR4, UR8, URZ, 0x7 ;  /* 0x0000000804047291 */ /* 0x000fe2000f8f383f */
[----:B------:R-:W-:Y:S01]  /*1660*/  IMAD.MOV.U32 R0, RZ, RZ, RZ ;  /* 0x000000ffff007224 */ /* 0x000fe200078e00ff */
[----:B------:R-:W-:Y:S01]  /*1670*/  CS2R R28, SRZ ;  /* 0x00000000001c7805 */ /* 0x000fe2000001ff00 */
[----:B------:R-:W-:Y:S01]  /*1680*/  IMAD.MOV.U32 R48, RZ, RZ, RZ ;  /* 0x000000ffff307224 */ /* 0x000fe200078e00ff */
[----:B------:R-:W-:Y:S01]  /*1690*/  USHF.R.S32.HI UR4, URZ, 0x7, UR4 ;  /* 0x000000073f047899 */ /* 0x000fe20008011404 */
[----:B------:R-:W-:Y:S01]  /*16a0*/  IMAD.MOV.U32 R133, RZ, RZ, RZ ;  /* 0x000000ffff857224 */ /* 0x000fe200078e00ff */
[----:B------:R-:W-:Y:S01]  /*16b0*/  CS2R R26, SRZ ;  /* 0x00000000001a7805 */ /* 0x000fe2000001ff00 */
[----:B------:R-:W-:Y:S01]  /*16c0*/  IMAD.MOV.U32 R44, RZ, RZ, RZ ;  /* 0x000000ffff2c7224 */ /* 0x000fe200078e00ff */
[----:B------:R-:W-:Y:S01]  /*16d0*/  UISETP.LT.AND UP0, UPT, URZ, UR4, UPT ;  /* 0x000000043f00728c */ /* 0x000fe2000bf01270 */
[----:B------:R-:W-:Y:S01]  /*16e0*/  IMAD.MOV.U32 R129, RZ, RZ, RZ ;  /* 0x000000ffff817224 */ /* 0x000fe200078e00ff */
[----:B------:R-:W-:Y:S01]  /*16f0*/  CS2R R122, SRZ ;  /* 0x00000000007a7805 */ /* 0x000fe2000001ff00 */
[----:B------:R-:W-:Y:S01]  /*1700*/  IMAD.MOV.U32 R46, RZ, RZ, RZ ;  /* 0x000000ffff2e7224 */ /* 0x000fe200078e00ff */
[----:B------:R-:W-:Y:S01]  /*1710*/  USEL UR37, URZ, UR4, !UP0 ;  /* 0x000000043f257287 */ /* 0x000fe2000c000000 */
[----:B------:R-:W-:Y:S01]  /*1720*/  IMAD.MOV.U32 R125, RZ, RZ, RZ ;  /* 0x000000ffff7d7224 */ /* 0x000fe200078e00ff */
[----:B------:R-:W-:-:S02]  /*1730*/  CS2R R120, SRZ ;  /* 0x0000000000787805 */ /* 0x000fc4000001ff00 */
[----:B------:R-:W-:Y:S02]  /*1740*/  CS2R R118, SRZ ;  /* 0x0000000000767805 */ /* 0x000fe4000001ff00 */
[----:B------:R-:W-:Y:S02]  /*1750*/  CS2R R116, SRZ ;  /* 0x0000000000747805 */ /* 0x000fe4000001ff00 */
[----:B------:R-:W-:Y:S02]  /*1760*/  CS2R R114, SRZ ;  /* 0x0000000000727805 */ /* 0x000fe4000001ff00 */
[----:B------:R-:W-:Y:S02]  /*1770*/  ISETP.GT.AND P1, PT, R88, UR37, PT ;  /* 0x0000002558007c0c */ /* 0x000fe4000bf24270 */
        /* <DEDUP_REMOVED lines=9> */
[----:B------:R-:W-:Y:S01]  /*1810*/  CS2R R94, SRZ ;  /* 0x00000000005e7805 */ /* 0x000fe2000001ff00 */
[----:B------:R-:W-:Y:S01]  /*1820*/  IMAD.MOV.U32 R93, RZ, RZ, RZ ;  /* 0x000000ffff5d7224 */ /* 0x000fe200078e00ff */
[----:B------:R-:W-:Y:S02]  /*1830*/  CS2R R6, SRZ ;  /* 0x0000000000067805 */ /* 0x000fe4000001ff00 */
[----:B------:R-:W-:Y:S01]  /*1840*/  CS2R R90, SRZ ;  /* 0x00000000005a7805 */ /* 0x000fe2000001ff00 */
[----:B------:R-:W-:Y:S01]  /*1850*/  IMAD.MOV.U32 R42, RZ, RZ, RZ ;  /* 0x000000ffff2a7224 */ /* 0x000fe200078e00ff */
[----:B------:R-:W-:Y:S06]  /*1860*/  @!P1 BRA `(.L_x_820) ;  /* 0x000000e8004c9947 */ /* 0x000fec0003800000 */
[----:B------:R-:W0:Y:S02]  /*1870*/  SHFL.IDX PT, R0, R146, RZ, 0x1f ;  /* 0x00001fff92007589 */ /* 0x000e2400000e0000 */
[----:B0-----:R-:W-:-:S13]  /*1880*/  R2UR UR43, R0 ;  /* 0x00000000002b72ca */ /* 0x001fda00000e0000 */
[----:B------:R-:W-:-:S04]  /*1890*/  UIMAD.WIDE UR4, UR43, 0x55555556, URZ ;  /* 0x555555562b0478a5 */ /* 0x000fc8000f8e023f */
[----:B------:R-:W-:Y:S02]  /*18a0*/  ULEA.HI UR54, UR5, UR5, URZ, 0x1 ;  /* 0x0000000505367291 */ /* 0x000fe4000f8f083f */
[----:B------:R-:W-:Y:S02]  /*18b0*/  UIADD3 UR5, UR40, 0x21800, URZ ;  /* 0x0002180028057890 */ /* 0x000fe4000fffe03f */
[----:B------:R-:W-:Y:S02]  /*18c0*/  UIMAD UR54, UR54, -0x3, UR43 ;  /* 0xfffffffd363678a4 */ /* 0x000fe4000f8e022b */
[----:B------:R-:W-:Y:S02]  /*18d0*/  ULOP3.LUT UP0, URZ, UR5, 0x3ff, URZ, 0xc0, !UPT ;  /* 0x000003ff053f7892 */ /* 0x000fe4000f80c03f */
[----:B------:R-:W-:Y:S02]  /*18e0*/  ULEA UR4, UR54, UR40, 0xc ;  /* 0x0000002836047291 */ /* 0x000fe4000f8e603f */
[----:B------:R-:W-:-:S02]  /*18f0*/  ULEA UR5, UR54, UR5, 0xd ;  /* 0x0000000536057291 */ /* 0x000fc4000f8e683f */
[----:B------:R-:W-:Y:S01]  /*1900*/  PLOP3.LUT P0, PT, PT, PT, UP0, 0x80, 0x0 ;  /* 0x000000000000781c */ /* 0x000fe20003f0f008 */
[----:B------:R-:W-:Y:S02]  /*1910*/  UIADD3 UR4, UR4, 0xc400, URZ ;  /* 0x0000c40004047890 */ /* 0x000fe4000fffe03f */
[----:B------:R-:W-:Y:S02]  /*1920*/  USHF.R.U32.HI UR5, URZ, 0x4, UR5 ;  /* 0x000000043f057899 */ /* 0x000fe40008011605 */
[----:B------:R-:W-:Y:S02]  /*1930*/  USHF.R.U32.HI UR4, URZ, 0x4, UR4 ;  /* 0x000000043f047899 */ /* 0x000fe40008011604 */
[----:B------:R-:W-:Y:S02]  /*1940*/  ULOP3.LUT UR36, UR5, 0x3fff, URZ, 0xc0, !UPT ;  /* 0x00003fff05247892 */ /* 0x000fe4000f8ec03f */
[----:B------:R-:W-:-:S04]  /*1950*/  ULOP3.LUT UR56, UR4, 0x3fff, URZ, 0xc0, !UPT ;  /* 0x00003fff04387892 */ /* 0x000fc8000f8ec03f */
[----:B------:R-:W-:Y:S08]  /*1960*/  @!P0 BRA `(.L_x_821) ;  /* 0x0000000000408947 */ /* 0x000ff00003800000 */
[----:B------:R-:W-:Y:S01]  /*1970*/  MOV R0, 0x0 ;  /* 0x0000000000007802 */ /* 0x000fe20000000f00 */
[----:B------:R-:W-:Y:S01]  /*1980*/  ULDC.64 UR4, c[0x4][0x88] ;  /* 0x0100220000047ab9 */ /* 0x000fe20000000a00 */
[----:B------:R-:W-:Y:S01]  /*1990*/  ULDC.64 UR6, c[0x4][0x28] ;  /* 0x01000a0000067ab9 */ /* 0x000fe20000000a00 */
[----:B------:R-:W-:Y:S01]  /*19a0*/  IMAD.U32 R4, RZ, RZ, UR4 ;  /* 0x00000004ff047e24 */ /* 0x000fe2000f8e00ff */
[----:B------:R0:W1:Y:S01]  /*19b0*/  LDC.64 R2, c[0x4][R0] ;  /* 0x0100000000027b82 */ /* 0x0000620000000a00 */
[----:B------:R-:W-:Y:S01]  /*19c0*/  IMAD.U32 R5, RZ, RZ, UR5 ;  /* 0x00000005ff057e24 */ /* 0x000fe2000f8e00ff */
[----:B------:R-:W-:Y:S01]  /*19d0*/  ULDC.64 UR4, c[0x4][0x90] ;  /* 0x0100240000047ab9 */ /* 0x000fe20000000a00 */
        /* <DEDUP_REMOVED lines=9> */
.L_x_821:
[----:B------:R-:W-:Y:S01]  /*1a70*/  ULEA.HI UR4, UR48, UR48, URZ, 0x1 ;  /* 0x0000003030047291 */ /* 0x000fe2000f8f083f */
[----:B------:R-:W-:-:S03]  /*1a80*/  IMAD.U32 R2, RZ, RZ, UR49 ;  /* 0x00000031ff027e24 */ /* 0x000fc6000f8e00ff */
[----:B------:R-:W-:Y:S02]  /*1a90*/  ULOP3.LUT UR4, UR4, 0xfffffffe, URZ, 0xc0, !UPT ;  /* 0xfffffffe04047892 */ /* 0x000fe4000f8ec03f */
[----:B------:R-:W-:Y:S02]  /*1aa0*/  ISETP.NE.AND P0, PT, R2, 0x3, PT ;  /* 0x000000030200780c */ /* 0x000fe40003f05270 */
[----:B------:R-:W-:-:S06]  /*1ab0*/  UIADD3 UR4, UR48, -UR4, URZ ;  /* 0x8000000430047290 */ /* 0x000fcc000fffe03f */
[----:B------:R-:W-:-:S05]  /*1ac0*/  IMAD.U32 R0, RZ, RZ, UR4 ;  /* 0x00000004ff007e24 */ /* 0x000fca000f8e00ff */
[----:B------:R-:W-:-:S04]  /*1ad0*/  SHF.L.U32 R0, R0, 0x1f, RZ ;  /* 0x0000001f00007819 */ /* 0x000fc800000006ff */
[----:B------:R-:W0:Y:S02]  /*1ae0*/  SYNCS.PHASECHK.TRANS64.TRYWAIT P1, [UR40+0x2d800], R0 ;  /* 0x02d80000ff0075a7 */ /* 0x000e240008020168 */
[----:B0-----:R-:W-:Y:S05]  /*1af0*/  @!P1 BRA `(.L_x_822) ;  /* 0x0000014400049947 */ /* 0x001fea0003800000 */
.L_x_978:
[----:B------:R-:W-:Y:S05]  /*1b00*/  @!P0 BRA `(.L_x_823) ;  /* 0x0000000000048947 */ /* 0x000fea0003800000 */
[----:B------:R-:W-:Y:S01]  /*1b10*/  BPT.TRAP 0x1 ;  /* 0x000000040000795c */ /* 0x000fe20000300000 */
.L_x_823:
[----:B------:R-:W-:Y:S02]  /*1b20*/  IMAD.U32 R6, RZ, RZ, UR46 ;  /* 0x0000002eff067e24 */ /* 0x000fe4000f8e00ff */
[----:B0-----:R-:W-:-:S03]  /*1b30*/  IMAD.U32 R3, RZ, RZ, UR47 ;  /* 0x0000002fff037e24 */ /* 0x001fc6000f8e00ff */
[----:B------:R-:W-:Y:S02]  /*1b40*/  LEA R6, R6, UR40, 0x3 ;  /* 0x0000002806067c11 */ /* 0x000fe4000f8e18ff */
[----:B------:R-:W-:-:S04]  /*1b50*/  SHF.L.U32 R3, R3, 0x1f, RZ ;  /* 0x0000001f03037819 */ /* 0x000fc800000006ff */
[----:B------:R0:W1:Y:S01]  /*1b60*/  SYNCS.PHASECHK.TRANS64.TRYWAIT P1, [R6+URZ+0x2d830], R3 ;  /* 0x02d83003060075a7 */ /* 0x000062000802017f */
[----:B------:R-:W-:Y:S05]  /*1b70*/  @!P0 BRA `(.L_x_824) ;  /* 0x0000000000048947 */ /* 0x000fea0003800000 */
[----:B------:R-:W-:Y:S01]  /*1b80*/  BPT.TRAP 0x1 ;  /* 0x000000040000795c */ /* 0x000fe20000300000 */
.L_x_824:
[----:B-1----:R-:W-:Y:S05]  /*1b90*/  @P1 BRA `(.L_x_825) ;  /* 0x0000000000081947 */ /* 0x002fea0003800000 */
[----:B------:R-:W1:Y:S02]  /*1ba0*/  SYNCS.PHASECHK.TRANS64.TRYWAIT P1, [R6+URZ+0x2d830], R3 ;  /* 0x02d83003060075a7 */ /* 0x000e64000802017f */
[----:B-1----:R-:W-:Y:S05]  /*1bb0*/  @!P1 BRA `(.L_x_826) ;  /* 0x0000014000ec9947 */ /* 0x002fea0003800000 */
.L_x_825:
[----:B------:R-:W-:Y:S05]  /*1bc0*/  WARPSYNC.ALL ;  /* 0x0000000000007948 */ /* 0x000fea0003800000 */
[----:B------:R-:W-:Y:S01]  /*1bd0*/  UIADD3 UR4, UR40, 0x15400, URZ ;  /* 0x0001540028047890 */ /* 0x000fe2000fffe03f */
[----:B------:R-:W-:Y:S01]  /*1be0*/  WARPGROUP.ARRIVE ;  /* 0x00000000000079c5 */ /* 0x000fe20000000000 */
[----:B------:R-:W-:Y:S01]  /*1bf0*/  UMOV UR5, 0x80000020 ;  /* 0x8000002000057882 */ /* 0x000fe20000000000 */
[----:B------:R-:W-:Y:S01]  /*1c00*/  UMOV UR7, 0x80000020 ;  /* 0x8000002000077882 */ /* 0x000fe20000000000 */
[----:B------:R-:W-:Y:S01]  /*1c10*/  USHF.R.U32.HI UR4, URZ, 0x4, UR4 ;  /* 0x000000043f047899 */ /* 0x000fe20008011604 */
[----:B------:R-:W-:Y:S01]  /*1c20*/  UMOV UR9, 0x80000020 ;  /* 0x8000002000097882 */ /* 0x000fe20000000000 */
[----:B------:R-:W-:-:S02]  /*1c30*/  UMOV UR11, 0x80000020 ;  /* 0x80000020000b7882 */ /* 0x000fc40000000000 */
[----:B------:R-:W-:Y:S01]  /*1c40*/  ULOP3.LUT UR4, UR4, 0x3fff, URZ, 0xc0, !UPT ;  /* 0x00003fff04047892 */ /* 0x000fe2000f8ec03f */
[----:B------:R-:W-:Y:S01]  /*1c50*/  UMOV UR13, 0x80000020 ;  /* 0x80000020000d7882 */ /* 0x000fe20000000000 */
[----:B------:R-:W-:Y:S02]  /*1c60*/  UMOV UR15, 0x80000020 ;  /* 0x80000020000f7882 */ /* 0x000fe40000000000 */
[----:B------:R-:W-:Y:S02]  /*1c70*/  ULOP3.LUT UR32, UR4, 0x10000, URZ, 0xfc, !UPT ;  /* 0x0001000004207892 */ /* 0x000fe4000f8efc3f */
[----:B------:R-:W-:Y:S02]  /*1c80*/  ULOP3.LUT UR4, UR56, 0x10000, URZ, 0xfc, !UPT ;  /* 0x0001000038047892 */ /* 0x000fe4000f8efc3f */
[----:B------:R-:W-:Y:S02]  /*1c90*/  UIMAD UR6, UR46, 0x600, UR32 ;  /* 0x000006002e0678a4 */ /* 0x000fe4000f8e0220 */
[----:B------:R-:W-:-:S02]  /*1ca0*/  UIADD3 UR8, UR4, 0x2, URZ ;  /* 0x0000000204087890 */ /* 0x000fc4000fffe03f */
[----:B------:R-:W-:Y:S02]  /*1cb0*/  UIADD3 UR10, UR6, 0x2, URZ ;  /* 0x00000002060a7890 */ /* 0x000fe4000fffe03f */
[----:B------:R-:W-:Y:S02]  /*1cc0*/  UIADD3 UR12, UR4, 0x300, URZ ;  /* 0x00000300040c7890 */ /* 0x000fe4000fffe03f */
[----:B------:R-:W-:Y:S02]  /*1cd0*/  UIADD3 UR14, UR6, 0x200, URZ ;  /* 0x00000200060e7890 */ /* 0x000fe4000fffe03f */
[----:B------:R-:W-:Y:S01]  /*1ce0*/  HGMMA.64x128x16.F32 R24, gdesc[UR4], RZ, !UPT, gsb0 ;  /* 0x01e00000041879f0 */ /* 0x000fe2000c0008ff */
        /* <DEDUP_REMOVED lines=12> */
[----:B------:R-:W-:Y:S02]  /*1db0*/  WARPGROUP.DEPBAR.LE gsb0, 0x0 ;  /* 0x00008000000079c5 */ /* 0x000fe40000010000 */
        /* <DEDUP_REMOVED lines=17> */
.L_x_827:
[----:B------:R-:W-:Y:S01]  /*1ed0*/  UISETP.NE.AND UP1, UPT, UR51, URZ, UPT ;  /* 0x0000003f3300728c */ /* 0x000fe2000bf25270 */
[----:B------:R-:W-:Y:S01]  /*1ee0*/  R2UR UR6, R6 ;  /* 0x00000000060672ca */ /* 0x000fe200000e0000 */
[----:B------:R-:W-:Y:S01]  /*1ef0*/  ULDC UR7, c[0x0][0x9d8] ;  /* 0x0002760000077ab9 */ /* 0x000fe20000000800 */
[----:B------:R-:W2:Y:S01]  /*1f00*/  LDC R141, c[0x0][0x2f0] ;  /* 0x0000bc00ff8d7b82 */ /* 0x000ea20000000800 */
[----:B------:R-:W-:Y:S01]  /*1f10*/  FMUL.FTZ R93, R33, UR7 ;  /* 0x00000007215d7c20 */ /* 0x000fe20008410000 */
[----:B------:R-:W-:Y:S01]  /*1f20*/  FMUL.FTZ R33, R70, UR7 ;  /* 0x0000000746217c20 */ /* 0x000fe20008410000 */
[----:B------:R-:W-:Y:S01]  /*1f30*/  PLOP3.LUT P1, PT, PT, PT, UP1, 0x80, 0x0 ;  /* 0x000000000000781c */ /* 0x000fe20003f2f018 */
[----:B------:R-:W-:Y:S01]  /*1f40*/  VIADD R70, R137, UR39 ;  /* 0x0000002789467c36 */ /* 0x000fe20008000000 */
[----:B------:R-:W-:Y:S01]  /*1f50*/  PLOP3.LUT P2, PT, PT, PT, UP1, 0x80, 0x0 ;  /* 0x000000000000781c */ /* 0x000fe20003f4f018 */
[----:B------:R-:W-:Y:S02]  /*1f60*/  IMAD.MOV.U32 R7, RZ, RZ, -0x80 ;  /* 0xffffff80ff077424 */ /* 0x000fe400078e00ff */
[----:B01----:R-:W-:Y:S01]  /*1f70*/  FMUL.FTZ R3, R30, UR7 ;  /* 0x000000071e037c20 */ /* 0x003fe20008410000 */
[----:B------:R-:W-:Y:S01]  /*1f80*/  @UP1 ULDC UR10, c[0x0][0x44c] ;  /* 0x00011300000a1ab9 */ /* 0x000fe20000000800 */
[----:B------:R-:W0:Y:S01]  /*1f90*/  LDC R143, c[0x0][0x288] ;  /* 0x0000a200ff8f7b82 */ /* 0x000e220000000800 */
[----:B------:R-:W-:Y:S01]  /*1fa0*/  FMUL.FTZ R30, R66, UR7 ;  /* 0x00000007421e7c20 */ /* 0x000fe20008410000 */
[----:B------:R-:W-:Y:S01]  /*1fb0*/  FMUL.FTZ R20, R50, UR7 ;  /* 0x0000000732147c20 */ /* 0x000fe20008410000 */
[----:B------:R-:W-:Y:S01]  /*1fc0*/  FMUL.FTZ R66, R76, UR7 ;  /* 0x000000074c427c20 */ /* 0x000fe20008410000 */
[----:B------:R-:W-:Y:S01]  /*1fd0*/  FMUL.FTZ R50, R60, UR7 ;  /* 0x000000073c327c20 */ /* 0x000fe20008410000 */
[----:B------:R-:W-:Y:S01]  /*1fe0*/  IMAD R76, R88, R7, 0x80 ;  /* 0x00000080584c7424 */ /* 0x000fe200078e0207 */
[----:B------:R-:W-:Y:S01]  /*1ff0*/  UIADD3 UR6, UR6, 0x2d840, URZ ;  /* 0x0002d84006067890 */ /* 0x000fe2000fffe03f */
[----:B------:R-:W-:Y:S01]  /*2000*/  @P1 IMAD.HI.U32 R6, R70, UR10, RZ ;  /* 0x0000000a46061c27 */ /* 0x000fe2000f8e00ff */
[----:B------:R-:W-:-:S03]  /*2010*/  @UP1 ULDC UR10, c[0x0][0x450] ;  /* 0x00011400000a1ab9 */ /* 0x000fc60000000800 */
[----:B------:R-:W-:Y:S01]  /*2020*/  FMUL.FTZ R12, R42, UR7 ;  /* 0x000000072a0c7c20 */ /* 0x000fe20008410000 */
[----:B------:R-:W-:Y:S01]  /*2030*/  FMUL.FTZ R42, R44, UR7 ;  /* 0x000000072c2a7c20 */ /* 0x000fe20008410000 */
[----:B------:R-:W-:Y:S01]  /*2040*/  UISETP.NE.AND UP0, UPT, UR50, URZ, UPT ;  /* 0x0000003f3200728c */ /* 0x000fe2000bf05270 */
[----:B------:R-:W-:Y:S01]  /*2050*/  @P2 SHF.R.U32.HI R70, RZ, UR10, R6 ;  /* 0x0000000aff462c19 */ /* 0x000fe20008011606 */
[----:B------:R-:W-:Y:S01]  /*2060*/  FMUL.FTZ R4, R24, UR7 ;  /* 0x0000000718047c20 */ /* 0x000fe20008410000 */
[----:B------:R-:W-:Y:S01]  /*2070*/  FMUL.FTZ R13, R43, UR7 ;  /* 0x000000072b0d7c20 */ /* 0x000fe20008410000 */
[----:B------:R-:W-:Y:S01]  /*2080*/  FMUL.FTZ R44, R48, UR7 ;  /* 0x00000007302c7c20 */ /* 0x000fe20008410000 */
[----:B------:R-:W-:Y:S01]  /*2090*/  VIADD R7, R76, 0x1 ;  /* 0x000000014c077836 */ /* 0x000fe20000000000 */
[----:B------:R-:W1:Y:S01]  /*20a0*/  SHFL.IDX PT, R60, R70, RZ, 0x1c1f ;  /* 0x001c1fff463c7589 */ /* 0x000e6200000e0000 */
[----:B------:R-:W-:Y:S01]  /*20b0*/  FMUL.FTZ R0, R26, UR7 ;  /* 0x000000071a007c20 */ /* 0x000fe20008410000 */
[----:B------:R-:W-:Y:S01]  /*20c0*/  FMUL.FTZ R2, R27, UR7 ;  /* 0x000000071b027c20 */ /* 0x000fe20008410000 */
[----:B------:R-:W-:Y:S01]  /*20d0*/  FMUL.FTZ R5, R31, UR7 ;  /* 0x000000071f057c20 */ /* 0x000fe20008410000 */
[----:B------:R-:W-:Y:S01]  /*20e0*/  FMUL.FTZ R43, R45, UR7 ;  /* 0x000000072d2b7c20 */ /* 0x000fe20008410000 */
[----:B------:R-:W-:Y:S01]  /*20f0*/  FMUL.FTZ R14, R46, UR7 ;  /* 0x000000072e0e7c20 */ /* 0x000fe20008410000 */
[----:B------:R-:W-:Y:S01]  /*2100*/  FMUL.FTZ R15, R47, UR7 ;  /* 0x000000072f0f7c20 */ /* 0x000fe20008410000 */
[----:B------:R-:W-:Y:S01]  /*2110*/  FMUL.FTZ R24, R54, UR7 ;  /* 0x0000000736187c20 */ /* 0x000fe20008410000 */
[----:B------:R-:W-:Y:S01]  /*2120*/  FMUL.FTZ R48, R56, UR7 ;  /* 0x0000000738307c20 */ /* 0x000fe20008410000 */
[----:B------:R-:W-:Y:S01]  /*2130*/  UPRMT UR6, UR41, 0x654, UR6 ;  /* 0x0000065429067896 */ /* 0x000fe20008000006 */
        /* <DEDUP_REMOVED lines=44> */
[----:B------:R-:W-:Y:S01]  /*2400*/  IMAD R6, R16, -0x2, R7 ;  /* 0xfffffffe10067824 */ /* 0x000fe200078e0207 */
[----:B------:R-:W-:Y:S01]  /*2410*/  PLOP3.LUT P1, PT, PT, PT, UP0, 0x40, 0x0 ;  /* 0x000000000000781c */ /* 0x000fe20003f2e808 */
[----:B------:R-:W3:Y:S01]  /*2420*/  MUFU.TANH R4, R4 ;  /* 0x0000000400047308 */ /* 0x000ee20000002400 */
[----:B------:R-:W-:Y:S01]  /*2430*/  ULDC UR35, c[0x0][0x9dc] ;  /* 0x0002770000237ab9 */ /* 0x000fe20000000800 */
[C---:B--2---:R-:W-:Y:S01]  /*2440*/  IMAD R6, R141.reuse, UR44, R6 ;  /* 0x0000002c8d067c24 */ /* 0x044fe2000f8e0206 */
[----:B------:R-:W-:Y:S01]  /*2450*/  SYNCS.ARRIVE.TRANS64.RED.A1T0 RZ, [UR6], RZ ;  /* 0x000000ffffff79a7 */ /* 0x000fe20008100406 */
[----:B------:R-:W-:Y:S01]  /*2460*/  ULOP3.LUT UR6, URZ, UR35, URZ, 0x33, !UPT ;  /* 0x000000233f067292 */ /* 0x000fe2000f8e333f */
[----:B------:R-:W-:Y:S01]  /*2470*/  IMAD R7, R141, UR44, R76 ;  /* 0x0000002c8d077c24 */ /* 0x000fe2000f8e024c */
[----:B------:R-:W-:Y:S01]  /*2480*/  ULDC UR14, c[0x0][0x9e0] ;  /* 0x00027800000e7ab9 */ /* 0x000fe20000000800 */
[----:B0-----:R-:W-:Y:S01]  /*2490*/  IMAD.IADD R6, R6, 0x1, -R143 ;  /* 0x0000000106067824 */ /* 0x001fe200078e0a8f */
[----:B------:R-:W0:Y:S01]  /*24a0*/  MUFU.TANH R89, R89 ;  /* 0x0000005900597308 */ /* 0x000e220000002400 */
[----:B------:R-:W-:Y:S01]  /*24b0*/  IMAD R73, R16, -0x2, R7 ;  /* 0xfffffffe10497824 */ /* 0x000fe200078e0207 */
[----:B------:R-:W-:Y:S01]  /*24c0*/  LEA R74, R88, 0xffffff80, 0x7 ;  /* 0xffffff80584a7811 */ /* 0x000fe200078e38ff */
[----:B------:R-:W-:-:S02]  /*24d0*/  VIADD R78, R6, UR14 ;  /* 0x0000000e064e7c36 */ /* 0x000fc40008000000 */
[----:B------:R-:W-:-:S03]  /*24e0*/  VIADD R75, R6, UR6 ;  /* 0x00000006064b7c36 */ /* 0x000fc60008000000 */
[----:B------:R-:W2:Y:S01]  /*24f0*/  MUFU.TANH R0, R0 ;  /* 0x0000000000007308 */ /* 0x000ea20000002400 */
[----:B-1----:R-:W-:Y:S01]  /*2500*/  VIADDMNMX R71, R60, R78, R73, PT ;  /* 0x0000004e3c477246 */ /* 0x002fe20003800149 */
[----:B------:R-:W-:-:S06]  /*2510*/  IMAD.IADD R72, R75, 0x1, R60 ;  /* 0x000000014b487824 */ /* 0x000fcc00078e023c */
[----:B------:R-:W1:Y:S08]  /*2520*/  MUFU.TANH R2, R2 ;  /* 0x0000000200027308 */ /* 0x000e700000002400 */
[----:B------:R-:W4:Y:S08]  /*2530*/  MUFU.TANH R90, R90 ;  /* 0x0000005a005a7308 */ /* 0x000f300000002400 */
[----:B------:R-:W0:Y:S08]  /*2540*/  MUFU.TANH R91, R91 ;  /* 0x0000005b005b7308 */ /* 0x000e300000002400 */
        /* <DEDUP_REMOVED lines=57> */
[----:B------:R-:W0:Y:S01]  /*28e0*/  MUFU.TANH R41, R41 ;  /* 0x0000002900297308 */ /* 0x000e220000002400 */
[----:B-1234-:R-:W-:Y:S05]  /*28f0*/  @P1 BRA `(.L_x_828) ;  /* 0x0000000000641947 */ /* 0x01efea0003800000 */
[----:B------:R-:W-:Y:S01]  /*2900*/  IMAD R6, R141, UR44, R60 ;  /* 0x0000002c8d067c24 */ /* 0x000fe2000f8e023c */
[----:B------:R-:W-:Y:S03]  /*2910*/  BSSY B0, `(.L_x_829) ;  /* 0x0000013000007945 */ /* 0x000fe60003800000 */
[----:B------:R-:W-:-:S05]  /*2920*/  IMAD.IADD R55, R6, 0x1, -R143 ;  /* 0x0000000106377824 */ /* 0x000fca00078e0a8f */
[----:B------:R-:W-:-:S13]  /*2930*/  ISETP.GT.AND P1, PT, R55, -0x1, PT ;  /* 0xffffffff3700780c */ /* 0x000fda0003f24270 */
[----:B------:R-:W-:Y:S05]  /*2940*/  @P1 BRA `(.L_x_830) ;  /* 0x0000000000241947 */ /* 0x000fea0003800000 */
[----:B------:R-:W-:Y:S01]  /*2950*/  ULDC UR6, c[0x0][0x9e4] ;  /* 0x0002790000067ab9 */ /* 0x000fe20000000800 */
[----:B------:R-:W-:Y:S01]  /*2960*/  LOP3.LUT R55, RZ, R55, RZ, 0x33, !PT ;  /* 0x00000037ff377212 */ /* 0x000fe200078e33ff */
[----:B------:R-:W-:-:S05]  /*2970*/  IMAD.U32 R60, RZ, RZ, UR6 ;  /* 0x00000006ff3c7e24 */ /* 0x000fca000f8e00ff */
[----:B------:R-:W-:-:S13]  /*2980*/  ISETP.NE.AND P1, PT, R60, 0x1, PT ;  /* 0x000000013c00780c */ /* 0x000fda0003f25270 */
[----:B------:R-:W1:Y:S02]  /*2990*/  @P1 LDC.64 R6, c[0x0][0x9e8] ;  /* 0x00027a00ff061b82 */ /* 0x000e640000000a00 */
[----:B-1----:R-:W-:-:S05]  /*29a0*/  @P1 IMAD.HI.U32 R6, R55, R6, RZ ;  /* 0x0000000637061227 */ /* 0x002fca00078e00ff */
[----:B------:R-:W-:-:S04]  /*29b0*/  @P1 SHF.R.U32.HI R55, RZ, R7, R6 ;  /* 0x00000007ff371219 */ /* 0x000fc80000011606 */
[----:B------:R-:W-:Y:S01]  /*29c0*/  LOP3.LUT R55, RZ, R55, RZ, 0x33, !PT ;  /* 0x00000037ff377212 */ /* 0x000fe200078e33ff */
[----:B------:R-:W-:Y:S06]  /*29d0*/  BRA `(.L_x_831) ;  /* 0x0000000000187947 */ /* 0x000fec0003800000 */
.L_x_830:
[----:B------:R-:W-:Y:S02]  /*29e0*/  ULDC UR6, c[0x0][0x9e4] ;  /* 0x0002790000067ab9 */ /* 0x000fe40000000800 */
[----:B------:R-:W-:-:S05]  /*29f0*/  IMAD.U32 R60, RZ, RZ, UR6 ;  /* 0x00000006ff3c7e24 */ /* 0x000fca000f8e00ff */
[----:B------:R-:W-:-:S13]  /*2a00*/  ISETP.NE.AND P1, PT, R60, 0x1, PT ;  /* 0x000000013c00780c */ /* 0x000fda0003f25270 */
[----:B------:R-:W1:Y:S02]  /*2a10*/  @P1 LDC.64 R6, c[0x0][0x9e8] ;  /* 0x00027a00ff061b82 */ /* 0x000e640000000a00 */
[----:B-1----:R-:W-:-:S05]  /*2a20*/  @P1 IMAD.HI.U32 R6, R55, R6, RZ ;  /* 0x0000000637061227 */ /* 0x002fca00078e00ff */
[----:B------:R-:W-:-:S07]  /*2a30*/  @P1 SHF.R.U32.HI R55, RZ, R7, R6 ;  /* 0x00000007ff371219 */ /* 0x000fce0000011606 */
.L_x_831:
[----:B------:R-:W-:Y:S05]  /*2a40*/  BSYNC B0 ;  /* 0x0000000000007941 */ /* 0x000fea0003800000 */
.L_x_829:
[----:B------:R-:W-:-:S04]  /*2a50*/  IMAD R55, R55, R60, -R74 ;  /* 0x0000003c37377224 */ /* 0x000fc800078e0a4a */
[----:B------:R-:W-:-:S05]  /*2a60*/  IMAD R55, R16, -0x2, R55 ;  /* 0xfffffffe10377824 */ /* 0x000fca00078e0237 */
[----:B------:R-:W-:Y:S02]  /*2a70*/  VIADDMNMX R71, R55, R60, R71, PT ;  /* 0x0000003c37477246 */ /* 0x000fe40003800147 */
[----:B------:R-:W-:-:S07]  /*2a80*/  VIMNMX R72, R72, R55, !PT ;  /* 0x0000003748487248 */ /* 0x000fce0007fe0100 */
.L_x_828:
[C---:B------:R-:W-:Y:S01]  /*2a90*/  ISETP.GE.AND P6, PT, R76.reuse, 0xa, PT ;  /* 0x0000000a4c00780c */ /* 0x040fe20003fc6270 */
[----:B------:R-:W1:Y:S01]  /*2aa0*/  SHFL.IDX PT, R6, R70, 0x1, 0x1c1f ;  /* 0x003c1f0046067f89 */ /* 0x000e6200000e0000 */
[C---:B------:R-:W-:Y:S01]  /*2ab0*/  ISETP.GE.AND P1, PT, R76.reuse, 0x2, PT ;  /* 0x000000024c00780c */ /* 0x040fe20003f26270 */
[----:B------:R-:W-:Y:S01]  /*2ac0*/  UISETP.NE.AND UP0, UPT, UR50, URZ, UPT ;  /* 0x0000003f3200728c */ /* 0x000fe2000bf05270 */
[C---:B------:R-:W-:Y:S02]  /*2ad0*/  ISETP.GE.AND P2, PT, R76.reuse, 0x9, PT ;  /* 0x000000094c00780c */ /* 0x040fe40003f46270 */
[----:B------:R-:W-:Y:S02]  /*2ae0*/  ISETP.GE.AND P5, PT, R76, 0x11, PT ;  /* 0x000000114c00780c */ /* 0x000fe40003fa6270 */
[----:B------:R-:W-:Y:S02]  /*2af0*/  LOP3.LUT R19, R19, 0xfffffffb, RZ, 0xc0, !PT ;  /* 0xfffffffb13137812 */ /* 0x000fe400078ec0ff */
[----:B------:R-:W-:-:S02]  /*2b00*/  ISETP.GT.AND P4, PT, R72, 0x1, !P1 ;  /* 0x000000014800780c */ /* 0x000fc40004f84270 */
[----:B------:R-:W-:Y:S02]  /*2b10*/  ISETP.GT.AND P3, PT, R72, 0x8, !P2 ;  /* 0x000000084800780c */ /* 0x000fe40005764270 */
[----:B------:R-:W-:Y:S02]  /*2b20*/  @P6 LOP3.LUT R19, R19, 0x4, RZ, 0xfc, !PT ;  /* 0x0000000413136812 */ /* 0x000fe400078efcff */
[C---:B------:R-:W-:Y:S02]  /*2b30*/  ISETP.LT.OR P4, PT, R71.reuse, 0x2, P4 ;  /* 0x000000024700780c */ /* 0x040fe40002781670 */
[----:B------:R-:W-:Y:S02]  /*2b40*/  ISETP.LT.OR P3, PT, R71, 0x9, P3 ;  /* 0x000000094700780c */ /* 0x000fe40001f61670 */
[----:B------:R-:W-:Y:S02]  /*2b50*/  LOP3.LUT R19, R19, 0xfffffff7, RZ, 0xc0, !PT ;  /* 0xfffffff713137812 */ /* 0x000fe400078ec0ff */
[----:B0-----:R-:W-:-:S02]  /*2b60*/  FSEL R89, R89, -INF , !P4 ;  /* 0xff80000059597808 */ /* 0x001fc40006000000 */
[----:B------:R-:W-:Y:S02]  /*2b70*/  FSEL R90, R90, -INF , !P3 ;  /* 0xff8000005a5a7808 */ /* 0x000fe40005800000 */
[C---:B------:R-:W-:Y:S02]  /*2b80*/  ISETP.GT.AND P4, PT, R72.reuse, 0x9, !P6 ;  /* 0x000000094800780c */ /* 0x040fe40007784270 */
[----:B------:R-:W-:Y:S02]  /*2b90*/  @P5 LOP3.LUT R19, R19, 0x8, RZ, 0xfc, !PT ;  /* 0x0000000813135812 */ /* 0x000fe400078efcff */
[----:B------:R-:W-:Y:S02]  /*2ba0*/  ISETP.GT.AND P3, PT, R72, 0x10, !P5 ;  /* 0x000000104800780c */ /* 0x000fe40006f64270 */
[----:B------:R-:W-:Y:S02]  /*2bb0*/  ISETP.GE.AND P5, PT, R76, 0x12, PT ;  /* 0x000000124c00780c */ /* 0x000fe40003fa6270 */
[----:B------:R-:W-:-:S02]  /*2bc0*/  ISETP.LT.OR P4, PT, R71, 0xa, P4 ;  /* 0x0000000a4700780c */ /* 0x000fc40002781670 */
[----:B------:R-:W-:Y:S02]  /*2bd0*/  ISETP.LT.OR P3, PT, R71, 0x11, P3 ;  /* 0x000000114700780c */ /* 0x000fe40001f61670 */
[----:B------:R-:W-:Y:S02]  /*2be0*/  FSEL R91, R91, -INF , !P4 ;  /* 0xff8000005b5b7808 */ /* 0x000fe40006000000 */
[----:B------:R-:W-:Y:S02]  /*2bf0*/  ISETP.GE.AND P4, PT, R76, 0x19, PT ;  /* 0x000000194c00780c */ /* 0x000fe40003f86270 */
[----:B------:R-:W-:Y:S02]  /*2c00*/  LOP3.LUT R19, R19, 0xffffffef, RZ, 0xc0, !PT ;  /* 0xffffffef13137812 */ /* 0x000fe400078ec0ff */
[----:B------:R-:W-:Y:S02]  /*2c10*/  FSEL R92, R92, -INF , !P3 ;  /* 0xff8000005c5c7808 */ /* 0x000fe40005800000 */
[----:B------:R-:W-:-:S02]  /*2c20*/  ISETP.GT.AND P3, PT, R72, 0x11, !P5 ;  /* 0x000000114800780c */ /* 0x000fc40006f64270 */
[----:B------:R-:W-:Y:S02]  /*2c30*/  @P5 LOP3.LUT R19, R19, 0x10, RZ, 0xfc, !PT ;  /* 0x0000001013135812 */ /* 0x000fe400078efcff */
[----:B------:R-:W-:Y:S02]  /*2c40*/  ISETP.LT.OR P3, PT, R71, 0x12, P3 ;  /* 0x000000124700780c */ /* 0x000fe40001f61670 */
[----:B------:R-:W-:Y:S02]  /*2c50*/  LOP3.LUT R19, R19, 0xfdffffff, RZ, 0xc0, !PT ;  /* 0xfdffffff13137812 */ /* 0x000fe400078ec0ff */
[----:B------:R-:W-:Y:S02]  /*2c60*/  FSEL R93, R93, -INF , !P3 ;  /* 0xff8000005d5d7808 */ /* 0x000fe40005800000 */
[----:B------:R-:W-:Y:S02]  /*2c70*/  @P4 LOP3.LUT R19, R19, 0x2000000, RZ, 0xfc, !PT ;  /* 0x0200000013134812 */ /* 0x000fe400078efcff */
[----:B------:R-:W-:-:S02]  /*2c80*/  ISETP.GT.AND P3, PT, R72, 0x18, !P4 ;  /* 0x000000184800780c */ /* 0x000fc40006764270 */
[----:B------:R-:W-:Y:S02]  /*2c90*/  ISETP.GE.AND P4, PT, R76, 0x1a, PT ;  /* 0x0000001a4c00780c */ /* 0x000fe40003f86270 */
[----:B------:R-:W-:Y:S02]  /*2ca0*/  ISETP.LT.OR P3, PT, R71, 0x19, P3 ;  /* 0x000000194700780c */ /* 0x000fe40001f61670 */
[----:B------:R-:W-:Y:S02]  /*2cb0*/  LOP3.LUT R19, R19, 0xfeffffff, RZ, 0xc0, !PT ;  /* 0xfeffffff13137812 */ /* 0x000fe400078ec0ff */
[----:B------:R-:W-:Y:S02]  /*2cc0*/  FSEL R94, R94, -INF , !P3 ;  /* 0xff8000005e5e7808 */ /* 0x000fe40005800000 */
[----:B------:R-:W-:-:S04]  /*2cd0*/  ISETP.GT.AND P3, PT, R72, 0x19, !P4 ;  /* 0x000000194800780c */ /* 0x000fc80006764270 */
[----:B------:R-:W-:Y:S02]  /*2ce0*/  ISETP.LT.OR P3, PT, R71, 0x1a, P3 ;  /* 0x0000001a4700780c */ /* 0x000fe40001f61670 */
[----:B------:R-:W-:Y:S02]  /*2cf0*/  @P4 LOP3.LUT R19, R19, 0x1000000, RZ, 0xfc, !PT ;  /* 0x0100000013134812 */ /* 0x000fe400078efcff */
[----:B------:R-:W-:Y:S02]  /*2d00*/  ISETP.GE.AND P4, PT, R76, 0x21, PT ;  /* 0x000000214c00780c */ /* 0x000fe40003f86270 */
[----:B------:R-:W-:Y:S02]  /*2d10*/  LOP3.LUT R19, R19, 0xff7fffff, RZ, 0xc0, !PT ;  /* 0xff7fffff13137812 */ /* 0x000fe400078ec0ff */
[----:B------:R-:W-:Y:S02]  /*2d20*/  FSEL R95, R95, -INF , !P3 ;  /* 0xff8000005f5f7808 */ /* 0x000fe40005800000 */
[----:B------:R-:W-:-:S04]  /*2d30*/  ISETP.GT.AND P3, PT, R72, 0x20, !P4 ;  /* 0x000000204800780c */ /* 0x000fc80006764270 */
[----:B------:R-:W-:-:S03]  /*2d40*/  ISETP.LT.OR P3, PT, R71, 0x21, P3 ;  /* 0x000000214700780c */ /* 0x000fc60001f61670 */
        /* <DEDUP_REMOVED lines=94> */
[----:B------:R-:W-:Y:S02]  /*3330*/  ISETP.GT.AND P3, PT, R72, 0x60, !P4 ;  /* 0x000000604800780c */ /* 0x000fe40006764270 */
[----:B-1----:R-:W-:-:S02]  /*3340*/  VIADDMNMX R56, R6, R78, R73, PT ;  /* 0x0000004e06387246 */ /* 0x002fc40003800149 */
[----:B------:R-:W-:-:S03]  /*3350*/  ISETP.LT.OR P3, PT, R71, 0x61, P3 ;  /* 0x000000614700780c */ /* 0x000fc60001f61670 */
[----:B------:R-:W-:Y:S02]  /*3360*/  @P4 LOP3.LUT R19, R19, 0x80, RZ, 0xfc, !PT ;  /* 0x0000008013134812 */ /* 0x000fe400078efcff */
[----:B------:R-:W-:Y:S02]  /*3370*/  ISETP.GE.AND P4, PT, R76, 0x62, PT ;  /* 0x000000624c00780c */ /* 0x000fe40003f86270 */
[----:B------:R-:W-:Y:S02]  /*3380*/  LOP3.LUT R19, R19, 0xffffffbf, RZ, 0xc0, !PT ;  /* 0xffffffbf13137812 */ /* 0x000fe400078ec0ff */
[----:B------:R-:W-:Y:S01]  /*3390*/  FSEL R51, R58, -INF , !P3 ;  /* 0xff8000003a337808 */ /* 0x000fe20005800000 */
[----:B------:R-:W-:Y:S01]  /*33a0*/  IMAD.IADD R58, R75, 0x1, R6 ;  /* 0x000000014b3a7824 */ /* 0x000fe200078e0206 */
[----:B------:R-:W-:-:S04]  /*33b0*/  ISETP.GT.AND P3, PT, R72, 0x61, !P4 ;  /* 0x000000614800780c */ /* 0x000fc80006764270 */
[----:B------:R-:W-:-:S03]  /*33c0*/  ISETP.LT.OR P3, PT, R71, 0x62, P3 ;  /* 0x000000624700780c */ /* 0x000fc60001f61670 */
[----:B------:R-:W-:Y:S02]  /*33d0*/  @P4 LOP3.LUT R19, R19, 0x40, RZ, 0xfc, !PT ;  /* 0x0000004013134812 */ /* 0x000fe400078efcff */
[----:B------:R-:W-:Y:S02]  /*33e0*/  ISETP.GE.AND P4, PT, R76, 0x69, PT ;  /* 0x000000694c00780c */ /* 0x000fe40003f86270 */
[----:B------:R-:W-:Y:S02]  /*33f0*/  FSEL R52, R59, -INF , !P3 ;  /* 0xff8000003b347808 */ /* 0x000fe40005800000 */
[----:B------:R-:W-:Y:S02]  /*3400*/  LOP3.LUT R19, R19, 0xfbffffff, RZ, 0xc0, !PT ;  /* 0xfbffffff13137812 */ /* 0x000fe400078ec0ff */
[----:B------:R-:W-:-:S04]  /*3410*/  ISETP.GT.AND P3, PT, R72, 0x68, !P4 ;  /* 0x000000684800780c */ /* 0x000fc80006764270 */
[----:B------:R-:W-:-:S03]  /*3420*/  ISETP.LT.OR P3, PT, R71, 0x69, P3 ;  /* 0x000000694700780c */ /* 0x000fc60001f61670 */
[----:B------:R-:W-:Y:S02]  /*3430*/  @P4 LOP3.LUT R19, R19, 0x4000000, RZ, 0xfc, !PT ;  /* 0x0400000013134812 */ /* 0x000fe400078efcff */
[----:B------:R-:W-:Y:S02]  /*3440*/  ISETP.GE.AND P4, PT, R76, 0x6a, PT ;  /* 0x0000006a4c00780c */ /* 0x000fe40003f86270 */
[----:B------:R-:W-:Y:S02]  /*3450*/  FSEL R53, R66, -INF , !P3 ;  /* 0xff80000042357808 */ /* 0x000fe40005800000 */
[----:B------:R-:W-:Y:S02]  /*3460*/  ISETP.GT.AND P3, PT, R72, 0x69, !P4 ;  /* 0x000000694800780c */ /* 0x000fe40006764270 */
[----:B------:R-:W-:Y:S02]  /*3470*/  LOP3.LUT R19, R19, 0xffffffdf, RZ, 0xc0, !PT ;  /* 0xffffffdf13137812 */ /* 0x000fe400078ec0ff */
[----:B------:R-:W-:-:S04]  /*3480*/  ISETP.LT.OR P3, PT, R71, 0x6a, P3 ;  /* 0x0000006a4700780c */ /* 0x000fc80001f61670 */
[----:B------:R-:W-:Y:S02]  /*3490*/  FSEL R54, R67, -INF , !P3 ;  /* 0xff80000043367808 */ /* 0x000fe40005800000 */
[----:B------:R-:W-:Y:S02]  /*34a0*/  ISETP.GE.AND P3, PT, R76, 0x71, PT ;  /* 0x000000714c00780c */ /* 0x000fe40003f66270 */
[----:B------:R-:W-:Y:S02]  /*34b0*/  @P4 LOP3.LUT R19, R19, 0x20, RZ, 0xfc, !PT ;  /* 0x0000002013134812 */ /* 0x000fe400078efcff */
[----:B------:R-:W-:Y:S02]  /*34c0*/  ISETP.GT.AND P4, PT, R72, 0x70, !P3 ;  /* 0x000000704800780c */ /* 0x000fe40005f84270 */
[----:B------:R-:W-:Y:S02]  /*34d0*/  LOP3.LUT R19, R19, 0xfffffffd, RZ, 0xc0, !PT ;  /* 0xfffffffd13137812 */ /* 0x000fe400078ec0ff */
[----:B------:R-:W-:-:S04]  /*34e0*/  ISETP.LT.OR P4, PT, R71, 0x71, P4 ;  /* 0x000000714700780c */ /* 0x000fc80002781670 */
[----:B------:R-:W-:Y:S02]  /*34f0*/  FSEL R44, R68, -INF , !P4 ;  /* 0xff800000442c7808 */ /* 0x000fe40006000000 */
[----:B------:R-:W-:-:S04]  /*3500*/  ISETP.GE.AND P4, PT, R76, 0x72, PT ;  /* 0x000000724c00780c */ /* 0x000fc80003f86270 */
[----:B------:R-:W-:-:S04]  /*3510*/  ISETP.GT.AND P5, PT, R72, 0x71, !P4 ;  /* 0x000000714800780c */ /* 0x000fc800067a4270 */
[----:B------:R-:W-:-:S04]  /*3520*/  ISETP.LT.OR P5, PT, R71, 0x72, P5 ;  /* 0x000000724700780c */ /* 0x000fc80002fa1670 */
[----:B------:R-:W-:Y:S02]  /*3530*/  FSEL R43, R69, -INF , !P5 ;  /* 0xff800000452b7808 */ /* 0x000fe40006800000 */
[----:B------:R-:W-:-:S04]  /*3540*/  ISETP.GE.AND P5, PT, R76, 0x79, PT ;  /* 0x000000794c00780c */ /* 0x000fc80003fa6270 */
[----:B------:R-:W-:-:S04]  /*3550*/  ISETP.GT.AND P6, PT, R72, 0x78, !P5 ;  /* 0x000000784800780c */ /* 0x000fc80006fc4270 */
[----:B------:R-:W-:-:S04]  /*3560*/  ISETP.LT.OR P6, PT, R71, 0x79, P6 ;  /* 0x000000794700780c */ /* 0x000fc800037c1670 */
[----:B------:R-:W-:Y:S02]  /*3570*/  FSEL R42, R84, -INF , !P6 ;  /* 0xff800000542a7808 */ /* 0x000fe40007000000 */
[----:B------:R-:W-:-:S13]  /*3580*/  ISETP.GE.AND P6, PT, R76, 0x1, PT ;  /* 0x000000014c00780c */ /* 0x000fda0003fc6270 */
[----:B------:R-:W-:Y:S02]  /*3590*/  @P6 LOP3.LUT R19, R19, 0x2, RZ, 0xfc, !PT ;  /* 0x0000000213136812 */ /* 0x000fe400078efcff */
[----:B------:R-:W-:Y:S02]  /*35a0*/  ISETP.GT.AND P6, PT, R72, RZ, !P6 ;  /* 0x000000ff4800720c */ /* 0x000fe400077c4270 */
[----:B------:R-:W-:Y:S02]  /*35b0*/  LOP3.LUT R19, R19, 0xfffffffe, RZ, 0xc0, !PT ;  /* 0xfffffffe13137812 */ /* 0x000fe400078ec0ff */
[----:B------:R-:W-:-:S04]  /*35c0*/  ISETP.LT.OR P6, PT, R71, 0x1, P6 ;  /* 0x000000014700780c */ /* 0x000fc800037c1670 */
[----:B------:R-:W-:Y:S02]  /*35d0*/  FSEL R66, R4, -INF , !P6 ;  /* 0xff80000004427808 */ /* 0x000fe40007000000 */
[----:B------:R-:W-:-:S13]  /*35e0*/  ISETP.GE.AND P6, PT, R76, 0x7a, PT ;  /* 0x0000007a4c00780c */ /* 0x000fda0003fc6270 */
[----:B------:R-:W-:Y:S02]  /*35f0*/  @P6 LOP3.LUT R19, R19, 0x1, RZ, 0xfc, !PT ;  /* 0x0000000113136812 */ /* 0x000fe400078efcff */
[----:B------:R-:W-:-:S04]  /*3600*/  ISETP.GT.AND P6, PT, R72, 0x79, !P6 ;  /* 0x000000794800780c */ /* 0x000fc800077c4270 */
[----:B------:R-:W-:-:S04]  /*3610*/  ISETP.LT.OR P6, PT, R71, 0x7a, P6 ;  /* 0x0000007a4700780c */ /* 0x000fc800037c1670 */
[----:B------:R-:W-:Y:S02]  /*3620*/  FSEL R4, R85, -INF , !P6 ;  /* 0xff80000055047808 */ /* 0x000fe40007000000 */
[----:B------:R-:W-:-:S13]  /*3630*/  PLOP3.LUT P6, PT, PT, PT, UP0, 0x40, 0x0 ;  /* 0x000000000000781c */ /* 0x000fda0003fce808 */
[----:B------:R-:W-:Y:S05]  /*3640*/  @P6 BRA `(.L_x_832) ;  /* 0x0000000000646947 */ /* 0x000fea0003800000 */
        /* <DEDUP_REMOVED lines=9> */
[----:B------:R-:W0:Y:S02]  /*36e0*/  @P6 LDC.64 R6, c[0x0][0x9e8] ;  /* 0x00027a00ff066b82 */ /* 0x000e240000000a00 */
[----:B0-----:R-:W-:-:S05]  /*36f0*/  @P6 IMAD.HI.U32 R6, R59, R6, RZ ;  /* 0x000000063b066227 */ /* 0x001fca00078e00ff */
[----:B------:R-:W-:-:S04]  /*3700*/  @P6 SHF.R.U32.HI R59, RZ, R7, R6 ;  /* 0x00000007ff3b6219 */ /* 0x000fc80000011606 */
[----:B------:R-:W-:Y:S01]  /*3710*/  LOP3.LUT R59, RZ, R59, RZ, 0x33, !PT ;  /* 0x0000003bff3b7212 */ /* 0x000fe200078e33ff */
[----:B------:R-:W-:Y:S06]  /*3720*/  BRA `(.L_x_835) ;  /* 0x0000000000187947 */ /* 0x000fec0003800000 */
.L_x_834:
[----:B------:R-:W-:Y:S02]  /*3730*/  ULDC UR6, c[0x0][0x9e4] ;  /* 0x0002790000067ab9 */ /* 0x000fe40000000800 */
[----:B------:R-:W-:-:S05]  /*3740*/  IMAD.U32 R67, RZ, RZ, UR6 ;  /* 0x00000006ff437e24 */ /* 0x000fca000f8e00ff */
[----:B------:R-:W-:-:S13]  /*3750*/  ISETP.NE.AND P6, PT, R67, 0x1, PT ;  /* 0x000000014300780c */ /* 0x000fda0003fc5270 */
[----:B------:R-:W0:Y:S02]  /*3760*/  @P6 LDC.64 R6, c[0x0][0x9e8] ;  /* 0x00027a00ff066b82 */ /* 0x000e240000000a00 */
[----:B0-----:R-:W-:-:S05]  /*3770*/  @P6 IMAD.HI.U32 R6, R59, R6, RZ ;  /* 0x000000063b066227 */ /* 0x001fca00078e00ff */
[----:B------:R-:W-:-:S07]  /*3780*/  @P6 SHF.R.U32.HI R59, RZ, R7, R6 ;  /* 0x00000007ff3b6219 */ /* 0x000fce0000011606 */
.L_x_835:
[----:B------:R-:W-:Y:S05]  /*3790*/  BSYNC B0 ;  /* 0x0000000000007941 */ /* 0x000fea0003800000 */
.L_x_833:
[----:B------:R-:W-:-:S04]  /*37a0*/  IMAD R59, R59, R67, -R74 ;  /* 0x000000433b3b7224 */ /* 0x000fc800078e0a4a */
[----:B------:R-:W-:-:S05]  /*37b0*/  IMAD R59, R16, -0x2, R59 ;  /* 0xfffffffe103b7824 */ /* 0x000fca00078e023b */
[----:B------:R-:W-:Y:S02]  /*37c0*/  VIADDMNMX R56, R59, R67, R56, PT ;  /* 0x000000433b387246 */ /* 0x000fe40003800138 */
[----:B------:R-:W-:-:S07]  /*37d0*/  VIMNMX R58, R58, R59, !PT ;  /* 0x0000003b3a3a7248 */ /* 0x000fce0007fe0100 */
.L_x_832:
[----:B------:R-:W-:Y:S01]  /*37e0*/  ISETP.GT.AND P1, PT, R58, 0x1, !P1 ;  /* 0x000000013a00780c */ /* 0x000fe20004f24270 */
[----:B------:R-:W-:Y:S01]  /*37f0*/  ULDC UR33, c[0x0][0x988] ;  /* 0x0002620000217ab9 */ /* 0x000fe20000000800 */
[----:B------:R-:W-:Y:S01]  /*3800*/  LOP3.LUT P6, RZ, R19, 0x4, RZ, 0xc0, !PT ;  /* 0x0000000413ff7812 */ /* 0x000fe200078cc0ff */
[----:B------:R-:W-:Y:S01]  /*3810*/  UISETP.NE.AND UP1, UPT, UR51, URZ, UPT ;  /* 0x0000003f3300728c */ /* 0x000fe2000bf25270 */
[----:B------:R-:W-:Y:S01]  /*3820*/  ISETP.LT.OR P1, PT, R56, 0x2, P1 ;  /* 0x000000023800780c */ /* 0x000fe20000f21670 */
[----:B------:R-:W-:Y:S01]  /*3830*/  UISETP.NE.AND UP0, UPT, UR50, URZ, UPT ;  /* 0x0000003f3200728c */ /* 0x000fe2000bf05270 */
[----:B------:R-:W-:Y:S01]  /*3840*/  FMNMX.FTZ R7, R66, R89, !PT ;  /* 0x0000005942077209 */ /* 0x000fe20007810000 */
[----:B------:R-:W-:Y:S01]  /*3850*/  UMOV UR10, UR39 ;  /* 0x00000027000a7c82 */ /* 0x000fe20008000000 */
[----:B------:R-:W-:Y:S02]  /*3860*/  FSEL R2, R2, -INF , !P1 ;  /* 0xff80000002027808 */ /* 0x000fe40004800000 */
[----:B------:R-:W-:-:S02]  /*3870*/  ISETP.GT.AND P1, PT, R58, 0x9, !P6 ;  /* 0x000000093a00780c */ /* 0x000fc40007724270 */
[----:B------:R-:W-:Y:S02]  /*3880*/  FMNMX.FTZ R6, R90, R7, !PT ;  /* 0x000000075a067209 */ /* 0x000fe40007810000 */
[----:B------:R-:W-:Y:S01]  /*3890*/  ISETP.LT.OR P1, PT, R56, 0xa, P1 ;  /* 0x0000000a3800780c */ /* 0x000fe20000f21670 */
[----:B------:R-:W-:Y:S01]  /*38a0*/  @UP1 ULDC UR6, c[0x0][0x44c] ;  /* 0x0001130000061ab9 */ /* 0x000fe20000000800 */
[----:B------:R-:W-:Y:S01]  /*38b0*/  FMNMX.FTZ R7, R91, R6, !PT ;  /* 0x000000065b077209 */ /* 0x000fe20007810000 */
[----:B------:R-:W-:Y:S01]  /*38c0*/  UIMAD.WIDE.U32 UR6, UR39, UR6, URZ ;  /* 0x00000006270672a5 */ /* 0x000fe2000f8e003f */
[----:B------:R-:W-:Y:S01]  /*38d0*/  FSEL R5, R5, -INF , !P1 ;  /* 0xff80000005057808 */ /* 0x000fe20004800000 */
[----:B------:R-:W-:Y:S01]  /*38e0*/  @UP1 ULDC UR11, c[0x0][0x450] ;  /* 0x00011400000b1ab9 */ /* 0x000fe20000000800 */
[----:B------:R-:W-:Y:S01]  /*38f0*/  LOP3.LUT P1, RZ, R19, 0x8, RZ, 0xc0, !PT ;  /* 0x0000000813ff7812 */ /* 0x000fe2000782c0ff */
[----:B------:R-:W-:Y:S01]  /*3900*/  @UP1 USHF.R.U32.HI UR10, URZ, UR11, UR7 ;  /* 0x0000000b3f0a1299 */ /* 0x000fe20008011607 */
[----:B------:R-:W-:-:S02]  /*3910*/  FMNMX.FTZ R6, R92, R7, !PT ;  /* 0x000000075c067209 */ /* 0x000fc40007810000 */
[----:B------:R-:W-:Y:S01]  /*3920*/  ISETP.GT.AND P1, PT, R58, 0x10, !P1 ;  /* 0x000000103a00780c */ /* 0x000fe20004f24270 */
[----:B------:R-:W-:Y:S01]  /*3930*/  UIADD3 UR55, UR55, UR10, URZ ;  /* 0x0000000a37377290 */ /* 0x000fe2000fffe03f */
[----:B------:R-:W-:Y:S02]  /*3940*/  FMNMX.FTZ R7, R93, R6, !PT ;  /* 0x000000065d077209 */ /* 0x000fe40007810000 */
[----:B------:R-:W-:Y:S01]  /*3950*/  ISETP.LT.OR P1, PT, R56, 0x11, P1 ;  /* 0x000000113800780c */ /* 0x000fe20000f21670 */
[----:B------:R-:W-:Y:S01]  /*3960*/  UIADD3 UR14, UR55, UR14, URZ ;  /* 0x0000000e370e7290 */ /* 0x000fe2000fffe03f */
[----:B------:R-:W-:Y:S02]  /*3970*/  ISETP.GT.AND P2, PT, R58, 0x8, !P2 ;  /* 0x000000083a00780c */ /* 0x000fe40005744270 */
[----:B------:R-:W-:Y:S02]  /*3980*/  FSEL R8, R8, -INF , !P1 ;  /* 0xff80000008087808 */ /* 0x000fe40004800000 */
[----:B------:R-:W-:-:S02]  /*3990*/  LOP3.LUT P1, RZ, R19, 0x10, RZ, 0xc0, !PT ;  /* 0x0000001013ff7812 */ /* 0x000fc4000782c0ff */
[----:B------:R-:W-:Y:S02]  /*39a0*/  FMNMX.FTZ R6, R94, R7, !PT ;  /* 0x000000075e067209 */ /* 0x000fe40007810000 */
[----:B------:R-:W-:Y:S02]  /*39b0*/  ISETP.GT.AND P1, PT, R58, 0x11, !P1 ;  /* 0x000000113a00780c */ /* 0x000fe40004f24270 */
[C---:B------:R-:W-:Y:S02]  /*39c0*/  ISETP.LT.OR P2, PT, R56.reuse, 0x9, P2 ;  /* 0x000000093800780c */ /* 0x040fe40001741670 */
[----:B------:R-:W-:Y:S02]  /*39d0*/  ISETP.LT.OR P1, PT, R56, 0x12, P1 ;  /* 0x000000123800780c */ /* 0x000fe40000f21670 */
[----:B------:R-:W-:Y:S02]  /*39e0*/  FMNMX.FTZ R7, R95, R6, !PT ;  /* 0x000000065f077209 */ /* 0x000fe40007810000 */
[----:B------:R-:W-:-:S02]  /*39f0*/  FSEL R9, R9, -INF , !P1 ;  /* 0xff80000009097808 */ /* 0x000fc40004800000 */
[----:B------:R-:W-:Y:S02]  /*3a00*/  LOP3.LUT P1, RZ, R19, 0x2000000, RZ, 0xc0, !PT ;  /* 0x0200000013ff7812 */ /* 0x000fe4000782c0ff */
[----:B------:R-:W-:Y:S02]  /*3a10*/  FSEL R3, R3, -INF , !P2 ;  /* 0xff80000003037808 */ /* 0x000fe40005000000 */
[----:B------:R-:W-:Y:S02]  /*3a20*/  ISETP.GT.AND P1, PT, R58, 0x18, !P1 ;  /* 0x000000183a00780c */ /* 0x000fe40004f24270 */
[----:B------:R-:W-:Y:S02]  /*3a30*/  LOP3.LUT P2, RZ, R19, 0x40000, RZ, 0xc0, !PT ;  /* 0x0004000013ff7812 */ /* 0x000fe4000784c0ff */
[----:B------:R-:W-:Y:S02]  /*3a40*/  ISETP.LT.OR P1, PT, R56, 0x19, P1 ;  /* 0x000000193800780c */ /* 0x000fe40000f21670 */
[----:B------:R-:W-:-:S02]  /*3a50*/  FMNMX.FTZ R6, R96, R7, !PT ;  /* 0x0000000760067209 */ /* 0x000fc40007810000 */
[----:B------:R-:W-:Y:S02]  /*3a60*/  FSEL R10, R10, -INF , !P1 ;  /* 0xff8000000a0a7808 */ /* 0x000fe40004800000 */
[----:B------:R-:W-:Y:S02]  /*3a70*/  LOP3.LUT P1, RZ, R19, 0x1000000, RZ, 0xc0, !PT ;  /* 0x0100000013ff7812 */ /* 0x000fe4000782c0ff */
[----:B------:R-:W-:Y:S02]  /*3a80*/  FMNMX.FTZ R6, R97, R6, !PT ;  /* 0x0000000661067209 */ /* 0x000fe40007810000 */
[----:B------:R-:W-:Y:S02]  /*3a90*/  ISETP.GT.AND P1, PT, R58, 0x19, !P1 ;  /* 0x000000193a00780c */ /* 0x000fe40004f24270 */
[----:B------:R-:W-:Y:S02]  /*3aa0*/  LOP3.LUT P6, RZ, R19, 0x20000, RZ, 0xc0, !PT ;  /* 0x0002000013ff7812 */ /* 0x000fe400078cc0ff */
[----:B------:R-:W-:-:S02]  /*3ab0*/  ISETP.LT.OR P1, PT, R56, 0x1a, P1 ;  /* 0x0000001a3800780c */ /* 0x000fc40000f21670 */
[----:B------:R-:W-:Y:S02]  /*3ac0*/  FMNMX.FTZ R7, R65, R6, !PT ;  /* 0x0000000641077209 */ /* 0x000fe40007810000 */
[----:B------:R-:W-:Y:S02]  /*3ad0*/  FSEL R11, R11, -INF , !P1 ;  /* 0xff8000000b0b7808 */ /* 0x000fe40004800000 */
[----:B------:R-:W-:Y:S02]  /*3ae0*/  LOP3.LUT P1, RZ, R19, 0x800000, RZ, 0xc0, !PT ;  /* 0x0080000013ff7812 */ /* 0x000fe4000782c0ff */
[----:B------:R-:W-:Y:S02]  /*3af0*/  FMNMX.FTZ R6, R64, R7, !PT ;  /* 0x0000000740067209 */ /* 0x000fe40007810000 */
[----:B------:R-:W-:Y:S02]  /*3b00*/  ISETP.GT.AND P1, PT, R58, 0x20, !P1 ;  /* 0x000000203a00780c */ /* 0x000fe40004f24270 */
[----:B------:R-:W-:-:S02]  /*3b10*/  FMNMX.FTZ R7, R63, R6, !PT ;  /* 0x000000063f077209 */ /* 0x000fc40007810000 */
[----:B------:R-:W-:Y:S02]  /*3b20*/  ISETP.LT.OR P1, PT, R56, 0x21, P1 ;  /* 0x000000213800780c */ /* 0x000fe40000f21670 */
[----:B------:R-:W-:Y:S02]  /*3b30*/  FMNMX.FTZ R6, R62, R7, !PT ;  /* 0x000000073e067209 */ /* 0x000fe40007810000 */
[----:B------:R-:W-:Y:S02]  /*3b40*/  FSEL R12, R12, -INF , !P1 ;  /* 0xff8000000c0c7808 */ /* 0x000fe40004800000 */
[----:B------:R-:W-:Y:S02]  /*3b50*/  LOP3.LUT P1, RZ, R19, 0x400000, RZ, 0xc0, !PT ;  /* 0x0040000013ff7812 */ /* 0x000fe4000782c0ff */
[----:B------:R-:W-:Y:S02]  /*3b60*/  FMNMX.FTZ R7, R61, R6, !PT ;  /* 0x000000063d077209 */ /* 0x000fe40007810000 */
[----:B------:R-:W-:-:S02]  /*3b70*/  ISETP.GT.AND P1, PT, R58, 0x21, !P1 ;  /* 0x000000213a00780c */ /* 0x000fc40004f24270 */
[----:B------:R-:W-:Y:S02]  /*3b80*/  FMNMX.FTZ R6, R60, R7, !PT ;  /* 0x000000073c067209 */ /* 0x000fe40007810000 */
[----:B------:R-:W-:Y:S02]  /*3b90*/  ISETP.LT.OR P1, PT, R56, 0x22, P1 ;  /* 0x000000223800780c */ /* 0x000fe40000f21670 */
[----:B------:R-:W-:Y:S02]  /*3ba0*/  FMNMX.FTZ R6, R57, R6, !PT ;  /* 0x0000000639067209 */ /* 0x000fe40007810000 */
[----:B------:R-:W-:Y:S02]  /*3bb0*/  FSEL R13, R13, -INF , !P1 ;  /* 0xff8000000d0d7808 */ /* 0x000fe40004800000 */
[----:B------:R-:W-:Y:S02]  /*3bc0*/  LOP3.LUT P1, RZ, R19, 0x200000, RZ, 0xc0, !PT ;  /* 0x0020000013ff7812 */ /* 0x000fe4000782c0ff */
[----:B------:R-:W-:-:S02]  /*3bd0*/  FMNMX.FTZ R6, R55, R6, !PT ;  /* 0x0000000637067209 */ /* 0x000fc40007810000 */
[----:B------:R-:W-:Y:S02]  /*3be0*/  ISETP.GT.AND P1, PT, R58, 0x28, !P1 ;  /* 0x000000283a00780c */ /* 0x000fe40004f24270 */
[----:B------:R-:W-:Y:S02]  /*3bf0*/  FMNMX.FTZ R7, R45, R6, !PT ;  /* 0x000000062d077209 */ /* 0x000fe40007810000 */
[----:B------:R-:W-:Y:S02]  /*3c00*/  ISETP.LT.OR P1, PT, R56, 0x29, P1 ;  /* 0x000000293800780c */ /* 0x000fe40000f21670 */
[----:B------:R-:W-:Y:S02]  /*3c10*/  FMNMX.FTZ R6, R46, R7, !PT ;  /* 0x000000072e067209 */ /* 0x000fe40007810000 */
[----:B------:R-:W-:Y:S02]  /*3c20*/  FSEL R14, R14, -INF , !P1 ;  /* 0xff8000000e0e7808 */ /* 0x000fe40004800000 */
[----:B------:R-:W-:-:S02]  /*3c30*/  LOP3.LUT P1, RZ, R19, 0x100000, RZ, 0xc0, !PT ;  /* 0x0010000013ff7812 */ /* 0x000fc4000782c0ff */
[----:B------:R-:W-:Y:S02]  /*3c40*/  FMNMX.FTZ R7, R47, R6, !PT ;  /* 0x000000062f077209 */ /* 0x000fe40007810000 */
[----:B------:R-:W-:Y:S02]  /*3c50*/  ISETP.GT.AND P1, PT, R58, 0x29, !P1 ;  /* 0x000000293a00780c */ /* 0x000fe40004f24270 */
[----:B------:R-:W-:Y:S02]  /*3c60*/  FMNMX.FTZ R6, R48, R7, !PT ;  /* 0x0000000730067209 */ /* 0x000fe40007810000 */
[----:B------:R-:W-:Y:S02]  /*3c70*/  ISETP.LT.OR P1, PT, R56, 0x2a, P1 ;  /* 0x0000002a3800780c */ /* 0x000fe40000f21670 */
[----:B------:R-:W-:Y:S02]  /*3c80*/  FMNMX.FTZ R7, R49, R6, !PT ;  /* 0x0000000631077209 */ /* 0x000fe40007810000 */
[----:B------:R-:W-:-:S02]  /*3c90*/  FSEL R15, R15, -INF , !P1 ;  /* 0xff8000000f0f7808 */ /* 0x000fc40004800000 */
[----:B------:R-:W-:Y:S02]  /*3ca0*/  LOP3.LUT P1, RZ, R19, 0x80000, RZ, 0xc0, !PT ;  /* 0x0008000013ff7812 */ /* 0x000fe4000782c0ff */
[----:B------:R-:W-:Y:S02]  /*3cb0*/  FMNMX.FTZ R6, R50, R7, !PT ;  /* 0x0000000732067209 */ /* 0x000fe40007810000 */
[----:B------:R-:W-:Y:S02]  /*3cc0*/  ISETP.GT.AND P1, PT, R58, 0x30, !P1 ;  /* 0x000000303a00780c */ /* 0x000fe40004f24270 */
[----:B------:R-:W-:Y:S02]  /*3cd0*/  FMNMX.FTZ R7, R51, R6, !PT ;  /* 0x0000000633077209 */ /* 0x000fe40007810000 */
[----:B------:R-:W-:Y:S02]  /*3ce0*/  ISETP.LT.OR P1, PT, R56, 0x31, P1 ;  /* 0x000000313800780c */ /* 0x000fe40000f21670 */
[----:B------:R-:W-:-:S02]  /*3cf0*/  FMNMX.FTZ R6, R52, R7, !PT ;  /* 0x0000000734067209 */ /* 0x000fc40007810000 */
[----:B------:R-:W-:Y:S02]  /*3d00*/  FSEL R20, R20, -INF , !P1 ;  /* 0xff80000014147808 */ /* 0x000fe40004800000 */
[----:B------:R-:W-:Y:S02]  /*3d10*/  ISETP.GT.AND P1, PT, R58, 0x31, !P2 ;  /* 0x000000313a00780c */ /* 0x000fe40005724270 */
[----:B------:R-:W-:Y:S02]  /*3d20*/  FMNMX.FTZ R7, R53, R6, !PT ;  /* 0x0000000635077209 */ /* 0x000fe40007810000 */
[----:B------:R-:W-:Y:S02]  /*3d30*/  ISETP.LT.OR P1, PT, R56, 0x32, P1 ;  /* 0x000000323800780c */ /* 0x000fe40000f21670 */
[----:B------:R-:W-:Y:S02]  /*3d40*/  FMNMX.FTZ R7, R54, R7, !PT ;  /* 0x0000000736077209 */ /* 0x000fe40007810000 */
[----:B------:R-:W-:-:S02]  /*3d50*/  FSEL R21, R21, -INF , !P1 ;  /* 0xff80000015157808 */ /* 0x000fc40004800000 */
        /* <DEDUP_REMOVED lines=10> */
[----:B------:R-:W-:Y:S01]  /*3e00*/  LOP3.LUT P2, RZ, R19, 0x80, RZ, 0xc0, !PT ;  /* 0x0000008013ff7812 */ /* 0x000fe2000784c0ff */
[----:B------:R-:W0:Y:S01]  /*3e10*/  SHFL.BFLY PT, R6, R7, 0x2, 0x1f ;  /* 0x0c401f0007067f89 */ /* 0x000e2200000e0000 */
[----:B------:R-:W-:-:S02]  /*3e20*/  FSEL R25, R25, -INF , !P1 ;  /* 0xff80000019197808 */ /* 0x000fc40004800000 */
[C---:B------:R-:W-:Y:S02]  /*3e30*/  LOP3.LUT P1, RZ, R19.reuse, 0x8000, RZ, 0xc0, !PT ;  /* 0x0000800013ff7812 */ /* 0x040fe4000782c0ff */
[----:B------:R-:W-:Y:S02]  /*3e40*/  LOP3.LUT P6, RZ, R19, 0x40, RZ, 0xc0, !PT ;  /* 0x0000004013ff7812 */ /* 0x000fe400078cc0ff */
[C---:B------:R-:W-:Y:S02]  /*3e50*/  ISETP.GT.AND P1, PT, R58.reuse, 0x40, !P1 ;  /* 0x000000403a00780c */ /* 0x040fe40004f24270 */
[----:B------:R-:W-:Y:S02]  /*3e60*/  ISETP.GT.AND P3, PT, R58, 0x70, !P3 ;  /* 0x000000703a00780c */ /* 0x000fe40005f64270 */
[----:B------:R-:W-:Y:S02]  /*3e70*/  ISETP.LT.OR P1, PT, R56, 0x41, P1 ;  /* 0x000000413800780c */ /* 0x000fe40000f21670 */
[----:B------:R-:W-:-:S02]  /*3e80*/  ISETP.GT.AND P4, PT, R58, 0x71, !P4 ;  /* 0x000000713a00780c */ /* 0x000fc40006784270 */
[----:B------:R-:W-:Y:S02]  /*3e90*/  FSEL R26, R26, -INF , !P1 ;  /* 0xff8000001a1a7808 */ /* 0x000fe40004800000 */
[----:B------:R-:W-:Y:S02]  /*3ea0*/  LOP3.LUT P1, RZ, R19, 0x4000, RZ, 0xc0, !PT ;  /* 0x0000400013ff7812 */ /* 0x000fe4000782c0ff */
[C---:B------:R-:W-:Y:S02]  /*3eb0*/  ISETP.GT.AND P5, PT, R58.reuse, 0x78, !P5 ;  /* 0x000000783a00780c */ /* 0x040fe40006fa4270 */
[----:B------:R-:W-:Y:S02]  /*3ec0*/  ISETP.GT.AND P1, PT, R58, 0x41, !P1 ;  /* 0x000000413a00780c */ /* 0x000fe40004f24270 */
[C---:B------:R-:W-:Y:S02]  /*3ed0*/  ISETP.LT.OR P3, PT, R56.reuse, 0x71, P3 ;  /* 0x000000713800780c */ /* 0x040fe40001f61670 */
[----:B------:R-:W-:-:S02]  /*3ee0*/  ISETP.LT.OR P1, PT, R56, 0x42, P1 ;  /* 0x000000423800780c */ /* 0x000fc40000f21670 */
[----:B0-----:R-:W-:Y:S02]  /*3ef0*/  FMNMX.FTZ R59, R7, R6, !PT ;  /* 0x00000006073b7209 */ /* 0x001fe40007810000 */
[----:B------:R-:W-:Y:S02]  /*3f00*/  FSEL R27, R27, -INF , !P1 ;  /* 0xff8000001b1b7808 */ /* 0x000fe40004800000 */
[----:B------:R-:W-:Y:S01]  /*3f10*/  LOP3.LUT P1, RZ, R19, 0x2000, RZ, 0xc0, !PT ;  /* 0x0000200013ff7812 */ /* 0x000fe2000782c0ff */
[----:B------:R-:W0:Y:S01]  /*3f20*/  SHFL.BFLY PT, R76, R59, 0x1, 0x1f ;  /* 0x0c201f003b4c7f89 */ /* 0x000e2200000e0000 */
[----:B------:R-:W-:Y:S02]  /*3f30*/  ISETP.LT.OR P4, PT, R56, 0x72, P4 ;  /* 0x000000723800780c */ /* 0x000fe40002781670 */
[----:B------:R-:W-:Y:S02]  /*3f40*/  ISETP.GT.AND P1, PT, R58, 0x48, !P1 ;  /* 0x000000483a00780c */ /* 0x000fe40004f24270 */
[----:B------:R-:W-:-:S02]  /*3f50*/  ISETP.LT.OR P5, PT, R56, 0x79, P5 ;  /* 0x000000793800780c */ /* 0x000fc40002fa1670 */
[----:B------:R-:W-:-:S04]  /*3f60*/  ISETP.LT.OR P1, PT, R56, 0x49, P1 ;  /* 0x000000493800780c */ /* 0x000fc80000f21670 */
[----:B------:R-:W-:Y:S02]  /*3f70*/  FSEL R29, R29, -INF , !P1 ;  /* 0xff8000001d1d7808 */ /* 0x000fe40004800000 */
[----:B------:R-:W-:-:S04]  /*3f80*/  LOP3.LUT P1, RZ, R19, 0x1000, RZ, 0xc0, !PT ;  /* 0x0000100013ff7812 */ /* 0x000fc8000782c0ff */
[----:B------:R-:W-:-:S04]  /*3f90*/  ISETP.GT.AND P1, PT, R58, 0x49, !P1 ;  /* 0x000000493a00780c */ /* 0x000fc80004f24270 */
[----:B------:R-:W-:Y:S02]  /*3fa0*/  ISETP.LT.OR P1, PT, R56, 0x4a, P1 ;  /* 0x0000004a3800780c */ /* 0x000fe40000f21670 */
[----:B0-----:R-:W-:Y:S02]  /*3fb0*/  FMNMX.FTZ R76, R59, R76, !PT ;  /* 0x0000004c3b4c7209 */ /* 0x001fe40007810000 */
[----:B------:R-:W-:Y:S02]  /*3fc0*/  FSEL R28, R28, -INF , !P1 ;  /* 0xff8000001c1c7808 */ /* 0x000fe40004800000 */
[----:B------:R-:W-:Y:S01]  /*3fd0*/  LOP3.LUT P1, RZ, R19, 0x800, RZ, 0xc0, !PT ;  /* 0x0000080013ff7812 */ /* 0x000fe2000782c0ff */
[----:B------:R-:W-:-:S03]  /*3fe0*/  FMUL.FTZ R72, R76, UR33 ;  /* 0x000000214c487c20 */ /* 0x000fc60008410000 */
[----:B------:R-:W-:-:S04]  /*3ff0*/  ISETP.GT.AND P1, PT, R58, 0x50, !P1 ;  /* 0x000000503a00780c */ /* 0x000fc80004f24270 */
[----:B------:R-:W-:-:S04]  /*4000*/  ISETP.LT.OR P1, PT, R56, 0x51, P1 ;  /* 0x000000513800780c */ /* 0x000fc80000f21670 */
[----:B------:R-:W-:Y:S02]  /*4010*/  FSEL R30, R30, -INF , !P1 ;  /* 0xff8000001e1e7808 */ /* 0x000fe40004800000 */
[----:B------:R-:W-:-:S04]  /*4020*/  LOP3.LUT P1, RZ, R19, 0x400, RZ, 0xc0, !PT ;  /* 0x0000040013ff7812 */ /* 0x000fc8000782c0ff */
        /* <DEDUP_REMOVED lines=11> */
[----:B------:R-:W-:Y:S02]  /*40e0*/  ISETP.GT.AND P1, PT, R58, 0x60, !P2 ;  /* 0x000000603a00780c */ /* 0x000fe40005724270 */
[----:B------:R-:W-:Y:S02]  /*40f0*/  LOP3.LUT P2, RZ, R19, 0x20, RZ, 0xc0, !PT ;  /* 0x0000002013ff7812 */ /* 0x000fe4000784c0ff */
[----:B------:R-:W-:Y:S02]  /*4100*/  ISETP.LT.OR P1, PT, R56, 0x61, P1 ;  /* 0x000000613800780c */ /* 0x000fe40000f21670 */
[----:B------:R-:W-:Y:S02]  /*4110*/  ISETP.GT.AND P2, PT, R58, 0x69, !P2 ;  /* 0x000000693a00780c */ /* 0x000fe40005744270 */
[----:B------:R-:W-:-:S02]  /*4120*/  FSEL R35, R35, -INF , !P1 ;  /* 0xff80000023237808 */ /* 0x000fc40004800000 */
[----:B------:R-:W-:Y:S02]  /*4130*/  ISETP.GT.AND P1, PT, R58, 0x61, !P6 ;  /* 0x000000613a00780c */ /* 0x000fe40007724270 */
[----:B------:R-:W-:Y:S02]  /*4140*/  LOP3.LUT P6, RZ, R19, 0x2, RZ, 0xc0, !PT ;  /* 0x0000000213ff7812 */ /* 0x000fe400078cc0ff */
[C---:B------:R-:W-:Y:S02]  /*4150*/  ISETP.LT.OR P1, PT, R56.reuse, 0x62, P1 ;  /* 0x000000623800780c */ /* 0x040fe40000f21670 */
[----:B------:R-:W-:Y:S02]  /*4160*/  ISETP.LT.OR P2, PT, R56, 0x6a, P2 ;  /* 0x0000006a3800780c */ /* 0x000fe40001741670 */
[----:B------:R-:W-:Y:S02]  /*4170*/  FSEL R34, R34, -INF , !P1 ;  /* 0xff80000022227808 */ /* 0x000fe40004800000 */
[----:B------:R-:W-:-:S04]  /*4180*/  FSETP.NEU.FTZ.AND P1, PT, R76, -INF , PT ;  /* 0xff8000004c00780b */ /* 0x000fc80003f3d000 */
[----:B------:R-:W-:Y:S02]  /*4190*/  FSEL R72, R72, RZ, P1 ;  /* 0x000000ff48487208 */ /* 0x000fe40000800000 */
[----:B------:R-:W-:Y:S02]  /*41a0*/  ISETP.GT.AND P1, PT, R58, RZ, !P6 ;  /* 0x000000ff3a00720c */ /* 0x000fe40007724270 */
[----:B------:R-:W-:Y:S01]  /*41b0*/  LOP3.LUT P6, RZ, R19, 0x1, RZ, 0xc0, !PT ;  /* 0x0000000113ff7812 */ /* 0x000fe200078cc0ff */
[--C-:B------:R-:W-:Y:S01]  /*41c0*/  FFMA.FTZ R77, R60, UR33, -R72.reuse ;  /* 0x000000213c4d7c23 */ /* 0x100fe20008010848 */
[----:B------:R-:W-:Y:S01]  /*41d0*/  ISETP.LT.OR P1, PT, R56, 0x1, P1 ;  /* 0x000000013800780c */ /* 0x000fe20000f21670 */
[--C-:B------:R-:W-:Y:S01]  /*41e0*/  FFMA.FTZ R51, R51, UR33, -R72.reuse ;  /* 0x0000002133337c23 */ /* 0x100fe20008010848 */
[----:B------:R-:W-:Y:S01]  /*41f0*/  ISETP.GT.AND P6, PT, R58, 0x79, !P6 ;  /* 0x000000793a00780c */ /* 0x000fe200077c4270 */
[--C-:B------:R-:W-:Y:S01]  /*4200*/  FFMA.FTZ R6, R66, UR33, -R72.reuse ;  /* 0x0000002142067c23 */ /* 0x100fe20008010848 */
[----:B------:R-:W-:Y:S01]  /*4210*/  FSEL R73, R0, -INF , !P1 ;  /* 0xff80000000497808 */ /* 0x000fe20004800000 */
[--C-:B------:R-:W-:Y:S01]  /*4220*/  FFMA.FTZ R59, R89, UR33, -R72.reuse ;  /* 0x00000021593b7c23 */ /* 0x100fe20008010848 */
[----:B------:R-:W-:Y:S01]  /*4230*/  LOP3.LUT P1, RZ, R19, 0x4000000, RZ, 0xc0, !PT ;  /* 0x0400000013ff7812 */ /* 0x000fe2000782c0ff */
[--C-:B------:R-:W-:Y:S01]  /*4240*/  FFMA.FTZ R7, R90, UR33, -R72.reuse ;  /* 0x000000215a077c23 */ /* 0x100fe20008010848 */
[----:B------:R-:W-:Y:S01]  /*4250*/  FMNMX.FTZ R0, R73, R2, !PT ;  /* 0x0000000249007209 */ /* 0x000fe20007810000 */
[----:B------:R-:W-:Y:S01]  /*4260*/  MUFU.EX2 R6, R6 ;  /* 0x0000000600067308 */ /* 0x000fe20000000800 */
[----:B------:R-:W-:Y:S01]  /*4270*/  ISETP.GT.AND P1, PT, R58, 0x68, !P1 ;  /* 0x000000683a00780c */ /* 0x000fe20004f24270 */
[--C-:B------:R-:W-:Y:S01]  /*4280*/  FFMA.FTZ R66, R91, UR33, -R72.reuse ;  /* 0x000000215b427c23 */ /* 0x100fe20008010848 */
[----:B------:R-:W-:Y:S01]  /*4290*/  FMNMX.FTZ R68, R3, R0, !PT ;  /* 0x0000000003447209 */ /* 0x000fe20007810000 */
[--C-:B------:R-:W-:Y:S01]  /*42a0*/  FFMA.FTZ R92, R92, UR33, -R72.reuse ;  /* 0x000000215c5c7c23 */ /* 0x100fe20008010848 */
[----:B------:R-:W-:Y:S01]  /*42b0*/  ISETP.LT.OR P1, PT, R56, 0x69, P1 ;  /* 0x000000693800780c */ /* 0x000fe20000f21670 */
[--C-:B------:R-:W-:Y:S01]  /*42c0*/  FFMA.FTZ R93, R93, UR33, -R72.reuse ;  /* 0x000000215d5d7c23 */ /* 0x100fe20008010848 */
[----:B------:R-:W-:Y:S01]  /*42d0*/  FMNMX.FTZ R67, R5, R68, !PT ;  /* 0x0000004405437209 */ /* 0x000fe20007810000 */
[----:B------:R-:W0:Y:S01]  /*42e0*/  MUFU.EX2 R59, R59 ;  /* 0x0000003b003b7308 */ /* 0x000e220000000800 */
[----:B------:R-:W-:Y:S01]  /*42f0*/  FSEL R58, R36, -INF , !P1 ;  /* 0xff800000243a7808 */ /* 0x000fe20004800000 */
[--C-:B------:R-:W-:Y:S01]  /*4300*/  FFMA.FTZ R95, R95, UR33, -R72.reuse ;  /* 0x000000215f5f7c23 */ /* 0x100fe20008010848 */
[----:B------:R-:W-:Y:S01]  /*4310*/  FMNMX.FTZ R68, R8, R67, !PT ;  /* 0x0000004308447209 */ /* 0x000fe20007810000 */
[--C-:B------:R-:W-:Y:S01]  /*4320*/  FFMA.FTZ R97, R97, UR33, -R72.reuse ;  /* 0x0000002161617c23 */ /* 0x100fe20008010848 */
[----:B------:R-:W-:Y:S01]  /*4330*/  FSEL R60, R37, -INF , !P2 ;  /* 0xff800000253c7808 */ /* 0x000fe20005000000 */
[--C-:B------:R-:W-:Y:S01]  /*4340*/  FFMA.FTZ R37, R57, UR33, -R72.reuse ;  /* 0x0000002139257c23 */ /* 0x100fe20008010848 */
[----:B------:R-:W-:Y:S01]  /*4350*/  FMNMX.FTZ R69, R9, R68, !PT ;  /* 0x0000004409457209 */ /* 0x000fe20007810000 */
[----:B------:R1:W-:Y:S01]  /*4360*/  MUFU.EX2 R36, R77 ;  /* 0x0000004d00247308 */ /* 0x0003e20000000800 */
[----:B------:R-:W-:Y:S01]  /*4370*/  FSEL R57, R38, -INF , !P3 ;  /* 0xff80000026397808 */ /* 0x000fe20005800000 */
[--C-:B------:R-:W-:Y:S01]  /*4380*/  FFMA.FTZ R68, R94, UR33, -R72.reuse ;  /* 0x000000215e447c23 */ /* 0x100fe20008010848 */
[----:B------:R-:W-:Y:S01]  /*4390*/  FMNMX.FTZ R70, R10, R69, !PT ;  /* 0x000000450a467209 */ /* 0x000fe20007810000 */
[--C-:B------:R-:W-:Y:S01]  /*43a0*/  FFMA.FTZ R65, R65, UR33, -R72.reuse ;  /* 0x0000002141417c23 */ /* 0x100fe20008010848 */
[----:B------:R-:W-:Y:S01]  /*43b0*/  ISETP.LT.OR P6, PT, R56, 0x7a, P6 ;  /* 0x0000007a3800780c */ /* 0x000fe200037c1670 */
[--C-:B------:R-:W-:Y:S01]  /*43c0*/  FFMA.FTZ R64, R64, UR33, -R72.reuse ;  /* 0x0000002140407c23 */ /* 0x100fe20008010848 */
[----:B------:R-:W-:Y:S01]  /*43d0*/  FMNMX.FTZ R69, R11, R70, !PT ;  /* 0x000000460b457209 */ /* 0x000fe20007810000 */
[----:B------:R-:W-:Y:S01]  /*43e0*/  MUFU.EX2 R7, R7 ;  /* 0x0000000700077308 */ /* 0x000fe20000000800 */
[----:B------:R-:W-:Y:S01]  /*43f0*/  FSEL R56, R41, -INF , !P6 ;  /* 0xff80000029387808 */ /* 0x000fe20007000000 */
[--C-:B------:R-:W-:Y:S01]  /*4400*/  FFMA.FTZ R63, R63, UR33, -R72.reuse ;  /* 0x000000213f3f7c23 */ /* 0x100fe20008010848 */
[----:B------:R-:W-:Y:S01]  /*4410*/  FMNMX.FTZ R70, R12, R69, !PT ;  /* 0x000000450c467209 */ /* 0x000fe20007810000 */
[--C-:B------:R-:W-:Y:S01]  /*4420*/  FFMA.FTZ R62, R62, UR33, -R72.reuse ;  /* 0x000000213e3e7c23 */ /* 0x100fe20008010848 */
[--C-:B------:R-:W-:Y:S01]  /*4430*/  FFMA.FTZ R61, R61, UR33, -R72.reuse ;  /* 0x000000213d3d7c23 */ /* 0x100fe20008010848 */
[--C-:B------:R-:W-:Y:S01]  /*4440*/  FFMA.FTZ R50, R50, UR33, -R72.reuse ;  /* 0x0000002132327c23 */ /* 0x100fe20008010848 */
[----:B------:R-:W-:Y:S01]  /*4450*/  FMNMX.FTZ R71, R13, R70, !PT ;  /* 0x000000460d477209 */ /* 0x000fe20007810000 */
[----:B------:R-:W-:Y:S01]  /*4460*/  MUFU.EX2 R66, R66 ;  /* 0x0000004200427308 */ /* 0x000fe20000000800 */
[--C-:B------:R-:W-:Y:S01]  /*4470*/  FFMA.FTZ R70, R96, UR33, -R72.reuse ;  /* 0x0000002160467c23 */ /* 0x100fe20008010848 */
[--C-:B------:R-:W-:Y:S01]  /*4480*/  FFMA.FTZ R44, R44, UR33, -R72.reuse ;  /* 0x000000212c2c7c23 */ /* 0x100fe20008010848 */
[----:B------:R-:W-:Y:S01]  /*4490*/  FMNMX.FTZ R74, R14, R71, !PT ;  /* 0x000000470e4a7209 */ /* 0x000fe20007810000 */
[--C-:B------:R-:W-:Y:S01]  /*44a0*/  FFMA.FTZ R43, R43, UR33, -R72.reuse ;  /* 0x000000212b2b7c23 */ /* 0x100fe20008010848 */
[----:B------:R-:W-:-:S02]  /*44b0*/  FFMA.FTZ R42, R42, UR33, -R72 ;  /* 0x000000212a2a7c23 */ /* 0x000fc40008010848 */
[----:B------:R-:W-:Y:S01]  /*44c0*/  FMNMX.FTZ R71, R15, R74, !PT ;  /* 0x0000004a0f477209 */ /* 0x000fe20007810000 */
[----:B------:R-:W-:Y:S03]  /*44d0*/  MUFU.EX2 R0, R92 ;  /* 0x0000005c00007308 */ /* 0x000fe60000000800 */
[----:B------:R-:W-:-:S04]  /*44e0*/  FMNMX.FTZ R74, R20, R71, !PT ;  /* 0x00000047144a7209 */ /* 0x000fc80007810000 */
        /* <DEDUP_REMOVED lines=17> */
[----:B------:R-:W-:Y:S02]  /*4600*/  FMNMX.FTZ R75, R35, R74, !PT ;  /* 0x0000004a234b7209 */ /* 0x000fe40007810000 */
[----:B------:R-:W-:Y:S02]  /*4610*/  FSEL R74, R39, -INF , !P4 ;  /* 0xff800000274a7808 */ /* 0x000fe40006000000 */
[----:B------:R-:W-:Y:S01]  /*4620*/  FMNMX.FTZ R75, R34, R75, !PT ;  /* 0x0000004b224b7209 */ /* 0x000fe20007810000 */
[----:B------:R-:W-:Y:S03]  /*4630*/  MUFU.EX2 R64, R64 ;  /* 0x0000004000407308 */ /* 0x000fe60000000800 */
[----:B------:R-:W-:-:S04]  /*4640*/  FMNMX.FTZ R75, R58, R75, !PT ;  /* 0x0000004b3a4b7209 */ /* 0x000fc80007810000 */
[----:B------:R-:W-:Y:S01]  /*4650*/  FMNMX.FTZ R38, R60, R75, !PT ;  /* 0x0000004b3c267209 */ /* 0x000fe20007810000 */
[----:B------:R-:W-:Y:S01]  /*4660*/  FFMA.FTZ R75, R55, UR33, -R72 ;  /* 0x00000021374b7c23 */ /* 0x000fe20008010848 */
[----:B------:R-:W-:Y:S01]  /*4670*/  FSEL R55, R40, -INF , !P5 ;  /* 0xff80000028377808 */ /* 0x000fe20006800000 */
[----:B------:R-:W-:Y:S01]  /*4680*/  MUFU.EX2 R63, R63 ;  /* 0x0000003f003f7308 */ /* 0x000fe20000000800 */
[----:B------:R-:W-:-:S04]  /*4690*/  FMNMX.FTZ R39, R57, R38, !PT ;  /* 0x0000002639277209 */ /* 0x000fc80007810000 */
[----:B------:R-:W-:Y:S01]  /*46a0*/  FMNMX.FTZ R40, R74, R39, !PT ;  /* 0x000000274a287209 */ /* 0x000fe20007810000 */
[--C-:B------:R-:W-:Y:S02]  /*46b0*/  FFMA.FTZ R39, R45, UR33, -R72.reuse ;  /* 0x000000212d277c23 */ /* 0x100fe40008010848 */
[----:B------:R-:W-:Y:S01]  /*46c0*/  MUFU.EX2 R38, R75 ;  /* 0x0000004b00267308 */ /* 0x000fe20000000800 */
        /* <DEDUP_REMOVED lines=8> */
[----:B------:R-:W-:Y:S01]  /*4750*/  FFMA.FTZ R52, R54, UR33, -R72 ;  /* 0x0000002136347c23 */ /* 0x000fe20008010848 */
[----:B------:R-:W2:Y:S01]  /*4760*/  SHFL.BFLY PT, R78, R45, 0x2, 0x1f ;  /* 0x0c401f002d4e7f89 */ /* 0x000ea200000e0000 */
[----:B------:R-:W-:Y:S08]  /*4770*/  MUFU.EX2 R62, R62 ;  /* 0x0000003e003e7308 */ /* 0x000ff00000000800 */
[----:B------:R-:W-:Y:S08]  /*4780*/  MUFU.EX2 R61, R61 ;  /* 0x0000003d003d7308 */ /* 0x000ff00000000800 */
[----:B------:R-:W-:Y:S01]  /*4790*/  MUFU.EX2 R37, R37 ;  /* 0x0000002500257308 */ /* 0x000fe20000000800 */
[----:B--2---:R-:W-:-:S07]  /*47a0*/  FMNMX.FTZ R78, R45, R78, !PT ;  /* 0x0000004e2d4e7209 */ /* 0x004fce0007810000 */
[----:B------:R-:W-:Y:S01]  /*47b0*/  MUFU.EX2 R39, R39 ;  /* 0x0000002700277308 */ /* 0x000fe20000000800 */
[----:B-1----:R-:W1:Y:S07]  /*47c0*/  SHFL.BFLY PT, R77, R78, 0x1, 0x1f ;  /* 0x0c201f004e4d7f89 */ /* 0x002e6e00000e0000 */
[----:B------:R2:W-:Y:S08]  /*47d0*/  MUFU.EX2 R45, R51 ;  /* 0x00000033002d7308 */ /* 0x0005f00000000800 */
[----:B------:R-:W-:Y:S01]  /*47e0*/  MUFU.EX2 R40, R40 ;  /* 0x0000002800287308 */ /* 0x000fe20000000800 */
[----:B--2---:R-:W-:-:S07]  /*47f0*/  FFMA.FTZ R51, R4, UR33, -R72 ;  /* 0x0000002104337c23 */ /* 0x004fce0008010848 */
[----:B------:R-:W-:Y:S01]  /*4800*/  MUFU.EX2 R41, R41 ;  /* 0x0000002900297308 */ /* 0x000fe20000000800 */
[----:B-1----:R-:W-:-:S04]  /*4810*/  FMNMX.FTZ R77, R78, R77, !PT ;  /* 0x0000004d4e4d7209 */ /* 0x002fc80007810000 */
        /* <DEDUP_REMOVED lines=21> */
[----:B------:R0:W2:Y:S01]  /*4970*/  MUFU.EX2 R84, R4 ;  /* 0x0000000400547308 */ /* 0x0000a20000000800 */
[--C-:B-1----:R-:W-:Y:S01]  /*4980*/  FFMA.FTZ R73, R14, UR33, -R53.reuse ;  /* 0x000000210e497c23 */ /* 0x102fe20008010835 */
[--C-:B------:R-:W-:Y:S01]  /*4990*/  FFMA.FTZ R30, R31, UR33, -R53.reuse ;  /* 0x000000211f1e7c23 */ /* 0x100fe20008010835 */
[--C-:B------:R-:W-:Y:S01]  /*49a0*/  FFMA.FTZ R78, R25, UR33, -R53.reuse ;  /* 0x00000021194e7c23 */ /* 0x100fe20008010835 */
[--C-:B------:R-:W-:Y:S01]  /*49b0*/  FFMA.FTZ R25, R26, UR33, -R53.reuse ;  /* 0x000000211a197c23 */ /* 0x100fe20008010835 */
[--C-:B------:R-:W-:Y:S01]  /*49c0*/  FFMA.FTZ R28, R28, UR33, -R53.reuse ;  /* 0x000000211c1c7c23 */ /* 0x100fe20008010835 */
[--C-:B------:R-:W-:Y:S01]  /*49d0*/  FFMA.FTZ R33, R33, UR33, -R53.reuse ;  /* 0x0000002121217c23 */ /* 0x100fe20008010835 */
[----:B------:R-:W-:Y:S01]  /*49e0*/  FFMA.FTZ R32, R32, UR33, -R53 ;  /* 0x0000002120207c23 */ /* 0x000fe20008010835 */
[----:B------:R1:W3:Y:S01]  /*49f0*/  MUFU.EX2 R79, R3 ;  /* 0x00000003004f7308 */ /* 0x0002e20000000800 */
[----:B0-----:R-:W-:Y:S01]  /*4a00*/  FADD.FTZ R4, R6, R59 ;  /* 0x0000003b06047221 */ /* 0x001fe20000010000 */
[--C-:B------:R-:W-:Y:S01]  /*4a10*/  FFMA.FTZ R35, R35, UR33, -R53.reuse ;  /* 0x0000002123237c23 */ /* 0x100fe20008010835 */
[--C-:B------:R-:W-:Y:S01]  /*4a20*/  FFMA.FTZ R34, R34, UR33, -R53.reuse ;  /* 0x0000002122227c23 */ /* 0x100fe20008010835 */
[--C-:B------:R-:W-:Y:S01]  /*4a30*/  FFMA.FTZ R58, R58, UR33, -R53.reuse ;  /* 0x000000213a3a7c23 */ /* 0x100fe20008010835 */
[--C-:B------:R-:W-:Y:S01]  /*4a40*/  FFMA.FTZ R57, R57, UR33, -R53.reuse ;  /* 0x0000002139397c23 */ /* 0x100fe20008010835 */
[--C-:B------:R-:W-:Y:S01]  /*4a50*/  FFMA.FTZ R74, R74, UR33, -R53.reuse ;  /* 0x000000214a4a7c23 */ /* 0x100fe20008010835 */
[--C-:B------:R-:W-:Y:S01]  /*4a60*/  FFMA.FTZ R55, R55, UR33, -R53.reuse ;  /* 0x0000002137377c23 */ /* 0x100fe20008010835 */
[----:B------:R0:W4:Y:S01]  /*4a70*/  MUFU.EX2 R86, R5 ;  /* 0x0000000500567308 */ /* 0x0001220000000800 */
[----:B--2---:R-:W-:Y:S01]  /*4a80*/  FADD.FTZ R8, R75, R84 ;  /* 0x000000544b087221 */ /* 0x004fe20000010000 */
[--C-:B-1----:R-:W-:Y:S01]  /*4a90*/  FFMA.FTZ R3, R20, UR33, -R53.reuse ;  /* 0x0000002114037c23 */ /* 0x102fe20008010835 */
[--C-:B------:R-:W-:Y:S01]  /*4aa0*/  FFMA.FTZ R20, R21, UR33, -R53.reuse ;  /* 0x0000002115147c23 */ /* 0x100fe20008010835 */
[--C-:B------:R-:W-:Y:S01]  /*4ab0*/  FFMA.FTZ R21, R24, UR33, -R53.reuse ;  /* 0x0000002118157c23 */ /* 0x100fe20008010835 */
[--C-:B------:R-:W-:Y:S01]  /*4ac0*/  FFMA.FTZ R60, R60, UR33, -R53.reuse ;  /* 0x000000213c3c7c23 */ /* 0x100fe20008010835 */
[----:B------:R-:W-:Y:S01]  /*4ad0*/  FFMA.FTZ R53, R56, UR33, -R53 ;  /* 0x0000002138357c23 */ /* 0x000fe20008010835 */
[----:B------:R-:W-:Y:S01]  /*4ae0*/  F2FP.F16.F32.PACK_AB R14, R64, R65 ;  /* 0x00000041400e723e */ /* 0x000fe200000000ff */
[----:B------:R-:W1:Y:S01]  /*4af0*/  MUFU.EX2 R2, R2 ;  /* 0x0000000200027308 */ /* 0x000e620000000800 */
[----:B0-----:R-:W-:Y:S01]  /*4b00*/  FADD.FTZ R5, R7, R4 ;  /* 0x0000000407057221 */ /* 0x001fe20000010000 */
[----:B------:R-:W-:-:S02]  /*4b10*/  F2FP.F16.F32.PACK_AB R4, R59, R6 ;  /* 0x000000063b04723e */ /* 0x000fc400000000ff */
[C---:B------:R-:W-:Y:S01]  /*4b20*/  F2FP.F16.F32.PACK_AB R6, R66.reuse, R7 ;  /* 0x000000074206723e */ /* 0x040fe200000000ff */
[----:B---3--:R-:W-:Y:S01]  /*4b30*/  FADD.FTZ R7, R79, R8 ;  /* 0x000000084f077221 */ /* 0x008fe20000010000 */
[----:B------:R-:W-:Y:S01]  /*4b40*/  FADD.FTZ R5, R66, R5 ;  /* 0x0000000542057221 */ /* 0x000fe20000010000 */
[----:B------:R-:W-:Y:S01]  /*4b50*/  F2FP.F16.F32.PACK_AB R26, R40, R39 ;  /* 0x00000027281a723e */ /* 0x000fe200000000ff */
[----:B------:R-:W0:Y:S01]  /*4b60*/  MUFU.EX2 R9, R9 ;  /* 0x0000000900097308 */ /* 0x000e220000000800 */
[----:B----4-:R-:W-:Y:S01]  /*4b70*/  FADD.FTZ R15, R86, R7 ;  /* 0x00000007560f7221 */ /* 0x010fe20000010000 */
[----:B------:R-:W-:Y:S01]  /*4b80*/  FADD.FTZ R10, R0, R5 ;  /* 0x00000005000a7221 */ /* 0x000fe20000010000 */
[----:B------:R-:W-:Y:S02]  /*4b90*/  F2FP.F16.F32.PACK_AB R5, R84, R75 ;  /* 0x0000004b5405723e */ /* 0x000fe400000000ff */
[----:B------:R-:W-:Y:S01]  /*4ba0*/  F2FP.F16.F32.PACK_AB R7, R86, R79 ;  /* 0x0000004f5607723e */ /* 0x000fe200000000ff */
[----:B------:R-:W-:-:S02]  /*4bb0*/  FADD.FTZ R31, R67, R10 ;  /* 0x0000000a431f7221 */ /* 0x000fc40000010000 */
[----:B------:R-:W2:Y:S01]  /*4bc0*/  MUFU.EX2 R54, R54 ;  /* 0x0000003600367308 */ /* 0x000ea20000000800 */
[----:B-1----:R-:W-:Y:S01]  /*4bd0*/  FADD.FTZ R8, R2, R15 ;  /* 0x0000000f02087221 */ /* 0x002fe20000010000 */
[----:B------:R-:W-:Y:S01]  /*4be0*/  FADD.FTZ R10, R68, R31 ;  /* 0x0000001f440a7221 */ /* 0x000fe20000010000 */
[----:B------:R1:W-:Y:S03]  /*4bf0*/  STSM.16.M88.4 [R17+0x21800], R4 ;  /* 0x0218000411007844 */ /* 0x0003e60000000200 */
[----:B------:R-:W-:Y:S02]  /*4c00*/  FADD.FTZ R31, R69, R10 ;  /* 0x0000000a451f7221 */ /* 0x000fe40000010000 */
[----:B------:R-:W3:Y:S01]  /*4c10*/  MUFU.EX2 R11, R11 ;  /* 0x0000000b000b7308 */ /* 0x000ee20000000800 */
[C---:B0-----:R-:W-:Y:S01]  /*4c20*/  FADD.FTZ R15, R9.reuse, R8 ;  /* 0x00000008090f7221 */ /* 0x041fe20000010000 */
[----:B------:R-:W-:Y:S01]  /*4c30*/  FADD.FTZ R10, R70, R31 ;  /* 0x0000001f460a7221 */ /* 0x000fe20000010000 */
[----:B------:R-:W-:-:S03]  /*4c40*/  F2FP.F16.F32.PACK_AB R9, R9, R2 ;  /* 0x000000020909723e */ /* 0x000fc600000000ff */
[----:B------:R-:W-:Y:S02]  /*4c50*/  FADD.FTZ R10, R71, R10 ;  /* 0x0000000a470a7221 */ /* 0x000fe40000010000 */
[----:B------:R-:W0:Y:S01]  /*4c60*/  MUFU.EX2 R72, R72 ;  /* 0x0000004800487308 */ /* 0x000e220000000800 */
[----:B--2---:R-:W-:Y:S01]  /*4c70*/  FADD.FTZ R8, R54, R15 ;  /* 0x0000000f36087221 */ /* 0x004fe20000010000 */
[----:B------:R-:W-:Y:S01]  /*4c80*/  FADD.FTZ R31, R65, R10 ;  /* 0x0000000a411f7221 */ /* 0x000fe20000010000 */
[----:B-1----:R-:W-:Y:S02]  /*4c90*/  F2FP.F16.F32.PACK_AB R4, R62, R63 ;  /* 0x0000003f3e04723e */ /* 0x002fe400000000ff */
[----:B------:R-:W-:Y:S01]  /*4ca0*/  F2FP.F16.F32.PACK_AB R6, R36, R61 ;  /* 0x0000003d2406723e */ /* 0x000fe200000000ff */
[----:B------:R-:W-:Y:S02]  /*4cb0*/  FADD.FTZ R10, R64, R31 ;  /* 0x0000001f400a7221 */ /* 0x000fe40000010000 */
[----:B------:R-:W1:Y:S01]  /*4cc0*/  MUFU.EX2 R13, R13 ;  /* 0x0000000d000d7308 */ /* 0x000e620000000800 */
[----:B---3--:R-:W-:Y:S01]  /*4cd0*/  FADD.FTZ R15, R11, R8 ;  /* 0x000000080b0f7221 */ /* 0x008fe20000010000 */
[----:B------:R-:W-:Y:S01]  /*4ce0*/  FADD.FTZ R31, R63, R10 ;  /* 0x0000000a3f1f7221 */ /* 0x000fe20000010000 */
[----:B------:R-:W-:-:S02]  /*4cf0*/  F2FP.F16.F32.PACK_AB R10, R69, R68 ;  /* 0x00000044450a723e */ /* 0x000fc400000000ff */
[----:B------:R-:W-:Y:S01]  /*4d00*/  F2FP.F16.F32.PACK_AB R11, R11, R54 ;  /* 0x000000360b0b723e */ /* 0x000fe200000000ff */
[----:B------:R-:W-:Y:S02]  /*4d10*/  FADD.FTZ R12, R62, R31 ;  /* 0x0000001f3e0c7221 */ /* 0x000fe40000010000 */
[----:B------:R-:W2:Y:S01]  /*4d20*/  MUFU.EX2 R73, R73 ;  /* 0x0000004900497308 */ /* 0x000ea20000000800 */
[----:B0-----:R-:W-:Y:S01]  /*4d30*/  FADD.FTZ R8, R72, R15 ;  /* 0x0000000f48087221 */ /* 0x001fe20000010000 */
[----:B------:R-:W-:Y:S01]  /*4d40*/  FADD.FTZ R31, R61, R12 ;  /* 0x0000000c3d1f7221 */ /* 0x000fe20000010000 */
[----:B------:R-:W-:-:S03]  /*4d50*/  F2FP.F16.F32.PACK_AB R12, R71, R70 ;  /* 0x00000046470c723e */ /* 0x000fc600000000ff */
[----:B------:R-:W-:Y:S02]  /*4d60*/  FADD.FTZ R24, R36, R31 ;  /* 0x0000001f24187221 */ /* 0x000fe40000010000 */
[----:B------:R-:W0:Y:S01]  /*4d70*/  MUFU.EX2 R82, R82 ;  /* 0x0000005200527308 */ /* 0x000e220000000800 */
[----:B-1----:R-:W-:Y:S01]  /*4d80*/  FADD.FTZ R8, R13, R8 ;  /* 0x000000080d087221 */ /* 0x002fe20000010000 */
[----:B------:R-:W-:Y:S01]  /*4d90*/  FADD.FTZ R7, R37, R24 ;  /* 0x0000001825077221 */ /* 0x000fe20000010000 */
[----:B------:R-:W-:Y:S02]  /*4da0*/  F2FP.F16.F32.PACK_AB R13, R13, R72 ;  /* 0x000000480d0d723e */ /* 0x000fe400000000ff */
[C---:B------:R-:W-:Y:S01]  /*4db0*/  F2FP.F16.F32.PACK_AB R24, R38.reuse, R37 ;  /* 0x000000252618723e */ /* 0x040fe200000000ff */
[----:B------:R-:W-:Y:S02]  /*4dc0*/  FADD.FTZ R2, R38, R7 ;  /* 0x0000000726027221 */ /* 0x000fe40000010000 */
[----:B------:R-:W1:Y:S01]  /*4dd0*/  MUFU.EX2 R3, R3 ;  /* 0x0000000300037308 */ /* 0x000e620000000800 */
[----:B--2---:R-:W-:Y:S01]  /*4de0*/  FADD.FTZ R15, R73, R8 ;  /* 0x00000008490f7221 */ /* 0x004fe20000010000 */
[----:B------:R-:W-:Y:S01]  /*4df0*/  F2FP.F16.F32.PACK_AB R8, R67, R0 ;  /* 0x000000004308723e */ /* 0x000fe200000000ff */
[----:B------:R-:W-:-:S04]  /*4e00*/  FADD.FTZ R7, R39, R2 ;  /* 0x0000000227077221 */ /* 0x000fc80000010000 */
[----:B------:R-:W-:Y:S01]  /*4e10*/  FADD.FTZ R2, R40, R7 ;  /* 0x0000000728027221 */ /* 0x000fe20000010000 */
[----:B------:R-:W2:Y:S01]  /*4e20*/  MUFU.EX2 R20, R20 ;  /* 0x0000001400147308 */ /* 0x000ea20000000800 */
[----:B0-----:R-:W-:Y:S01]  /*4e30*/  FADD.FTZ R0, R82, R15 ;  /* 0x0000000f52007221 */ /* 0x001fe20000010000 */
[----:B------:R0:W-:Y:S01]  /*4e40*/  STSM.16.M88.4 [R23], R8 ;  /* 0x0000000817007844 */ /* 0x0001e20000000200 */
[----:B------:R-:W-:-:S04]  /*4e50*/  FADD.FTZ R7, R41, R2 ;  /* 0x0000000229077221 */ /* 0x000fc80000010000 */
[----:B------:R-:W-:Y:S01]  /*4e60*/  FADD.FTZ R2, R46, R7 ;  /* 0x000000072e027221 */ /* 0x000fe20000010000 */
[----:B------:R-:W3:Y:S01]  /*4e70*/  MUFU.EX2 R21, R21 ;  /* 0x0000001500157308 */ /* 0x000ee20000000800 */
[----:B-1----:R-:W-:Y:S02]  /*4e80*/  FADD.FTZ R15, R3, R0 ;  /* 0x00000000030f7221 */ /* 0x002fe40000010000 */
[----:B------:R-:W-:-:S05]  /*4e90*/  FADD.FTZ R7, R47, R2 ;  /* 0x000000022f077221 */ /* 0x000fca0000010000 */
[----:B------:R-:W1:Y:S01]  /*4ea0*/  MUFU.EX2 R78, R78 ;  /* 0x0000004e004e7308 */ /* 0x000e620000000800 */
[----:B--2---:R-:W-:Y:S01]  /*4eb0*/  FADD.FTZ R0, R20, R15 ;  /* 0x0000000f14007221 */ /* 0x004fe20000010000 */
[----:B------:R-:W-:Y:S02]  /*4ec0*/  F2FP.F16.F32.PACK_AB R15, R82, R73 ;  /* 0x00000049520f723e */ /* 0x000fe400000000ff */
[----:B0-----:R-:W-:-:S03]  /*4ed0*/  F2FP.F16.F32.PACK_AB R8, R46, R41 ;  /* 0x000000292e08723e */ /* 0x001fc600000000ff */
[----:B------:R0:W-:Y:S01]  /*4ee0*/  STSM.16.M88.4 [R22], R12 ;  /* 0x0000000c16007844 */ /* 0x0001e20000000200 */
[----:B------:R-:W2:Y:S01]  /*4ef0*/  MUFU.EX2 R25, R25 ;  /* 0x0000001900197308 */ /* 0x000ea20000000800 */
[----:B---3--:R-:W-:-:S07]  /*4f00*/  FADD.FTZ R5, R21, R0 ;  /* 0x0000000015057221 */ /* 0x008fce0000010000 */
[----:B------:R-:W3:Y:S01]  /*4f10*/  MUFU.EX2 R80, R80 ;  /* 0x0000005000507308 */ /* 0x000ee20000000800 */
[----:B-1----:R-:W-:-:S07]  /*4f20*/  FADD.FTZ R0, R78, R5 ;  /* 0x000000054e007221 */ /* 0x002fce0000010000 */
[----:B------:R-:W1:Y:S01]  /*4f30*/  MUFU.EX2 R27, R27 ;  /* 0x0000001b001b7308 */ /* 0x000e620000000800 */
[----:B--2---:R-:W-:-:S07]  /*4f40*/  FADD.FTZ R5, R25, R0 ;  /* 0x0000000019057221 */ /* 0x004fce0000010000 */
[----:B------:R-:W2:Y:S01]  /*4f50*/  MUFU.EX2 R28, R28 ;  /* 0x0000001c001c7308 */ /* 0x000ea20000000800 */
[C---:B---3--:R-:W-:Y:S01]  /*4f60*/  FADD.FTZ R0, R80.reuse, R5 ;  /* 0x0000000550007221 */ /* 0x048fe20000010000 */
[----:B------:R-:W-:-:S06]  /*4f70*/  F2FP.F16.F32.PACK_AB R25, R80, R25 ;  /* 0x000000195019723e */ /* 0x000fcc00000000ff */
[----:B------:R-:W3:Y:S01]  /*4f80*/  MUFU.EX2 R29, R29 ;  /* 0x0000001d001d7308 */ /* 0x000ee20000000800 */
[----:B-1----:R-:W-:-:S07]  /*4f90*/  FADD.FTZ R5, R27, R0 ;  /* 0x000000001b057221 */ /* 0x002fce0000010000 */
[----:B------:R-:W1:Y:S01]  /*4fa0*/  MUFU.EX2 R30, R30 ;  /* 0x0000001e001e7308 */ /* 0x000e620000000800 */
[C---:B--2---:R-:W-:Y:S01]  /*4fb0*/  FADD.FTZ R0, R28.reuse, R5 ;  /* 0x000000051c007221 */ /* 0x044fe20000010000 */
[----:B------:R-:W-:-:S06]  /*4fc0*/  F2FP.F16.F32.PACK_AB R27, R28, R27 ;  /* 0x0000001b1c1b723e */ /* 0x000fcc00000000ff */
[----:B------:R-:W2:Y:S01]  /*4fd0*/  MUFU.EX2 R33, R33 ;  /* 0x0000002100217308 */ /* 0x000ea20000000800 */
[----:B---3--:R-:W-:-:S07]  /*4fe0*/  FADD.FTZ R5, R29, R0 ;  /* 0x000000001d057221 */ /* 0x008fce0000010000 */
[----:B------:R-:W3:Y:S01]  /*4ff0*/  MUFU.EX2 R50, R50 ;  /* 0x0000003200327308 */ /* 0x000ee20000000800 */
[----:B-1----:R-:W-:Y:S01]  /*5000*/  FADD.FTZ R0, R30, R5 ;  /* 0x000000051e007221 */ /* 0x002fe20000010000 */
[----:B------:R-:W-:Y:S02]  /*5010*/  F2FP.F16.F32.PACK_AB R5, R20, R3 ;  /* 0x000000031405723e */ /* 0x000fe400000000ff */
[----:B------:R-:W-:-:S04]  /*5020*/  F2FP.F16.F32.PACK_AB R9, R30, R29 ;  /* 0x0000001d1e09723e */ /* 0x000fc800000000ff */
[----:B------:R-:W0:Y:S01]  /*5030*/  MUFU.EX2 R32, R32 ;  /* 0x0000002000207308 */ /* 0x000e220000000800 */
[----:B--2---:R-:W-:-:S07]  /*5040*/  FADD.FTZ R3, R33, R0 ;  /* 0x0000000021037221 */ /* 0x004fce0000010000 */
[----:B------:R-:W1:Y:S01]  /*5050*/  MUFU.EX2 R35, R35 ;  /* 0x0000002300237308 */ /* 0x000e620000000800 */
[----:B---3--:R-:W-:Y:S01]  /*5060*/  FADD.FTZ R2, R50, R7 ;  /* 0x0000000732027221 */ /* 0x008fe20000010000 */
[----:B------:R-:W-:Y:S02]  /*5070*/  F2FP.F16.F32.PACK_AB R7, R78, R21 ;  /* 0x000000154e07723e */ /* 0x000fe400000000ff */
[----:B------:R-:W-:-:S03]  /*5080*/  F2FP.F16.F32.PACK_AB R10, R50, R47 ;  /* 0x0000002f320a723e */ /* 0x000fc600000000ff */
[----:B------:R2:W-:Y:S01]  /*5090*/  STSM.16.M88.4 [R18], R4 ;  /* 0x0000000412007844 */ /* 0x0005e20000000200 */
[----:B------:R-:W3:Y:S01]  /*50a0*/  MUFU.EX2 R48, R48 ;  /* 0x0000003000307308 */ /* 0x000ee20000000800 */
[C---:B0-----:R-:W-:Y:S01]  /*50b0*/  FADD.FTZ R12, R32.reuse, R3 ;  /* 0x00000003200c7221 */ /* 0x041fe20000010000 */
[----:B------:R-:W-:Y:S01]  /*50c0*/  FADD.FTZ R3, R45, R2 ;  /* 0x000000022d037221 */ /* 0x000fe20000010000 */
[----:B------:R-:W-:Y:S01]  /*50d0*/  F2FP.F16.F32.PACK_AB R11, R32, R33 ;  /* 0x00000021200b723e */ /* 0x000fe200000000ff */
[----:B------:R-:W-:Y:S04]  /*50e0*/  STSM.16.M88.4 [R17+0x27800], R24 ;  /* 0x0278001811007844 */ /* 0x000fe80000000200 */
[----:B------:R-:W0:Y:S01]  /*50f0*/  MUFU.EX2 R34, R34 ;  /* 0x0000002200227308 */ /* 0x000e220000000800 */
[----:B-1----:R-:W-:Y:S01]  /*5100*/  FADD.FTZ R13, R35, R12 ;  /* 0x0000000c230d7221 */ /* 0x002fe20000010000 */
[----:B------:R-:W-:Y:S06]  /*5110*/  STSM.16.M88.4 [R136], R8 ;  /* 0x0000000888007844 */ /* 0x000fec0000000200 */
[----:B------:R-:W1:Y:S01]  /*5120*/  MUFU.EX2 R49, R49 ;  /* 0x0000003100317308 */ /* 0x000e620000000800 */
[C---:B---3--:R-:W-:Y:S01]  /*5130*/  FADD.FTZ R2, R48.reuse, R3 ;  /* 0x0000000330027221 */ /* 0x048fe20000010000 */
[----:B------:R-:W-:-:S06]  /*5140*/  F2FP.F16.F32.PACK_AB R12, R48, R45 ;  /* 0x0000002d300c723e */ /* 0x000fcc00000000ff */
[----:B------:R-:W3:Y:S01]  /*5150*/  MUFU.EX2 R58, R58 ;  /* 0x0000003a003a7308 */ /* 0x000ee20000000800 */
[----:B0-----:R-:W-:-:S07]  /*5160*/  FADD.FTZ R13, R34, R13 ;  /* 0x0000000d220d7221 */ /* 0x001fce0000010000 */
[----:B------:R-:W0:Y:S01]  /*5170*/  MUFU.EX2 R52, R52 ;  /* 0x0000003400347308 */ /* 0x000e220000000800 */
[----:B-1----:R-:W-:-:S07]  /*5180*/  FADD.FTZ R3, R49, R2 ;  /* 0x0000000231037221 */ /* 0x002fce0000010000 */
[----:B------:R-:W1:Y:S01]  /*5190*/  MUFU.EX2 R31, R60 ;  /* 0x0000003c001f7308 */ /* 0x000e620000000800 */
[----:B---3--:R-:W-:Y:S01]  /*51a0*/  FADD.FTZ R2, R58, R13 ;  /* 0x0000000d3a027221 */ /* 0x008fe20000010000 */
[----:B------:R-:W-:-:S06]  /*51b0*/  F2FP.F16.F32.PACK_AB R13, R34, R35 ;  /* 0x00000023220d723e */ /* 0x000fcc00000000ff */
[----:B------:R-:W-:Y:S01]  /*51c0*/  MUFU.EX2 R44, R44 ;  /* 0x0000002c002c7308 */ /* 0x000fe20000000800 */
[C---:B0-----:R-:W-:Y:S01]  /*51d0*/  F2FP.F16.F32.PACK_AB R14, R52.reuse, R49 ;  /* 0x00000031340e723e */ /* 0x041fe200000000ff */
[----:B------:R-:W-:-:S06]  /*51e0*/  FADD.FTZ R3, R52, R3 ;  /* 0x0000000334037221 */ /* 0x000fcc0000010000 */
[----:B------:R-:W2:Y:S01]  /*51f0*/  MUFU.EX2 R43, R43 ;  /* 0x0000002b002b7308 */ /* 0x000ea20000000800 */
[C---:B-1----:R-:W-:Y:S01]  /*5200*/  F2FP.F16.F32.PACK_AB R15, R31.reuse, R58 ;  /* 0x0000003a1f0f723e */ /* 0x042fe200000000ff */
[----:B------:R-:W-:-:S04]  /*5210*/  FADD.FTZ R2, R31, R2 ;  /* 0x000000021f027221 */ /* 0x000fc80000010000 */
[----:B------:R-:W-:Y:S02]  /*5220*/  STSM.16.M88.4 [R22+0x6000], R12 ;  /* 0x0060000c16007844 */ /* 0x000fe40000000200 */
[----:B------:R-:W-:Y:S08]  /*5230*/  MUFU.EX2 R42, R42 ;  /* 0x0000002a002a7308 */ /* 0x000ff00000000800 */
[----:B------:R-:W0:Y:S01]  /*5240*/  MUFU.EX2 R51, R51 ;  /* 0x0000003300337308 */ /* 0x000e220000000800 */
[----:B--2---:R-:W-:Y:S01]  /*5250*/  F2FP.F16.F32.PACK_AB R4, R43, R44 ;  /* 0x0000002c2b04723e */ /* 0x004fe200000000ff */
[----:B------:R-:W-:-:S04]  /*5260*/  FADD.FTZ R44, R44, R3 ;  /* 0x000000032c2c7221 */ /* 0x000fc80000010000 */
[----:B------:R-:W-:Y:S02]  /*5270*/  FADD.FTZ R43, R43, R44 ;  /* 0x0000002c2b2b7221 */ /* 0x000fe40000010000 */
[----:B------:R-:W-:Y:S08]  /*5280*/  MUFU.EX2 R57, R57 ;  /* 0x0000003900397308 */ /* 0x000ff00000000800 */
[----:B------:R-:W1:Y:S01]  /*5290*/  MUFU.EX2 R74, R74 ;  /* 0x0000004a004a7308 */ /* 0x000e620000000800 */
[----:B0-----:R-:W-:-:S07]  /*52a0*/  F2FP.F16.F32.PACK_AB R6, R51, R42 ;  /* 0x0000002a3306723e */ /* 0x001fce00000000ff */
[----:B------:R-:W-:Y:S08]  /*52b0*/  MUFU.EX2 R55, R55 ;  /* 0x0000003700377308 */ /* 0x000ff00000000800 */
[----:B------:R-:W0:Y:S01]  /*52c0*/  MUFU.EX2 R0, R53 ;  /* 0x0000003500007308 */ /* 0x000e220000000800 */
[----:B-1----:R-:W-:Y:S01]  /*52d0*/  F2FP.F16.F32.PACK_AB R5, R74, R57 ;  /* 0x000000394a05723e */ /* 0x002fe200000000ff */
[----:B------:R-:W-:Y:S01]  /*52e0*/  FADD.FTZ R57, R57, R2 ;  /* 0x0000000239397221 */ /* 0x000fe20000010000 */
[----:B------:R-:W-:-:S03]  /*52f0*/  FADD.FTZ R2, R42, R43 ;  /* 0x0000002b2a027221 */ /* 0x000fc60000010000 */
[----:B------:R-:W-:Y:S01]  /*5300*/  FADD.FTZ R74, R74, R57 ;  /* 0x000000394a4a7221 */ /* 0x000fe20000010000 */
[----:B------:R-:W-:Y:S01]  /*5310*/  FADD.FTZ R2, R51, R2 ;  /* 0x0000000233027221 */ /* 0x000fe20000010000 */
[----:B0-----:R-:W-:Y:S02]  /*5320*/  F2FP.F16.F32.PACK_AB R7, R0, R55 ;  /* 0x000000370007723e */ /* 0x001fe400000000ff */
[----:B------:R-:W-:-:S03]  /*5330*/  FADD.FTZ R55, R55, R74 ;  /* 0x0000004a37377221 */ /* 0x000fc60000010000 */
[----:B------:R0:W-:Y:S01]  /*5340*/  STSM.16.M88.4 [R18+0x6000], R4 ;  /* 0x0060000412007844 */ /* 0x0001e20000000200 */
[----:B------:R-:W-:Y:S01]  /*5350*/  FADD.FTZ R0, R0, R55 ;  /* 0x0000003700007221 */ /* 0x000fe20000010000 */
[----:B------:R1:W-:Y:S06]  /*5360*/  MEMBAR.ALL.CTA ;  /* 0x0000000000007992 */ /* 0x0003ec0000008000 */
[----:B-1----:R-:W1:Y:S01]  /*5370*/  FENCE.VIEW.ASYNC.S ;  /* 0x00000000000073c6 */ /* 0x002e620000000000 */
[----:B0-----:R-:W-:Y:S01]  /*5380*/  VIADD R7, R88, 0xfffffffe ;  /* 0xfffffffe58077836 */ /* 0x001fe20000000000 */
[----:B-1----:R-:W-:Y:S01]  /*5390*/  NOP ;  /* 0x0000000000007918 */ /* 0x002fe20000000000 */
[----:B------:R-:W-:Y:S05]  /*53a0*/  @P1 BRA `(.L_x_836) ;  /* 0x00000000004c1947 */ /* 0x000fea0003800000 */
[----:B------:R-:W-:Y:S01]  /*53b0*/  ISETP.LT.AND P1, PT, RZ, UR55, PT ;  /* 0x00000037ff007c0c */ /* 0x000fe2000bf21270 */
[----:B------:R-:W-:-:S12]  /*53c0*/  UIADD3 UR15, UR55, -0x1, URZ ;  /* 0xffffffff370f7890 */ /* 0x000fd8000fffe03f */
[----:B------:R-:W-:Y:S05]  /*53d0*/  @P1 BRA `(.L_x_837) ;  /* 0x0000000000201947 */ /* 0x000fea0003800000 */
[----:B------:R-:W-:Y:S01]  /*53e0*/  ULDC UR18, c[0x0][0x9e4] ;  /* 0x0002790000127ab9 */ /* 0x000fe20000000800 */
[----:B------:R-:W-:Y:S02]  /*53f0*/  UIADD3 UR15, -UR55, URZ, URZ ;  /* 0x0000003f370f7290 */ /* 0x000fe4000fffe13f */
[----:B------:R-:W-:-:S11]  /*5400*/  UISETP.NE.AND UP0, UPT, UR18, 0x1, UPT ;  /* 0x000000011200788c */ /* 0x000fd6000bf05270 */
[----:B------:R-:W-:Y:S02]  /*5410*/  @UP0 ULDC.64 UR6, c[0x0][0x9e8] ;  /* 0x00027a0000060ab9 */ /* 0x000fe40000000a00 */
[----:B------:R-:W-:-:S04]  /*5420*/  UIMAD.WIDE.U32 UR10, UR15, UR6, URZ ;  /* 0x000000060f0a72a5 */ /* 0x000fc8000f8e003f */
[----:B------:R-:W-:-:S04]  /*5430*/  @UP0 USHF.R.U32.HI UR15, URZ, UR7, UR11 ;  /* 0x000000073f0f0299 */ /* 0x000fc8000801160b */
[----:B------:R-:W-:Y:S01]  /*5440*/  ULOP3.LUT UR15, URZ, UR15, URZ, 0x33, !UPT ;  /* 0x0000000f3f0f7292 */ /* 0x000fe2000f8e333f */
[----:B------:R-:W-:Y:S11]  /*5450*/  BRA `(.L_x_838) ;  /* 0x0000000000147947 */ /* 0x000ff60003800000 */
.L_x_837:
[----:B------:R-:W-:Y:S02]  /*5460*/  ULDC UR18, c[0x0][0x9e4] ;  /* 0x0002790000127ab9 */ /* 0x000fe40000000800 */
[----:B------:R-:W-:-:S11]  /*5470*/  UISETP.NE.AND UP0, UPT, UR18, 0x1, UPT ;  /* 0x000000011200788c */ /* 0x000fd6000bf05270 */
[----:B------:R-:W-:Y:S02]  /*5480*/  @UP0 ULDC.64 UR6, c[0x0][0x9e8] ;  /* 0x00027a0000060ab9 */ /* 0x000fe40000000a00 */
[----:B------:R-:W-:-:S04]  /*5490*/  UIMAD.WIDE.U32 UR10, UR15, UR6, URZ ;  /* 0x000000060f0a72a5 */ /* 0x000fc8000f8e003f */
[----:B------:R-:W-:-:S12]  /*54a0*/  @UP0 USHF.R.U32.HI UR15, URZ, UR7, UR11 ;  /* 0x000000073f0f0299 */ /* 0x000fd8000801160b */
.L_x_838:
[----:B------:R-:W-:-:S04]  /*54b0*/  UIMAD UR15, UR15, UR18, UR18 ;  /* 0x000000120f0f72a4 */ /* 0x000fc8000f8e0212 */
[----:B------:R-:W-:-:S04]  /*54c0*/  UISETP.LT.AND UP0, UPT, UR14, UR15, UPT ;  /* 0x0000000f0e00728c */ /* 0x000fc8000bf01270 */
[----:B------:R-:W-:-:S12]  /*54d0*/  USEL UR14, UR14, UR15, UP0 ;  /* 0x0000000f0e0e7287 */ /* 0x000fd80008000000 */
.L_x_836:
[----:B------:R-:W-:Y:S01]  /*54e0*/  USHF.R.S32.HI UR6, URZ, 0x1f, UR14 ;  /* 0x0000001f3f067899 */ /* 0x000fe2000801140e */
[----:B------:R-:W-:Y:S02]  /*54f0*/  CS2R R134, SRZ ;  /* 0x0000000000867805 */ /* 0x000fe4000001ff00 */
[----:B------:R-:W-:Y:S02]  /*5500*/  CS2R R132, SRZ ;  /* 0x0000000000847805 */ /* 0x000fe4000001ff00 */
[----:B------:R-:W-:Y:S01]  /*5510*/  CS2R R130, SRZ ;  /* 0x0000000000827805 */ /* 0x000fe2000001ff00 */
[----:B------:R-:W-:Y:S01]  /*5520*/  ULEA.HI UR6, UR6, UR14, URZ, 0x7 ;  /* 0x0000000e06067291 */ /* 0x000fe2000f8f383f */
[----:B------:R-:W-:Y:S02]  /*5530*/  CS2R R128, SRZ ;  /* 0x0000000000807805 */ /* 0x000fe4000001ff00 */
[----:B------:R-:W-:Y:S02]  /*5540*/  CS2R R126, SRZ ;  /* 0x00000000007e7805 */ /* 0x000fe4000001ff00 */
[----:B------:R-:W-:Y:S01]  /*5550*/  CS2R R124, SRZ ;  /* 0x00000000007c7805 */ /* 0x000fe2000001ff00 */
[----:B------:R-:W-:Y:S01]  /*5560*/  USHF.R.S32.HI UR6, URZ, 0x7, UR6 ;  /* 0x000000073f067899 */ /* 0x000fe20008011406 */
[----:B------:R-:W-:-:S02]  /*5570*/  CS2R R122, SRZ ;  /* 0x00000000007a7805 */ /* 0x000fc4000001ff00 */
[----:B------:R-:W-:Y:S02]  /*5580*/  CS2R R120, SRZ ;  /* 0x0000000000787805 */ /* 0x000fe4000001ff00 */
[----:B------:R-:W-:Y:S01]  /*5590*/  CS2R R118, SRZ ;  /* 0x0000000000767805 */ /* 0x000fe2000001ff00 */
[----:B------:R-:W-:Y:S01]  /*55a0*/  UISETP.LT.AND UP0, UPT, UR37, UR6, UPT ;  /* 0x000000062500728c */ /* 0x000fe2000bf01270 */
[----:B------:R-:W-:Y:S02]  /*55b0*/  CS2R R116, SRZ ;  /* 0x0000000000747805 */ /* 0x000fe4000001ff00 */
[----:B------:R-:W-:Y:S02]  /*55c0*/  CS2R R114, SRZ ;  /* 0x0000000000727805 */ /* 0x000fe4000001ff00 */
[----:B------:R-:W-:Y:S01]  /*55d0*/  CS2R R112, SRZ ;  /* 0x0000000000707805 */ /* 0x000fe2000001ff00 */
[----:B------:R-:W-:Y:S01]  /*55e0*/  USEL UR57, UR37, UR6, !UP0 ;  /* 0x0000000625397287 */ /* 0x000fe2000c000000 */
[----:B------:R-:W-:-:S02]  /*55f0*/  CS2R R110, SRZ ;  /* 0x00000000006e7805 */ /* 0x000fc4000001ff00 */
[----:B------:R-:W-:Y:S02]  /*5600*/  CS2R R108, SRZ ;  /* 0x00000000006c7805 */ /* 0x000fe4000001ff00 */
[----:B------:R-:W-:Y:S02]  /*5610*/  CS2R R106, SRZ ;  /* 0x00000000006a7805 */ /* 0x000fe4000001ff00 */
[----:B------:R-:W-:Y:S02]  /*5620*/  CS2R R104, SRZ ;  /* 0x0000000000687805 */ /* 0x000fe4000001ff00 */
[----:B------:R-:W-:Y:S02]  /*5630*/  CS2R R102, SRZ ;  /* 0x0000000000667805 */ /* 0x000fe4000001ff00 */
[----:B------:R-:W-:Y:S02]  /*5640*/  ISETP.GE.AND P1, PT, R7, UR57, PT ;  /* 0x0000003907007c0c */ /* 0x000fe4000bf26270 */
[----:B------:R-:W-:-:S02]  /*5650*/  CS2R R100, SRZ ;  /* 0x0000000000647805 */ /* 0x000fc4000001ff00 */
[----:B------:R-:W-:Y:S02]  /*5660*/  CS2R R98, SRZ ;  /* 0x0000000000627805 */ /* 0x000fe4000001ff00 */
[----:B------:R-:W-:Y:S02]  /*5670*/  CS2R R96, SRZ ;  /* 0x0000000000607805 */ /* 0x000fe4000001ff00 */
[----:B------:R-:W-:Y:S02]  /*5680*/  CS2R R94, SRZ ;  /* 0x00000000005e7805 */ /* 0x000fe4000001ff00 */
[----:B------:R-:W-:Y:S02]  /*5690*/  CS2R R92, SRZ ;  /* 0x00000000005c7805 */ /* 0x000fe4000001ff00 */
[----:B------:R-:W-:Y:S02]  /*56a0*/  CS2R R90, SRZ ;  /* 0x00000000005a7805 */ /* 0x000fe4000001ff00 */
[----:B------:R-:W-:Y:S01]  /*56b0*/  CS2R R88, SRZ ;  /* 0x0000000000587805 */ /* 0x000fe2000001ff00 */
[----:B------:R-:W-:Y:S06]  /*56c0*/  @!P1 BRA `(.L_x_839) ;  /* 0x0000003800b49947 */ /* 0x000fec0003800000 */
[----:B------:R-:W-:Y:S01]  /*56d0*/  IMAD.MOV.U32 R5, RZ, RZ, R77 ;  /* 0x000000ffff057224 */ /* 0x000fe200078e004d */
[----:B------:R-:W-:Y:S01]  /*56e0*/  UMOV UR28, UR47 ;  /* 0x0000002f001c7c82 */ /* 0x000fe20008000000 */
[----:B------:R-:W-:Y:S01]  /*56f0*/  IMAD.MOV.U32 R4, RZ, RZ, R76 ;  /* 0x000000ffff047224 */ /* 0x000fe200078e004c */
[----:B------:R-:W-:Y:S01]  /*5700*/  UMOV UR58, UR46 ;  /* 0x0000002e003a7c82 */ /* 0x000fe20008000000 */
[----:B------:R-:W-:Y:S01]  /*5710*/  IMAD.MOV.U32 R3, RZ, RZ, R7 ;  /* 0x000000ffff037224 */ /* 0x000fe200078e0007 */
[----:B------:R-:W-:Y:S01]  /*5720*/  ULDC UR34, c[0x0][0x9e4] ;  /* 0x0002790000227ab9 */ /* 0x000fe20000000800 */
[----:B------:R-:W-:Y:S01]  /*5730*/  IMAD.MOV.U32 R135, RZ, RZ, RZ ;  /* 0x000000ffff877224 */ /* 0x000fe200078e00ff */
[----:B------:R-:W-:Y:S01]  /*5740*/  ULDC UR35, c[0x0][0x9dc] ;  /* 0x0002770000237ab9 */ /* 0x000fe20000000800 */
[----:B------:R-:W-:Y:S01]  /*5750*/  ULDC UR56, c[0x0][0x9d8] ;  /* 0x0002760000387ab9 */ /* 0x000fe20000000800 */
[----:B------:R-:W-:Y:S01]  /*5760*/  ULDC UR33, c[0x0][0x988] ;  /* 0x0002620000217ab9 */ /* 0x000fe20000000800 */
[----:B------:R-:W-:-:S05]  /*5770*/  ULDC UR55, c[0x0][0x9e0] ;  /* 0x0002780000377ab9 */ /* 0x000fca0000000800 */
.L_x_858:
[----:B------:R-:W-:Y:S01]  /*5780*/  ISETP.NE.AND P2, PT, RZ, UR43, PT ;  /* 0x0000002bff007c0c */ /* 0x000fe2000bf45270 */
[----:B------:R-:W-:-:S04]  /*5790*/  UISETP.NE.AND UP0, UPT, UR58, 0x1, UPT ;  /* 0x000000013a00788c */ /* 0x000fc8000bf05270 */
[----:B------:R-:W-:-:S04]  /*57a0*/  USEL UR47, URZ, 0x1, UP0 ;  /* 0x000000013f2f7887 */ /* 0x000fc80008000000 */
[----:B------:R-:W-:-:S04]  /*57b0*/  ULOP3.LUT UR47, UR28, UR47, URZ, 0x3c, !UPT ;  /* 0x0000002f1c2f7292 */ /* 0x000fc8000f8e3c3f */
[----:B------:R-:W-:Y:S08]  /*57c0*/  @P2 BRA `(.L_x_840) ;  /* 0x0000000000382947 */ /* 0x000ff00003800000 */
[----:B------:R-:W-:Y:S05]  /*57d0*/  @!P0 BRA `(.L_x_841) ;  /* 0x0000000000048947 */ /* 0x000fea0003800000 */
[----:B------:R-:W-:Y:S01]  /*57e0*/  BPT.TRAP 0x1 ;  /* 0x000000040000795c */ /* 0x000fe20000300000 */
.L_x_841:
[----:B------:R-:W-:Y:S01]  /*57f0*/  UIADD3 UR6, UR58, 0x1, URZ ;  /* 0x000000013a067890 */ /* 0x000fe2000fffe03f */
[----:B------:R-:W-:-:S03]  /*5800*/  IMAD.U32 R6, RZ, RZ, UR47 ;  /* 0x0000002fff067e24 */ /* 0x000fc6000f8e00ff */
[----:B------:R-:W-:Y:S02]  /*5810*/  UISETP.NE.AND UP0, UPT, UR6, 0x2, UPT ;  /* 0x000000020600788c */ /* 0x000fe4000bf05270 */
[----:B------:R-:W-:Y:S02]  /*5820*/  SHF.L.U32 R6, R6, 0x1f, RZ ;  /* 0x0000001f06067819 */ /* 0x000fe400000006ff */
[----:B------:R-:W-:-:S04]  /*5830*/  USEL UR6, UR6, URZ, UP0 ;  /* 0x0000003f06067287 */ /* 0x000fc80008000000 */
[----:B------:R-:W-:-:S09]  /*5840*/  ULEA UR6, UR6, UR40, 0x3 ;  /* 0x0000002806067291 */ /* 0x000fd2000f8e183f */
[----:B------:R0:W1:Y:S01]  /*5850*/  SYNCS.PHASECHK.TRANS64.TRYWAIT P1, [UR6+0x2d830], R6 ;  /* 0x02d83006ff0075a7 */ /* 0x0000620008020146 */
[----:B------:R-:W-:Y:S05]  /*5860*/  @!P0 BRA `(.L_x_842) ;  /* 0x0000000000048947 */ /* 0x000fea0003800000 */
[----:B------:R-:W-:Y:S01]  /*5870*/  BPT.TRAP 0x1 ;  /* 0x000000040000795c */ /* 0x000fe20000300000 */
.L_x_842:
[----:B-1----:R-:W-:Y:S05]  /*5880*/  @P1 BRA `(.L_x_840) ;  /* 0x0000000000081947 */ /* 0x002fea0003800000 */
[----:B------:R-:W1:Y:S02]  /*5890*/  SYNCS.PHASECHK.TRANS64.TRYWAIT P1, [UR6+0x2d830], R6 ;  /* 0x02d83006ff0075a7 */ /* 0x000e640008020146 */
[----:B-1----:R-:W-:Y:S05]  /*58a0*/  @!P1 BRA `(.L_x_843) ;  /* 0x0000010400c49947 */ /* 0x002fea0003800000 */
.L_x_840:
[----:B-1----:R-:W1:Y:S01]  /*58b0*/  S2R R7, SR_TID.X ;  /* 0x0000000000077919 */ /* 0x002e620000002100 */
        /* <DEDUP_REMOVED lines=15> */
[----:B-1----:R-:W-:-:S05]  /*59b0*/  SHF.R.U32.HI R7, RZ, 0x7, R7 ;  /* 0x00000007ff077819 */ /* 0x002fca0000011607 */
[----:B0-----:R-:W-:-:S05]  /*59c0*/  VIADD R6, R7, 0x8 ;  /* 0x0000000807067836 */ /* 0x001fca0000000000 */
        /* <DEDUP_REMOVED lines=22> */
.L_x_845:
[----:B------:R-:W-:Y:S01]  /*5b30*/  ULEA UR6, UR58, UR40, 0x3 ;  /* 0x000000283a067291 */ /* 0x000fe2000f8e183f */
[----:B------:R-:W-:-:S05]  /*5b40*/  IMAD.U32 R6, RZ, RZ, UR28 ;  /* 0x0000001cff067e24 */ /* 0x000fca000f8e00ff */
[----:B------:R-:W-:-:S04]  /*5b50*/  SHF.L.U32 R6, R6, 0x1f, RZ ;  /* 0x0000001f06067819 */ /* 0x000fc800000006ff */
[----:B------:R0:W1:Y:S01]  /*5b60*/  SYNCS.PHASECHK.TRANS64.TRYWAIT P1, [UR6+0x2d850], R6 ;  /* 0x02d85006ff0075a7 */ /* 0x0000620008020146 */
[----:B------:R-:W-:Y:S05]  /*5b70*/  @!P0 BRA `(.L_x_846) ;  /* 0x0000000000048947 */ /* 0x000fea0003800000 */
[----:B------:R-:W-:Y:S01]  /*5b80*/  BPT.TRAP 0x1 ;  /* 0x000000040000795c */ /* 0x000fe20000300000 */
.L_x_846:
[----:B-1----:R-:W-:Y:S05]  /*5b90*/  @P1 BRA `(.L_x_844) ;  /* 0x0000000000081947 */ /* 0x002fea0003800000 */
[----:B------:R-:W1:Y:S02]  /*5ba0*/  SYNCS.PHASECHK.TRANS64.TRYWAIT P1, [UR6+0x2d850], R6 ;  /* 0x02d85006ff0075a7 */ /* 0x000e640008020146 */
[----:B-1----:R-:W-:Y:S05]  /*5bb0*/  @!P1 BRA `(.L_x_847) ;  /* 0x0000010400189947 */ /* 0x002fea0003800000 */
.L_x_844:
[----:B------:R-:W-:Y:S01]  /*5bc0*/  UIADD3 UR6, UR40, 0x400, URZ ;  /* 0x0000040028067890 */ /* 0x000fe2000fffe03f */
[----:B------:R-:W-:Y:S01]  /*5bd0*/  WARPGROUP.ARRIVE ;  /* 0x00000000000079c5 */ /* 0x000fe20000000000 */
[----:B------:R-:W-:-:S05]  /*5be0*/  ULEA UR7, UR54, UR40, 0xd ;  /* 0x0000002836077291 */ /* 0x000fca000f8e683f */
[----:B------:R-:W1:Y:S01]  /*5bf0*/  S2R R8, SR_TID.X ;  /* 0x0000000000087919 */ /* 0x000e620000002100 */
[----:B------:R-:W-:Y:S02]  /*5c00*/  USHF.R.U32.HI UR6, URZ, 0x4, UR6 ;  /* 0x000000043f067899 */ /* 0x000fe40008011606 */
[----:B------:R-:W-:Y:S02]  /*5c10*/  UIADD3 UR7, UR7, 0x21800, URZ ;  /* 0x0002180007077890 */ /* 0x000fe4000fffe03f */
[----:B------:R-:W-:Y:S02]  /*5c20*/  ULOP3.LUT UR6, UR6, 0x3fff, URZ, 0xc0, !UPT ;  /* 0x00003fff06067892 */ /* 0x000fe4000f8ec03f */
[----:B------:R-:W-:Y:S02]  /*5c30*/  USHF.R.U32.HI UR7, URZ, 0x4, UR7 ;  /* 0x000000043f077899 */ /* 0x000fe40008011607 */
[----:B------:R-:W-:Y:S02]  /*5c40*/  ULOP3.LUT UR10, UR6, 0x2000000, URZ, 0xfc, !UPT ;  /* 0x02000000060a7892 */ /* 0x000fe4000f8efc3f */
[----:B------:R-:W-:-:S02]  /*5c50*/  ULOP3.LUT UR6, UR7, 0x3fff, URZ, 0xc0, !UPT ;  /* 0x00003fff07067892 */ /* 0x000fc4000f8ec03f */
[----:B------:R-:W-:Y:S02]  /*5c60*/  UIMAD UR7, UR58, 0x600, UR10 ;  /* 0x000006003a0778a4 */ /* 0x000fe4000f8e020a */
[----:B------:R-:W-:Y:S01]  /*5c70*/  ULOP3.LUT UR6, UR6, 0x10000, URZ, 0xfc, !UPT ;  /* 0x0001000006067892 */ /* 0x000fe2000f8efc3f */
[----:B------:R-:W-:Y:S01]  /*5c80*/  UMOV UR31, 0x80000020 ;  /* 0x80000020001f7882 */ /* 0x000fe20000000000 */
[----:B------:R-:W-:-:S03]  /*5c90*/  UMOV UR29, 0x40000040 ;  /* 0x40000040001d7882 */ /* 0x000fc60000000000 */
        /* <DEDUP_REMOVED lines=60> */
.L_x_848:
[----:B------:R-:W-:Y:S01]  /*6060*/  UISETP.NE.AND UP1, UPT, UR51, URZ, UPT ;  /* 0x0000003f3300728c */ /* 0x000fe2000bf25270 */
[----:B------:R-:W-:Y:S01]  /*6070*/  FMUL.FTZ R11, R30, UR56 ;  /* 0x000000381e0b7c20 */ /* 0x000fe20008410000 */
[----:B------:R-:W-:Y:S01]  /*6080*/  FMUL.FTZ R30, R41, UR56 ;  /* 0x00000038291e7c20 */ /* 0x000fe20008410000 */
[----:B------:R-:W-:Y:S01]  /*6090*/  FMUL.FTZ R41, R54, UR56 ;  /* 0x0000003836297c20 */ /* 0x000fe20008410000 */
[----:B------:R-:W-:Y:S01]  /*60a0*/  FMUL.FTZ R54, R64, UR56 ;  /* 0x0000003840367c20 */ /* 0x000fe20008410000 */
[----:B------:R-:W-:Y:S01]  /*60b0*/  FMUL.FTZ R64, R73, UR56 ;  /* 0x0000003849407c20 */ /* 0x000fe20008410000 */
[----:B------:R-:W-:Y:S01]  /*60c0*/  PLOP3.LUT P1, PT, PT, PT, UP1, 0x80, 0x0 ;  /* 0x000000000000781c */ /* 0x000fe20003f2f018 */
[----:B------:R-:W-:Y:S01]  /*60d0*/  FMUL.FTZ R73, R83, UR56 ;  /* 0x0000003853497c20 */ /* 0x000fe20008410000 */
[----:B------:R-:W-:Y:S01]  /*60e0*/  PLOP3.LUT P2, PT, PT, PT, UP1, 0x80, 0x0 ;  /* 0x000000000000781c */ /* 0x000fe20003f4f018 */
[----:B------:R-:W-:Y:S02]  /*60f0*/  VIADD R83, R137, UR39 ;  /* 0x0000002789537c36 */ /* 0x000fe40008000000 */
[----:B------:R-:W-:Y:S01]  /*6100*/  FMUL.FTZ R10, R28, UR56 ;  /* 0x000000381c0a7c20 */ /* 0x000fe20008410000 */
[----:B------:R-:W-:Y:S01]  /*6110*/  FMUL.FTZ R28, R40, UR56 ;  /* 0x00000038281c7c20 */ /* 0x000fe20008410000 */
[----:B------:R-:W-:Y:S01]  /*6120*/  @UP1 ULDC UR7, c[0x0][0x44c] ;  /* 0x0001130000071ab9 */ /* 0x000fe20000000800 */
[----:B------:R-:W1:Y:S01]  /*6130*/  LDC R141, c[0x0][0x2f0] ;  /* 0x0000bc00ff8d7b82 */ /* 0x000e620000000800 */
[----:B------:R-:W-:Y:S01]  /*6140*/  FMUL.FTZ R40, R52, UR56 ;  /* 0x0000003834287c20 */ /* 0x000fe20008410000 */
[----:B------:R-:W-:Y:S01]  /*6150*/  FMUL.FTZ R13, R31, UR56 ;  /* 0x000000381f0d7c20 */ /* 0x000fe20008410000 */
[----:B------:R-:W-:Y:S01]  /*6160*/  FMUL.FTZ R9, R27, UR56 ;  /* 0x000000381b097c20 */ /* 0x000fe20008410000 */
[----:B------:R-:W-:Y:S01]  /*6170*/  FMUL.FTZ R31, R43, UR56 ;  /* 0x000000382b1f7c20 */ /* 0x000fe20008410000 */
[----:B------:R-:W-:Y:S01]  /*6180*/  FMUL.FTZ R27, R39, UR56 ;  /* 0x00000038271b7c20 */ /* 0x000fe20008410000 */
[----:B------:R-:W-:Y:S01]  /*6190*/  @P1 IMAD.HI.U32 R52, R83, UR7, RZ ;  /* 0x0000000753341c27 */ /* 0x000fe2000f8e00ff */
[----:B------:R-:W-:Y:S01]  /*61a0*/  @UP1 ULDC UR7, c[0x0][0x450] ;  /* 0x0001140000071ab9 */ /* 0x000fe20000000800 */
[----:B------:R-:W2:Y:S02]  /*61b0*/  LDC R143, c[0x0][0x288] ;  /* 0x0000a200ff8f7b82 */ /* 0x000ea40000000800 */
[----:B------:R-:W-:Y:S01]  /*61c0*/  FMUL.FTZ R43, R55, UR56 ;  /* 0x00000038372b7c20 */ /* 0x000fe20008410000 */
[----:B------:R-:W-:Y:S01]  /*61d0*/  FMUL.FTZ R39, R51, UR56 ;  /* 0x0000003833277c20 */ /* 0x000fe20008410000 */
[----:B------:R-:W-:Y:S01]  /*61e0*/  @P2 SHF.R.U32.HI R83, RZ, UR7, R52 ;  /* 0x00000007ff532c19 */ /* 0x000fe20008011634 */
[----:B------:R-:W-:Y:S01]  /*61f0*/  FMUL.FTZ R55, R66, UR56 ;  /* 0x0000003842377c20 */ /* 0x000fe20008410000 */
[----:B------:R-:W-:Y:S01]  /*6200*/  ULEA UR6, UR46, UR40, 0x3 ;  /* 0x000000282e067291 */ /* 0x000fe2000f8e183f */
[----:B------:R-:W-:Y:S01]  /*6210*/  FMUL.FTZ R51, R63, UR56 ;  /* 0x000000383f337c20 */ /* 0x000fe20008410000 */
[----:B------:R-:W-:Y:S01]  /*6220*/  FMUL.FTZ R66, R76, UR56 ;  /* 0x000000384c427c20 */ /* 0x000fe20008410000 */
[----:B------:R-:W-:Y:S01]  /*6230*/  FMUL.FTZ R63, R74, UR56 ;  /* 0x000000384a3f7c20 */ /* 0x000fe20008410000 */
[----:B------:R-:W-:-:S02]  /*6240*/  IMAD.SHL.U32 R76, R3, 0x80, RZ ;  /* 0x00000080034c7824 */ /* 0x000fc400078e00ff */
[----:B------:R-:W-:Y:S01]  /*6250*/  FMUL.FTZ R74, R84, UR56 ;  /* 0x00000038544a7c20 */ /* 0x000fe20008410000 */
[----:B------:R-:W-:Y:S01]  /*6260*/  FMUL.FTZ R12, R29, UR56 ;  /* 0x000000381d0c7c20 */ /* 0x000fe20008410000 */
[----:B------:R-:W-:Y:S01]  /*6270*/  UIADD3 UR6, UR6, 0x2d840, URZ ;  /* 0x0002d84006067890 */ /* 0x000fe2000fffe03f */
[----:B------:R-:W3:Y:S01]  /*6280*/  SHFL.IDX PT, R84, R83, RZ, 0x1c1f ;  /* 0x001c1fff53547589 */ /* 0x000ee200000e0000 */
[----:B0-----:R-:W-:Y:S01]  /*6290*/  FMUL.FTZ R6, R24, UR56 ;  /* 0x0000003818067c20 */ /* 0x001fe20008410000 */
        /* <DEDUP_REMOVED lines=14> */
[----:B------:R-:W-:Y:S01]  /*6380*/  UISETP.NE.AND UP0, UPT, UR50, URZ, UPT ;  /* 0x0000003f3200728c */ /* 0x000fe2000bf05270 */
[----:B------:R-:W-:Y:S01]  /*6390*/  FMUL.FTZ R35, R47, UR56 ;  /* 0x000000382f237c20 */ /* 0x000fe20008410000 */
[----:B------:R-:W-:Y:S01]  /*63a0*/  FMUL.FTZ R36, R48, UR56 ;  /* 0x0000003830247c20 */ /* 0x000fe20008410000 */
[----:B------:R-:W-:Y:S01]  /*63b0*/  FMUL.FTZ R38, R49, UR56 ;  /* 0x0000003831267c20 */ /* 0x000fe20008410000 */
[----:B------:R-:W-:Y:S01]  /*63c0*/  FMUL.FTZ R37, R50, UR56 ;  /* 0x0000003832257c20 */ /* 0x000fe20008410000 */
[----:B------:R-:W-:Y:S01]  /*63d0*/  FMUL.FTZ R44, R56, UR56 ;  /* 0x00000038382c7c20 */ /* 0x000fe20008410000 */
[----:B------:R-:W-:Y:S01]  /*63e0*/  FMUL.FTZ R46, R57, UR56 ;  /* 0x00000038392e7c20 */ /* 0x000fe20008410000 */
[----:B------:R-:W-:Y:S01]  /*63f0*/  FMUL.FTZ R45, R58, UR56 ;  /* 0x000000383a2d7c20 */ /* 0x000fe20008410000 */
[----:B------:R-:W-:Y:S01]  /*6400*/  IADD3 R53, -R76, 0x1, RZ ;  /* 0x000000014c357810 */ /* 0x000fe20007ffe1ff */
        /* <DEDUP_REMOVED lines=24> */
[----:B------:R-:W0:Y:S01]  /*6590*/  MUFU.TANH R6, R6 ;  /* 0x0000000600067308 */ /* 0x000e220000002400 */
[----:B------:R-:W-:Y:S01]  /*65a0*/  SYNCS.ARRIVE.TRANS64.RED.A1T0 RZ, [UR6], RZ ;  /* 0x000000ffffff79a7 */ /* 0x000fe20008100406 */
[----:B-1----:R-:W-:Y:S01]  /*65b0*/  IMAD R52, R141, UR44, R52 ;  /* 0x0000002c8d347c24 */ /* 0x002fe2000f8e0234 */
[----:B------:R-:W-:-:S03]  /*65c0*/  ULOP3.LUT UR6, URZ, UR35, URZ, 0x33, !UPT ;  /* 0x000000233f067292 */ /* 0x000fc6000f8e333f */
[----:B--2---:R-:W-:Y:S02]  /*65d0*/  IMAD.IADD R52, R52, 0x1, -R143 ;  /* 0x0000000134347824 */ /* 0x004fe400078e0a8f */
[----:B------:R-:W1:Y:S02]  /*65e0*/  MUFU.TANH R8, R8 ;  /* 0x0000000800087308 */ /* 0x000e640000002400 */
[C---:B------:R-:W-:Y:S02]  /*65f0*/  VIADD R82, R52.reuse, UR55 ;  /* 0x0000003734527c36 */ /* 0x040fe40008000000 */
[----:B------:R-:W-:Y:S02]  /*6600*/  VIADD R81, R52, UR6 ;  /* 0x0000000634517c36 */ /* 0x000fe40008000000 */
[----:B---3--:R-:W-:Y:S02]  /*6610*/  IMAD.IADD R80, R82, 0x1, R84 ;  /* 0x0000000152507824 */ /* 0x008fe400078e0254 */
[----:B------:R-:W2:Y:S01]  /*6620*/  MUFU.TANH R7, R7 ;  /* 0x0000000700077308 */ /* 0x000ea20000002400 */
[----:B------:R-:W-:-:S07]  /*6630*/  IMAD.IADD R79, R84, 0x1, R81 ;  /* 0x00000001544f7824 */ /* 0x000fce00078e0251 */
[----:B------:R-:W3:Y:S08]  /*6640*/  MUFU.TANH R9, R9 ;  /* 0x0000000900097308 */ /* 0x000ef00000002400 */
        /* <DEDUP_REMOVED lines=66> */
[----:B------:R-:W-:Y:S01]  /*6a70*/  IMAD.U32 R85, RZ, RZ, UR34 ;  /* 0x00000022ff557e24 */ /* 0x000fe2000f8e00ff */
[----:B------:R-:W-:-:S04]  /*6a80*/  LOP3.LUT R87, RZ, R87, RZ, 0x33, !PT ;  /* 0x00000057ff577212 */ /* 0x000fc800078e33ff */
[----:B------:R-:W-:-:S13]  /*6a90*/  ISETP.NE.AND P1, PT, R85, 0x1, PT ;  /* 0x000000015500780c */ /* 0x000fda0003f25270 */
[----:B------:R-:W1:Y:S02]  /*6aa0*/  @P1 LDC.64 R52, c[0x0][0x9e8] ;  /* 0x00027a00ff341b82 */ /* 0x000e640000000a00 */
[----:B-1----:R-:W-:-:S05]  /*6ab0*/  @P1 IMAD.HI.U32 R52, R87, R52, RZ ;  /* 0x0000003457341227 */ /* 0x002fca00078e00ff */
[----:B------:R-:W-:-:S04]  /*6ac0*/  @P1 SHF.R.U32.HI R87, RZ, R53, R52 ;  /* 0x00000035ff571219 */ /* 0x000fc80000011634 */
[----:B------:R-:W-:Y:S01]  /*6ad0*/  LOP3.LUT R87, RZ, R87, RZ, 0x33, !PT ;  /* 0x00000057ff577212 */ /* 0x000fe200078e33ff */
[----:B------:R-:W-:Y:S06]  /*6ae0*/  BRA `(.L_x_852) ;  /* 0x0000000000147947 */ /* 0x000fec0003800000 */
.L_x_851:
[----:B------:R-:W-:-:S05]  /*6af0*/  IMAD.U32 R85, RZ, RZ, UR34 ;  /* 0x00000022ff557e24 */ /* 0x000fca000f8e00ff */
[----:B------:R-:W-:-:S13]  /*6b00*/  ISETP.NE.AND P1, PT, R85, 0x1, PT ;  /* 0x000000015500780c */ /* 0x000fda0003f25270 */
[----:B------:R-:W1:Y:S02]  /*6b10*/  @P1 LDC.64 R52, c[0x0][0x9e8] ;  /* 0x00027a00ff341b82 */ /* 0x000e640000000a00 */
[----:B-1----:R-:W-:-:S05]  /*6b20*/  @P1 IMAD.HI.U32 R52, R87, R52, RZ ;  /* 0x0000003457341227 */ /* 0x002fca00078e00ff */
[----:B------:R-:W-:-:S07]  /*6b30*/  @P1 SHF.R.U32.HI R87, RZ, R53, R52 ;  /* 0x00000035ff571219 */ /* 0x000fce0000011634 */
.L_x_852:
[----:B------:R-:W-:Y:S05]  /*6b40*/  BSYNC B0 ;  /* 0x0000000000007941 */ /* 0x000fea0003800000 */
.L_x_850:
[----:B------:R-:W-:-:S04]  /*6b50*/  IMAD R87, R87, R85, -R76 ;  /* 0x0000005557577224 */ /* 0x000fc800078e0a4c */
[----:B------:R-:W-:-:S05]  /*6b60*/  IMAD R52, R16, -0x2, R87 ;  /* 0xfffffffe10347824 */ /* 0x000fca00078e0257 */
[----:B------:R-:W-:Y:S02]  /*6b70*/  VIADDMNMX R80, R52, R85, R80, PT ;  /* 0x0000005534507246 */ /* 0x000fe40003800150 */
[----:B------:R-:W-:-:S07]  /*6b80*/  VIMNMX R79, R79, R52, !PT ;  /* 0x000000344f4f7248 */ /* 0x000fce0007fe0100 */
.L_x_849:
[----:B------:R-:W-:Y:S01]  /*6b90*/  ISETP.GT.AND P1, PT, R3, -0x1, PT ;  /* 0xffffffff0300780c */ /* 0x000fe20003f24270 */
[----:B------:R-:W1:Y:S01]  /*6ba0*/  SHFL.IDX PT, R52, R83, 0x1, 0x1c1f ;  /* 0x003c1f0053347f89 */ /* 0x000e6200000e0000 */
[----:B------:R-:W-:Y:S02]  /*6bb0*/  UISETP.NE.AND UP0, UPT, UR50, URZ, UPT ;  /* 0x0000003f3200728c */ /* 0x000fe4000bf05270 */
[C---:B------:R-:W-:Y:S02]  /*6bc0*/  ISETP.GT.AND P3, PT, R79.reuse, 0x8, P1 ;  /* 0x000000084f00780c */ /* 0x040fe40000f64270 */
[C---:B------:R-:W-:Y:S02]  /*6bd0*/  ISETP.GT.AND P6, PT, R79.reuse, RZ, P1 ;  /* 0x000000ff4f00720c */ /* 0x040fe40000fc4270 */
[----:B------:R-:W-:Y:S02]  /*6be0*/  ISETP.LT.OR P3, PT, R80, 0x9, P3 ;  /* 0x000000095000780c */ /* 0x000fe40001f61670 */
[----:B------:R-:W-:-:S02]  /*6bf0*/  ISETP.GT.AND P2, PT, R79, 0x1, P1 ;  /* 0x000000014f00780c */ /* 0x000fc40000f44270 */
[----:B------:R-:W-:Y:S02]  /*6c00*/  FSEL R10, R10, -INF , !P3 ;  /* 0xff8000000a0a7808 */ /* 0x000fe40005800000 */
[----:B------:R-:W-:Y:S02]  /*6c10*/  ISETP.GT.AND P3, PT, R79, 0x19, P1 ;  /* 0x000000194f00780c */ /* 0x000fe40000f64270 */
[C---:B------:R-:W-:Y:S02]  /*6c20*/  ISETP.LT.OR P6, PT, R80.reuse, 0x1, P6 ;  /* 0x000000015000780c */ /* 0x040fe400037c1670 */
[C---:B------:R-:W-:Y:S02]  /*6c30*/  ISETP.LT.OR P2, PT, R80.reuse, 0x2, P2 ;  /* 0x000000025000780c */ /* 0x040fe40001741670 */
[----:B------:R-:W-:Y:S02]  /*6c40*/  ISETP.LT.OR P3, PT, R80, 0x1a, P3 ;  /* 0x0000001a5000780c */ /* 0x000fe40001f61670 */
[----:B0-----:R-:W-:-:S02]  /*6c50*/  FSEL R6, R6, -INF , !P6 ;  /* 0xff80000006067808 */ /* 0x001fc40007000000 */
[----:B------:R-:W-:Y:S01]  /*6c60*/  FSEL R8, R8, -INF , !P2 ;  /* 0xff80000008087808 */ /* 0x000fe20005000000 */
[--C-:B-1----:R-:W-:Y:S01]  /*6c70*/  IMAD.IADD R82, R82, 0x1, R52.reuse ;  /* 0x0000000152527824 */ /* 0x102fe200078e0234 */
[----:B------:R-:W-:Y:S01]  /*6c80*/  ISETP.GT.AND P5, PT, R79, 0x9, P1 ;  /* 0x000000094f00780c */ /* 0x000fe20000fa4270 */
[----:B------:R-:W-:Y:S01]  /*6c90*/  IMAD.IADD R81, R81, 0x1, R52 ;  /* 0x0000000151517824 */ /* 0x000fe200078e0234 */
[C---:B------:R-:W-:Y:S02]  /*6ca0*/  ISETP.GT.AND P4, PT, R79.reuse, 0x10, P1 ;  /* 0x000000104f00780c */ /* 0x040fe40000f84270 */
[C---:B------:R-:W-:Y:S02]  /*6cb0*/  ISETP.GT.AND P6, PT, R79.reuse, 0x11, P1 ;  /* 0x000000114f00780c */ /* 0x040fe40000fc4270 */
[----:B------:R-:W-:Y:S02]  /*6cc0*/  ISETP.GT.AND P2, PT, R79, 0x18, P1 ;  /* 0x000000184f00780c */ /* 0x000fe40000f44270 */
[----:B------:R-:W-:-:S02]  /*6cd0*/  FSEL R26, R26, -INF , !P3 ;  /* 0xff8000001a1a7808 */ /* 0x000fc40005800000 */
[----:B------:R-:W-:Y:S02]  /*6ce0*/  ISETP.GT.AND P3, PT, R79, 0x30, P1 ;  /* 0x000000304f00780c */ /* 0x000fe40000f64270 */
[C---:B------:R-:W-:Y:S02]  /*6cf0*/  ISETP.LT.OR P5, PT, R80.reuse, 0xa, P5 ;  /* 0x0000000a5000780c */ /* 0x040fe40002fa1670 */
[C---:B------:R-:W-:Y:S02]  /*6d00*/  ISETP.LT.OR P4, PT, R80.reuse, 0x11, P4 ;  /* 0x000000115000780c */ /* 0x040fe40002781670 */
[C---:B------:R-:W-:Y:S02]  /*6d10*/  ISETP.LT.OR P6, PT, R80.reuse, 0x12, P6 ;  /* 0x000000125000780c */ /* 0x040fe400037c1670 */
[C---:B------:R-:W-:Y:S02]  /*6d20*/  ISETP.LT.OR P2, PT, R80.reuse, 0x19, P2 ;  /* 0x000000195000780c */ /* 0x040fe40001741670 */
[----:B------:R-:W-:-:S02]  /*6d30*/  ISETP.LT.OR P3, PT, R80, 0x31, P3 ;  /* 0x000000315000780c */ /* 0x000fc40001f61670 */
[----:B------:R-:W-:Y:S02]  /*6d40*/  FSEL R12, R12, -INF , !P5 ;  /* 0xff8000000c0c7808 */ /* 0x000fe40006800000 */
[----:B------:R-:W-:Y:S02]  /*6d50*/  FSEL R14, R14, -INF , !P4 ;  /* 0xff8000000e0e7808 */ /* 0x000fe40006000000 */
[----:B------:R-:W-:Y:S02]  /*6d60*/  FSEL R15, R15, -INF , !P6 ;  /* 0xff8000000f0f7808 */ /* 0x000fe40007000000 */
[----:B------:R-:W-:Y:S02]  /*6d70*/  FSEL R24, R24, -INF , !P2 ;  /* 0xff80000018187808 */ /* 0x000fe40005000000 */
[C---:B------:R-:W-:Y:S02]  /*6d80*/  ISETP.GT.AND P5, PT, R79.reuse, 0x20, P1 ;  /* 0x000000204f00780c */ /* 0x040fe40000fa4270 */
[----:B------:R-:W-:-:S02]  /*6d90*/  ISETP.GT.AND P4, PT, R79, 0x21, P1 ;  /* 0x000000214f00780c */ /* 0x000fc40000f84270 */
[C---:B------:R-:W-:Y:S02]  /*6da0*/  ISETP.GT.AND P6, PT, R79.reuse, 0x28, P1 ;  /* 0x000000284f00780c */ /* 0x040fe40000fc4270 */
[C---:B------:R-:W-:Y:S02]  /*6db0*/  ISETP.GT.AND P2, PT, R79.reuse, 0x29, P1 ;  /* 0x000000294f00780c */ /* 0x040fe40000f44270 */
[----:B------:R-:W-:Y:S02]  /*6dc0*/  FSEL R36, R36, -INF , !P3 ;  /* 0xff80000024247808 */ /* 0x000fe40005800000 */
[----:B------:R-:W-:Y:S02]  /*6dd0*/  ISETP.GT.AND P3, PT, R79, 0x41, P1 ;  /* 0x000000414f00780c */ /* 0x000fe40000f64270 */
[C---:B------:R-:W-:Y:S02]  /*6de0*/  ISETP.LT.OR P5, PT, R80.reuse, 0x21, P5 ;  /* 0x000000215000780c */ /* 0x040fe40002fa1670 */
[----:B------:R-:W-:-:S02]  /*6df0*/  ISETP.LT.OR P4, PT, R80, 0x22, P4 ;  /* 0x000000225000780c */ /* 0x000fc40002781670 */
[C---:B------:R-:W-:Y:S02]  /*6e00*/  ISETP.LT.OR P6, PT, R80.reuse, 0x29, P6 ;  /* 0x000000295000780c */ /* 0x040fe400037c1670 */
[C---:B------:R-:W-:Y:S02]  /*6e10*/  ISETP.LT.OR P2, PT, R80.reuse, 0x2a, P2 ;  /* 0x0000002a5000780c */ /* 0x040fe40001741670 */
[----:B------:R-:W-:Y:S02]  /*6e20*/  ISETP.LT.OR P3, PT, R80, 0x42, P3 ;  /* 0x000000425000780c */ /* 0x000fe40001f61670 */
[----:B------:R-:W-:Y:S02]  /*6e30*/  FSEL R28, R28, -INF , !P5 ;  /* 0xff8000001c1c7808 */ /* 0x000fe40006800000 */
[----:B------:R-:W-:Y:S02]  /*6e40*/  FSEL R30, R30, -INF , !P4 ;  /* 0xff8000001e1e7808 */ /* 0x000fe40006000000 */
[----:B------:R-:W-:-:S02]  /*6e50*/  FSEL R32, R32, -INF , !P6 ;  /* 0xff80000020207808 */ /* 0x000fc40007000000 */
[----:B------:R-:W-:Y:S02]  /*6e60*/  FSEL R34, R34, -INF , !P2 ;  /* 0xff80000022227808 */ /* 0x000fe40005000000 */
[C---:B------:R-:W-:Y:S02]  /*6e70*/  ISETP.GT.AND P5, PT, R79.reuse, 0x31, P1 ;  /* 0x000000314f00780c */ /* 0x040fe40000fa4270 */
        /* <DEDUP_REMOVED lines=34> */
[----:B------:R-:W-:Y:S02]  /*70a0*/  PLOP3.LUT P3, PT, PT, PT, UP0, 0x40, 0x0 ;  /* 0x000000000000781c */ /* 0x000fe40003f6e808 */
[C---:B------:R-:W-:Y:S02]  /*70b0*/  ISETP.LT.OR P5, PT, R80.reuse, 0x5a, P5 ;  /* 0x0000005a5000780c */ /* 0x040fe40002fa1670 */
[C---:B------:R-:W-:Y:S02]  /*70c0*/  ISETP.LT.OR P4, PT, R80.reuse, 0x61, P4 ;  /* 0x000000615000780c */ /* 0x040fe40002781670 */
[C---:B------:R-:W-:Y:S02]  /*70d0*/  ISETP.LT.OR P6, PT, R80.reuse, 0x62, P6 ;  /* 0x000000625000780c */ /* 0x040fe400037c1670 */
[----:B------:R-:W-:Y:S02]  /*70e0*/  ISETP.LT.OR P2, PT, R80, 0x69, P2 ;  /* 0x000000695000780c */ /* 0x000fe40001741670 */
[----:B------:R-:W-:-:S02]  /*70f0*/  FSEL R60, R60, -INF , !P5 ;  /* 0xff8000003c3c7808 */ /* 0x000fc40006800000 */
[----:B------:R-:W-:Y:S02]  /*7100*/  FSEL R62, R62, -INF , !P4 ;  /* 0xff8000003e3e7808 */ /* 0x000fe40006000000 */
[----:B------:R-:W-:Y:S02]  /*7110*/  FSEL R64, R64, -INF , !P6 ;  /* 0xff80000040407808 */ /* 0x000fe40007000000 */
[----:B------:R-:W-:Y:S02]  /*7120*/  FSEL R66, R66, -INF , !P2 ;  /* 0xff80000042427808 */ /* 0x000fe40005000000 */
[C---:B------:R-:W-:Y:S02]  /*7130*/  ISETP.GT.AND P5, PT, R79.reuse, 0x70, P1 ;  /* 0x000000704f00780c */ /* 0x040fe40000fa4270 */
[C---:B------:R-:W-:Y:S02]  /*7140*/  ISETP.GT.AND P4, PT, R79.reuse, 0x71, P1 ;  /* 0x000000714f00780c */ /* 0x040fe40000f84270 */
[----:B------:R-:W-:-:S02]  /*7150*/  ISETP.GT.AND P6, PT, R79, 0x78, P1 ;  /* 0x000000784f00780c */ /* 0x000fc40000fc4270 */
[----:B------:R-:W-:Y:S02]  /*7160*/  ISETP.GT.AND P2, PT, R79, 0x79, P1 ;  /* 0x000000794f00780c */ /* 0x000fe40000f44270 */
[C---:B------:R-:W-:Y:S02]  /*7170*/  ISETP.LT.OR P5, PT, R80.reuse, 0x71, P5 ;  /* 0x000000715000780c */ /* 0x040fe40002fa1670 */
[C---:B------:R-:W-:Y:S02]  /*7180*/  ISETP.LT.OR P4, PT, R80.reuse, 0x72, P4 ;  /* 0x000000725000780c */ /* 0x040fe40002781670 */
[C---:B------:R-:W-:Y:S02]  /*7190*/  ISETP.LT.OR P6, PT, R80.reuse, 0x79, P6 ;  /* 0x000000795000780c */ /* 0x040fe400037c1670 */
[----:B------:R-:W-:Y:S02]  /*71a0*/  ISETP.LT.OR P2, PT, R80, 0x7a, P2 ;  /* 0x0000007a5000780c */ /* 0x000fe40001741670 */
[----:B------:R-:W-:-:S02]  /*71b0*/  FSEL R70, R70, -INF , !P5 ;  /* 0xff80000046467808 */ /* 0x000fc40006800000 */
[----:B------:R-:W-:Y:S02]  /*71c0*/  FSEL R72, R72, -INF , !P4 ;  /* 0xff80000048487808 */ /* 0x000fe40006000000 */
[----:B------:R-:W-:Y:S02]  /*71d0*/  FSEL R74, R74, -INF , !P6 ;  /* 0xff8000004a4a7808 */ /* 0x000fe40007000000 */
[----:B------:R-:W-:Y:S01]  /*71e0*/  FSEL R77, R77, -INF , !P2 ;  /* 0xff8000004d4d7808 */ /* 0x000fe20005000000 */
[----:B------:R-:W-:Y:S06]  /*71f0*/  @P3 BRA `(.L_x_853) ;  /* 0x00000000005c3947 */ /* 0x000fec0003800000 */
        /* <DEDUP_REMOVED lines=8> */
[----:B------:R-:W0:Y:S02]  /*7280*/  @P2 LDC.64 R52, c[0x0][0x9e8] ;  /* 0x00027a00ff342b82 */ /* 0x000e240000000a00 */
[----:B0-----:R-:W-:-:S05]  /*7290*/  @P2 IMAD.HI.U32 R52, R79, R52, RZ ;  /* 0x000000344f342227 */ /* 0x001fca00078e00ff */
[----:B------:R-:W-:-:S04]  /*72a0*/  @P2 SHF.R.U32.HI R79, RZ, R53, R52 ;  /* 0x00000035ff4f2219 */ /* 0x000fc80000011634 */
[----:B------:R-:W-:Y:S01]  /*72b0*/  LOP3.LUT R79, RZ, R79, RZ, 0x33, !PT ;  /* 0x0000004fff4f7212 */ /* 0x000fe200078e33ff */
[----:B------:R-:W-:Y:S06]  /*72c0*/  BRA `(.L_x_856) ;  /* 0x0000000000147947 */ /* 0x000fec0003800000 */
.L_x_855:
[----:B------:R-:W-:-:S05]  /*72d0*/  IMAD.U32 R80, RZ, RZ, UR34 ;  /* 0x00000022ff507e24 */ /* 0x000fca000f8e00ff */
[----:B------:R-:W-:-:S13]  /*72e0*/  ISETP.NE.AND P2, PT, R80, 0x1, PT ;  /* 0x000000015000780c */ /* 0x000fda0003f45270 */
[----:B------:R-:W0:Y:S02]  /*72f0*/  @P2 LDC.64 R52, c[0x0][0x9e8] ;  /* 0x00027a00ff342b82 */ /* 0x000e240000000a00 */
[----:B0-----:R-:W-:-:S05]  /*7300*/  @P2 IMAD.HI.U32 R52, R79, R52, RZ ;  /* 0x000000344f342227 */ /* 0x001fca00078e00ff */
[----:B------:R-:W-:-:S07]  /*7310*/  @P2 SHF.R.U32.HI R79, RZ, R53, R52 ;  /* 0x00000035ff4f2219 */ /* 0x000fce0000011634 */
.L_x_856:
[----:B------:R-:W-:Y:S05]  /*7320*/  BSYNC B0 ;  /* 0x0000000000007941 */ /* 0x000fea0003800000 */
.L_x_854:
[----:B------:R-:W-:-:S04]  /*7330*/  IMAD R79, R79, R80, -R76 ;  /* 0x000000504f4f7224 */ /* 0x000fc800078e0a4c */
[----:B------:R-:W-:-:S05]  /*7340*/  IMAD R79, R16, -0x2, R79 ;  /* 0xfffffffe104f7824 */ /* 0x000fca00078e024f */
[----:B------:R-:W-:Y:S02]  /*7350*/  VIADDMNMX R82, R79, R80, R82, PT ;  /* 0x000000504f527246 */ /* 0x000fe40003800152 */
[----:B------:R-:W-:-:S07]  /*7360*/  VIMNMX R81, R81, R79, !PT ;  /* 0x0000004f51517248 */ /* 0x000fce0007fe0100 */
.L_x_853:
[----:B------:R-:W-:Y:S02]  /*7370*/  FMNMX.FTZ R53, R6, R4, !PT ;  /* 0x0000000406357209 */ /* 0x000fe40007810000 */
[----:B------:R-:W-:Y:S02]  /*7380*/  ISETP.GT.AND P4, PT, R81, 0x10, P1 ;  /* 0x000000105100780c */ /* 0x000fe40000f84270 */
[----:B------:R-:W-:Y:S02]  /*7390*/  FMNMX.FTZ R53, R8, R53, !PT ;  /* 0x0000003508357209 */ /* 0x000fe40007810000 */
[----:B------:R-:W-:Y:S02]  /*73a0*/  ISETP.LT.OR P4, PT, R82, 0x11, P4 ;  /* 0x000000115200780c */ /* 0x000fe40002781670 */
[----:B------:R-:W-:Y:S02]  /*73b0*/  FMNMX.FTZ R53, R10, R53, !PT ;  /* 0x000000350a357209 */ /* 0x000fe40007810000 */
[----:B------:R-:W-:-:S02]  /*73c0*/  FSEL R20, R20, -INF , !P4 ;  /* 0xff80000014147808 */ /* 0x000fc40006000000 */
[----:B------:R-:W-:Y:S02]  /*73d0*/  FMNMX.FTZ R53, R12, R53, !PT ;  /* 0x000000350c357209 */ /* 0x000fe40007810000 */
[----:B------:R-:W-:Y:S02]  /*73e0*/  ISETP.GT.AND P4, PT, R81, 0x20, P1 ;  /* 0x000000205100780c */ /* 0x000fe40000f84270 */
[----:B------:R-:W-:Y:S02]  /*73f0*/  FMNMX.FTZ R52, R14, R53, !PT ;  /* 0x000000350e347209 */ /* 0x000fe40007810000 */
[----:B------:R-:W-:Y:S02]  /*7400*/  ISETP.LT.OR P4, PT, R82, 0x21, P4 ;  /* 0x000000215200780c */ /* 0x000fe40002781670 */
[----:B------:R-:W-:Y:S02]  /*7410*/  FMNMX.FTZ R53, R15, R52, !PT ;  /* 0x000000340f357209 */ /* 0x000fe40007810000 */
[----:B------:R-:W-:-:S02]  /*7420*/  FSEL R29, R29, -INF , !P4 ;  /* 0xff8000001d1d7808 */ /* 0x000fc40006000000 */
[----:B------:R-:W-:Y:S02]  /*7430*/  FMNMX.FTZ R53, R24, R53, !PT ;  /* 0x0000003518357209 */ /* 0x000fe40007810000 */
[C---:B------:R-:W-:Y:S02]  /*7440*/  ISETP.GT.AND P4, PT, R81.reuse, RZ, P1 ;  /* 0x000000ff5100720c */ /* 0x040fe40000f84270 */
[----:B------:R-:W-:Y:S02]  /*7450*/  FMNMX.FTZ R53, R26, R53, !PT ;  /* 0x000000351a357209 */ /* 0x000fe40007810000 */
[----:B------:R-:W-:Y:S02]  /*7460*/  ISETP.GT.AND P2, PT, R81, 0x1, P1 ;  /* 0x000000015100780c */ /* 0x000fe40000f44270 */
[----:B------:R-:W-:Y:S02]  /*7470*/  FMNMX.FTZ R53, R28, R53, !PT ;  /* 0x000000351c357209 */ /* 0x000fe40007810000 */
[----:B------:R-:W-:-:S02]  /*7480*/  ISETP.LT.OR P4, PT, R82, 0x1, P4 ;  /* 0x000000015200780c */ /* 0x000fc40002781670 */
[----:B------:R-:W-:Y:S02]  /*7490*/  FMNMX.FTZ R53, R30, R53, !PT ;  /* 0x000000351e357209 */ /* 0x000fe40007810000 */
[C---:B------:R-:W-:Y:S02]  /*74a0*/  ISETP.GT.AND P5, PT, R81.reuse, 0x8, P1 ;  /* 0x000000085100780c */ /* 0x040fe40000fa4270 */
[----:B------:R-:W-:Y:S02]  /*74b0*/  FMNMX.FTZ R53, R32, R53, !PT ;  /* 0x0000003520357209 */ /* 0x000fe40007810000 */
[----:B------:R-:W-:Y:S02]  /*74c0*/  ISETP.LT.OR P2, PT, R82, 0x2, P2 ;  /* 0x000000025200780c */ /* 0x000fe40001741670 */
[----:B------:R-:W-:Y:S02]  /*74d0*/  FMNMX.FTZ R53, R34, R53, !PT ;  /* 0x0000003522357209 */ /* 0x000fe40007810000 */
[----:B------:R-:W-:-:S02]  /*74e0*/  ISETP.GT.AND P3, PT, R81, 0x9, P1 ;  /* 0x000000095100780c */ /* 0x000fc40000f64270 */
[----:B------:R-:W-:Y:S02]  /*74f0*/  FMNMX.FTZ R53, R36, R53, !PT ;  /* 0x0000003524357209 */ /* 0x000fe40007810000 */
[----:B------:R-:W-:Y:S02]  /*7500*/  ISETP.LT.OR P5, PT, R82, 0x9, P5 ;  /* 0x000000095200780c */ /* 0x000fe40002fa1670 */
[----:B------:R-:W-:Y:S02]  /*7510*/  FMNMX.FTZ R53, R38, R53, !PT ;  /* 0x0000003526357209 */ /* 0x000fe40007810000 */
[----:B------:R-:W-:Y:S02]  /*7520*/  FSEL R9, R9, -INF , !P2 ;  /* 0xff80000009097808 */ /* 0x000fe40005000000 */
[----:B------:R-:W-:Y:S02]  /*7530*/  FMNMX.FTZ R53, R40, R53, !PT ;  /* 0x0000003528357209 */ /* 0x000fe40007810000 */
[----:B------:R-:W-:-:S02]  /*7540*/  ISETP.LT.OR P3, PT, R82, 0xa, P3 ;  /* 0x0000000a5200780c */ /* 0x000fc40001f61670 */
[----:B------:R-:W-:Y:S02]  /*7550*/  FMNMX.FTZ R53, R42, R53, !PT ;  /* 0x000000352a357209 */ /* 0x000fe40007810000 */
[----:B------:R-:W-:Y:S02]  /*7560*/  FSEL R11, R11, -INF , !P5 ;  /* 0xff8000000b0b7808 */ /* 0x000fe40006800000 */
[----:B------:R-:W-:Y:S02]  /*7570*/  FMNMX.FTZ R53, R44, R53, !PT ;  /* 0x000000352c357209 */ /* 0x000fe40007810000 */
[----:B------:R-:W-:Y:S02]  /*7580*/  ISETP.GT.AND P2, PT, R81, 0x11, P1 ;  /* 0x000000115100780c */ /* 0x000fe40000f44270 */
[----:B------:R-:W-:Y:S02]  /*7590*/  FMNMX.FTZ R53, R46, R53, !PT ;  /* 0x000000352e357209 */ /* 0x000fe40007810000 */
[----:B------:R-:W-:-:S02]  /*75a0*/  FSEL R13, R13, -INF , !P3 ;  /* 0xff8000000d0d7808 */ /* 0x000fc40005800000 */
        /* <DEDUP_REMOVED lines=28> */
[----:B------:R-:W-:Y:S01]  /*7770*/  ISETP.GT.AND P2, PT, R81, 0x30, P1 ;  /* 0x000000305100780c */ /* 0x000fe20000f44270 */
[----:B------:R-:W0:Y:S01]  /*7780*/  SHFL.BFLY PT, R53, R52, 0x2, 0x1f ;  /* 0x0c401f0034357f89 */ /* 0x000e2200000e0000 */
[----:B------:R-:W-:-:S02]  /*7790*/  FSEL R33, R33, -INF , !P5 ;  /* 0xff80000021217808 */ /* 0x000fc40006800000 */
[C---:B------:R-:W-:Y:S02]  /*77a0*/  ISETP.LT.OR P3, PT, R82.reuse, 0x2a, P3 ;  /* 0x0000002a5200780c */ /* 0x040fe40001f61670 */
[----:B------:R-:W-:Y:S02]  /*77b0*/  ISETP.GT.AND P5, PT, R81, 0x31, P1 ;  /* 0x000000315100780c */ /* 0x000fe40000fa4270 */
[C---:B------:R-:W-:Y:S02]  /*77c0*/  ISETP.LT.OR P2, PT, R82.reuse, 0x31, P2 ;  /* 0x000000315200780c */ /* 0x040fe40001741670 */
[----:B------:R-:W-:Y:S02]  /*77d0*/  FSEL R35, R35, -INF , !P3 ;  /* 0xff80000023237808 */ /* 0x000fe40005800000 */
[----:B------:R-:W-:Y:S02]  /*77e0*/  FSEL R37, R37, -INF , !P2 ;  /* 0xff80000025257808 */ /* 0x000fe40005000000 */
[----:B------:R-:W-:-:S02]  /*77f0*/  ISETP.LT.OR P5, PT, R82, 0x32, P5 ;  /* 0x000000325200780c */ /* 0x000fc40002fa1670 */
[----:B------:R-:W-:Y:S02]  /*7800*/  ISETP.GT.AND P3, PT, R81, 0x39, P1 ;  /* 0x000000395100780c */ /* 0x000fe40000f64270 */
[----:B------:R-:W-:Y:S02]  /*7810*/  FSEL R39, R39, -INF , !P5 ;  /* 0xff80000027277808 */ /* 0x000fe40006800000 */
[C---:B------:R-:W-:Y:S02]  /*7820*/  ISETP.GT.AND P2, PT, R81.reuse, 0x40, P1 ;  /* 0x000000405100780c */ /* 0x040fe40000f44270 */
[----:B------:R-:W-:Y:S02]  /*7830*/  ISETP.LT.OR P3, PT, R82, 0x3a, P3 ;  /* 0x0000003a5200780c */ /* 0x000fe40001f61670 */
[----:B------:R-:W-:Y:S02]  /*7840*/  ISETP.GT.AND P5, PT, R81, 0x41, P1 ;  /* 0x000000415100780c */ /* 0x000fe40000fa4270 */
[----:B0-----:R-:W-:-:S02]  /*7850*/  FMNMX.FTZ R53, R52, R53, !PT ;  /* 0x0000003534357209 */ /* 0x001fc40007810000 */
[C---:B------:R-:W-:Y:S02]  /*7860*/  ISETP.LT.OR P2, PT, R82.reuse, 0x41, P2 ;  /* 0x000000415200780c */ /* 0x040fe40001741670 */
[----:B------:R-:W-:Y:S01]  /*7870*/  FSEL R43, R43, -INF , !P3 ;  /* 0xff8000002b2b7808 */ /* 0x000fe20005800000 */
[----:B------:R-:W0:Y:S01]  /*7880*/  SHFL.BFLY PT, R76, R53, 0x1, 0x1f ;  /* 0x0c201f00354c7f89 */ /* 0x000e2200000e0000 */
[----:B------:R-:W-:Y:S02]  /*7890*/  FSEL R45, R45, -INF , !P2 ;  /* 0xff8000002d2d7808 */ /* 0x000fe40005000000 */
[----:B------:R-:W-:Y:S02]  /*78a0*/  ISETP.LT.OR P5, PT, R82, 0x42, P5 ;  /* 0x000000425200780c */ /* 0x000fe40002fa1670 */
[----:B------:R-:W-:Y:S02]  /*78b0*/  ISETP.GT.AND P3, PT, R81, 0x49, P1 ;  /* 0x000000495100780c */ /* 0x000fe40000f64270 */
[----:B------:R-:W-:-:S02]  /*78c0*/  FSEL R47, R47, -INF , !P5 ;  /* 0xff8000002f2f7808 */ /* 0x000fc40006800000 */
[C---:B------:R-:W-:Y:S02]  /*78d0*/  ISETP.GT.AND P2, PT, R81.reuse, 0x50, P1 ;  /* 0x000000505100780c */ /* 0x040fe40000f44270 */
[C---:B------:R-:W-:Y:S02]  /*78e0*/  ISETP.LT.OR P3, PT, R82.reuse, 0x4a, P3 ;  /* 0x0000004a5200780c */ /* 0x040fe40001f61670 */
[----:B------:R-:W-:Y:S02]  /*78f0*/  ISETP.GT.AND P5, PT, R81, 0x51, P1 ;  /* 0x000000515100780c */ /* 0x000fe40000fa4270 */
[----:B------:R-:W-:Y:S02]  /*7900*/  ISETP.LT.OR P2, PT, R82, 0x51, P2 ;  /* 0x000000515200780c */ /* 0x000fe40001741670 */
[----:B------:R-:W-:Y:S02]  /*7910*/  FSEL R51, R51, -INF , !P3 ;  /* 0xff80000033337808 */ /* 0x000fe40005800000 */
[----:B------:R-:W-:-:S02]  /*7920*/  FSEL R55, R55, -INF , !P2 ;  /* 0xff80000037377808 */ /* 0x000fc40005000000 */
[----:B------:R-:W-:Y:S02]  /*7930*/  ISETP.LT.OR P5, PT, R82, 0x52, P5 ;  /* 0x000000525200780c */ /* 0x000fe40002fa1670 */
[----:B------:R-:W-:Y:S02]  /*7940*/  ISETP.GT.AND P3, PT, R81, 0x59, P1 ;  /* 0x000000595100780c */ /* 0x000fe40000f64270 */
[----:B0-----:R-:W-:Y:S02]  /*7950*/  FMNMX.FTZ R76, R53, R76, !PT ;  /* 0x0000004c354c7209 */ /* 0x001fe40007810000 */
[----:B------:R-:W-:Y:S02]  /*7960*/  FSEL R57, R57, -INF , !P5 ;  /* 0xff80000039397808 */ /* 0x000fe40006800000 */
[C---:B------:R-:W-:Y:S01]  /*7970*/  FSETP.NEU.FTZ.AND P6, PT, R76.reuse, -INF , PT ;  /* 0xff8000004c00780b */ /* 0x040fe20003fdd000 */
[----:B------:R-:W-:Y:S01]  /*7980*/  FMUL.FTZ R79, R76, UR33 ;  /* 0x000000214c4f7c20 */ /* 0x000fe20008410000 */
[----:B------:R-:W-:-:S02]  /*7990*/  ISETP.GT.AND P2, PT, R81, 0x60, P1 ;  /* 0x000000605100780c */ /* 0x000fc40000f44270 */
[C---:B------:R-:W-:Y:S02]  /*79a0*/  ISETP.LT.OR P3, PT, R82.reuse, 0x5a, P3 ;  /* 0x0000005a5200780c */ /* 0x040fe40001f61670 */
[----:B------:R-:W-:Y:S02]  /*79b0*/  FSEL R53, R79, RZ, P6 ;  /* 0x000000ff4f357208 */ /* 0x000fe40003000000 */
[----:B------:R-:W-:Y:S02]  /*79c0*/  ISETP.GT.AND P5, PT, R81, 0x61, P1 ;  /* 0x000000615100780c */ /* 0x000fe40000fa4270 */
[----:B------:R-:W-:Y:S01]  /*79d0*/  ISETP.LT.OR P2, PT, R82, 0x61, P2 ;  /* 0x000000615200780c */ /* 0x000fe20001741670 */
[--C-:B------:R-:W-:Y:S01]  /*79e0*/  FFMA.FTZ R79, R14, UR33, -R53.reuse ;  /* 0x000000210e4f7c23 */ /* 0x100fe20008010835 */
[----:B------:R-:W-:Y:S01]  /*79f0*/  FSEL R14, R7, -INF , !P4 ;  /* 0xff800000070e7808 */ /* 0x000fe20006000000 */
[--C-:B------:R-:W-:Y:S01]  /*7a00*/  FFMA.FTZ R6, R6, UR33, -R53.reuse ;  /* 0x0000002106067c23 */ /* 0x100fe20008010835 */
[----:B------:R-:W-:Y:S01]  /*7a10*/  ISETP.GT.AND P4, PT, R81, 0x38, P1 ;  /* 0x000000385100780c */ /* 0x000fe20000f84270 */
[----:B------:R0:W-:Y:S01]  /*7a20*/  MUFU.EX2 R7, R79 ;  /* 0x0000004f00077308 */ /* 0x0001e20000000800 */
[----:B------:R-:W-:Y:S01]  /*7a30*/  FMNMX.FTZ R52, R14, R5, !PT ;  /* 0x000000050e347209 */ /* 0x000fe20007810000 */
[--C-:B------:R-:W-:Y:S01]  /*7a40*/  FFMA.FTZ R8, R8, UR33, -R53.reuse ;  /* 0x0000002108087c23 */ /* 0x100fe20008010835 */
[----:B------:R-:W-:Y:S01]  /*7a50*/  ISETP.LT.OR P4, PT, R82, 0x39, P4 ;  /* 0x000000395200780c */ /* 0x000fe20002781670 */
[--C-:B------:R-:W-:Y:S01]  /*7a60*/  FFMA.FTZ R10, R10, UR33, -R53.reuse ;  /* 0x000000210a0a7c23 */ /* 0x100fe20008010835 */
[----:B------:R-:W-:Y:S01]  /*7a70*/  FMNMX.FTZ R52, R9, R52, !PT ;  /* 0x0000003409347209 */ /* 0x000fe20007810000 */
[--C-:B------:R-:W-:Y:S01]  /*7a80*/  FFMA.FTZ R12, R12, UR33, -R53.reuse ;  /* 0x000000210c0c7c23 */ /* 0x100fe20008010835 */
[----:B------:R-:W-:Y:S01]  /*7a90*/  FSEL R41, R41, -INF , !P4 ;  /* 0xff80000029297808 */ /* 0x000fe20006000000 */
[--C-:B------:R-:W-:Y:S01]  /*7aa0*/  FFMA.FTZ R15, R15, UR33, -R53.reuse ;  /* 0x000000210f0f7c23 */ /* 0x100fe20008010835 */
[----:B------:R-:W-:Y:S01]  /*7ab0*/  FMNMX.FTZ R52, R11, R52, !PT ;  /* 0x000000340b347209 */ /* 0x000fe20007810000 */
[--C-:B------:R-:W-:Y:S01]  /*7ac0*/  FFMA.FTZ R24, R24, UR33, -R53.reuse ;  /* 0x0000002118187c23 */ /* 0x100fe20008010835 */
[----:B------:R-:W-:Y:S01]  /*7ad0*/  ISETP.GT.AND P4, PT, R81, 0x48, P1 ;  /* 0x000000485100780c */ /* 0x000fe20000f84270 */
[--C-:B------:R-:W-:Y:S01]  /*7ae0*/  FFMA.FTZ R26, R26, UR33, -R53.reuse ;  /* 0x000000211a1a7c23 */ /* 0x100fe20008010835 */
[----:B0-----:R-:W-:Y:S01]  /*7af0*/  FMNMX.FTZ R79, R13, R52, !PT ;  /* 0x000000340d4f7209 */ /* 0x001fe20007810000 */
        /* <DEDUP_REMOVED lines=21> */
[----:B------:R-:W-:Y:S01]  /*7c50*/  FSEL R61, R61, -INF , !P3 ;  /* 0xff8000003d3d7808 */ /* 0x000fe20005800000 */
[----:B------:R-:W-:Y:S01]  /*7c60*/  FFMA.FTZ R50, R50, UR33, -R53 ;  /* 0x0000002132327c23 */ /* 0x000fe20008010835 */
[----:B------:R-:W-:Y:S01]  /*7c70*/  FMNMX.FTZ R52, R31, R52, !PT ;  /* 0x000000341f347209 */ /* 0x000fe20007810000 */
[----:B------:R-:W-:Y:S01]  /*7c80*/  MUFU.EX2 R6, R6 ;  /* 0x0000000600067308 */ /* 0x000fe20000000800 */
[----:B------:R-:W-:-:S02]  /*7c90*/  ISETP.GT.AND P4, PT, R81, 0x68, P1 ;  /* 0x000000685100780c */ /* 0x000fc40000f84270 */
[----:B------:R-:W-:Y:S02]  /*7ca0*/  FMNMX.FTZ R52, R33, R52, !PT ;  /* 0x0000003421347209 */ /* 0x000fe40007810000 */
[----:B------:R-:W-:Y:S02]  /*7cb0*/  FSEL R63, R63, -INF , !P2 ;  /* 0xff8000003f3f7808 */ /* 0x000fe40005000000 */
[----:B------:R-:W-:Y:S01]  /*7cc0*/  FMNMX.FTZ R52, R35, R52, !PT ;  /* 0x0000003423347209 */ /* 0x000fe20007810000 */
[----:B------:R-:W-:Y:S01]  /*7cd0*/  MUFU.EX2 R8, R8 ;  /* 0x0000000800087308 */ /* 0x000fe20000000800 */
[----:B------:R-:W-:Y:S02]  /*7ce0*/  ISETP.LT.OR P5, PT, R82, 0x62, P5 ;  /* 0x000000625200780c */ /* 0x000fe40002fa1670 */
[----:B------:R-:W-:Y:S02]  /*7cf0*/  FMNMX.FTZ R52, R37, R52, !PT ;  /* 0x0000003425347209 */ /* 0x000fe40007810000 */
[----:B------:R-:W-:-:S02]  /*7d00*/  ISETP.GT.AND P3, PT, R81, 0x69, P1 ;  /* 0x000000695100780c */ /* 0x000fc40000f64270 */
[----:B------:R-:W-:Y:S01]  /*7d10*/  FMNMX.FTZ R52, R39, R52, !PT ;  /* 0x0000003427347209 */ /* 0x000fe20007810000 */
[----:B------:R-:W-:Y:S01]  /*7d20*/  MUFU.EX2 R10, R10 ;  /* 0x0000000a000a7308 */ /* 0x000fe20000000800 */
[----:B------:R-:W-:Y:S02]  /*7d30*/  ISETP.LT.OR P4, PT, R82, 0x69, P4 ;  /* 0x000000695200780c */ /* 0x000fe40002781670 */
[----:B------:R-:W-:Y:S02]  /*7d40*/  FMNMX.FTZ R52, R41, R52, !PT ;  /* 0x0000003429347209 */ /* 0x000fe40007810000 */
[----:B------:R-:W-:Y:S02]  /*7d50*/  FSEL R79, R65, -INF , !P5 ;  /* 0xff800000414f7808 */ /* 0x000fe40006800000 */
        /* <DEDUP_REMOVED lines=14> */
[----:B------:R-:W-:Y:S01]  /*7e40*/  FSEL R80, R69, -INF , !P3 ;  /* 0xff80000045507808 */ /* 0x000fe20005800000 */
[----:B------:R-:W-:Y:S01]  /*7e50*/  FFMA.FTZ R69, R74, UR33, -R53 ;  /* 0x000000214a457c23 */ /* 0x000fe20008010835 */
[----:B------:R-:W-:Y:S01]  /*7e60*/  FMNMX.FTZ R52, R57, R52, !PT ;  /* 0x0000003439347209 */ /* 0x000fe20007810000 */
[----:B------:R-:W-:Y:S01]  /*7e70*/  MUFU.EX2 R26, R26 ;  /* 0x0000001a001a7308 */ /* 0x000fe20000000800 */
[----:B------:R-:W-:-:S02]  /*7e80*/  ISETP.GT.AND P4, PT, R81, 0x78, P1 ;  /* 0x000000785100780c */ /* 0x000fc40000f84270 */
[----:B------:R-:W-:Y:S02]  /*7e90*/  FMNMX.FTZ R52, R59, R52, !PT ;  /* 0x000000343b347209 */ /* 0x000fe40007810000 */
[----:B------:R-:W-:Y:S02]  /*7ea0*/  ISETP.LT.OR P5, PT, R82, 0x72, P5 ;  /* 0x000000725200780c */ /* 0x000fe40002fa1670 */
[----:B------:R-:W-:Y:S01]  /*7eb0*/  FMNMX.FTZ R52, R61, R52, !PT ;  /* 0x000000343d347209 */ /* 0x000fe20007810000 */
[----:B------:R-:W-:Y:S01]  /*7ec0*/  MUFU.EX2 R28, R28 ;  /* 0x0000001c001c7308 */ /* 0x000fe20000000800 */
[----:B------:R-:W-:Y:S02]  /*7ed0*/  FSEL R71, R71, -INF , !P2 ;  /* 0xff80000047477808 */ /* 0x000fe40005000000 */
        /* <DEDUP_REMOVED lines=9> */
[----:B------:R-:W-:-:S02]  /*7f70*/  ISETP.LT.OR P1, PT, R82, 0x7a, P1 ;  /* 0x0000007a5200780c */ /* 0x000fc40000f21670 */
[----:B------:R-:W-:Y:S02]  /*7f80*/  FMNMX.FTZ R52, R71, R52, !PT ;  /* 0x0000003447347209 */ /* 0x000fe40007810000 */
[----:B------:R-:W-:Y:S02]  /*7f90*/  FSEL R75, R75, -INF , !P4 ;  /* 0xff8000004b4b7808 */ /* 0x000fe40006000000 */
[----:B------:R-:W-:Y:S01]  /*7fa0*/  FMNMX.FTZ R52, R73, R52, !PT ;  /* 0x0000003449347209 */ /* 0x000fe20007810000 */
[----:B------:R-:W-:Y:S01]  /*7fb0*/  MUFU.EX2 R34, R34 ;  /* 0x0000002200227308 */ /* 0x000fe20000000800 */
[----:B------:R-:W-:Y:S02]  /*7fc0*/  FSEL R78, R78, -INF , !P1 ;  /* 0xff8000004e4e7808 */ /* 0x000fe40004800000 */
        /* <DEDUP_REMOVED lines=8> */
[--C-:B------:R-:W-:Y:S01]  /*8050*/  FFMA.FTZ R64, R66, UR33, -R53.reuse ;  /* 0x0000002142407c23 */ /* 0x100fe20008010835 */
[----:B------:R-:W0:Y:S01]  /*8060*/  SHFL.BFLY PT, R82, R65, 0x2, 0x1f ;  /* 0x0c401f0041527f89 */ /* 0x000e2200000e0000 */
[--C-:B------:R-:W-:Y:S01]  /*8070*/  FFMA.FTZ R66, R70, UR33, -R53.reuse ;  /* 0x0000002146427c23 */ /* 0x100fe20008010835 */
[--C-:B------:R-:W-:Y:S01]  /*8080*/  FFMA.FTZ R70, R77, UR33, -R53.reuse ;  /* 0x000000214d467c23 */ /* 0x100fe20008010835 */
[----:B------:R-:W-:Y:S08]  /*8090*/  MUFU.EX2 R36, R36 ;  /* 0x0000002400247308 */ /* 0x000ff00000000800 */
[----:B------:R-:W-:Y:S08]  /*80a0*/  MUFU.EX2 R38, R38 ;  /* 0x0000002600267308 */ /* 0x000ff00000000800 */
[----:B------:R-:W-:Y:S01]  /*80b0*/  MUFU.EX2 R40, R40 ;  /* 0x0000002800287308 */ /* 0x000fe20000000800 */
[----:B0-----:R-:W-:Y:S01]  /*80c0*/  FMNMX.FTZ R82, R65, R82, !PT ;  /* 0x0000005241527209 */ /* 0x001fe20007810000 */
[--C-:B------:R-:W-:Y:S01]  /*80d0*/  FFMA.FTZ R65, R68, UR33, -R53.reuse ;  /* 0x0000002144417c23 */ /* 0x100fe20008010835 */
[----:B------:R-:W-:Y:S01]  /*80e0*/  FFMA.FTZ R68, R72, UR33, -R53 ;  /* 0x0000002148447c23 */ /* 0x000fe20008010835 */
[----:B------:R-:W-:-:S04]  /*80f0*/  FSEL R53, R76, RZ, P6 ;  /* 0x000000ff4c357208 */ /* 0x000fc80003000000 */
[----:B------:R-:W-:Y:S01]  /*8100*/  MUFU.EX2 R42, R42 ;  /* 0x0000002a002a7308 */ /* 0x000fe20000000800 */
[----:B------:R-:W0:Y:S01]  /*8110*/  SHFL.BFLY PT, R81, R82, 0x1, 0x1f ;  /* 0x0c201f0052517f89 */ /* 0x000e2200000e0000 */
[----:B------:R-:W-:-:S04]  /*8120*/  FADD.FTZ R53, -R53, R4 ;  /* 0x0000000435357221 */ /* 0x000fc80000010100 */
[----:B------:R-:W-:Y:S02]  /*8130*/  FMUL.FTZ R53, R53, UR33 ;  /* 0x0000002135357c20 */ /* 0x000fe40008410000 */
[----:B------:R-:W-:Y:S08]  /*8140*/  MUFU.EX2 R44, R44 ;  /* 0x0000002c002c7308 */ /* 0x000ff00000000800 */
[----:B------:R-:W1:Y:S01]  /*8150*/  MUFU.EX2 R53, R53 ;  /* 0x0000003500357308 */ /* 0x000e620000000800 */
[----:B0-----:R-:W-:-:S07]  /*8160*/  FMNMX.FTZ R77, R82, R81, !PT ;  /* 0x00000051524d7209 */ /* 0x001fce0007810000 */
[----:B------:R-:W-:Y:S01]  /*8170*/  MUFU.EX2 R46, R46 ;  /* 0x0000002e002e7308 */ /* 0x000fe20000000800 */
[C---:B------:R-:W-:Y:S01]  /*8180*/  FSETP.NEU.FTZ.AND P1, PT, R77.reuse, -INF , PT ;  /* 0xff8000004d00780b */ /* 0x040fe20003f3d000 */
[----:B------:R-:W-:-:S03]  /*8190*/  FMUL.FTZ R72, R77, UR33 ;  /* 0x000000214d487c20 */ /* 0x000fc60008410000 */
[----:B------:R-:W-:-:S03]  /*81a0*/  FSEL R84, R77, RZ, P1 ;  /* 0x000000ff4d547208 */ /* 0x000fc60000800000 */
[----:B------:R-:W-:Y:S01]  /*81b0*/  MUFU.EX2 R48, R48 ;  /* 0x0000003000307308 */ /* 0x000fe20000000800 */
[----:B------:R-:W-:Y:S01]  /*81c0*/  FSEL R72, R72, RZ, P1 ;  /* 0x000000ff48487208 */ /* 0x000fe20000800000 */
[----:B------:R-:W-:Y:S01]  /*81d0*/  FADD.FTZ R84, -R84, R5 ;  /* 0x0000000554547221 */ /* 0x000fe20000010100 */
[----:B-1----:R-:W-:-:S03]  /*81e0*/  FFMA.FTZ R5, R53, R2, R6 ;  /* 0x0000000235057223 */ /* 0x002fc60000010006 */
[--C-:B------:R-:W-:Y:S01]  /*81f0*/  FFMA.FTZ R82, R13, UR33, -R72.reuse ;  /* 0x000000210d527c23 */ /* 0x100fe20008010848 */
[--C-:B------:R-:W-:Y:S01]  /*8200*/  FFMA.FTZ R4, R14, UR33, -R72.reuse ;  /* 0x000000210e047c23 */ /* 0x100fe20008010848 */
[----:B------:R-:W-:Y:S01]  /*8210*/  FMUL.FTZ R13, R84, UR33 ;  /* 0x00000021540d7c20 */ /* 0x000fe20008410000 */
[--C-:B------:R-:W-:Y:S01]  /*8220*/  FFMA.FTZ R9, R9, UR33, -R72.reuse ;  /* 0x0000002109097c23 */ /* 0x100fe20008010848 */
[--C-:B------:R-:W-:Y:S01]  /*8230*/  FFMA.FTZ R11, R11, UR33, -R72.reuse ;  /* 0x000000210b0b7c23 */ /* 0x100fe20008010848 */
[--C-:B------:R-:W-:Y:S01]  /*8240*/  FFMA.FTZ R20, R20, UR33, -R72.reuse ;  /* 0x0000002114147c23 */ /* 0x100fe20008010848 */
[----:B------:R-:W-:Y:S01]  /*8250*/  MUFU.EX2 R82, R82 ;  /* 0x0000005200527308 */ /* 0x000fe20000000800 */
[--C-:B------:R-:W-:Y:S01]  /*8260*/  FFMA.FTZ R81, R21, UR33, -R72.reuse ;  /* 0x0000002115517c23 */ /* 0x100fe20008010848 */
[--C-:B------:R-:W-:Y:S01]  /*8270*/  FFMA.FTZ R14, R25, UR33, -R72.reuse ;  /* 0x00000021190e7c23 */ /* 0x100fe20008010848 */
[----:B------:R-:W-:Y:S01]  /*8280*/  FADD.FTZ R5, R8, R5 ;  /* 0x0000000508057221 */ /* 0x000fe20000010000 */
[--C-:B------:R-:W-:Y:S01]  /*8290*/  FFMA.FTZ R74, R27, UR33, -R72.reuse ;  /* 0x000000211b4a7c23 */ /* 0x100fe20008010848 */
[--C-:B------:R-:W-:Y:S01]  /*82a0*/  FFMA.FTZ R27, R31, UR33, -R72.reuse ;  /* 0x000000211f1b7c23 */ /* 0x100fe20008010848 */
[--C-:B------:R-:W-:Y:S01]  /*82b0*/  FFMA.FTZ R31, R33, UR33, -R72.reuse ;  /* 0x00000021211f7c23 */ /* 0x100fe20008010848 */
[----:B------:R-:W-:Y:S01]  /*82c0*/  FADD.FTZ R5, R10, R5 ;  /* 0x000000050a057221 */ /* 0x000fe20000010000 */
        /* <DEDUP_REMOVED lines=16> */
[----:B------:R-:W1:Y:S01]  /*83d0*/  MUFU.EX2 R9, R9 ;  /* 0x0000000900097308 */ /* 0x000e620000000800 */
[--C-:B------:R-:W-:Y:S01]  /*83e0*/  FFMA.FTZ R61, R75, UR33, -R72.reuse ;  /* 0x000000214b3d7c23 */ /* 0x100fe20008010848 */
[----:B------:R-:W-:-:S06]  /*83f0*/  FFMA.FTZ R63, R78, UR33, -R72 ;  /* 0x000000214e3f7c23 */ /* 0x000fcc0008010848 */
[----:B------:R-:W2:Y:S01]  /*8400*/  MUFU.EX2 R11, R11 ;  /* 0x0000000b000b7308 */ /* 0x000ea20000000800 */
[----:B0-----:R-:W-:-:S07]  /*8410*/  FFMA.FTZ R0, R13, R0, R4 ;  /* 0x000000000d007223 */ /* 0x001fce0000010004 */
[----:B------:R-:W0:Y:S01]  /*8420*/  MUFU.EX2 R20, R20 ;  /* 0x0000001400147308 */ /* 0x000e220000000800 */
[----:B-1----:R-:W-:-:S07]  /*8430*/  FADD.FTZ R0, R9, R0 ;  /* 0x0000000009007221 */ /* 0x002fce0000010000 */
[----:B------:R-:W1:Y:S01]  /*8440*/  MUFU.EX2 R81, R81 ;  /* 0x0000005100517308 */ /* 0x000e620000000800 */
[----:B--2---:R-:W-:Y:S01]  /*8450*/  FADD.FTZ R33, R11, R0 ;  /* 0x000000000b217221 */ /* 0x004fe20000010000 */
[----:B------:R-:W-:-:S03]  /*8460*/  FADD.FTZ R0, R12, R5 ;  /* 0x000000050c007221 */ /* 0x000fc60000010000 */
[----:B------:R-:W-:Y:S01]  /*8470*/  FADD.FTZ R5, R82, R33 ;  /* 0x0000002152057221 */ /* 0x000fe20000010000 */
[----:B------:R-:W-:Y:S01]  /*8480*/  FADD.FTZ R0, R7, R0 ;  /* 0x0000000007007221 */ /* 0x000fe20000010000 */
[----:B------:R-:W-:Y:S01]  /*8490*/  FFMA.FTZ R33, R55, UR33, -R72 ;  /* 0x0000002137217c23 */ /* 0x000fe20008010848 */
[----:B------:R-:W2:Y:S01]  /*84a0*/  MUFU.EX2 R14, R14 ;  /* 0x0000000e000e7308 */ /* 0x000ea20000000800 */
[----:B0-----:R-:W-:Y:S01]  /*84b0*/  FADD.FTZ R2, R20, R5 ;  /* 0x0000000514027221 */ /* 0x001fe20000010000 */
[----:B------:R-:W-:Y:S01]  /*84c0*/  FADD.FTZ R5, R15, R0 ;  /* 0x000000000f057221 */ /* 0x000fe20000010000 */
[----:B------:R-:W-:-:S03]  /*84d0*/  FFMA.FTZ R55, R79, UR33, -R72 ;  /* 0x000000214f377c23 */ /* 0x000fc60008010848 */
[----:B------:R-:W-:Y:S02]  /*84e0*/  FADD.FTZ R5, R24, R5 ;  /* 0x0000000518057221 */ /* 0x000fe40000010000 */
[----:B------:R-:W0:Y:S01]  /*84f0*/  MUFU.EX2 R74, R74 ;  /* 0x0000004a004a7308 */ /* 0x000e220000000800 */
        /* <DEDUP_REMOVED lines=8> */
[----:B0-----:R-:W-:Y:S01]  /*8580*/  FADD.FTZ R0, R74, R35 ;  /* 0x000000234a007221 */ /* 0x001fe20000010000 */
[----:B------:R-:W-:Y:S01]  /*8590*/  FADD.FTZ R5, R34, R5 ;  /* 0x0000000522057221 */ /* 0x000fe20000010000 */
[--C-:B------:R-:W-:Y:S01]  /*85a0*/  FFMA.FTZ R35, R59, UR33, -R72.reuse ;  /* 0x000000213b237c23 */ /* 0x100fe20008010848 */
[----:B------:R-:W-:Y:S02]  /*85b0*/  FFMA.FTZ R59, R73, UR33, -R72 ;  /* 0x00000021493b7c23 */ /* 0x000fe40008010848 */
        /* <DEDUP_REMOVED lines=11> */
[----:B------:R-:W-:-:S04]  /*8670*/  FADD.FTZ R5, R46, R5 ;  /* 0x000000052e057221 */ /* 0x000fc80000010000 */
[----:B------:R-:W-:Y:S02]  /*8680*/  FADD.FTZ R5, R48, R5 ;  /* 0x0000000530057221 */ /* 0x000fe40000010000 */
        /* <DEDUP_REMOVED lines=10> */
[----:B------:R-:W-:-:S06]  /*8730*/  FFMA.FTZ R43, R67, UR33, -R72 ;  /* 0x00000021432b7c23 */ /* 0x000fcc0008010848 */
        /* <DEDUP_REMOVED lines=10> */
[----:B------:R-:W-:-:S06]  /*87e0*/  FFMA.FTZ R49, R71, UR33, -R72 ;  /* 0x0000002147317c23 */ /* 0x000fcc0008010848 */
        /* <DEDUP_REMOVED lines=48> */
.L_x_857:
        /* <DEDUP_REMOVED lines=10> */
[-C--:B------:R-:W-:Y:S01]  /*8b90*/  FMUL.FTZ R88, R88, R53.reuse ;  /* 0x0000003558587220 */ /* 0x080fe20000410000 */
[----:B------:R-:W-:Y:S01]  /*8ba0*/  F2FP.F16.F32.PACK_AB R5, R81, R20 ;  /* 0x000000145105723e */ /* 0x000fe200000000ff */
[-C--:B------:R-:W-:Y:S01]  /*8bb0*/  FMUL.FTZ R89, R89, R53.reuse ;  /* 0x0000003559597220 */ /* 0x080fe20000410000 */
[----:B------:R-:W-:Y:S01]  /*8bc0*/  F2FP.F16.F32.PACK_AB R6, R26, R24 ;  /* 0x000000181a06723e */ /* 0x000fe200000000ff */
[-C--:B------:R-:W-:Y:S01]  /*8bd0*/  FMUL.FTZ R92, R92, R53.reuse ;  /* 0x000000355c5c7220 */ /* 0x080fe20000410000 */
[----:B------:R-:W-:Y:S01]  /*8be0*/  F2FP.F16.F32.PACK_AB R7, R74, R14 ;  /* 0x0000000e4a07723e */ /* 0x000fe200000000ff */
[----:B------:R-:W-:Y:S01]  /*8bf0*/  FMUL.FTZ R93, R93, R53 ;  /* 0x000000355d5d7220 */ /* 0x000fe20000410000 */
[----:B------:R-:W-:Y:S01]  /*8c00*/  F2FP.F16.F32.PACK_AB R28, R30, R28 ;  /* 0x0000001c1e1c723e */ /* 0x000fe200000000ff */
[----:B------:R-:W-:Y:S01]  /*8c10*/  SYNCS.ARRIVE.TRANS64.RED.A1T0 RZ, [UR6], RZ ;  /* 0x000000ffffff79a7 */ /* 0x000fe20008100406 */
[----:B------:R-:W-:Y:S01]  /*8c20*/  F2FP.F16.F32.PACK_AB R29, R27, R29 ;  /* 0x0000001d1b1d723e */ /* 0x000fe200000000ff */
[----:B------:R-:W-:Y:S01]  /*8c30*/  STSM.16.M88.4 [R17+0x21800], R8 ;  /* 0x0218000811007844 */ /* 0x000fe20000000200 */
[----:B------:R-:W-:Y:S01]  /*8c40*/  F2FP.F16.F32.PACK_AB R30, R34, R32 ;  /* 0x00000020221e723e */ /* 0x000fe200000000ff */
[----:B------:R-:W-:Y:S01]  /*8c50*/  FMUL.FTZ R96, R96, R53 ;  /* 0x0000003560607220 */ /* 0x000fe20000410000 */
[----:B------:R-:W-:Y:S01]  /*8c60*/  F2FP.F16.F32.PACK_AB R31, R25, R31 ;  /* 0x0000001f191f723e */ /* 0x000fe200000000ff */
[----:B------:R0:W-:Y:S01]  /*8c70*/  STSM.16.M88.4 [R23], R4 ;  /* 0x0000000417007844 */ /* 0x0001e20000000200 */
[----:B------:R-:W-:Y:S01]  /*8c80*/  F2FP.F16.F32.PACK_AB R36, R38, R36 ;  /* 0x000000242624723e */ /* 0x000fe200000000ff */
[----:B------:R-:W-:Y:S01]  /*8c90*/  FMUL.FTZ R97, R97, R53 ;  /* 0x0000003561617220 */ /* 0x000fe20000410000 */
[----:B------:R-:W-:Y:S01]  /*8ca0*/  F2FP.F16.F32.PACK_AB R37, R21, R37 ;  /* 0x000000251525723e */ /* 0x000fe200000000ff */
[----:B------:R-:W-:Y:S01]  /*8cb0*/  STSM.16.M88.4 [R22], R28 ;  /* 0x0000001c16007844 */ /* 0x000fe20000000200 */
[----:B------:R-:W-:Y:S01]  /*8cc0*/  F2FP.F16.F32.PACK_AB R38, R42, R40 ;  /* 0x000000282a26723e */ /* 0x000fe200000000ff */
[----:B------:R-:W-:Y:S01]  /*8cd0*/  FMUL.FTZ R100, R100, R53 ;  /* 0x0000003564647220 */ /* 0x000fe20000410000 */
[----:B------:R-:W-:Y:S01]  /*8ce0*/  F2FP.F16.F32.PACK_AB R39, R86, R39 ;  /* 0x000000275627723e */ /* 0x000fe200000000ff */
[-C--:B------:R-:W-:Y:S01]  /*8cf0*/  FMUL.FTZ R101, R101, R53.reuse ;  /* 0x0000003565657220 */ /* 0x080fe20000410000 */
        /* <DEDUP_REMOVED lines=8> */
[----:B0-----:R-:W-:Y:S01]  /*8d80*/  F2FP.F16.F32.PACK_AB R4, R54, R52 ;  /* 0x000000343604723e */ /* 0x001fe200000000ff */
[----:B------:R-:W-:Y:S01]  /*8d90*/  FMUL.FTZ R109, R109, R53 ;  /* 0x000000356d6d7220 */ /* 0x000fe20000410000 */
[----:B------:R-:W-:Y:S01]  /*8da0*/  F2FP.F16.F32.PACK_AB R5, R83, R33 ;  /* 0x000000215305723e */ /* 0x000fe200000000ff */
[----:B------:R-:W-:Y:S01]  /*8db0*/  STSM.16.M88.4 [R17+0x27800], R44 ;  /* 0x0278002c11007844 */ /* 0x000fe20000000200 */
[----:B------:R-:W-:Y:S01]  /*8dc0*/  F2FP.F16.F32.PACK_AB R6, R58, R56 ;  /* 0x000000383a06723e */ /* 0x000fe200000000ff */
[----:B------:R-:W-:Y:S01]  /*8dd0*/  FMUL.FTZ R112, R112, R53 ;  /* 0x0000003570707220 */ /* 0x000fe20000410000 */
[----:B------:R-:W-:Y:S01]  /*8de0*/  F2FP.F16.F32.PACK_AB R7, R57, R35 ;  /* 0x000000233907723e */ /* 0x000fe200000000ff */
[-C--:B------:R-:W-:Y:S01]  /*8df0*/  FMUL.FTZ R113, R113, R53.reuse ;  /* 0x0000003571717220 */ /* 0x080fe20000410000 */
        /* <DEDUP_REMOVED lines=16> */
[----:B------:R-:W-:Y:S01]  /*8f00*/  ISETP.GT.AND P1, PT, R3, UR57, PT ;  /* 0x0000003903007c0c */ /* 0x000fe2000bf24270 */
[-C--:B------:R-:W-:Y:S01]  /*8f10*/  FMUL.FTZ R128, R128, R53.reuse ;  /* 0x0000003580807220 */ /* 0x080fe20000410000 */
[-C--:B------:R-:W-:Y:S01]  /*8f20*/  FMUL.FTZ R129, R129, R53.reuse ;  /* 0x0000003581817220 */ /* 0x080fe20000410000 */
[----:B------:R1:W-:Y:S01]  /*8f30*/  STSM.16.M88.4 [R18+0x6000], R48 ;  /* 0x0060003012007844 */ /* 0x0003e20000000200 */
[-C--:B------:R-:W-:Y:S01]  /*8f40*/  FMUL.FTZ R132, R132, R53.reuse ;  /* 0x0000003584847220 */ /* 0x080fe20000410000 */
[----:B------:R-:W-:Y:S01]  /*8f50*/  FMUL.FTZ R133, R133, R53 ;  /* 0x0000003585857220 */ /* 0x000fe20000410000 */
[-C--:B------:R-:W-:Y:S01]  /*8f60*/  FMUL.FTZ R90, R90, R13.reuse ;  /* 0x0000000d5a5a7220 */ /* 0x080fe20000410000 */
[----:B------:R-:W-:Y:S01]  /*8f70*/  @!PT LDS RZ, [RZ] ;  /* 0x00000000fffff984 */ /* 0x000fe20000000800 */
[----:B------:R-:W-:Y:S01]  /*8f80*/  @!PT LDS RZ, [RZ] ;  /* 0x00000000fffff984 */ /* 0x000fe20000000800 */
[----:B------:R-:W-:Y:S01]  /*8f90*/  @!PT LDS RZ, [RZ] ;  /* 0x00000000fffff984 */ /* 0x000fe20000000800 */
[----:B------:R-:W-:Y:S01]  /*8fa0*/  @!PT LDS RZ, [RZ] ;  /* 0x00000000fffff984 */ /* 0x000fe20000000800 */
[----:B------:R2:W-:Y:S06]  /*8fb0*/  MEMBAR.ALL.CTA ;  /* 0x0000000000007992 */ /* 0x0005ec0000008000 */
[----:B--2---:R-:W2:Y:S01]  /*8fc0*/  FENCE.VIEW.ASYNC.S ;  /* 0x00000000000073c6 */ /* 0x004ea20000000000 */
        /* <DEDUP_REMOVED lines=23> */
[----:B------:R-:W-:-:S02]  /*9140*/  VIADD R3, R3, 0xffffffff ;  /* 0xffffffff03037836 */ /* 0x000fc40000000000 */
[----:B0-----:R-:W-:Y:S02]  /*9150*/  IMAD.MOV.U32 R5, RZ, RZ, R77 ;  /* 0x000000ffff057224 */ /* 0x001fe400078e004d */
[----:B------:R-:W-:Y:S01]  /*9160*/  IMAD.MOV.U32 R4, RZ, RZ, R76 ;  /* 0x000000ffff047224 */ /* 0x000fe200078e004c */
[----:B--2---:R-:W-:Y:S01]  /*9170*/  NOP ;  /* 0x0000000000007918 */ /* 0x004fe20000000000 */
[----:B-1----:R-:W-:Y:S05]  /*9180*/  @P1 BRA `(.L_x_858) ;  /* 0xffffffc4007c1947 */ /* 0x002fea000383ffff */
[----:B------:R-:W-:-:S07]  /*9190*/  IMAD.MOV.U32 R7, RZ, RZ, R3 ;  /* 0x000000ffff077224 */ /* 0x000fce00078e0003 */
.L_x_839:
[----:B------:R-:W-:Y:S01]  /*91a0*/  UISETP.NE.AND UP1, UPT, UR51, URZ, UPT ;  /* 0x0000003f3300728c */ /* 0x000fe2000bf25270 */
[----:B------:R-:W-:Y:S01]  /*91b0*/  IADD3 R4, -R143, 0x1, RZ ;  /* 0x000000018f047810 */ /* 0x000fe20007ffe1ff */
[----:B------:R-:W-:Y:S02]  /*91c0*/  UISETP.NE.AND UP0, UPT, UR50, URZ, UPT ;  /* 0x0000003f3200728c */ /* 0x000fe4000bf05270 */
[----:B------:R-:W-:Y:S02]  /*91d0*/  UIADD3 UR10, UR39, 0xbf, URZ ;  /* 0x000000bf270a7890 */ /* 0x000fe4000fffe03f */
[----:B------:R-:W-:Y:S02]  /*91e0*/  IMAD R3, R141, UR44, R4 ;  /* 0x0000002c8d037c24 */ /* 0x000fe4000f8e0204 */
[----:B------:R-:W-:-:S03]  /*91f0*/  PLOP3.LUT P1, PT, PT, PT, UP0, 0x40, 0x0 ;  /* 0x000000000000781c */ /* 0x000fc60003f2e808 */
[----:B------:R-:W-:Y:S01]  /*9200*/  @UP1 ULDC UR6, c[0x0][0x44c] ;  /* 0x0001130000061ab9 */ /* 0x000fe20000000800 */
[----:B------:R-:W-:Y:S01]  /*9210*/  @UP1 ULDC UR11, c[0x0][0x450] ;  /* 0x00011400000b1ab9 */ /* 0x000fe20000000800 */
[----:B------:R-:W-:-:S04]  /*9220*/  UIMAD.WIDE.U32 UR6, UR10, UR6, URZ ;  /* 0x000000060a0672a5 */ /* 0x000fc8000f8e003f */
[----:B------:R-:W-:-:S06]  /*9230*/  @UP1 USHF.R.U32.HI UR10, URZ, UR11, UR7 ;  /* 0x0000000b3f0a1299 */ /* 0x000fcc0008011607 */
[----:B------:R-:W-:-:S04]  /*9240*/  VIADD R3, R3, UR10 ;  /* 0x0000000a03037c36 */ /* 0x000fc80008000000 */
[----:B------:R-:W-:Y:S01]  /*9250*/  VIADD R4, R3, -UR35 ;  /* 0x8000002303047c36 */ /* 0x000fe20008000000 */
[----:B------:R-:W-:Y:S06]  /*9260*/  @P1 BRA `(.L_x_859) ;  /* 0x0000000000441947 */ /* 0x000fec0003800000 */
[----:B------:R-:W-:-:S13]  /*9270*/  ISETP.GT.AND P1, PT, R3, -0x1, PT ;  /* 0xffffffff0300780c */ /* 0x000fda0003f24270 */
[----:B------:R-:W-:Y:S05]  /*9280*/  @P1 BRA `(.L_x_860) ;  /* 0x0000000000201947 */ /* 0x000fea0003800000 */
[----:B------:R-:W0:Y:S01]  /*9290*/  LDC R8, c[0x0][0x9e4] ;  /* 0x00027900ff087b82 */ /* 0x000e220000000800 */
[----:B------:R-:W-:Y:S02]  /*92a0*/  LOP3.LUT R3, RZ, R3, RZ, 0x33, !PT ;  /* 0x00000003ff037212 */ /* 0x000fe400078e33ff */
[----:B0-----:R-:W-:-:S13]  /*92b0*/  ISETP.NE.AND P1, PT, R8, 0x1, PT ;  /* 0x000000010800780c */ /* 0x001fda0003f25270 */
[----:B------:R-:W0:Y:S02]  /*92c0*/  @P1 LDC.64 R10, c[0x0][0x9e8] ;  /* 0x00027a00ff0a1b82 */ /* 0x000e240000000a00 */
[----:B0-----:R-:W-:-:S05]  /*92d0*/  @P1 IMAD.HI.U32 R6, R3, R10, RZ ;  /* 0x0000000a03061227 */ /* 0x001fca00078e00ff */
[----:B------:R-:W-:-:S04]  /*92e0*/  @P1 SHF.R.U32.HI R3, RZ, R11, R6 ;  /* 0x0000000bff031219 */ /* 0x000fc80000011606 */
[----:B------:R-:W-:Y:S01]  /*92f0*/  LOP3.LUT R3, RZ, R3, RZ, 0x33, !PT ;  /* 0x00000003ff037212 */ /* 0x000fe200078e33ff */
[----:B------:R-:W-:Y:S06]  /*9300*/  BRA `(.L_x_861) ;  /* 0x0000000000147947 */ /* 0x000fec0003800000 */
.L_x_860:
[----:B------:R-:W0:Y:S02]  /*9310*/  LDC R8, c[0x0][0x9e4] ;  /* 0x00027900ff087b82 */ /* 0x000e240000000800 */
[----:B0-----:R-:W-:-:S13]  /*9320*/  ISETP.NE.AND P1, PT, R8, 0x1, PT ;  /* 0x000000010800780c */ /* 0x001fda0003f25270 */
[----:B------:R-:W0:Y:S02]  /*9330*/  @P1 LDC.64 R10, c[0x0][0x9e8] ;  /* 0x00027a00ff0a1b82 */ /* 0x000e240000000a00 */
[----:B0-----:R-:W-:-:S05]  /*9340*/  @P1 IMAD.HI.U32 R6, R3, R10, RZ ;  /* 0x0000000a03061227 */ /* 0x001fca00078e00ff */
[----:B------:R-:W-:-:S07]  /*9350*/  @P1 SHF.R.U32.HI R3, RZ, R11, R6 ;  /* 0x0000000bff031219 */ /* 0x000fce0000011606 */
.L_x_861:
[----:B------:R-:W-:-:S05]  /*9360*/  IMAD R3, R3, R8, RZ ;  /* 0x0000000803037224 */ /* 0x000fca00078e02ff */
[----:B------:R-:W-:-:S07]  /*9370*/  VIMNMX R4, R4, R3, !PT ;  /* 0x0000000304047248 */ /* 0x000fce0007fe0100 */
.L_x_859:
[----:B------:R-:W-:-:S05]  /*9380*/  VIADD R4, R4, 0x7f ;  /* 0x0000007f04047836 */ /* 0x000fca0000000000 */
[----:B------:R-:W-:-:S04]  /*9390*/  SHF.R.S32.HI R3, RZ, 0x1f, R4 ;  /* 0x0000001fff037819 */ /* 0x000fc80000011404 */
[----:B------:R-:W-:-:S04]  /*93a0*/  LEA.HI R3, R3, R4, RZ, 0x7 ;  /* 0x0000000403037211 */ /* 0x000fc800078f38ff */
[----:B------:R-:W-:-:S04]  /*93b0*/  SHF.R.S32.HI R3, RZ, 0x7, R3 ;  /* 0x00000007ff037819 */ /* 0x000fc80000011403 */
[----:B------:R-:W-:-:S04]  /*93c0*/  VIMNMX R4, R3, UR37, !PT ;  /* 0x0000002503047c48 */ /* 0x000fc8000ffe0100 */
[----:B------:R-:W-:-:S13]  /*93d0*/  ISETP.GE.AND P1, PT, R7, R4, PT ;  /* 0x000000040700720c */ /* 0x000fda0003f26270 */
[----:B------:R-:W-:Y:S05]  /*93e0*/  @!P1 BRA `(.L_x_862) ;  /* 0x0000002800489947 */ /* 0x000fea0003800000 */
[----:B------:R-:W-:Y:S01]  /*93f0*/  IMAD.MOV.U32 R6, RZ, RZ, R77 ;  /* 0x000000ffff067224 */ /* 0x000fe200078e004d */
[----:B------:R-:W-:Y:S01]  /*9400*/  UMOV UR28, UR47 ;  /* 0x0000002f001c7c82 */ /* 0x000fe20008000000 */
[----:B------:R-:W-:Y:S01]  /*9410*/  IMAD.MOV.U32 R3, RZ, RZ, R76 ;  /* 0x000000ffff037224 */ /* 0x000fe200078e004c */
[----:B------:R-:W-:Y:S01]  /*9420*/  UMOV UR35, UR46 ;  /* 0x0000002e00237c82 */ /* 0x000fe20008000000 */
[----:B------:R-:W-:Y:S01]  /*9430*/  IMAD.MOV.U32 R5, RZ, RZ, R7 ;  /* 0x000000ffff057224 */ /* 0x000fe200078e0007 */
[----:B------:R-:W-:Y:S01]  /*9440*/  ULDC UR34, c[0x0][0x9d8] ;  /* 0x0002760000227ab9 */ /* 0x000fe20000000800 */
[----:B------:R-:W-:-:S05]  /*9450*/  ULDC UR33, c[0x0][0x988] ;  /* 0x0002620000217ab9 */ /* 0x000fca0000000800 */
.L_x_873:
[----:B------:R-:W-:Y:S01]  /*9460*/  ISETP.NE.AND P2, PT, RZ, UR43, PT ;  /* 0x0000002bff007c0c */ /* 0x000fe2000bf45270 */
[----:B------:R-:W-:-:S04]  /*9470*/  UISETP.NE.AND UP0, UPT, UR35, 0x1, UPT ;  /* 0x000000012300788c */ /* 0x000fc8000bf05270 */
[----:B------:R-:W-:-:S04]  /*9480*/  USEL UR47, URZ, 0x1, UP0 ;  /* 0x000000013f2f7887 */ /* 0x000fc80008000000 */
[----:B------:R-:W-:-:S04]  /*9490*/  ULOP3.LUT UR47, UR28, UR47, URZ, 0x3c, !UPT ;  /* 0x0000002f1c2f7292 */ /* 0x000fc8000f8e3c3f */
[----:B------:R-:W-:Y:S08]  /*94a0*/  @P2 BRA `(.L_x_863) ;  /* 0x0000000000382947 */ /* 0x000ff00003800000 */
[----:B------:R-:W-:Y:S05]  /*94b0*/  @!P0 BRA `(.L_x_864) ;  /* 0x0000000000048947 */ /* 0x000fea0003800000 */
[----:B------:R-:W-:Y:S01]  /*94c0*/  BPT.TRAP 0x1 ;  /* 0x000000040000795c */ /* 0x000fe20000300000 */
.L_x_864:
        /* <DEDUP_REMOVED lines=9> */
.L_x_865:
[----:B-1----:R-:W-:Y:S05]  /*9560*/  @P1 BRA `(.L_x_863) ;  /* 0x0000000000081947 */ /* 0x002fea0003800000 */
[----:B------:R-:W1:Y:S02]  /*9570*/  SYNCS.PHASECHK.TRANS64.TRYWAIT P1, [UR6+0x2d830], R7 ;  /* 0x02d83007ff0075a7 */ /* 0x000e640008020146 */
[----:B-1----:R-:W-:Y:S05]  /*9580*/  @!P1 BRA `(.L_x_866) ;  /* 0x000000c800bc9947 */ /* 0x002fea0003800000 */
.L_x_863:
        /* <DEDUP_REMOVED lines=40> */
.L_x_868:
[----:B------:R-:W-:Y:S01]  /*9810*/  ULEA UR6, UR35, UR40, 0x3 ;  /* 0x0000002823067291 */ /* 0x000fe2000f8e183f */
[----:B------:R-:W-:-:S05]  /*9820*/  IMAD.U32 R7, RZ, RZ, UR28 ;  /* 0x0000001cff077e24 */ /* 0x000fca000f8e00ff */
[----:B------:R-:W-:-:S04]  /*9830*/  SHF.L.U32 R7, R7, 0x1f, RZ ;  /* 0x0000001f07077819 */ /* 0x000fc800000006ff */
[----:B------:R0:W1:Y:S01]  /*9840*/  SYNCS.PHASECHK.TRANS64.TRYWAIT P1, [UR6+0x2d850], R7 ;  /* 0x02d85007ff0075a7 */ /* 0x0000620008020146 */
[----:B------:R-:W-:Y:S05]  /*9850*/  @!P0 BRA `(.L_x_869) ;  /* 0x0000000000048947 */ /* 0x000fea0003800000 */
[----:B------:R-:W-:Y:S01]  /*9860*/  BPT.TRAP 0x1 ;  /* 0x000000040000795c */ /* 0x000fe20000300000 */
.L_x_869:
[----:B-1----:R-:W-:Y:S05]  /*9870*/  @P1 BRA `(.L_x_867) ;  /* 0x0000000000081947 */ /* 0x002fea0003800000 */
[----:B------:R-:W1:Y:S02]  /*9880*/  SYNCS.PHASECHK.TRANS64.TRYWAIT P1, [UR6+0x2d850], R7 ;  /* 0x02d85007ff0075a7 */ /* 0x000e640008020146 */
[----:B-1----:R-:W-:Y:S05]  /*9890*/  @!P1 BRA `(.L_x_870) ;  /* 0x000000c800109947 */ /* 0x002fea0003800000 */
.L_x_867:
        /* <DEDUP_REMOVED lines=70> */
.L_x_871:
        /* <DEDUP_REMOVED lines=193> */
[----:B-1----:R-:W-:Y:S02]  /*a910*/  FMNMX.FTZ R79, R75, R80, !PT ;  /* 0x000000504b4f7209 */ /* 0x002fe40007810000 */
[----:B--2---:R-:W-:-:S05]  /*a920*/  FMNMX.FTZ R80, R74, R77, !PT ;  /* 0x0000004d4a507209 */ /* 0x004fca0007810000 */
[----:B------:R-:W1:Y:S01]  /*a930*/  SHFL.BFLY PT, R77, R80, 0x2, 0x1f ;  /* 0x0c401f00504d7f89 */ /* 0x000e6200000e0000 */
        /* <DEDUP_REMOVED lines=43> */
[C---:B------:R-:W-:Y:S01]  /*abf0*/  FADD.FTZ R3, -R77.reuse, R6 ;  /* 0x000000064d037221 */ /* 0x040fe20000010100 */
[----:B------:R-:W-:Y:S01]  /*ac00*/  FMUL.FTZ R79, R77, UR33 ;  /* 0x000000214d4f7c20 */ /* 0x000fe20008410000 */
[----:B------:R0:W-:Y:S02]  /*ac10*/  MUFU.EX2 R6, R83 ;  /* 0x0000005300067308 */ /* 0x0001e40000000800 */
[----:B------:R-:W-:Y:S01]  /*ac20*/  FMUL.FTZ R3, R3, UR33 ;  /* 0x0000002103037c20 */ /* 0x000fe20008410000 */
[--C-:B------:R-:W-:Y:S01]  /*ac30*/  FFMA.FTZ R9, R9, UR33, -R79.reuse ;  /* 0x0000002109097c23 */ /* 0x100fe2000801084f */
[--C-:B------:R-:W-:Y:S01]  /*ac40*/  FFMA.FTZ R10, R10, UR33, -R79.reuse ;  /* 0x000000210a0a7c23 */ /* 0x100fe2000801084f */
[--C-:B------:R-:W-:Y:S01]  /*ac50*/  FFMA.FTZ R13, R13, UR33, -R79.reuse ;  /* 0x000000210d0d7c23 */ /* 0x100fe2000801084f */
[--C-:B------:R-:W-:Y:S01]  /*ac60*/  FFMA.FTZ R87, R14, UR33, -R79.reuse ;  /* 0x000000210e577c23 */ /* 0x100fe2000801084f */
[--C-:B------:R-:W-:Y:S01]  /*ac70*/  FFMA.FTZ R14, R21, UR33, -R79.reuse ;  /* 0x00000021150e7c23 */ /* 0x100fe2000801084f */
[----:B------:R-:W1:Y:S01]  /*ac80*/  MUFU.EX2 R7, R7 ;  /* 0x0000000700077308 */ /* 0x000e620000000800 */
        /* <DEDUP_REMOVED lines=11> */
[--C-:B0-----:R-:W-:Y:S01]  /*ad40*/  FFMA.FTZ R83, R40, UR33, -R79.reuse ;  /* 0x0000002128537c23 */ /* 0x101fe2000801084f */
[--C-:B------:R-:W-:Y:S01]  /*ad50*/  FFMA.FTZ R82, R44, UR33, -R79.reuse ;  /* 0x000000212c527c23 */ /* 0x100fe2000801084f */
[--C-:B------:R-:W-:Y:S01]  /*ad60*/  FFMA.FTZ R81, R48, UR33, -R79.reuse ;  /* 0x0000002130517c23 */ /* 0x100fe2000801084f */
[----:B------:R-:W-:Y:S01]  /*ad70*/  FFMA.FTZ R36, R51, UR33, -R79 ;  /* 0x0000002133247c23 */ /* 0x000fe2000801084f */
[----:B------:R-:W0:Y:S01]  /*ad80*/  MUFU.EX2 R9, R9 ;  /* 0x0000000900097308 */ /* 0x000e220000000800 */
        /* <DEDUP_REMOVED lines=8> */
[----:B------:R-:W-:-:S07]  /*ae10*/  FFMA.FTZ R60, R78, UR33, -R79 ;  /* 0x000000214e3c7c23 */ /* 0x000fce000801084f */
[----:B------:R-:W2:Y:S01]  /*ae20*/  MUFU.EX2 R10, R10 ;  /* 0x0000000a000a7308 */ /* 0x000ea20000000800 */
[----:B0-----:R-:W-:-:S07]  /*ae30*/  FFMA.FTZ R43, R3, R0, R9 ;  /* 0x00000000032b7223 */ /* 0x001fce0000010009 */
        /* <DEDUP_REMOVED lines=10> */
[--C-:B------:R-:W-:Y:S01]  /*aee0*/  FFMA.FTZ R39, R55, UR33, -R79.reuse ;  /* 0x0000002137277c23 */ /* 0x100fe2000801084f */
[--C-:B------:R-:W-:Y:S01]  /*aef0*/  FFMA.FTZ R55, R56, UR33, -R79.reuse ;  /* 0x0000002138377c23 */ /* 0x100fe2000801084f */
[----:B------:R-:W-:-:S04]  /*af00*/  FFMA.FTZ R56, R72, UR33, -R79 ;  /* 0x0000002148387c23 */ /* 0x000fc8000801084f */
        /* <DEDUP_REMOVED lines=112> */
[----:B0-----:R-:W-:Y:S01]  /*b610*/  FADD.FTZ R67, R59, R2 ;  /* 0x000000023b437221 */ /* 0x001fe20000010000 */
[----:B-1----:R-:W-:-:S03]  /*b620*/  FADD.FTZ R2, R74, R63 ;  /* 0x0000003f4a027221 */ /* 0x002fc60000010000 */
[----:B--2---:R-:W-:Y:S01]  /*b630*/  FADD.FTZ R0, R60, R67 ;  /* 0x000000433c007221 */ /* 0x004fe20000010000 */
[----:B------:R-:W-:Y:S06]  /*b640*/  @!P0 BRA `(.L_x_872) ;  /* 0x0000000000048947 */ /* 0x000fec0003800000 */
[----:B------:R-:W-:Y:S01]  /*b650*/  BPT.TRAP 0x1 ;  /* 0x000000040000795c */ /* 0x000fe20000300000 */
.L_x_872:
        /* <DEDUP_REMOVED lines=16> */
[-C--:B------:R-:W-:Y:S01]  /*b760*/  FMUL.FTZ R93, R93, R6.reuse ;  /* 0x000000065d5d7220 */ /* 0x080fe20000410000 */
        /* <DEDUP_REMOVED lines=9> */
[-C--:B------:R-:W-:Y:S01]  /*b800*/  FMUL.FTZ R97, R97, R6.reuse ;  /* 0x0000000661617220 */ /* 0x080fe20000410000 */
[----:B------:R-:W-:Y:S01]  /*b810*/  F2FP.F16.F32.PACK_AB R28, R38, R37 ;  /* 0x00000025261c723e */ /* 0x000fe200000000ff */
[----:B------:R2:W-:Y:S01]  /*b820*/  STSM.16.M88.4 [R22], R24 ;  /* 0x0000001816007844 */ /* 0x0005e20000000200 */
[----:B------:R-:W-:Y:S01]  /*b830*/  F2FP.F16.F32.PACK_AB R30, R42, R41 ;  /* 0x000000292a1e723e */ /* 0x000fe200000000ff */
[----:B------:R-:W-:Y:S01]  /*b840*/  FMUL.FTZ R100, R100, R6 ;  /* 0x0000000664647220 */ /* 0x000fe20000410000 */
[----:B------:R-:W-:Y:S01]  /*b850*/  F2FP.F16.F32.PACK_AB R31, R82, R32 ;  /* 0x00000020521f723e */ /* 0x000fe200000000ff */
[-C--:B------:R-:W-:Y:S01]  /*b860*/  FMUL.FTZ R101, R101, R6.reuse ;  /* 0x0000000665657220 */ /* 0x080fe20000410000 */
        /* <DEDUP_REMOVED lines=8> */
[----:B0-----:R-:W-:Y:S01]  /*b8f0*/  F2FP.F16.F32.PACK_AB R8, R54, R53 ;  /* 0x000000353608723e */ /* 0x001fe200000000ff */
[-C--:B------:R-:W-:Y:S01]  /*b900*/  FMUL.FTZ R109, R109, R6.reuse ;  /* 0x000000066d6d7220 */ /* 0x080fe20000410000 */
[----:B------:R-:W-:Y:S01]  /*b910*/  F2FP.F16.F32.PACK_AB R9, R55, R39 ;  /* 0x000000273709723e */ /* 0x000fe200000000ff */
[----:B------:R3:W-:Y:S01]  /*b920*/  STSM.16.M88.4 [R17+0x27800], R32 ;  /* 0x0278002011007844 */ /* 0x0007e20000000200 */
[----:B------:R-:W-:Y:S01]  /*b930*/  F2FP.F16.F32.PACK_AB R10, R58, R57 ;  /* 0x000000393a0a723e */ /* 0x000fe200000000ff */
[----:B------:R-:W-:Y:S01]  /*b940*/  FMUL.FTZ R112, R112, R6 ;  /* 0x0000000670707220 */ /* 0x000fe20000410000 */
[----:B------:R-:W-:Y:S01]  /*b950*/  F2FP.F16.F32.PACK_AB R11, R52, R40 ;  /* 0x00000028340b723e */ /* 0x000fe200000000ff */
[-C--:B------:R-:W-:Y:S01]  /*b960*/  FMUL.FTZ R113, R113, R6.reuse ;  /* 0x0000000671717220 */ /* 0x080fe20000410000 */
[----:B-1----:R-:W-:Y:S01]  /*b970*/  F2FP.F16.F32.PACK_AB R12, R62, R61 ;  /* 0x0000003d3e0c723e */ /* 0x002fe200000000ff */
[-C--:B------:R-:W-:Y:S01]  /*b980*/  FMUL.FTZ R116, R116, R6.reuse ;  /* 0x0000000674747220 */ /* 0x080fe20000410000 */
[----:B------:R-:W-:Y:S01]  /*b990*/  F2FP.F16.F32.PACK_AB R13, R51, R43 ;  /* 0x0000002b330d723e */ /* 0x000fe200000000ff */
[----:B------:R3:W-:Y:S01]  /*b9a0*/  STSM.16.M88.4 [R136], R8 ;  /* 0x0000000888007844 */ /* 0x0007e20000000200 */
[----:B------:R-:W-:Y:S01]  /*b9b0*/  F2FP.F16.F32.PACK_AB R14, R66, R65 ;  /* 0x00000041420e723e */ /* 0x000fe200000000ff */
[----:B------:R-:W-:Y:S01]  /*b9c0*/  FMUL.FTZ R117, R117, R6 ;  /* 0x0000000675757220 */ /* 0x000fe20000410000 */
[----:B------:R-:W-:Y:S01]  /*b9d0*/  F2FP.F16.F32.PACK_AB R15, R48, R44 ;  /* 0x0000002c300f723e */ /* 0x000fe200000000ff */
[-C--:B------:R-:W-:Y:S01]  /*b9e0*/  FMUL.FTZ R120, R120, R6.reuse ;  /* 0x0000000678787220 */ /* 0x080fe20000410000 */
[----:B--2---:R-:W-:Y:S01]  /*b9f0*/  F2FP.F16.F32.PACK_AB R24, R70, R69 ;  /* 0x000000454618723e */ /* 0x004fe200000000ff */
[-C--:B------:R-:W-:Y:S01]  /*ba00*/  FMUL.FTZ R121, R121, R6.reuse ;  /* 0x0000000679797220 */ /* 0x080fe20000410000 */
[----:B------:R-:W-:Y:S01]  /*ba10*/  F2FP.F16.F32.PACK_AB R25, R56, R47 ;  /* 0x0000002f3819723e */ /* 0x000fe200000000ff */
[----:B------:R3:W-:Y:S01]  /*ba20*/  STSM.16.M88.4 [R22+0x6000], R12 ;  /* 0x0060000c16007844 */ /* 0x0007e20000000200 */
[----:B------:R-:W-:Y:S01]  /*ba30*/  F2FP.F16.F32.PACK_AB R26, R74, R73 ;  /* 0x000000494a1a723e */ /* 0x000fe200000000ff */
[-C--:B------:R-:W-:Y:S01]  /*ba40*/  FMUL.FTZ R124, R124, R6.reuse ;  /* 0x000000067c7c7220 */ /* 0x080fe20000410000 */
[----:B------:R-:W-:Y:S01]  /*ba50*/  F2FP.F16.F32.PACK_AB R27, R60, R59 ;  /* 0x0000003b3c1b723e */ /* 0x000fe200000000ff */
[----:B------:R-:W-:Y:S01]  /*ba60*/  FMUL.FTZ R125, R125, R6 ;  /* 0x000000067d7d7220 */ /* 0x000fe20000410000 */
[----:B------:R-:W-:Y:S01]  /*ba70*/  ISETP.GT.AND P1, PT, R5, R4, PT ;  /* 0x000000040500720c */ /* 0x000fe20003f24270 */
        /* <DEDUP_REMOVED lines=36> */
[----:B------:R-:W-:Y:S02]  /*bcc0*/  IMAD.MOV.U32 R6, RZ, RZ, R77 ;  /* 0x000000ffff067224 */ /* 0x000fe400078e004d */
[----:B------:R-:W-:Y:S01]  /*bcd0*/  IMAD.MOV.U32 R3, RZ, RZ, R76 ;  /* 0x000000ffff037224 */ /* 0x000fe200078e004c */
[----:B0-----:R-:W-:Y:S01]  /*bce0*/  NOP ;  /* 0x0000000000007918 */ /* 0x001fe20000000000 */
[----:B---3--:R-:W-:Y:S05]  /*bcf0*/  @P1 BRA `(.L_x_873) ;  /* 0xffffffd400d81947 */ /* 0x008fea000383ffff */
[----:B------:R-:W-:-:S07]  /*bd00*/  IMAD.MOV.U32 R7, RZ, RZ, R5 ;  /* 0x000000ffff077224 */ /* 0x000fce00078e0005 */
.L_x_862:
[----:B------:R-:W-:-:S13]  /*bd10*/  ISETP.GE.AND P1, PT, R7, UR37, PT ;  /* 0x0000002507007c0c */ /* 0x000fda000bf26270 */
[----:B------:R-:W-:Y:S05]  /*bd20*/  @!P1 BRA `(.L_x_874) ;  /* 0x00000038009c9947 */ /* 0x000fea0003800000 */
[----:B------:R-:W-:Y:S01]  /*bd30*/  IMAD.MOV.U32 R4, RZ, RZ, R77 ;  /* 0x000000ffff047224 */ /* 0x000fe200078e004d */
[----:B------:R-:W-:Y:S01]  /*bd40*/  UMOV UR28, UR47 ;  /* 0x0000002f001c7c82 */ /* 0x000fe20008000000 */
[----:B------:R-:W-:Y:S01]  /*bd50*/  IMAD.MOV.U32 R3, RZ, RZ, R76 ;  /* 0x000000ffff037224 */ /* 0x000fe200078e004c */
[----:B------:R-:W-:Y:S01]  /*bd60*/  UMOV UR57, UR46 ;  /* 0x0000002e00397c82 */ /* 0x000fe20008000000 */
[----:B------:R-:W-:Y:S01]  /*bd70*/  ULDC UR34, c[0x0][0x9e4] ;  /* 0x0002790000227ab9 */ /* 0x000fe20000000800 */
[----:B------:R-:W-:Y:S01]  /*bd80*/  ULDC UR55, c[0x0][0x9dc] ;  /* 0x0002770000377ab9 */ /* 0x000fe20000000800 */
[----:B------:R-:W-:Y:S01]  /*bd90*/  ULDC UR54, c[0x0][0x288] ;  /* 0x0000a20000367ab9 */ /* 0x000fe20000000800 */
[----:B------:R-:W-:Y:S01]  /*bda0*/  ULDC UR56, c[0x0][0x9d8] ;  /* 0x0002760000387ab9 */ /* 0x000fe20000000800 */
[----:B------:R-:W-:Y:S01]  /*bdb0*/  ULDC UR33, c[0x0][0x988] ;  /* 0x0002620000217ab9 */ /* 0x000fe20000000800 */
[----:B------:R-:W-:-:S05]  /*bdc0*/  ULDC UR35, c[0x0][0x9e0] ;  /* 0x0002780000237ab9 */ /* 0x000fca0000000800 */
.L_x_893:
[----:B------:R-:W-:Y:S01]  /*bdd0*/  ISETP.NE.AND P2, PT, RZ, UR43, PT ;  /* 0x0000002bff007c0c */ /* 0x000fe2000bf45270 */
[----:B------:R-:W-:-:S04]  /*bde0*/  UISETP.NE.AND UP0, UPT, UR57, 0x1, UPT ;  /* 0x000000013900788c */ /* 0x000fc8000bf05270 */
[----:B------:R-:W-:-:S04]  /*bdf0*/  USEL UR47, URZ, 0x1, UP0 ;  /* 0x000000013f2f7887 */ /* 0x000fc80008000000 */
[----:B------:R-:W-:-:S04]  /*be00*/  ULOP3.LUT UR47, UR28, UR47, URZ, 0x3c, !UPT ;  /* 0x0000002f1c2f7292 */ /* 0x000fc8000f8e3c3f */
[----:B------:R-:W-:Y:S08]  /*be10*/  @P2 BRA `(.L_x_875) ;  /* 0x0000000000382947 */ /* 0x000ff00003800000 */
[----:B------:R-:W-:Y:S05]  /*be20*/  @!P0 BRA `(.L_x_876) ;  /* 0x0000000000048947 */ /* 0x000fea0003800000 */
[----:B------:R-:W-:Y:S01]  /*be30*/  BPT.TRAP 0x1 ;  /* 0x000000040000795c */ /* 0x000fe20000300000 */
.L_x_876:
        /* <DEDUP_REMOVED lines=9> */
.L_x_877:
[----:B-1----:R-:W-:Y:S05]  /*bed0*/  @P1 BRA `(.L_x_875) ;  /* 0x0000000000081947 */ /* 0x002fea0003800000 */
[----:B------:R-:W1:Y:S02]  /*bee0*/  SYNCS.PHASECHK.TRANS64.TRYWAIT P1, [UR6+0x2d830], R5 ;  /* 0x02d83005ff0075a7 */ /* 0x000e640008020146 */
[----:B-1----:R-:W-:Y:S05]  /*bef0*/  @!P1 BRA `(.L_x_878) ;  /* 0x000000a000909947 */ /* 0x002fea0003800000 */
.L_x_875:
        /* <DEDUP_REMOVED lines=40> */
.L_x_880:
[----:B------:R-:W-:Y:S01]  /*c180*/  ULEA UR6, UR57, UR40, 0x3 ;  /* 0x0000002839067291 */ /* 0x000fe2000f8e183f */
[----:B------:R-:W-:-:S05]  /*c190*/  IMAD.U32 R5, RZ, RZ, UR28 ;  /* 0x0000001cff057e24 */ /* 0x000fca000f8e00ff */
[----:B------:R-:W-:-:S04]  /*c1a0*/  SHF.L.U32 R5, R5, 0x1f, RZ ;  /* 0x0000001f05057819 */ /* 0x000fc800000006ff */
[----:B------:R0:W1:Y:S01]  /*c1b0*/  SYNCS.PHASECHK.TRANS64.TRYWAIT P1, [UR6+0x2d850], R5 ;  /* 0x02d85005ff0075a7 */ /* 0x0000620008020146 */
[----:B------:R-:W-:Y:S05]  /*c1c0*/  @!P0 BRA `(.L_x_881) ;  /* 0x0000000000048947 */ /* 0x000fea0003800000 */
[----:B------:R-:W-:Y:S01]  /*c1d0*/  BPT.TRAP 0x1 ;  /* 0x000000040000795c */ /* 0x000fe20000300000 */
.L_x_881:
[----:B-1----:R-:W-:Y:S05]  /*c1e0*/  @P1 BRA `(.L_x_879) ;  /* 0x0000000000081947 */ /* 0x002fea0003800000 */
[----:B------:R-:W1:Y:S02]  /*c1f0*/  SYNCS.PHASECHK.TRANS64.TRYWAIT P1, [UR6+0x2d850], R5 ;  /* 0x02d85005ff0075a7 */ /* 0x000e640008020146 */
[----:B-1----:R-:W-:Y:S05]  /*c200*/  @!P1 BRA `(.L_x_882) ;  /* 0x0000009c00e49947 */ /* 0x002fea0003800000 */
.L_x_879:
        /* <DEDUP_REMOVED lines=70> */
.L_x_883:
        /* <DEDUP_REMOVED lines=9> */
[----:B------:R-:W-:Y:S01]  /*c700*/  FMUL.FTZ R56, R65, UR56 ;  /* 0x0000003841387c20 */ /* 0x000fe20008410000 */
[----:B------:R-:W-:-:S02]  /*c710*/  VIADD R52, R137, UR39 ;  /* 0x0000002789347c36 */ /* 0x000fc40008000000 */
[----:B------:R-:W-:Y:S01]  /*c720*/  FMUL.FTZ R12, R29, UR56 ;  /* 0x000000381d0c7c20 */ /* 0x000fe20008410000 */
[----:B------:R-:W-:Y:S01]  /*c730*/  FMUL.FTZ R65, R75, UR56 ;  /* 0x000000384b417c20 */ /* 0x000fe20008410000 */
[----:B------:R-:W-:Y:S01]  /*c740*/  FMUL.FTZ R9, R27, UR56 ;  /* 0x000000381b097c20 */ /* 0x000fe20008410000 */
[----:B------:R-:W-:Y:S01]  /*c750*/  FMUL.FTZ R29, R42, UR56 ;  /* 0x000000382a1d7c20 */ /* 0x000fe20008410000 */
[----:B------:R-:W-:Y:S01]  /*c760*/  @UP1 ULDC UR7, c[0x0][0x44c] ;  /* 0x0001130000071ab9 */ /* 0x000fe20000000800 */
[----:B------:R-:W1:Y:S01]  /*c770*/  LDC R75, c[0x0][0x2f0] ;  /* 0x0000bc00ff4b7b82 */ /* 0x000e620000000800 */
[----:B------:R-:W-:Y:S01]  /*c780*/  FMUL.FTZ R27, R39, UR56 ;  /* 0x00000038271b7c20 */ /* 0x000fe20008410000 */
[----:B------:R-:W-:Y:S01]  /*c790*/  FMUL.FTZ R42, R53, UR56 ;  /* 0x00000038352a7c20 */ /* 0x000fe20008410000 */
[----:B------:R-:W-:Y:S01]  /*c7a0*/  FMUL.FTZ R39, R51, UR56 ;  /* 0x0000003833277c20 */ /* 0x000fe20008410000 */
[----:B------:R-:W-:-:S04]  /*c7b0*/  @P1 IMAD.HI.U32 R53, R52, UR7, RZ ;  /* 0x0000000734351c27 */ /* 0x000fc8000f8e00ff */
[----:B------:R-:W-:Y:S01]  /*c7c0*/  FMUL.FTZ R51, R63, UR56 ;  /* 0x000000383f337c20 */ /* 0x000fe20008410000 */
[----:B------:R-:W-:Y:S01]  /*c7d0*/  FMUL.FTZ R63, R74, UR56 ;  /* 0x000000384a3f7c20 */ /* 0x000fe20008410000 */
[----:B------:R-:W-:Y:S01]  /*c7e0*/  FMUL.FTZ R13, R31, UR56 ;  /* 0x000000381f0d7c20 */ /* 0x000fe20008410000 */
[----:B------:R-:W-:Y:S01]  /*c7f0*/  FMUL.FTZ R74, R84, UR56 ;  /* 0x00000038544a7c20 */ /* 0x000fe20008410000 */
[----:B------:R-:W-:Y:S01]  /*c800*/  @UP1 ULDC UR7, c[0x0][0x450] ;  /* 0x0001140000071ab9 */ /* 0x000fe20000000800 */
[----:B------:R-:W-:Y:S01]  /*c810*/  FMUL.FTZ R31, R43, UR56 ;  /* 0x000000382b1f7c20 */ /* 0x000fe20008410000 */
[----:B------:R-:W-:Y:S02]  /*c820*/  IMAD.MOV.U32 R84, RZ, RZ, R52 ;  /* 0x000000ffff547224 */ /* 0x000fe400078e0034 */
[----:B------:R-:W-:Y:S01]  /*c830*/  FMUL.FTZ R43, R55, UR56 ;  /* 0x00000038372b7c20 */ /* 0x000fe20008410000 */
[----:B------:R-:W-:Y:S01]  /*c840*/  @P2 SHF.R.U32.HI R84, RZ, UR7, R53 ;  /* 0x00000007ff542c19 */ /* 0x000fe20008011635 */
[----:B------:R-:W-:Y:S01]  /*c850*/  FMUL.FTZ R55, R66, UR56 ;  /* 0x0000003842377c20 */ /* 0x000fe20008410000 */
[----:B------:R-:W-:Y:S01]  /*c860*/  ULEA UR6, UR46, UR40, 0x3 ;  /* 0x000000282e067291 */ /* 0x000fe2000f8e183f */
[----:B------:R-:W-:Y:S01]  /*c870*/  FMUL.FTZ R66, R76, UR56 ;  /* 0x000000384c427c20 */ /* 0x000fe20008410000 */
[----:B------:R-:W-:-:S02]  /*c880*/  IMAD.SHL.U32 R76, R7, 0x80, RZ ;  /* 0x00000080074c7824 */ /* 0x000fc400078e00ff */
[----:B0-----:R-:W-:Y:S01]  /*c890*/  FMUL.FTZ R5, R24, UR56 ;  /* 0x0000003818057c20 */ /* 0x001fe20008410000 */
[----:B------:R-:W-:Y:S01]  /*c8a0*/  UIADD3 UR6, UR6, 0x2d840, URZ ;  /* 0x0002d84006067890 */ /* 0x000fe2000fffe03f */
[----:B------:R-:W0:Y:S01]  /*c8b0*/  SHFL.IDX PT, R152, R84, RZ, 0x1c1f ;  /* 0x001c1fff54987589 */ /* 0x000e2200000e0000 */
        /* <DEDUP_REMOVED lines=46> */
[----:B------:R-:W2:Y:S01]  /*cba0*/  MUFU.TANH R5, R5 ;  /* 0x0000000500057308 */ /* 0x000ea20000002400 */
[----:B------:R-:W-:Y:S01]  /*cbb0*/  SYNCS.ARRIVE.TRANS64.RED.A1T0 RZ, [UR6], RZ ;  /* 0x000000ffffff79a7 */ /* 0x000fe20008100406 */
[----:B-1----:R-:W-:Y:S01]  /*cbc0*/  IMAD R52, R75, UR44, R52 ;  /* 0x0000002c4b347c24 */ /* 0x002fe2000f8e0234 */
[----:B------:R-:W-:-:S03]  /*cbd0*/  ULOP3.LUT UR6, URZ, UR55, URZ, 0x33, !UPT ;  /* 0x000000373f067292 */ /* 0x000fc6000f8e333f */
[----:B------:R-:W-:Y:S02]  /*cbe0*/  VIADD R52, R52, -UR54 ;  /* 0x8000003634347c36 */ /* 0x000fe40008000000 */
[----:B------:R-:W1:Y:S02]  /*cbf0*/  MUFU.TANH R8, R8 ;  /* 0x0000000800087308 */ /* 0x000e640000002400 */
[C---:B------:R-:W-:Y:S02]  /*cc00*/  VIADD R83, R52.reuse, UR35 ;  /* 0x0000002334537c36 */ /* 0x040fe40008000000 */
[----:B------:R-:W-:Y:S02]  /*cc10*/  VIADD R82, R52, UR6 ;  /* 0x0000000634527c36 */ /* 0x000fe40008000000 */
[----:B0-----:R-:W-:Y:S02]  /*cc20*/  IMAD.IADD R81, R83, 0x1, R152 ;  /* 0x0000000153517824 */ /* 0x001fe400078e0298 */
[----:B------:R-:W0:Y:S01]  /*cc30*/  MUFU.TANH R6, R6 ;  /* 0x0000000600067308 */ /* 0x000e220000002400 */
        /* <DEDUP_REMOVED lines=65> */
[----:B------:R-:W-:-:S05]  /*d050*/  VIADD R85, R52, -UR54 ;  /* 0x8000003634557c36 */ /* 0x000fca0008000000 */
        /* <DEDUP_REMOVED lines=10> */
.L_x_886:
[----:B------:R-:W-:-:S05]  /*d100*/  IMAD.U32 R86, RZ, RZ, UR34 ;  /* 0x00000022ff567e24 */ /* 0x000fca000f8e00ff */
[----:B------:R-:W-:-:S13]  /*d110*/  ISETP.NE.AND P1, PT, R86, 0x1, PT ;  /* 0x000000015600780c */ /* 0x000fda0003f25270 */
[----:B------:R-:W1:Y:S02]  /*d120*/  @P1 LDC.64 R52, c[0x0][0x9e8] ;  /* 0x00027a00ff341b82 */ /* 0x000e640000000a00 */
[----:B-1----:R-:W-:-:S05]  /*d130*/  @P1 IMAD.HI.U32 R52, R85, R52, RZ ;  /* 0x0000003455341227 */ /* 0x002fca00078e00ff */
[----:B------:R-:W-:-:S07]  /*d140*/  @P1 SHF.R.U32.HI R85, RZ, R53, R52 ;  /* 0x00000035ff551219 */ /* 0x000fce0000011634 */
.L_x_887:
[----:B------:R-:W-:Y:S05]  /*d150*/  BSYNC B0 ;  /* 0x0000000000007941 */ /* 0x000fea0003800000 */
.L_x_885:
[----:B------:R-:W-:-:S04]  /*d160*/  IMAD R85, R85, R86, -R76 ;  /* 0x0000005655557224 */ /* 0x000fc800078e0a4c */
[----:B------:R-:W-:-:S05]  /*d170*/  IMAD R85, R16, -0x2, R85 ;  /* 0xfffffffe10557824 */ /* 0x000fca00078e0255 */
[----:B------:R-:W-:Y:S02]  /*d180*/  VIADDMNMX R81, R85, R86, R81, PT ;  /* 0x0000005655517246 */ /* 0x000fe40003800151 */
[----:B------:R-:W-:-:S07]  /*d190*/  VIMNMX R80, R80, R85, !PT ;  /* 0x0000005550507248 */ /* 0x000fce0007fe0100 */
.L_x_884:
        /* <DEDUP_REMOVED lines=12> */
[----:B------:R-:W-:-:S02]  /*d260*/  FSEL R5, R5, -INF , !P6 ;  /* 0xff80000005057808 */ /* 0x000fc40007000000 */
[----:B------:R-:W-:Y:S01]  /*d270*/  FSEL R8, R8, -INF , !P2 ;  /* 0xff80000008087808 */ /* 0x000fe20005000000 */
[--C-:B-1----:R-:W-:Y:S01]  /*d280*/  IMAD.IADD R83, R83, 0x1, R52.reuse ;  /* 0x0000000153537824 */ /* 0x102fe200078e0234 */
[----:B------:R-:W-:Y:S01]  /*d290*/  ISETP.GT.AND P5, PT, R80, 0x9, P1 ;  /* 0x000000095000780c */ /* 0x000fe20000fa4270 */
[----:B------:R-:W-:Y:S01]  /*d2a0*/  IMAD.IADD R82, R82, 0x1, R52 ;  /* 0x0000000152527824 */ /* 0x000fe200078e0234 */
[C---:B------:R-:W-:Y:S02]  /*d2b0*/  ISETP.GT.AND P4, PT, R80.reuse, 0x10, P1 ;  /* 0x000000105000780c */ /* 0x040fe40000f84270 */
[C---:B------:R-:W-:Y:S02]  /*d2c0*/  ISETP.GT.AND P6, PT, R80.reuse, 0x11, P1 ;  /* 0x000000115000780c */ /* 0x040fe40000fc4270 */
[----:B------:R-:W-:Y:S02]  /*d2d0*/  ISETP.GT.AND P2, PT, R80, 0x18, P1 ;  /* 0x000000185000780c */ /* 0x000fe40000f44270 */
[----:B0-----:R-:W-:-:S02]  /*d2e0*/  FSEL R26, R26, -INF , !P3 ;  /* 0xff8000001a1a7808 */ /* 0x001fc40005800000 */
        /* <DEDUP_REMOVED lines=13> */
[----:B------:R-:W-:Y:S02]  /*d3c0*/  ISETP.GT.AND P2, PT, R80, 0x29, P1 ;  /* 0x000000295000780c */ /* 0x000fe40000f44270 */
        /* <DEDUP_REMOVED lines=81> */
.L_x_890:
[----:B------:R-:W-:-:S05]  /*d8e0*/  IMAD.U32 R80, RZ, RZ, UR34 ;  /* 0x00000022ff507e24 */ /* 0x000fca000f8e00ff */
[----:B------:R-:W-:-:S13]  /*d8f0*/  ISETP.NE.AND P2, PT, R80, 0x1, PT ;  /* 0x000000015000780c */ /* 0x000fda0003f45270 */
[----:B------:R-:W0:Y:S02]  /*d900*/  @P2 LDC.64 R52, c[0x0][0x9e8] ;  /* 0x00027a00ff342b82 */ /* 0x000e240000000a00 */
[----:B0-----:R-:W-:-:S05]  /*d910*/  @P2 IMAD.HI.U32 R52, R75, R52, RZ ;  /* 0x000000344b342227 */ /* 0x001fca00078e00ff */
[----:B------:R-:W-:-:S07]  /*d920*/  @P2 SHF.R.U32.HI R75, RZ, R53, R52 ;  /* 0x00000035ff4b2219 */ /* 0x000fce0000011634 */
.L_x_891:
[----:B------:R-:W-:Y:S05]  /*d930*/  BSYNC B0 ;  /* 0x0000000000007941 */ /* 0x000fea0003800000 */
.L_x_889:
[----:B------:R-:W-:-:S04]  /*d940*/  IMAD R75, R75, R80, -R76 ;  /* 0x000000504b4b7224 */ /* 0x000fc800078e0a4c */
[----:B------:R-:W-:-:S05]  /*d950*/  IMAD R75, R16, -0x2, R75 ;  /* 0xfffffffe104b7824 */ /* 0x000fca00078e024b */
[----:B------:R-:W-:Y:S02]  /*d960*/  VIADDMNMX R83, R75, R80, R83, PT ;  /* 0x000000504b537246 */ /* 0x000fe40003800153 */
[----:B------:R-:W-:-:S07]  /*d970*/  VIMNMX R82, R82, R75, !PT ;  /* 0x0000004b52527248 */ /* 0x000fce0007fe0100 */
.L_x_888:
        /* <DEDUP_REMOVED lines=13> */
[----:B------:R-:W-:Y:S02]  /*da50*/  ISETP.GT.AND P5, PT, R82, RZ, P1 ;  /* 0x000000ff5200720c */ /* 0x000fe40000fa4270 */
[----:B------:R-:W-:Y:S02]  /*da60*/  FMNMX.FTZ R53, R26, R53, !PT ;  /* 0x000000351a357209 */ /* 0x000fe40007810000 */
[----:B------:R-:W-:Y:S02]  /*da70*/  ISETP.GT.AND P2, PT, R82, 0x1, P1 ;  /* 0x000000015200780c */ /* 0x000fe40000f44270 */
[----:B------:R-:W-:Y:S02]  /*da80*/  FMNMX.FTZ R53, R28, R53, !PT ;  /* 0x000000351c357209 */ /* 0x000fe40007810000 */
[----:B------:R-:W-:-:S02]  /*da90*/  ISETP.LT.OR P5, PT, R83, 0x1, P5 ;  /* 0x000000015300780c */ /* 0x000fc40002fa1670 */
[----:B------:R-:W-:Y:S02]  /*daa0*/  FMNMX.FTZ R53, R30, R53, !PT ;  /* 0x000000351e357209 */ /* 0x000fe40007810000 */
[----:B------:R-:W-:Y:S02]  /*dab0*/  ISETP.GT.AND P3, PT, R82, 0x8, P1 ;  /* 0x000000085200780c */ /* 0x000fe40000f64270 */
        /* <DEDUP_REMOVED lines=49> */
[----:B------:R-:W-:Y:S02]  /*ddd0*/  ISETP.LT.OR P2, PT, R83, 0x31, P2 ;  /* 0x000000315300780c */ /* 0x000fe40001741670 */
[----:B------:R-:W-:Y:S02]  /*dde0*/  FSEL R35, R35, -INF , !P4 ;  /* 0xff80000023237808 */ /* 0x000fe40006000000 */
[----:B------:R-:W-:Y:S02]  /*ddf0*/  FSEL R37, R37, -INF , !P2 ;  /* 0xff80000025257808 */ /* 0x000fe40005000000 */
[----:B------:R-:W-:-:S02]  /*de00*/  ISETP.LT.OR P3, PT, R83, 0x32, P3 ;  /* 0x000000325300780c */ /* 0x000fc40001f61670 */
[C---:B------:R-:W-:Y:S02]  /*de10*/  ISETP.GT.AND P4, PT, R82.reuse, 0x39, P1 ;  /* 0x000000395200780c */ /* 0x040fe40000f84270 */
[----:B------:R-:W-:Y:S02]  /*de20*/  FSEL R39, R39, -INF , !P3 ;  /* 0xff80000027277808 */ /* 0x000fe40005800000 */
[C---:B------:R-:W-:Y:S02]  /*de30*/  ISETP.GT.AND P2, PT, R82.reuse, 0x40, P1 ;  /* 0x000000405200780c */ /* 0x040fe40000f44270 */
[----:B------:R-:W-:Y:S02]  /*de40*/  ISETP.LT.OR P4, PT, R83, 0x3a, P4 ;  /* 0x0000003a5300780c */ /* 0x000fe40002781670 */
[----:B------:R-:W-:Y:S02]  /*de50*/  ISETP.GT.AND P3, PT, R82, 0x41, P1 ;  /* 0x000000415200780c */ /* 0x000fe40000f64270 */
[----:B0-----:R-:W-:-:S02]  /*de60*/  FMNMX.FTZ R52, R53, R52, !PT ;  /* 0x0000003435347209 */ /* 0x001fc40007810000 */
[----:B------:R-:W-:Y:S02]  /*de70*/  ISETP.LT.OR P2, PT, R83, 0x41, P2 ;  /* 0x000000415300780c */ /* 0x000fe40001741670 */
        /* <DEDUP_REMOVED lines=19> */
[----:B------:R-:W-:Y:S02]  /*dfb0*/  ISETP.LT.OR P4, PT, R83, 0x5a, P4 ;  /* 0x0000005a5300780c */ /* 0x000fe40002781670 */
        /* <DEDUP_REMOVED lines=63> */
[----:B------:R-:W-:Y:S01]  /*e3b0*/  FSEL R80, R67, -INF , !P5 ;  /* 0xff80000043507808 */ /* 0x000fe20006800000 */
[--C-:B------:R-:W-:Y:S01]  /*e3c0*/  FFMA.FTZ R67, R54, UR33, -R53.reuse ;  /* 0x0000002136437c23 */ /* 0x100fe20008010835 */
[----:B------:R-:W-:Y:S01]  /*e3d0*/  FMNMX.FTZ R52, R47, R52, !PT ;  /* 0x000000342f347209 */ /* 0x000fe20007810000 */
[--C-:B------:R-:W-:Y:S01]  /*e3e0*/  FFMA.FTZ R54, R56, UR33, -R53.reuse ;  /* 0x0000002138367c23 */ /* 0x100fe20008010835 */
[----:B------:R-:W-:Y:S01]  /*e3f0*/  ISETP.LT.OR P4, PT, R83, 0x6a, P4 ;  /* 0x0000006a5300780c */ /* 0x000fe20002781670 */
        /* <DEDUP_REMOVED lines=36> */
[----:B------:R-:W-:Y:S02]  /*e640*/  FMNMX.FTZ R52, R82, R65, !PT ;  /* 0x0000004152347209 */ /* 0x000fe40007810000 */
[----:B------:R-:W-:-:S02]  /*e650*/  FSEL R70, R76, RZ, P6 ;  /* 0x000000ff4c467208 */ /* 0x000fc40003000000 */
[----:B------:R-:W-:Y:S01]  /*e660*/  FMNMX.FTZ R65, R79, R52, !PT ;  /* 0x000000344f417209 */ /* 0x000fe20007810000 */
[----:B------:R-:W-:Y:S02]  /*e670*/  MUFU.EX2 R32, R32 ;  /* 0x0000002000207308 */ /* 0x000fe40000000800 */
[----:B------:R-:W-:Y:S02]  /*e680*/  FADD.FTZ R70, -R70, R3 ;  /* 0x0000000346467221 */ /* 0x000fe40000010100 */
[----:B------:R-:W0:Y:S02]  /*e690*/  SHFL.BFLY PT, R84, R65, 0x2, 0x1f ;  /* 0x0c401f0041547f89 */ /* 0x000e2400000e0000 */
[----:B------:R-:W-:Y:S02]  /*e6a0*/  FMUL.FTZ R3, R70, UR33 ;  /* 0x0000002146037c20 */ /* 0x000fe40008410000 */
[----:B------:R1:W-:Y:S08]  /*e6b0*/  MUFU.EX2 R52, R67 ;  /* 0x0000004300347308 */ /* 0x0003f00000000800 */
[----:B------:R-:W2:Y:S01]  /*e6c0*/  MUFU.EX2 R3, R3 ;  /* 0x0000000300037308 */ /* 0x000ea20000000800 */
[----:B-1----:R-:W-:-:S07]  /*e6d0*/  FFMA.FTZ R67, R72, UR33, -R53 ;  /* 0x0000002148437c23 */ /* 0x002fce0008010835 */
        /* <DEDUP_REMOVED lines=13> */
[----:B------:R-:W-:-:S05]  /*e7b0*/  FSEL R70, R53, RZ, P1 ;  /* 0x000000ff35467208 */ /* 0x000fca0000800000 */
[--C-:B------:R-:W-:Y:S01]  /*e7c0*/  FFMA.FTZ R53, R27, UR33, -R70.reuse ;  /* 0x000000211b357c23 */ /* 0x100fe20008010846 */
[--C-:B------:R-:W-:Y:S01]  /*e7d0*/  FFMA.FTZ R27, R31, UR33, -R70.reuse ;  /* 0x000000211f1b7c23 */ /* 0x100fe20008010846 */
[--C-:B------:R-:W-:Y:S01]  /*e7e0*/  FFMA.FTZ R31, R33, UR33, -R70.reuse ;  /* 0x00000021211f7c23 */ /* 0x100fe20008010846 */
[----:B------:R-:W-:Y:S01]  /*e7f0*/  FSEL R33, R77, RZ, P1 ;  /* 0x000000ff4d217208 */ /* 0x000fe20000800000 */
[--C-:B------:R-:W-:Y:S01]  /*e800*/  FFMA.FTZ R14, R14, UR33, -R70.reuse ;  /* 0x000000210e0e7c23 */ /* 0x100fe20008010846 */
[--C-:B------:R-:W-:Y:S01]  /*e810*/  FFMA.FTZ R9, R9, UR33, -R70.reuse ;  /* 0x0000002109097c23 */ /* 0x100fe20008010846 */
[--C-:B------:R-:W-:Y:S01]  /*e820*/  FFMA.FTZ R11, R11, UR33, -R70.reuse ;  /* 0x000000210b0b7c23 */ /* 0x100fe20008010846 */
[----:B------:R-:W-:Y:S01]  /*e830*/  FFMA.FTZ R74, R13, UR33, -R70 ;  /* 0x000000210d4a7c23 */ /* 0x000fe20008010846 */
[----:B------:R-:W-:Y:S01]  /*e840*/  FADD.FTZ R33, -R33, R4 ;  /* 0x0000000421217221 */ /* 0x000fe20000010100 */
[--C-:B------:R-:W-:Y:S01]  /*e850*/  FFMA.FTZ R13, R20, UR33, -R70.reuse ;  /* 0x00000021140d7c23 */ /* 0x100fe20008010846 */
[----:B------:R-:W-:Y:S01]  /*e860*/  MUFU.EX2 R14, R14 ;  /* 0x0000000e000e7308 */ /* 0x000fe20000000800 */
[--C-:B------:R-:W-:Y:S01]  /*e870*/  FFMA.FTZ R72, R21, UR33, -R70.reuse ;  /* 0x0000002115487c23 */ /* 0x100fe20008010846 */
[----:B------:R-:W-:Y:S01]  /*e880*/  FMUL.FTZ R4, R33, UR33 ;  /* 0x0000002121047c20 */ /* 0x000fe20008410000 */
[----:B--2---:R-:W-:Y:S01]  /*e890*/  FFMA.FTZ R33, R3, R2, R5 ;  /* 0x0000000203217223 */ /* 0x004fe20000010005 */
[--C-:B------:R-:W-:Y:S01]  /*e8a0*/  FFMA.FTZ R20, R25, UR33, -R70.reuse ;  /* 0x0000002119147c23 */ /* 0x100fe20008010846 */
[--C-:B------:R-:W-:Y:S01]  /*e8b0*/  FFMA.FTZ R25, R35, UR33, -R70.reuse ;  /* 0x0000002123197c23 */ /* 0x100fe20008010846 */
[--C-:B------:R-:W-:Y:S01]  /*e8c0*/  FFMA.FTZ R29, R29, UR33, -R70.reuse ;  /* 0x000000211d1d7c23 */ /* 0x100fe20008010846 */
[----:B------:R-:W-:Y:S01]  /*e8d0*/  FADD.FTZ R33, R8, R33 ;  /* 0x0000002108217221 */ /* 0x000fe20000010000 */
[----:B------:R-:W0:Y:S01]  /*e8e0*/  MUFU.EX2 R4, R4 ;  /* 0x0000000400047308 */ /* 0x000e220000000800 */
[--C-:B------:R-:W-:Y:S01]  /*e8f0*/  FFMA.FTZ R21, R39, UR33, -R70.reuse ;  /* 0x0000002127157c23 */ /* 0x100fe20008010846 */
[--C-:B------:R-:W-:Y:S01]  /*e900*/  FFMA.FTZ R39, R41, UR33, -R70.reuse ;  /* 0x0000002129277c23 */ /* 0x100fe20008010846 */
[----:B------:R-:W-:Y:S01]  /*e910*/  FADD.FTZ R33, R10, R33 ;  /* 0x000000210a217221 */ /* 0x000fe20000010000 */
[--C-:B------:R-:W-:Y:S01]  /*e920*/  FFMA.FTZ R37, R37, UR33, -R70.reuse ;  /* 0x0000002125257c23 */ /* 0x100fe20008010846 */
[--C-:B------:R-:W-:Y:S01]  /*e930*/  FFMA.FTZ R84, R43, UR33, -R70.reuse ;  /* 0x000000212b547c23 */ /* 0x100fe20008010846 */
[--C-:B------:R-:W-:Y:S01]  /*e940*/  FFMA.FTZ R45, R45, UR33, -R70.reuse ;  /* 0x000000212d2d7c23 */ /* 0x100fe20008010846 */
[----:B------:R-:W-:Y:S01]  /*e950*/  FADD.FTZ R41, R12, R33 ;  /* 0x000000210c297221 */ /* 0x000fe20000010000 */
[----:B------:R-:W1:Y:S01]  /*e960*/  MUFU.EX2 R9, R9 ;  /* 0x0000000900097308 */ /* 0x000e620000000800 */
[--C-:B------:R-:W-:Y:S01]  /*e970*/  FFMA.FTZ R83, R47, UR33, -R70.reuse ;  /* 0x000000212f537c23 */ /* 0x100fe20008010846 */
[--C-:B------:R-:W-:Y:S01]  /*e980*/  FFMA.FTZ R47, R49, UR33, -R70.reuse ;  /* 0x00000021312f7c23 */ /* 0x100fe20008010846 */
[----:B------:R-:W-:Y:S01]  /*e990*/  FADD.FTZ R2, R6, R41 ;  /* 0x0000002906027221 */ /* 0x000fe20000010000 */
[--C-:B------:R-:W-:Y:S01]  /*e9a0*/  FFMA.FTZ R78, R51, UR33, -R70.reuse ;  /* 0x00000021334e7c23 */ /* 0x100fe20008010846 */
[--C-:B------:R-:W-:Y:S01]  /*e9b0*/  FFMA.FTZ R33, R55, UR33, -R70.reuse ;  /* 0x0000002137217c23 */ /* 0x100fe20008010846 */
[----:B------:R-:W-:Y:S01]  /*e9c0*/  FFMA.FTZ R51, R57, UR33, -R70 ;  /* 0x0000002139337c23 */ /* 0x000fe20008010846 */
[----:B------:R-:W-:Y:S01]  /*e9d0*/  FADD.FTZ R41, R15, R2 ;  /* 0x000000020f297221 */ /* 0x000fe20000010000 */
[----:B------:R-:W2:Y:S01]  /*e9e0*/  MUFU.EX2 R11, R11 ;  /* 0x0000000b000b7308 */ /* 0x000ea20000000800 */
[----:B0-----:R-:W-:Y:S01]  /*e9f0*/  FFMA.FTZ R0, R4, R0, R14 ;  /* 0x0000000004007223 */ /* 0x001fe2000001000e */
[--C-:B------:R-:W-:Y:S01]  /*ea00*/  FFMA.FTZ R55, R59, UR33, -R70.reuse ;  /* 0x000000213b377c23 */ /* 0x100fe20008010846 */
[----:B------:R-:W-:Y:S01]  /*ea10*/  FADD.FTZ R41, R24, R41 ;  /* 0x0000002918297221 */ /* 0x000fe20000010000 */
[--C-:B------:R-:W-:Y:S01]  /*ea20*/  FFMA.FTZ R49, R61, UR33, -R70.reuse ;  /* 0x000000213d317c23 */ /* 0x100fe20008010846 */
[----:B------:R-:W-:-:S02]  /*ea30*/  FFMA.FTZ R61, R75, UR33, -R70 ;  /* 0x000000214b3d7c23 */ /* 0x000fc40008010846 */
[----:B------:R-:W-:Y:S01]  /*ea40*/  FADD.FTZ R41, R26, R41 ;  /* 0x000000291a297221 */ /* 0x000fe20000010000 */
[----:B------:R-:W0:Y:S01]  /*ea50*/  MUFU.EX2 R74, R74 ;  /* 0x0000004a004a7308 */ /* 0x000e220000000800 */
[----:B-1----:R-:W-:Y:S02]  /*ea60*/  FADD.FTZ R0, R9, R0 ;  /* 0x0000000009007221 */ /* 0x002fe40000010000 */
[----:B------:R-:W-:-:S04]  /*ea70*/  FADD.FTZ R41, R28, R41 ;  /* 0x000000291c297221 */ /* 0x000fc80000010000 */
[----:B------:R-:W-:Y:S01]  /*ea80*/  FADD.FTZ R41, R30, R41 ;  /* 0x000000291e297221 */ /* 0x000fe20000010000 */
[----:B------:R-:W1:Y:S01]  /*ea90*/  MUFU.EX2 R13, R13 ;  /* 0x0000000d000d7308 */ /* 0x000e620000000800 */
[----:B--2---:R-:W-:Y:S02]  /*eaa0*/  FADD.FTZ R35, R11, R0 ;  /* 0x000000000b237221 */ /* 0x004fe40000010000 */
[----:B------:R-:W-:-:S04]  /*eab0*/  FADD.FTZ R41, R32, R41 ;  /* 0x0000002920297221 */ /* 0x000fc80000010000 */
[----:B------:R-:W-:Y:S01]  /*eac0*/  FADD.FTZ R41, R34, R41 ;  /* 0x0000002922297221 */ /* 0x000fe20000010000 */
[----:B------:R-:W2:Y:S01]  /*ead0*/  MUFU.EX2 R72, R72 ;  /* 0x0000004800487308 */ /* 0x000ea20000000800 */
[----:B0-----:R-:W-:Y:S02]  /*eae0*/  FADD.FTZ R0, R74, R35 ;  /* 0x000000234a007221 */ /* 0x001fe40000010000 */
[----:B------:R-:W-:-:S04]  /*eaf0*/  FADD.FTZ R41, R36, R41 ;  /* 0x0000002924297221 */ /* 0x000fc80000010000 */
[----:B------:R-:W-:Y:S01]  /*eb00*/  FADD.FTZ R41, R38, R41 ;  /* 0x0000002926297221 */ /* 0x000fe20000010000 */
[----:B------:R-:W0:Y:S01]  /*eb10*/  MUFU.EX2 R20, R20 ;  /* 0x0000001400147308 */ /* 0x000e220000000800 */
[----:B-1----:R-:W-:Y:S02]  /*eb20*/  FADD.FTZ R35, R13, R0 ;  /* 0x000000000d237221 */ /* 0x002fe40000010000 */
[----:B------:R-:W-:-:S04]  /*eb30*/  FADD.FTZ R41, R40, R41 ;  /* 0x0000002928297221 */ /* 0x000fc80000010000 */
[----:B------:R-:W-:Y:S01]  /*eb40*/  FADD.FTZ R57, R42, R41 ;  /* 0x000000292a397221 */ /* 0x000fe20000010000 */
[----:B------:R-:W1:Y:S01]  /*eb50*/  MUFU.EX2 R53, R53 ;  /* 0x0000003500357308 */ /* 0x000e620000000800 */
[----:B--2---:R-:W-:Y:S01]  /*eb60*/  FADD.FTZ R35, R72, R35 ;  /* 0x0000002348237221 */ /* 0x004fe20000010000 */
[----:B------:R-:W-:Y:S01]  /*eb70*/  FFMA.FTZ R41, R80, UR33, -R70 ;  /* 0x0000002150297c23 */ /* 0x000fe20008010846 */
[----:B------:R-:W-:-:S05]  /*eb80*/  FADD.FTZ R57, R44, R57 ;  /* 0x000000392c397221 */ /* 0x000fca0000010000 */
[----:B------:R-:W2:Y:S01]  /*eb90*/  MUFU.EX2 R29, R29 ;  /* 0x0000001d001d7308 */ /* 0x000ea20000000800 */
[----:B0-----:R-:W-:Y:S01]  /*eba0*/  FADD.FTZ R0, R20, R35 ;  /* 0x0000002314007221 */ /* 0x001fe20000010000 */
[--C-:B------:R-:W-:Y:S01]  /*ebb0*/  FFMA.FTZ R35, R63, UR33, -R70.reuse ;  /* 0x000000213f237c23 */ /* 0x100fe20008010846 */
[----:B------:R-:W-:-:S05]  /*ebc0*/  FFMA.FTZ R63, R81, UR33, -R70 ;  /* 0x00000021513f7c23 */ /* 0x000fca0008010846 */
        /* <DEDUP_REMOVED lines=29> */
[----:B0-----:R-:W-:-:S04]  /*eda0*/  FADD.FTZ R57, R50, R57 ;  /* 0x0000003932397221 */ /* 0x001fc80000010000 */
[----:B------:R-:W-:-:S03]  /*edb0*/  FADD.FTZ R57, R52, R57 ;  /* 0x0000003934397221 */ /* 0x000fc60000010000 */
[----:B------:R-:W0:Y:S01]  /*edc0*/  MUFU.EX2 R54, R54 ;  /* 0x0000003600367308 */ /* 0x000e220000000800 */
[----:B-1----:R-:W-:Y:S01]  /*edd0*/  FADD.FTZ R0, R78, R43 ;  /* 0x0000002b4e007221 */ /* 0x002fe20000010000 */
[----:B------:R-:W-:-:S06]  /*ede0*/  FFMA.FTZ R43, R71, UR33, -R70 ;  /* 0x00000021472b7c23 */ /* 0x000fcc0008010846 */
[----:B------:R-:W1:Y:S01]  /*edf0*/  MUFU.EX2 R51, R51 ;  /* 0x0000003300337308 */ /* 0x000e620000000800 */
[----:B--2---:R-:W-:-:S07]  /*ee00*/  FADD.FTZ R0, R33, R0 ;  /* 0x0000000021007221 */ /* 0x004fce0000010000 */
[----:B------:R-:W2:Y:S01]  /*ee10*/  MUFU.EX2 R56, R56 ;  /* 0x0000003800387308 */ /* 0x000ea20000000800 */
[----:B0-----:R-:W-:Y:S01]  /*ee20*/  FADD.FTZ R59, R54, R57 ;  /* 0x00000039363b7221 */ /* 0x001fe20000010000 */
[----:B------:R-:W-:-:S06]  /*ee30*/  FFMA.FTZ R57, R73, UR33, -R70 ;  /* 0x0000002149397c23 */ /* 0x000fcc0008010846 */
        /* <DEDUP_REMOVED lines=8> */
[--C-:B------:R-:W-:Y:S01]  /*eec0*/  FFMA.FTZ R59, R82, UR33, -R70.reuse ;  /* 0x00000021523b7c23 */ /* 0x100fe20008010846 */
[----:B------:R-:W-:-:S05]  /*eed0*/  FFMA.FTZ R70, R79, UR33, -R70 ;  /* 0x000000214f467c23 */ /* 0x000fca0008010846 */
        /* <DEDUP_REMOVED lines=34> */
.L_x_892:
        /* <DEDUP_REMOVED lines=77> */
[----:B-1----:R-:W1:Y:S01]  /*f5d0*/  FENCE.VIEW.ASYNC.S ;  /* 0x00000000000073c6 */ /* 0x002e620000000000 */
        /* <DEDUP_REMOVED lines=26> */
[----:B-1----:R-:W-:Y:S01]  /*f780*/  NOP ;  /* 0x0000000000007918 */ /* 0x002fe20000000000 */
[----:B0-----:R-:W-:Y:S05]  /*f790*/  @P1 BRA `(.L_x_893) ;  /* 0xffffffc4008c1947 */ /* 0x001fea000383ffff */
.L_x_874:
[----:B------:R-:W-:Y:S06]  /*f7a0*/  BAR.ARV 0x8, 0x200 ;  /* 0x0208000000007b1d */ /* 0x000fec0000002000 */
[----:B------:R-:W-:Y:S05]  /*f7b0*/  @!P0 BRA `(.L_x_894) ;  /* 0x0000000000048947 */ /* 0x000fea0003800000 */
[----:B------:R-:W-:Y:S01]  /*f7c0*/  BPT.TRAP 0x1 ;  /* 0x000000040000795c */ /* 0x000fe20000300000 */
.L_x_894:
[----:B------:R-:W-:Y:S01]  /*f7d0*/  ULEA UR8, UR46, UR40, 0x3 ;  /* 0x000000282e087291 */ /* 0x000fe2000f8e183f */
[----:B------:R-:W-:-:S05]  /*f7e0*/  IMAD.U32 R3, RZ, RZ, UR47 ;  /* 0x0000002fff037e24 */ /* 0x000fca000f8e00ff */
[----:B------:R-:W-:-:S04]  /*f7f0*/  SHF.L.U32 R3, R3, 0x1f, RZ ;  /* 0x0000001f03037819 */ /* 0x000fc800000006ff */
[----:B------:R0:W1:Y:S01]  /*f800*/  SYNCS.PHASECHK.TRANS64.TRYWAIT P1, [UR8+0x2d850], R3 ;  /* 0x02d85003ff0075a7 */ /* 0x0000620008020148 */
[----:B------:R-:W-:Y:S05]  /*f810*/  @!P0 BRA `(.L_x_895) ;  /* 0x0000000000048947 */ /* 0x000fea0003800000 */
[----:B------:R-:W-:Y:S01]  /*f820*/  BPT.TRAP 0x1 ;  /* 0x000000040000795c */ /* 0x000fe20000300000 */
.L_x_895:
[----:B-1----:R-:W-:Y:S05]  /*f830*/  @P1 BRA `(.L_x_896) ;  /* 0x0000000000081947 */ /* 0x002fea0003800000 */
[----:B------:R-:W1:Y:S02]  /*f840*/  SYNCS.PHASECHK.TRANS64.TRYWAIT P1, [UR8+0x2d850], R3 ;  /* 0x02d85003ff0075a7 */ /* 0x000e640008020148 */
[----:B-1----:R-:W-:Y:S05]  /*f850*/  @!P1 BRA `(.L_x_897) ;  /* 0x0000006800689947 */ /* 0x002fea0003800000 */
.L_x_896:
[----:B------:R-:W-:Y:S01]  /*f860*/  UIADD3 UR40, UR40, 0x400, URZ ;  /* 0x0000040028287890 */ /* 0x000fe2000fffe03f */
[----:B------:R-:W-:Y:S01]  /*f870*/  WARPGROUP.ARRIVE ;  /* 0x00000000000079c5 */ /* 0x000fe20000000000 */
[----:B------:R-:W-:Y:S01]  /*f880*/  ULOP3.LUT UR36, UR36, 0x10000, URZ, 0xfc, !UPT ;  /* 0x0001000024247892 */ /* 0x000fe2000f8efc3f */
[----:B01----:R-:W0:Y:S01]  /*f890*/  SHFL.BFLY PT, R3, R2, 0x2, 0x1f ;  /* 0x0c401f0002037f89 */ /* 0x003e2200000e0000 */
[----:B------:R-:W-:Y:S01]  /*f8a0*/  USHF.R.U32.HI UR40, URZ, 0x4, UR40 ;  /* 0x000000043f287899 */ /* 0x000fe20008011628 */
[----:B------:R-:W-:Y:S01]  /*f8b0*/  IMAD.MOV.U32 R48, RZ, RZ, RZ ;  /* 0x000000ffff307224 */ /* 0x000fe200078e00ff */
[----:B------:R-:W-:Y:S01]  /*f8c0*/  UMOV UR5, 0x40000040 ;  /* 0x4000004000057882 */ /* 0x000fe20000000000 */
[----:B------:R-:W-:Y:S01]  /*f8d0*/  UMOV UR7, 0x80000020 ;  /* 0x8000002000077882 */ /* 0x000fe20000000000 */
[----:B------:R-:W-:Y:S01]  /*f8e0*/  ULOP3.LUT UR40, UR40, 0x3fff, URZ, 0xc0, !UPT ;  /* 0x00003fff28287892 */ /* 0x000fe2000f8ec03f */
[----:B------:R-:W1:Y:S01]  /*f8f0*/  SHFL.BFLY PT, R5, R0, 0x2, 0x1f ;  /* 0x0c401f0000057f89 */ /* 0x000e6200000e0000 */
[----:B------:R-:W-:Y:S01]  /*f900*/  UMOV UR4, UR36 ;  /* 0x0000002400047c82 */ /* 0x000fe20008000000 */
[----:B------:R-:W-:Y:S01]  /*f910*/  IMAD.MOV.U32 R36, RZ, RZ, -0x800000 ;  /* 0xff800000ff247424 */ /* 0x000fe200078e00ff */
[----:B------:R-:W-:-:S04]  /*f920*/  ULOP3.LUT UR9, UR40, 0x2000000, URZ, 0xfc, !UPT ;  /* 0x0200000028097892 */ /* 0x000fc8000f8efc3f */
[----:B------:R-:W-:-:S07]  /*f930*/  UIMAD UR9, UR46, 0x600, UR9 ;  /* 0x000006002e0978a4 */ /* 0x000fce000f8e0209 */
[----:B------:R-:W-:Y:S02]  /*f940*/  UMOV UR6, UR9 ;  /* 0x0000000900067c82 */ /* 0x000fe40008000000 */
[----:B------:R-:W-:Y:S01]  /*f950*/  HGMMA.64x96x16.F32 R88, gdesc[UR4].tnspB, R88, gsb0 ;  /* 0x41600000045879f0 */ /* 0x000fe20008000858 */
[----:B------:R-:W-:Y:S01]  /*f960*/  UIADD3 UR4, UR36, 0x2, URZ ;  /* 0x0000000224047890 */ /* 0x000fe2000fffe03f */
[----:B0-----:R-:W-:Y:S01]  /*f970*/  FADD.FTZ R3, R3, R2 ;  /* 0x0000000203037221 */ /* 0x001fe20000010000 */
[----:B------:R-:W-:Y:S01]  /*f980*/  UIADD3 UR6, UR9, 0x40, URZ ;  /* 0x0000004009067890 */ /* 0x000fe2000fffe03f */
[----:B------:R-:W-:Y:S01]  /*f990*/  IMAD.MOV.U32 R2, RZ, RZ, RZ ;  /* 0x000000ffff027224 */ /* 0x000fe200078e00ff */
[----:B------:R-:W-:Y:S01]  /*f9a0*/  UMOV UR5, 0x40000040 ;  /* 0x4000004000057882 */ /* 0x000fe20000000000 */
[----:B------:R-:W-:Y:S01]  /*f9b0*/  UMOV UR7, 0x80000020 ;  /* 0x8000002000077882 */ /* 0x000fe20000000000 */
[----:B------:R-:W0:Y:S01]  /*f9c0*/  SHFL.BFLY PT, R4, R3, 0x1, 0x1f ;  /* 0x0c201f0003047f89 */ /* 0x000e2200000e0000 */
[----:B-1----:R-:W-:Y:S01]  /*f9d0*/  FADD.FTZ R5, R5, R0 ;  /* 0x0000000005057221 */ /* 0x002fe20000010000 */
[----:B------:R-:W-:-:S04]  /*f9e0*/  IMAD.MOV.U32 R0, RZ, RZ, -0x800000 ;  /* 0xff800000ff007424 */ /* 0x000fc800078e00ff */
[----:B------:R-:W1:Y:S01]  /*f9f0*/  SHFL.BFLY PT, R6, R5, 0x1, 0x1f ;  /* 0x0c201f0005067f89 */ /* 0x000e6200000e0000 */
[----:B0-----:R-:W-:Y:S01]  /*fa00*/  FADD.FTZ R7, R3, R4 ;  /* 0x0000000403077221 */ /* 0x001fe20000010000 */
[----:B------:R-:W-:-:S04]  /*fa10*/  IMAD.U32 R3, RZ, RZ, UR33 ;  /* 0x00000021ff037e24 */ /* 0x000fc8000f8e00ff */
[----:B------:R-:W-:Y:S01]  /*fa20*/  FSETP.NE.FTZ.AND P1, PT, R7, RZ, PT ;  /* 0x000000ff0700720b */ /* 0x000fe20003f35000 */
[----:B-1----:R-:W-:Y:S01]  /*fa30*/  FADD.FTZ R8, R5, R6 ;  /* 0x0000000605087221 */ /* 0x002fe20000010000 */
[----:B------:R-:W-:-:S04]  /*fa40*/  IMAD.U32 R5, RZ, RZ, UR33 ;  /* 0x00000021ff057e24 */ /* 0x000fc8000f8e00ff */
        /* <DEDUP_REMOVED lines=59> */
.L_x_898:
        /* <DEDUP_REMOVED lines=23> */
[----:B------:R-:W-:Y:S01]  /*ff70*/  USEL UR4, URZ, 0x1, UP0 ;  /* 0x000000013f047887 */ /* 0x000fe20008000000 */
        /* <DEDUP_REMOVED lines=29> */
[----:B------:R-:W-:Y:S01]  /*10150*/  PLOP3.LUT P0, PT, PT, PT, PT, 0x8, 0x0 ;  /* 0x000000000000781c */ /* 0x000fe20003f0e170 */
[----:B------:R-:W-:Y:S01]  /*10160*/  FMUL.FTZ R48, R135, R48 ;  /* 0x0000003087307220 */ /* 0x000fe20000410000 */
[----:B------:R-:W-:-:S02]  /*10170*/  UIADD3 UR48, UR48, 0x1, URZ ;  /* 0x0000000130307890 */ /* 0x000fc4000fffe03f */
[----:B------:R-:W-:Y:S02]  /*10180*/  USEL UR46, UR46, URZ, UP0 ;  /* 0x0000003f2e2e7287 */ /* 0x000fe40008000000 */
[----:B------:R-:W-:-:S12]  /*10190*/  ULOP3.LUT UR47, UR47, UR4, URZ, 0x3c, !UPT ;  /* 0x000000042f2f7292 */ /* 0x000fd8000f8e3c3f */
.L_x_820:
[----:B------:R-:W0:Y:S08]  /*101a0*/  S2UR UR41, SR_CgaCtaId ;  /* 0x00000000002979c3 */ /* 0x000e300000008800 */
[----:B------:R-:W-:Y:S06]  /*101b0*/  BAR.SYNC.DEFER_BLOCKING 0x5, 0x200 ;  /* 0x0148000000007b1d */ /* 0x000fec0000010000 */
[----:B------:R-:W-:Y:S01]  /*101c0*/  UMOV UR40, 0x400 ;  /* 0x0000040000287882 */ /* 0x000fe20000000000 */
[----:B------:R-:W-:Y:S01]  /*101d0*/  BSSY B0, `(.L_x_899) ;  /* 0x0000170000007945 */ /* 0x000fe20003800000 */
[----:B0-----:R-:W-:-:S09]  /*101e0*/  ULEA UR40, UR41, UR40, 0x18 ;  /* 0x0000002829287291 */ /* 0x001fd2000f8ec03f */
[----:B------:R-:W0:Y:S02]  /*101f0*/  LDS R2, [UR40+0x2d8d0] ;  /* 0x02d8d028ff027984 */ /* 0x000e240008000800 */
[----:B0-----:R-:W-:Y:S01]  /*10200*/  R2UR UR4, R2 ;  /* 0x00000000020472ca */ /* 0x001fe200000e0000 */
[----:B------:R-:W-:Y:S06]  /*10210*/  BAR.ARV 0x4, 0x200 ;  /* 0x0108000000007b1d */ /* 0x000fec0000002000 */
[----:B------:R-:W-:Y:S08]  /*10220*/  @P0 BRA `(.L_x_900) ;  /* 0x0000000c00bc0947 */ /* 0x000ff00003800000 */
[----:B------:R-:W0:Y:S01]  /*10230*/  S2UR UR5, SR_SWINHI ;  /* 0x00000000000579c3 */ /* 0x000e220000002f00 */
[----:B------:R-:W-:-:S07]  /*10240*/  IMAD R3, R144, 0x20, R138 ;  /* 0x0000002090037824 */ /* 0x000fce00078e028a */
[----:B------:R-:W-:Y:S01]  /*10250*/  BAR.SYNC.DEFER_BLOCKING 0x1, 0x180 ;  /* 0x0046000000007b1d */ /* 0x000fe20000010000 */
[----:B------:R-:W-:Y:S01]  /*10260*/  USHF.R.S32.HI UR10, URZ, 0x1f, UR38 ;  /* 0x0000001f3f0a7899 */ /* 0x000fe20008011426 */
[----:B------:R-:W-:Y:S01]  /*10270*/  VIADD R52, R137, UR39 ;  /* 0x0000002789347c36 */ /* 0x000fe20008000000 */
[----:B------:R-:W-:Y:S01]  /*10280*/  USHF.R.S32.HI UR12, URZ, 0x1f, UR45 ;  /* 0x0000001f3f0c7899 */ /* 0x000fe2000801142d */
[----:B------:R-:W-:-:S04]  /*10290*/  F2FP.F16.F32.PACK_AB R6, R93, R6 ;  /* 0x000000065d06723e */ /* 0x000fc800000000ff */
[----:B------:R-:W1:Y:S01]  /*102a0*/  LDC R37, c[0x0][0xbe8] ;  /* 0x0002fa00ff257b82 */ /* 0x000e620000000800 */
[----:B------:R-:W-:Y:S01]  /*102b0*/  ULDC.64 UR8, c[0x0][0xb90] ;  /* 0x0002e40000087ab9 */ /* 0x000fe20000000a00 */
[----:B------:R-:W-:Y:S02]  /*102c0*/  F2FP.F16.F32.PACK_AB R26, R125, R26 ;  /* 0x0000001a7d1a723e */ /* 0x000fe400000000ff */
[----:B------:R-:W-:Y:S02]  /*102d0*/  F2FP.F16.F32.PACK_AB R27, R46, R27 ;  /* 0x0000001b2e1b723e */ /* 0x000fe400000000ff */
[----:B------:R-:W-:Y:S02]  /*102e0*/  F2FP.F16.F32.PACK_AB R28, R129, R28 ;  /* 0x0000001c811c723e */ /* 0x000fe400000000ff */
[----:B------:R-:W-:Y:S02]  /*102f0*/  F2FP.F16.F32.PACK_AB R29, R44, R29 ;  /* 0x0000001d2c1d723e */ /* 0x000fe400000000ff */
[----:B------:R-:W-:-:S02]  /*10300*/  F2FP.F16.F32.PACK_AB R30, R133, R30 ;  /* 0x0000001e851e723e */ /* 0x000fc400000000ff */
[----:B------:R-:W-:Y:S01]  /*10310*/  F2FP.F16.F32.PACK_AB R31, R48, R31 ;  /* 0x0000001f301f723e */ /* 0x000fe200000000ff */
[----:B------:R-:W-:Y:S01]  /*10320*/  UMOV UR6, UR40 ;  /* 0x0000002800067c82 */ /* 0x000fe20008000000 */
[----:B0-----:R-:W-:Y:S01]  /*10330*/  UMOV UR7, UR5 ;  /* 0x0000000500077c82 */ /* 0x001fe20008000000 */
[----:B------:R-:W-:Y:S01]  /*10340*/  UIMAD UR5, UR10, UR8, URZ ;  /* 0x000000080a0572a4 */ /* 0x000fe2000f8e023f */
[----:B------:R-:W-:Y:S02]  /*10350*/  IMAD.U32 R40, RZ, RZ, UR6 ;  /* 0x00000006ff287e24 */ /* 0x000fe4000f8e00ff */
[----:B------:R-:W-:Y:S01]  /*10360*/  IMAD.U32 R41, RZ, RZ, UR7 ;  /* 0x00000007ff297e24 */ /* 0x000fe2000f8e00ff */
[----:B------:R-:W-:Y:S02]  /*10370*/  UIMAD.WIDE.U32 UR6, UR38, UR8, URZ ;  /* 0x00000008260672a5 */ /* 0x000fe4000f8e003f */
[----:B------:R-:W-:Y:S01]  /*10380*/  UIMAD UR5, UR38, UR9, UR5 ;  /* 0x00000009260572a4 */ /* 0x000fe2000f8e0205 */
[----:B------:R-:W-:-:S02]  /*10390*/  IMAD.WIDE R4, R148, 0x2, R40 ;  /* 0x0000000294047825 */ /* 0x000fc400078e0228 */
[----:B------:R-:W-:Y:S01]  /*103a0*/  ULDC.64 UR8, c[0x0][0xb98] ;  /* 0x0002e60000087ab9 */ /* 0x000fe20000000a00 */
[----:B------:R-:W-:Y:S01]  /*103b0*/  UIADD3 UR7, UR7, UR5, URZ ;  /* 0x0000000507077290 */ /* 0x000fe2000fffe03f */
[----:B------:R-:W-:Y:S01]  /*103c0*/  IMAD.WIDE R40, R3, 0x2, R40 ;  /* 0x0000000203287825 */ /* 0x000fe200078e0228 */
[C---:B------:R-:W-:Y:S01]  /*103d0*/  IADD3 R35, P1, R4.reuse, 0x6000, RZ ;  /* 0x0000600004237810 */ /* 0x040fe20007f3e0ff */
[----:B------:R-:W-:Y:S01]  /*103e0*/  UIMAD UR5, UR12, UR8, URZ ;  /* 0x000000080c0572a4 */ /* 0x000fe2000f8e023f */
[C---:B------:R-:W-:Y:S01]  /*103f0*/  LOP3.LUT R3, R4.reuse, 0x180, RZ, 0xc0, !PT ;  /* 0x0000018004037812 */ /* 0x040fe200078ec0ff */
[----:B------:R-:W-:Y:S01]  /*10400*/  UIMAD.WIDE.U32 UR6, UR45, UR8, UR6 ;  /* 0x000000082d0672a5 */ /* 0x000fe2000f8e0006 */
[C---:B------:R-:W-:Y:S01]  /*10410*/  IADD3 R8, P3, R4.reuse, 0x3000, RZ ;  /* 0x0000300004087810 */ /* 0x040fe20007f7e0ff */
[--C-:B------:R-:W-:Y:S01]  /*10420*/  IMAD.X R25, RZ, RZ, R5.reuse, P1 ;  /* 0x000000ffff197224 */ /* 0x100fe200008e0605 */
[----:B-1----:R-:W-:Y:S01]  /*10430*/  ISETP.NE.AND P1, PT, R37, 0x1, PT ;  /* 0x000000012500780c */ /* 0x002fe20003f25270 */
[----:B------:R-:W-:Y:S01]  /*10440*/  UIMAD UR5, UR45, UR9, UR5 ;  /* 0x000000092d0572a4 */ /* 0x000fe2000f8e0205 */
[----:B------:R-:W-:Y:S01]  /*10450*/  SHF.R.U64 R3, R3, 0x3, RZ ;  /* 0x0000000303037819 */ /* 0x000fe200000012ff */
[----:B------:R-:W-:Y:S01]  /*10460*/  IMAD.X R13, RZ, RZ, R5, P3 ;  /* 0x000000ffff0d7224 */ /* 0x000fe200018e0605 */
[C---:B------:R-:W-:Y:S01]  /*10470*/  IADD3 R21, P4, R4.reuse, 0x20, RZ ;  /* 0x0000002004157810 */ /* 0x040fe20007f9e0ff */
[----:B------:R-:W-:Y:S01]  /*10480*/  ULDC.64 UR8, c[0x0][0xae8] ;  /* 0x0002ba0000087ab9 */ /* 0x000fe20000000a00 */
[----:B------:R-:W-:-:S02]  /*10490*/  IADD3 R15, P0, R4, 0x6020, RZ ;  /* 0x00006020040f7810 */ /* 0x000fc40007f1e0ff */
[----:B------:R-:W-:Y:S01]  /*104a0*/  IADD3 R33, P2, R4, 0x3020, RZ ;  /* 0x0000302004217810 */ /* 0x000fe20007f5e0ff */
[--C-:B------:R-:W-:Y:S01]  /*104b0*/  IMAD.X R9, RZ, RZ, R5.reuse, P4 ;  /* 0x000000ffff097224 */ /* 0x100fe200020e0605 */
[----:B------:R-:W-:Y:S02]  /*104c0*/  LOP3.LUT R4, R3, R4, RZ, 0x3c, !PT ;  /* 0x0000000403047212 */ /* 0x000fe400078e3cff */
[----:B------:R-:W-:Y:S01]  /*104d0*/  LOP3.LUT R12, R35, 0x180, RZ, 0xc0, !PT ;  /* 0x00000180230c7812 */ /* 0x000fe200078ec0ff */
[----:B------:R-:W0:Y:S01]  /*104e0*/  @P1 LDC R45, c[0x0][0xbec] ;  /* 0x0002fb00ff2d1b82 */ /* 0x000e220000000800 */
[----:B------:R-:W-:Y:S01]  /*104f0*/  LOP3.LUT R3, R8, 0x180, RZ, 0xc0, !PT ;  /* 0x0000018008037812 */ /* 0x000fe200078ec0ff */
[----:B------:R-:W-:Y:S01]  /*10500*/  IMAD.X R11, RZ, RZ, R5, P2 ;  /* 0x000000ffff0b7224 */ /* 0x000fe200010e0605 */
[----:B------:R-:W-:Y:S02]  /*10510*/  LOP3.LUT R2, R21, 0x180, RZ, 0xc0, !PT ;  /* 0x0000018015027812 */ /* 0x000fe400078ec0ff */
[----:B------:R-:W-:-:S02]  /*10520*/  SHF.R.U64 R12, R12, 0x3, RZ ;  /* 0x000000030c0c7819 */ /* 0x000fc400000012ff */
[----:B------:R-:W-:Y:S01]  /*10530*/  SHF.R.U64 R3, R3, 0x3, RZ ;  /* 0x0000000303037819 */ /* 0x000fe200000012ff */
[----:B------:R-:W1:Y:S01]  /*10540*/  @P1 LDC R50, c[0x0][0xbf0] ;  /* 0x0002fc00ff321b82 */ /* 0x000e620000000800 */
[----:B------:R-:W-:Y:S02]  /*10550*/  SHF.R.U64 R2, R2, 0x3, RZ ;  /* 0x0000000302027819 */ /* 0x000fe400000012ff */
[----:B------:R-:W-:Y:S02]  /*10560*/  IADD3 R43, P5, R40, 0x7800, RZ ;  /* 0x00007800282b7810 */ /* 0x000fe40007fbe0ff */
[----:B------:R-:W-:Y:S02]  /*10570*/  LOP3.LUT R24, R12, R35, RZ, 0x3c, !PT ;  /* 0x000000230c187212 */ /* 0x000fe400078e3cff */
[----:B------:R-:W-:Y:S02]  /*10580*/  LOP3.LUT R14, R15, 0x180, RZ, 0xc0, !PT ;  /* 0x000001800f0e7812 */ /* 0x000fe400078ec0ff */
[----:B------:R-:W-:-:S02]  /*10590*/  LOP3.LUT R12, R3, R8, RZ, 0x3c, !PT ;  /* 0x00000008030c7212 */ /* 0x000fc400078e3cff */
[----:B------:R-:W-:Y:S02]  /*105a0*/  LOP3.LUT R8, R2, R21, RZ, 0x3c, !PT ;  /* 0x0000001502087212 */ /* 0x000fe400078e3cff */
[----:B------:R-:W-:Y:S02]  /*105b0*/  LOP3.LUT R2, R43, 0x180, RZ, 0xc0, !PT ;  /* 0x000001802b027812 */ /* 0x000fe400078ec0ff */
[----:B------:R-:W-:Y:S01]  /*105c0*/  SHF.R.U64 R14, R14, 0x3, RZ ;  /* 0x000000030e0e7819 */ /* 0x000fe200000012ff */
[----:B0-----:R-:W-:Y:S01]  /*105d0*/  @P1 IMAD.HI.U32 R45, R52, R45, RZ ;  /* 0x0000002d342d1227 */ /* 0x001fe200078e00ff */
[----:B------:R-:W-:Y:S02]  /*105e0*/  SHF.R.U64 R2, R2, 0x3, RZ ;  /* 0x0000000302027819 */ /* 0x000fe400000012ff */
[----:B------:R-:W-:Y:S01]  /*105f0*/  LOP3.LUT R14, R14, R15, RZ, 0x3c, !PT ;  /* 0x0000000f0e0e7212 */ /* 0x000fe200078e3cff */
[----:B------:R-:W-:Y:S01]  /*10600*/  IMAD.X R15, RZ, RZ, R5, P0 ;  /* 0x000000ffff0f7224 */ /* 0x000fe200000e0605 */
[----:B------:R-:W-:-:S02]  /*10610*/  IADD3 R39, P0, R40, 0x1800, RZ ;  /* 0x0000180028277810 */ /* 0x000fc40007f1e0ff */
[----:B------:R-:W-:Y:S01]  /*10620*/  LOP3.LUT R2, R2, R43, RZ, 0x3c, !PT ;  /* 0x0000002b02027212 */ /* 0x000fe200078e3cff */
[----:B------:R-:W-:Y:S01]  /*10630*/  IMAD.MOV.U32 R43, RZ, RZ, R52 ;  /* 0x000000ffff2b7224 */ /* 0x000fe200078e0034 */
[----:B-1----:R-:W-:Y:S02]  /*10640*/  @P1 SHF.R.U32.HI R43, RZ, R50, R45 ;  /* 0x00000032ff2b1219 */ /* 0x002fe4000001162d */
[----:B------:R-:W-:Y:S02]  /*10650*/  LOP3.LUT R38, R39, 0x180, RZ, 0xc0, !PT ;  /* 0x0000018027267812 */ /* 0x000fe400078ec0ff */
[----:B------:R-:W-:Y:S02]  /*10660*/  MOV R47, R4 ;  /* 0x00000004002f7202 */ /* 0x000fe40000000f00 */
[----:B------:R-:W-:Y:S01]  /*10670*/  F2FP.F16.F32.PACK_AB R4, R42, R7 ;  /* 0x000000072a04723e */ /* 0x000fe200000000ff */
[----:B------:R-:W-:Y:S01]  /*10680*/  IMAD.MOV R42, RZ, RZ, -R43 ;  /* 0x000000ffff2a7224 */ /* 0x000fe200078e0a2b */
[----:B------:R-:W-:-:S02]  /*10690*/  LOP3.LUT R10, R33, 0x180, RZ, 0xc0, !PT ;  /* 0x00000180210a7812 */ /* 0x000fc400078ec0ff */
[----:B------:R-:W-:Y:S02]  /*106a0*/  SHF.R.U64 R38, R38, 0x3, RZ ;  /* 0x0000000326267819 */ /* 0x000fe400000012ff */
[----:B------:R-:W-:Y:S02]  /*106b0*/  F2FP.F16.F32.PACK_AB R5, R91, R90 ;  /* 0x0000005a5b05723e */ /* 0x000fe400000000ff */
[----:B------:R-:W-:Y:S02]  /*106c0*/  F2FP.F16.F32.PACK_AB R7, R95, R94 ;  /* 0x0000005e5f07723e */ /* 0x000fe400000000ff */
[----:B------:R-:W-:Y:S01]  /*106d0*/  MOV R57, R14 ;  /* 0x0000000e00397202 */ /* 0x000fe20000000f00 */
[C---:B------:R-:W-:Y:S01]  /*106e0*/  IMAD R15, R37.reuse, R42, R52 ;  /* 0x0000002a250f7224 */ /* 0x040fe200078e0234 */
[----:B------:R-:W-:Y:S01]  /*106f0*/  SHF.R.U64 R10, R10, 0x3, RZ ;  /* 0x000000030a0a7819 */ /* 0x000fe200000012ff */
[----:B------:R0:W-:Y:S01]  /*10700*/  STSM.16.M88.4 [R47], R4 ;  /* 0x000000042f007844 */ /* 0x0001e20000000200 */
[----:B------:R-:W-:Y:S01]  /*10710*/  LOP3.LUT R38, R38, R39, RZ, 0x3c, !PT ;  /* 0x0000002726267212 */ /* 0x000fe200078e3cff */
[----:B------:R-:W-:Y:S01]  /*10720*/  IMAD.X R39, RZ, RZ, R41, P0 ;  /* 0x000000ffff277224 */ /* 0x000fe200000e0629 */
[----:B------:R-:W-:Y:S01]  /*10730*/  MOV R62, R24 ;  /* 0x00000018003e7202 */ /* 0x000fe20000000f00 */
[----:B------:R-:W-:Y:S01]  /*10740*/  IMAD.U32 R25, RZ, RZ, UR5 ;  /* 0x00000005ff197e24 */ /* 0x000fe2000f8e00ff */
[----:B------:R-:W-:Y:S01]  /*10750*/  SHF.R.S32.HI R14, RZ, 0x1f, R43 ;  /* 0x0000001fff0e7819 */ /* 0x000fe2000001142b */
[----:B------:R-:W-:Y:S01]  /*10760*/  ULDC UR5, c[0x0][0xa88] ;  /* 0x0002a20000057ab9 */ /* 0x000fe20000000800 */
[----:B------:R-:W-:Y:S01]  /*10770*/  LOP3.LUT R10, R10, R33, RZ, 0x3c, !PT ;  /* 0x000000210a0a7212 */ /* 0x000fe200078e3cff */
[----:B------:R-:W-:Y:S01]  /*10780*/  IMAD R56, R37, UR5, RZ ;  /* 0x0000000525387c24 */ /* 0x000fe2000f8e02ff */
[----:B------:R-:W-:-:S02]  /*10790*/  IADD3 R33, P3, R40, 0x4800, RZ ;  /* 0x0000480028217810 */ /* 0x000fc40007f7e0ff */
[----:B------:R-:W-:Y:S02]  /*107a0*/  IADD3 R35, P2, R40, 0x3000, RZ ;  /* 0x0000300028237810 */ /* 0x000fe40007f5e0ff */
[----:B------:R-:W-:Y:S02]  /*107b0*/  LOP3.LUT R32, R33, 0x180, RZ, 0xc0, !PT ;  /* 0x0000018021207812 */ /* 0x000fe400078ec0ff */
[----:B------:R-:W-:Y:S02]  /*107c0*/  LOP3.LUT R34, R35, 0x180, RZ, 0xc0, !PT ;  /* 0x0000018023227812 */ /* 0x000fe400078ec0ff */
[----:B0-----:R-:W-:Y:S02]  /*107d0*/  IADD3 R4, P0, R43, UR6, RZ ;  /* 0x000000062b047c10 */ /* 0x001fe4000ff1e0ff */
[----:B------:R-:W-:Y:S02]  /*107e0*/  SHF.R.S32.HI R6, RZ, 0x1f, R15 ;  /* 0x0000001fff067819 */ /* 0x000fe4000001140f */
[----:B------:R-:W-:Y:S01]  /*107f0*/  IADD3.X R5, R14, UR7, R25, P0, !PT ;  /* 0x000000070e057c10 */ /* 0x000fe200087fe419 */
[----:B------:R-:W-:Y:S01]  /*10800*/  ULDC.64 UR6, c[0x0][0xb88] ;  /* 0x0002e20000067ab9 */ /* 0x000fe20000000a00 */
[----:B------:R-:W-:Y:S01]  /*10810*/  SHF.R.U64 R32, R32, 0x3, RZ ;  /* 0x0000000320207819 */ /* 0x000fe200000012ff */
[----:B------:R-:W-:Y:S01]  /*10820*/  IMAD R6, R6, UR6, RZ ;  /* 0x0000000606067c24 */ /* 0x000fe2000f8e02ff */
[----:B------:R-:W-:Y:S01]  /*10830*/  MOV R63, R10 ;  /* 0x0000000a003f7202 */ /* 0x000fe20000000f00 */
[----:B------:R-:W-:Y:S01]  /*10840*/  IMAD.WIDE.U32 R4, R15, UR6, R4 ;  /* 0x000000060f047c25 */ /* 0x000fe2000f8e0004 */
[----:B------:R-:W-:-:S02]  /*10850*/  SHF.R.U64 R34, R34, 0x3, RZ ;  /* 0x0000000322227819 */ /* 0x000fc400000012ff */
[----:B------:R-:W-:Y:S01]  /*10860*/  LOP3.LUT R32, R32, R33, RZ, 0x3c, !PT ;  /* 0x0000002120207212 */ /* 0x000fe200078e3cff */
[----:B------:R-:W-:Y:S01]  /*10870*/  IMAD R15, R15, UR7, R6 ;  /* 0x000000070f0f7c24 */ /* 0x000fe2000f8e0206 */
[----:B------:R-:W-:Y:S01]  /*10880*/  ULDC.64 UR6, c[0x0][0xb50] ;  /* 0x0002d40000067ab9 */ /* 0x000fe20000000a00 */
[----:B------:R-:W-:Y:S01]  /*10890*/  VIADD R11, R147, UR39 ;  /* 0x00000027930b7c36 */ /* 0x000fe20008000000 */
[----:B------:R-:W-:Y:S01]  /*108a0*/  LOP3.LUT P0, RZ, R145, 0x3, RZ, 0xc0, !PT ;  /* 0x0000000391ff7812 */ /* 0x000fe2000780c0ff */
[----:B------:R-:W-:Y:S01]  /*108b0*/  IMAD.X R33, RZ, RZ, R41, P3 ;  /* 0x000000ffff217224 */ /* 0x000fe200018e0629 */
[----:B------:R-:W-:Y:S01]  /*108c0*/  LEA R42, P3, R4, UR6, 0x2 ;  /* 0x00000006042a7c11 */ /* 0x000fe2000f8610ff */
[----:B------:R-:W-:Y:S01]  /*108d0*/  VIADD R7, R11, 0x8 ;  /* 0x000000080b077836 */ /* 0x000fe20000000000 */
[----:B------:R-:W-:Y:S01]  /*108e0*/  LOP3.LUT R34, R34, R35, RZ, 0x3c, !PT ;  /* 0x0000002322227212 */ /* 0x000fe200078e3cff */
[----:B------:R-:W-:Y:S01]  /*108f0*/  IMAD.IADD R5, R5, 0x1, R15 ;  /* 0x0000000105057824 */ /* 0x000fe200078e020f */
[----:B------:R-:W-:Y:S01]  /*10900*/  MOV R53, R8 ;  /* 0x0000000800357202 */ /* 0x000fe20000000f00 */
[----:B------:R-:W-:Y:S01]  /*10910*/  IMAD.X R35, RZ, RZ, R41, P2 ;  /* 0x000000ffff237224 */ /* 0x000fe200010e0629 */
[-C--:B------:R-:W-:Y:S01]  /*10920*/  ISETP.GE.OR P2, PT, R11, R56.reuse, P0 ;  /* 0x000000380b00720c */ /* 0x080fe20000746670 */
[----:B------:R-:W-:Y:S01]  /*10930*/  SHFL.IDX PT, R58, R42, RZ, 0x1c1f ;  /* 0x001c1fff2a3a7589 */ /* 0x000fe200000e0000 */
[----:B------:R-:W-:-:S02]  /*10940*/  ISETP.GE.OR P0, PT, R7, R56, P0 ;  /* 0x000000380700720c */ /* 0x000fc40000706670 */
[----:B------:R-:W-:Y:S01]  /*10950*/  LEA.HI.X R43, R4, UR7, R5, 0x2, P3 ;  /* 0x00000007042b7c11 */ /* 0x000fe200098f1405 */
[----:B------:R-:W-:Y:S01]  /*10960*/  SHFL.IDX PT, R60, R42, 0x1, 0x1c1f ;  /* 0x003c1f002a3c7f89 */ /* 0x000fe200000e0000 */
[----:B------:R-:W-:Y:S02]  /*10970*/  F2FP.F16.F32.PACK_AB R4, R97, R96 ;  /* 0x000000606104723e */ /* 0x000fe400000000ff */
[----:B------:R-:W-:Y:S01]  /*10980*/  F2FP.F16.F32.PACK_AB R5, R99, R98 ;  /* 0x000000626305723e */ /* 0x000fe200000000ff */
[----:B------:R-:W0:Y:S01]  /*10990*/  SHFL.IDX PT, R59, R43, RZ, 0x1c1f ;  /* 0x001c1fff2b3b7589 */ /* 0x000e2200000e0000 */
[----:B------:R-:W-:Y:S02]  /*109a0*/  F2FP.F16.F32.PACK_AB R6, R101, R100 ;  /* 0x000000646506723e */ /* 0x000fe400000000ff */
[----:B------:R-:W-:Y:S01]  /*109b0*/  F2FP.F16.F32.PACK_AB R7, R103, R102 ;  /* 0x000000666707723e */ /* 0x000fe200000000ff */
[----:B------:R-:W1:Y:S01]  /*109c0*/  SHFL.IDX PT, R61, R43, 0x1, 0x1c1f ;  /* 0x003c1f002b3d7f89 */ /* 0x000e6200000e0000 */
[----:B------:R-:W-:-:S02]  /*109d0*/  MOV R52, R12 ;  /* 0x0000000c00347202 */ /* 0x000fc40000000f00 */
[----:B------:R-:W-:Y:S01]  /*109e0*/  F2FP.F16.F32.PACK_AB R8, R105, R104 ;  /* 0x000000686908723e */ /* 0x000fe200000000ff */
[----:B------:R-:W-:Y:S01]  /*109f0*/  STSM.16.M88.4 [R53], R4 ;  /* 0x0000000435007844 */ /* 0x000fe20000000200 */
[----:B------:R-:W-:Y:S02]  /*10a00*/  F2FP.F16.F32.PACK_AB R9, R107, R106 ;  /* 0x0000006a6b09723e */ /* 0x000fe400000000ff */
[----:B------:R-:W-:Y:S02]  /*10a10*/  F2FP.F16.F32.PACK_AB R10, R109, R108 ;  /* 0x0000006c6d0a723e */ /* 0x000fe400000000ff */
        /* <DEDUP_REMOVED lines=9> */
[C---:B------:R-:W-:Y:S02]  /*10ab0*/  IADD3 R21, P4, R40.reuse, 0x6000, RZ ;  /* 0x0000600028157810 */ /* 0x040fe40007f9e0ff */
[----:B------:R-:W-:Y:S01]  /*10ac0*/  LOP3.LUT R3, R40, 0x180, RZ, 0xc0, !PT ;  /* 0x0000018028037812 */ /* 0x000fe200078ec0ff */
[----:B------:R3:W-:Y:S01]  /*10ad0*/  STSM.16.M88.4 [R62], R24 ;  /* 0x000000183e007844 */ /* 0x0007e20000000200 */
[----:B------:R-:W-:Y:S01]  /*10ae0*/  UIMAD UR5, UR10, UR8, URZ ;  /* 0x000000080a0572a4 */ /* 0x000fe2000f8e023f */
[----:B------:R-:W-:-:S02]  /*10af0*/  LOP3.LUT R20, R21, 0x180, RZ, 0xc0, !PT ;  /* 0x0000018015147812 */ /* 0x000fc400078ec0ff */
[----:B------:R-:W-:Y:S01]  /*10b00*/  STSM.16.M88.4 [R57], R28 ;  /* 0x0000001c39007844 */ /* 0x000fe20000000200 */
[----:B------:R-:W-:Y:S01]  /*10b10*/  UIMAD.WIDE.U32 UR6, UR38, UR8, URZ ;  /* 0x00000008260672a5 */ /* 0x000fe2000f8e003f */
[----:B------:R-:W-:Y:S01]  /*10b20*/  SHF.R.U64 R3, R3, 0x3, RZ ;  /* 0x0000000303037819 */ /* 0x000fe200000012ff */
[----:B------:R-:W-:Y:S01]  /*10b30*/  ULDC.64 UR10, c[0x0][0xaf0] ;  /* 0x0002bc00000a7ab9 */ /* 0x000fe20000000a00 */
[----:B------:R-:W-:Y:S08]  /*10b40*/  BAR.SYNC.DEFER_BLOCKING 0x1, 0x180 ;  /* 0x0046000000007b1d */ /* 0x000ff00000010000 */
[----:B--2---:R-:W2:Y:S08]  /*10b50*/  @P1 LDC R15, c[0x0][0xbec] ;  /* 0x0002fb00ff0f1b82 */ /* 0x004eb00000000800 */
[----:B---3--:R-:W3:Y:S01]  /*10b60*/  @P1 LDC R25, c[0x0][0xbf0] ;  /* 0x0002fc00ff191b82 */ /* 0x008ee20000000800 */
[----:B------:R-:W-:Y:S01]  /*10b70*/  UIMAD UR5, UR38, UR9, UR5 ;  /* 0x00000009260572a4 */ /* 0x000fe2000f8e0205 */
[----:B------:R-:W-:-:S02]  /*10b80*/  SHF.R.U64 R20, R20, 0x3, RZ ;  /* 0x0000000314147819 */ /* 0x000fc400000012ff */
[----:B------:R-:W-:Y:S01]  /*10b90*/  LOP3.LUT R40, R3, R40, RZ, 0x3c, !PT ;  /* 0x0000002803287212 */ /* 0x000fe200078e3cff */
[----:B0-----:R0:W-:Y:S01]  /*10ba0*/  @!P2 ST.E desc[UR52][R58.64], R0 ;  /* 0x000000003a00a985 */ /* 0x0011e2000c101934 */
[----:B------:R-:W-:Y:S01]  /*10bb0*/  UIMAD UR8, UR12, UR10, URZ ;  /* 0x0000000a0c0872a4 */ /* 0x000fe2000f8e023f */
[--C-:B------:R-:W-:Y:S01]  /*10bc0*/  IMAD.X R3, RZ, RZ, R41.reuse, P5 ;  /* 0x000000ffff037224 */ /* 0x100fe200028e0629 */
[----:B------:R-:W-:Y:S01]  /*10bd0*/  UIADD3 UR7, UR7, UR5, URZ ;  /* 0x0000000507077290 */ /* 0x000fe2000fffe03f */
[----:B------:R-:W-:Y:S01]  /*10be0*/  LOP3.LUT R20, R20, R21, RZ, 0x3c, !PT ;  /* 0x0000001514147212 */ /* 0x000fe200078e3cff */
[----:B0-----:R-:W-:Y:S01]  /*10bf0*/  IMAD R0, R142, 0x60, R144 ;  /* 0x000000608e007824 */ /* 0x001fe200078e0290 */
[----:B------:R-:W-:Y:S01]  /*10c00*/  UIMAD UR5, UR45, UR11, UR8 ;  /* 0x0000000b2d0572a4 */ /* 0x000fe2000f8e0208 */
[----:B------:R-:W-:Y:S01]  /*10c10*/  IMAD.X R21, RZ, RZ, R41, P4 ;  /* 0x000000ffff157224 */ /* 0x000fe200020e0629 */
[----:B-1----:R0:W-:Y:S01]  /*10c20*/  @!P0 ST.E desc[UR52][R60.64], R36 ;  /* 0x000000243c008985 */ /* 0x0021e2000c101934 */
[----:B------:R-:W-:Y:S01]  /*10c30*/  VIADD R14, R0, UR39 ;  /* 0x00000027000e7c36 */ /* 0x000fe20008000000 */
[----:B------:R-:W-:Y:S01]  /*10c40*/  UIMAD.WIDE.U32 UR6, UR45, UR10, UR6 ;  /* 0x0000000a2d0672a5 */ /* 0x000fe2000f8e0006 */
[----:B------:R-:W-:-:S02]  /*10c50*/  ULDC.64 UR8, c[0x0][0xae0] ;  /* 0x0002b80000087ab9 */ /* 0x000fc40000000a00 */
[----:B--2---:R-:W-:Y:S01]  /*10c60*/  @P1 IMAD.HI.U32 R0, R14, R15, RZ ;  /* 0x0000000f0e001227 */ /* 0x004fe200078e00ff */
[----:B------:R1:W5:Y:S03]  /*10c70*/  LD.E.128 R8, desc[UR52][R2.64] ;  /* 0x0000003402087980 */ /* 0x000366000c101d00 */
[----:B------:R-:W-:Y:S01]  /*10c80*/  IMAD.MOV.U32 R13, RZ, RZ, R14 ;  /* 0x000000ffff0d7224 */ /* 0x000fe200078e000e */
[----:B---3--:R-:W-:Y:S01]  /*10c90*/  @P1 SHF.R.U32.HI R13, RZ, R25, R0 ;  /* 0x00000019ff0d1219 */ /* 0x008fe20000011600 */
[----:B------:R-:W-:Y:S01]  /*10ca0*/  UIADD3 UR5, UR7, UR5, URZ ;  /* 0x0000000507057290 */ /* 0x000fe2000fffe03f */
[----:B------:R-:W5:Y:S02]  /*10cb0*/  LD.E.128 R40, desc[UR52][R40.64] ;  /* 0x0000003428287980 */ /* 0x000f64000c101d00 */
[--C-:B------:R-:W-:Y:S01]  /*10cc0*/  SHF.R.S32.HI R0, RZ, 0x1f, R13.reuse ;  /* 0x0000001fff007819 */ /* 0x100fe2000001140d */
[----:B------:R-:W-:Y:S01]  /*10cd0*/  IMAD.MOV R12, RZ, RZ, -R13 ;  /* 0x000000ffff0c7224 */ /* 0x000fe200078e0a0d */
[----:B------:R0:W5:Y:S01]  /*10ce0*/  LD.E.128 R44, desc[UR52][R38.64] ;  /* 0x00000034262c7980 */ /* 0x000162000c101d00 */
[----:B-1----:R-:W-:-:S02]  /*10cf0*/  IMAD.U32 R3, RZ, RZ, UR7 ;  /* 0x00000007ff037e24 */ /* 0x002fc4000f8e00ff */
[----:B------:R-:W-:Y:S01]  /*10d00*/  IMAD R0, R0, UR8, RZ ;  /* 0x0000000800007c24 */ /* 0x000fe2000f8e02ff */
[----:B------:R0:W5:Y:S01]  /*10d10*/  LD.E.128 R48, desc[UR52][R34.64] ;  /* 0x0000003422307980 */ /* 0x000162000c101d00 */
[----:B------:R-:W-:Y:S02]  /*10d20*/  IMAD R37, R37, R12, R14 ;  /* 0x0000000c25257224 */ /* 0x000fe400078e020e */
[----:B------:R-:W-:Y:S01]  /*10d30*/  IMAD.U32 R2, RZ, RZ, UR6 ;  /* 0x00000006ff027e24 */ /* 0x000fe2000f8e00ff */
[----:B------:R0:W5:Y:S01]  /*10d40*/  LD.E.128 R4, desc[UR52][R32.64] ;  /* 0x0000003420047980 */ /* 0x000162000c101d00 */
[----:B------:R-:W-:Y:S01]  /*10d50*/  IMAD.U32 R3, RZ, RZ, UR5 ;  /* 0x00000005ff037e24 */ /* 0x000fe2000f8e00ff */
[----:B------:R-:W-:Y:S01]  /*10d60*/  ULDC.64 UR6, c[0x0][0xad8] ;  /* 0x0002b60000067ab9 */ /* 0x000fe20000000a00 */
[C---:B------:R-:W-:Y:S01]  /*10d70*/  IMAD R15, R13.reuse, UR9, R0 ;  /* 0x000000090d0f7c24 */ /* 0x040fe2000f8e0200 */
[----:B------:R0:W5:Y:S01]  /*10d80*/  LD.E.128 R52, desc[UR52][R20.64] ;  /* 0x0000003414347980 */ /* 0x000162000c101d00 */
[----:B------:R-:W-:Y:S01]  /*10d90*/  SHF.R.S32.HI R0, RZ, 0x1f, R37 ;  /* 0x0000001fff007819 */ /* 0x000fe20000011425 */
[----:B------:R-:W-:Y:S01]  /*10da0*/  IMAD.WIDE.U32 R2, R13, UR8, R2 ;  /* 0x000000080d027c25 */ /* 0x000fe2000f8e0002 */
[----:B------:R-:W-:Y:S01]  /*10db0*/  @!PT LDS RZ, [RZ] ;  /* 0x00000000fffff984 */ /* 0x000fe20000000800 */
[----:B------:R-:W-:Y:S01]  /*10dc0*/  @!PT LDS RZ, [RZ] ;  /* 0x00000000fffff984 */ /* 0x000fe20000000800 */
[----:B------:R-:W-:Y:S01]  /*10dd0*/  @!PT LDS RZ, [RZ] ;  /* 0x00000000fffff984 */ /* 0x000fe20000000800 */
[----:B------:R-:W-:Y:S01]  /*10de0*/  @!PT LDS RZ, [RZ] ;  /* 0x00000000fffff984 */ /* 0x000fe20000000800 */
[----:B------:R1:W-:Y:S06]  /*10df0*/  MEMBAR.ALL.CTA ;  /* 0x0000000000007992 */ /* 0x0003ec0000008000 */
[----:B-1----:R-:W1:Y:S01]  /*10e00*/  FENCE.VIEW.ASYNC.S ;  /* 0x00000000000073c6 */ /* 0x002e620000000000 */
[----:B------:R-:W-:-:S02]  /*10e10*/  IMAD.IADD R3, R3, 0x1, R15 ;  /* 0x0000000103037824 */ /* 0x000fc400078e020f */
[----:B------:R-:W-:Y:S02]  /*10e20*/  IMAD R0, R0, UR6, RZ ;  /* 0x0000000600007c24 */ /* 0x000fe4000f8e02ff */
[----:B------:R-:W-:Y:S01]  /*10e30*/  VIADD R25, R144, UR39 ;  /* 0x0000002790197c36 */ /* 0x000fe20008000000 */
[----:B------:R-:W-:Y:S01]  /*10e40*/  UIADD3 UR5, UR40, 0x2d820, URZ ;  /* 0x0002d82028057890 */ /* 0x000fe2000fffe03f */
[C---:B------:R-:W-:Y:S02]  /*10e50*/  IMAD R13, R37.reuse, UR7, R0 ;  /* 0x00000007250d7c24 */ /* 0x040fe4000f8e0200 */
[----:B------:R-:W-:Y:S01]  /*10e60*/  IMAD.WIDE.U32 R2, R37, UR6, R2 ;  /* 0x0000000625027c25 */ /* 0x000fe2000f8e0002 */
[----:B------:R-:W-:Y:S01]  /*10e70*/  ISETP.GE.AND P0, PT, R25, R56, PT ;  /* 0x000000381900720c */ /* 0x000fe20003f06270 */
[----:B------:R-:W-:Y:S01]  /*10e80*/  ULDC.64 UR6, c[0x0][0xa80] ;  /* 0x0002a00000067ab9 */ /* 0x000fe20000000a00 */
[----:B------:R-:W-:Y:S01]  /*10e90*/  UPRMT UR5, URZ, 0x654, UR5 ;  /* 0x000006543f057896 */ /* 0x000fe20008000005 */
[----:B------:R-:W-:Y:S01]  /*10ea0*/  IMAD.IADD R3, R3, 0x1, R13 ;  /* 0x0000000103037824 */ /* 0x000fe200078e020d */
[----:B------:R-:W-:-:S04]  /*10eb0*/  LEA R0, P1, R2, UR6, 0x1 ;  /* 0x0000000602007c11 */ /* 0x000fc8000f8208ff */
[----:B------:R-:W-:Y:S01]  /*10ec0*/  LEA.HI.X R24, R2, UR7, R3, 0x1, P1 ;  /* 0x0000000702187c11 */ /* 0x000fe200088f0c03 */
[----:B-1----:R0:W1:Y:S01]  /*10ed0*/  SHFL.IDX PT, R12, R0, RZ, 0x1c1f ;  /* 0x001c1fff000c7589 */ /* 0x00206200000e0000 */
        /* <DEDUP_REMOVED lines=8> */
[CC--:B-1----:R-:W-:Y:S02]  /*10f60*/  @!P1 LEA R14, P3, R139.reuse, R12.reuse, 0x1 ;  /* 0x0000000c8b0e9211 */ /* 0x0c2fe400078608ff */
[----:B0-----:R-:W-:Y:S02]  /*10f70*/  @!P2 LEA R20, P4, R140, R12, 0x1 ;  /* 0x0000000c8c14a211 */ /* 0x001fe400078808ff */
[----:B--2---:R-:W-:Y:S01]  /*10f80*/  @!P0 IMAD.WIDE R2, R138, 0x2, R12 ;  /* 0x000000028a028825 */ /* 0x004fe200078e020c */
[-C--:B------:R-:W-:Y:S02]  /*10f90*/  @!P1 LEA.HI.X R15, R139, R13.reuse, R150, 0x1, P3 ;  /* 0x0000000d8b0f9211 */ /* 0x080fe400018f0c96 */
[----:B------:R-:W-:Y:S02]  /*10fa0*/  @!P2 LEA.HI.X R21, R140, R13, R149, 0x1, P4 ;  /* 0x0000000d8c15a211 */ /* 0x000fe400020f0c95 */
[----:B-----5:R3:W-:Y:S04]  /*10fb0*/  @!P0 ST.E.128 desc[UR52][R2.64], R40 ;  /* 0x0000002802008985 */ /* 0x0207e8000c101d34 */
[----:B------:R3:W-:Y:S04]  /*10fc0*/  @!P1 ST.E.128 desc[UR52][R14.64], R48 ;  /* 0x000000300e009985 */ /* 0x0007e8000c101d34 */
[----:B------:R3:W-:Y:S02]  /*10fd0*/  @!P2 ST.E.128 desc[UR52][R20.64], R52 ;  /* 0x000000341400a985 */ /* 0x0007e4000c101d34 */
.L_x_902:
[----:B------:R-:W-:Y:S05]  /*10fe0*/  BSYNC B1 ;  /* 0x0000000000017941 */ /* 0x000fea0003800000 */
.L_x_901:
[----:B---3--:R-:W-:Y:S01]  /*10ff0*/  VIADD R3, R25, 0x60 ;  /* 0x0000006019037836 */ /* 0x008fe20000000000 */
[----:B--2---:R2:W3:Y:S04]  /*11000*/  SHFL.IDX PT, R13, R24, 0x1, 0x1c1f ;  /* 0x003c1f00180d7f89 */ /* 0x0044e800000e0000 */
[----:B------:R-:W-:Y:S01]  /*11010*/  ISETP.GE.AND P0, PT, R3, R56, PT ;  /* 0x000000380300720c */ /* 0x000fe20003f06270 */
[----:B-1----:R2:W1:-:S12]  /*11020*/  SHFL.IDX PT, R12, R0, 0x1, 0x1c1f ;  /* 0x003c1f00000c7f89 */ /* 0x00245800000e0000 */
[----:B--2---:R-:W-:Y:S05]  /*11030*/  @P0 BRA `(.L_x_903) ;  /* 0x0000000800240947 */ /* 0x004fea0003800000 */
[----:B------:R-:W-:Y:S02]  /*11040*/  ULDC UR5, c[0x0][0xac8] ;  /* 0x0002b20000057ab9 */ /* 0x000fe40000000800 */
[----:B------:R-:W-:Y:S02]  /*11050*/  ISETP.GE.AND P2, PT, R139, UR5, PT ;  /* 0x000000058b007c0c */ /* 0x000fe4000bf46270 */
[----:B------:R-:W-:-:S11]  /*11060*/  ISETP.GE.AND P1, PT, R138, UR5, PT ;  /* 0x000000058a007c0c */ /* 0x000fd6000bf26270 */
[C---:B-1----:R-:W-:Y:S02]  /*11070*/  @!P2 LEA R14, P0, R139.reuse, R12, 0x1 ;  /* 0x0000000c8b0ea211 */ /* 0x042fe400078008ff */
[----:B---3--:R-:W-:Y:S02]  /*11080*/  @!P1 IMAD.WIDE R2, R138, 0x2, R12 ;  /* 0x000000028a029825 */ /* 0x008fe400078e020c */
[----:B------:R-:W-:Y:S02]  /*11090*/  @!P2 LEA.HI.X R15, R139, R13, R150, 0x1, P0 ;  /* 0x0000000d8b0fa211 */ /* 0x000fe400000f0c96 */
[----:B------:R-:W-:Y:S01]  /*110a0*/  ISETP.GE.AND P0, PT, R140, UR5, PT ;  /* 0x000000058c007c0c */ /* 0x000fe2000bf06270 */
[----:B-----5:R2:W-:Y:S04]  /*110b0*/  @!P1 ST.E.128 desc[UR52][R2.64], R44 ;  /* 0x0000002c02009985 */ /* 0x0205e8000c101d34 */
[----:B------:R2:W-:Y:S08]  /*110c0*/  @!P2 ST.E.128 desc[UR52][R14.64], R4 ;  /* 0x000000040e00a985 */ /* 0x0005f0000c101d34 */
[----:B------:R-:W-:Y:S05]  /*110d0*/  @P0 BRA `(.L_x_903) ;  /* 0x0000000400fc0947 */ /* 0x000fea0003800000 */
[----:B--2---:R-:W-:-:S04]  /*110e0*/  LEA R2, P0, R140, R12, 0x1 ;  /* 0x0000000c8c027211 */ /* 0x004fc800078008ff */
[----:B------:R-:W-:-:S05]  /*110f0*/  LEA.HI.X R3, R140, R13, R149, 0x1, P0 ;  /* 0x0000000d8c037211 */ /* 0x000fca00000f0c95 */
[----:B------:R4:W-:Y:S01]  /*11100*/  ST.E.128 desc[UR52][R2.64], R8 ;  /* 0x0000000802007985 */ /* 0x0009e2000c101d34 */
[----:B------:R-:W-:Y:S05]  /*11110*/  BRA `(.L_x_903) ;  /* 0x0000000400ec7947 */ /* 0x000fea0003800000 */
.L_x_900:
[----:B------:R-:W0:Y:S01]  /*11120*/  LDC R8, c[0x0][0xbe8] ;  /* 0x0002fa00ff087b82 */ /* 0x000e220000000800 */
[----:B------:R-:W-:Y:S01]  /*11130*/  ISETP.GE.AND P0, PT, R151, 0xc0, PT ;  /* 0x000000c09700780c */ /* 0x000fe20003f06270 */
[----:B------:R-:W-:Y:S01]  /*11140*/  USHF.R.S32.HI UR8, URZ, 0x1f, UR38 ;  /* 0x0000001f3f087899 */ /* 0x000fe20008011426 */
[----:B------:R-:W-:Y:S01]  /*11150*/  BSSY B1, `(.L_x_904) ;  /* 0x000002f000017945 */ /* 0x000fe20003800000 */
[----:B------:R-:W-:Y:S01]  /*11160*/  USHF.R.S32.HI UR9, URZ, 0x1f, UR45 ;  /* 0x0000001f3f097899 */ /* 0x000fe2000801142d */
[----:B------:R-:W-:Y:S01]  /*11170*/  IMAD R6, R142, 0x60, R144 ;  /* 0x000000608e067824 */ /* 0x000fe200078e0290 */
[----:B0-----:R-:W-:-:S13]  /*11180*/  ISETP.NE.AND P1, PT, R8, 0x1, PT ;  /* 0x000000010800780c */ /* 0x001fda0003f25270 */
[----:B------:R-:W0:Y:S08]  /*11190*/  @P1 LDC R9, c[0x0][0xbec] ;  /* 0x0002fb00ff091b82 */ /* 0x000e300000000800 */
[----:B------:R-:W1:Y:S01]  /*111a0*/  @P1 LDC R11, c[0x0][0xbf0] ;  /* 0x0002fc00ff0b1b82 */ /* 0x000e620000000800 */
[----:B------:R-:W-:Y:S05]  /*111b0*/  @P0 BRA `(.L_x_905) ;  /* 0x0000000000a00947 */ /* 0x000fea0003800000 */
[----:B------:R-:W2:Y:S01]  /*111c0*/  S2R R0, SR_TID.X ;  /* 0x0000000000007919 */ /* 0x000ea20000002100 */
[----:B------:R-:W3:Y:S01]  /*111d0*/  LDC R3, c[0x0][0xbe8] ;  /* 0x0002fa00ff037b82 */ /* 0x000ee20000000800 */
[----:B------:R-:W-:Y:S01]  /*111e0*/  IMAD.U32 R4, RZ, RZ, UR39 ;  /* 0x00000027ff047e24 */ /* 0x000fe2000f8e00ff */
[----:B------:R-:W-:Y:S02]  /*111f0*/  ULDC UR5, c[0x0][0xa88] ;  /* 0x0002a20000057ab9 */ /* 0x000fe40000000800 */
[----:B---3--:R-:W-:Y:S02]  /*11200*/  IMAD R5, R3, UR5, RZ ;  /* 0x0000000503057c24 */ /* 0x008fe4000f8e02ff */
[----:B--2---:R-:W-:-:S04]  /*11210*/  IADD3 R4, R4, -0x80, R0 ;  /* 0xffffff8004047810 */ /* 0x004fc80007ffe000 */
[----:B------:R-:W-:-:S13]  /*11220*/  ISETP.GE.AND P0, PT, R4, R5, PT ;  /* 0x000000050400720c */ /* 0x000fda0003f06270 */
[----:B------:R-:W-:Y:S05]  /*11230*/  @P0 BRA `(.L_x_905) ;  /* 0x0000000000800947 */ /* 0x000fea0003800000 */
[----:B------:R-:W-:Y:S01]  /*11240*/  ISETP.NE.AND P0, PT, R3, 0x1, PT ;  /* 0x000000010300780c */ /* 0x000fe20003f05270 */
[----:B------:R-:W-:Y:S01]  /*11250*/  ULDC.64 UR10, c[0x0][0xb90] ;  /* 0x0002e400000a7ab9 */ /* 0x000fe20000000a00 */
[----:B------:R-:W-:Y:S01]  /*11260*/  IMAD.MOV.U32 R2, RZ, RZ, R4 ;  /* 0x000000ffff027224 */ /* 0x000fe200078e0004 */
[----:B------:R-:W-:Y:S02]  /*11270*/  UIMAD UR5, UR8, UR10, URZ ;  /* 0x0000000a080572a4 */ /* 0x000fe4000f8e023f */
[----:B------:R-:W-:Y:S02]  /*11280*/  UIMAD.WIDE.U32 UR6, UR38, UR10, URZ ;  /* 0x0000000a260672a5 */ /* 0x000fe4000f8e003f */
[----:B------:R-:W-:-:S03]  /*11290*/  UIMAD UR5, UR38, UR11, UR5 ;  /* 0x0000000b260572a4 */ /* 0x000fc6000f8e0205 */
[----:B------:R-:W-:Y:S01]  /*112a0*/  ULDC.64 UR10, c[0x0][0xb98] ;  /* 0x0002e600000a7ab9 */ /* 0x000fe20000000a00 */
[----:B------:R-:W-:Y:S02]  /*112b0*/  UIADD3 UR7, UR7, UR5, URZ ;  /* 0x0000000507077290 */ /* 0x000fe4000fffe03f */
[----:B------:R-:W2:Y:S01]  /*112c0*/  @P0 LDC R5, c[0x0][0xbec] ;  /* 0x0002fb00ff050b82 */ /* 0x000ea20000000800 */
[----:B------:R-:W-:Y:S02]  /*112d0*/  UIMAD UR5, UR9, UR10, URZ ;  /* 0x0000000a090572a4 */ /* 0x000fe4000f8e023f */
[----:B------:R-:W-:Y:S02]  /*112e0*/  UIMAD.WIDE.U32 UR6, UR45, UR10, UR6 ;  /* 0x0000000a2d0672a5 */ /* 0x000fe4000f8e0006 */
[----:B------:R-:W-:-:S03]  /*112f0*/  UIMAD UR5, UR45, UR11, UR5 ;  /* 0x0000000b2d0572a4 */ /* 0x000fc6000f8e0205 */
[----:B------:R-:W3:Y:S01]  /*11300*/  @P0 LDC R7, c[0x0][0xbf0] ;  /* 0x0002fc00ff070b82 */ /* 0x000ee20000000800 */
[----:B------:R-:W-:Y:S01]  /*11310*/  ULDC.64 UR10, c[0x0][0xb88] ;  /* 0x0002e200000a7ab9 */ /* 0x000fe20000000a00 */
[----:B--2---:R-:W-:-:S05]  /*11320*/  @P0 IMAD.HI.U32 R0, R4, R5, RZ ;  /* 0x0000000504000227 */ /* 0x004fca00078e00ff */
[----:B---3--:R-:W-:-:S05]  /*11330*/  @P0 SHF.R.U32.HI R2, RZ, R7, R0 ;  /* 0x00000007ff020219 */ /* 0x008fca0000011600 */
[----:B------:R-:W-:-:S04]  /*11340*/  IMAD.MOV R5, RZ, RZ, -R2 ;  /* 0x000000ffff057224 */ /* 0x000fc800078e0a02 */
[----:B------:R-:W-:Y:S01]  /*11350*/  IMAD R5, R3, R5, R4 ;  /* 0x0000000503057224 */ /* 0x000fe200078e0204 */
[----:B------:R-:W-:Y:S01]  /*11360*/  SHF.R.S32.HI R3, RZ, 0x1f, R2 ;  /* 0x0000001fff037819 */ /* 0x000fe20000011402 */
[----:B------:R-:W-:Y:S01]  /*11370*/  IMAD.U32 R4, RZ, RZ, UR5 ;  /* 0x00000005ff047e24 */ /* 0x000fe2000f8e00ff */
[----:B------:R-:W-:Y:S02]  /*11380*/  IADD3 R2, P0, R2, UR6, RZ ;  /* 0x0000000602027c10 */ /* 0x000fe4000ff1e0ff */
[----:B------:R-:W-:Y:S02]  /*11390*/  SHF.R.S32.HI R0, RZ, 0x1f, R5 ;  /* 0x0000001fff007819 */ /* 0x000fe40000011405 */
[----:B------:R-:W-:Y:S01]  /*113a0*/  IADD3.X R3, R3, UR7, R4, P0, !PT ;  /* 0x0000000703037c10 */ /* 0x000fe200087fe404 */
[----:B------:R-:W-:Y:S02]  /*113b0*/  ULDC.64 UR6, c[0x0][0xb50] ;  /* 0x0002d40000067ab9 */ /* 0x000fe40000000a00 */
[----:B------:R-:W-:-:S02]  /*113c0*/  IMAD R0, R0, UR10, RZ ;  /* 0x0000000a00007c24 */ /* 0x000fc4000f8e02ff */
[----:B------:R-:W-:-:S04]  /*113d0*/  IMAD.WIDE.U32 R2, R5, UR10, R2 ;  /* 0x0000000a05027c25 */ /* 0x000fc8000f8e0002 */
[----:B------:R-:W-:Y:S01]  /*113e0*/  IMAD R7, R5, UR11, R0 ;  /* 0x0000000b05077c24 */ /* 0x000fe2000f8e0200 */
[----:B------:R-:W-:-:S03]  /*113f0*/  LEA R4, P0, R2, UR6, 0x2 ;  /* 0x0000000602047c11 */ /* 0x000fc6000f8010ff */
[----:B------:R-:W-:-:S05]  /*11400*/  IMAD.IADD R3, R3, 0x1, R7 ;  /* 0x0000000103037824 */ /* 0x000fca00078e0207 */
[----:B------:R-:W-:Y:S01]  /*11410*/  LEA.HI.X R5, R2, UR7, R3, 0x2, P0 ;  /* 0x0000000702057c11 */ /* 0x000fe200080f1403 */
[----:B------:R-:W-:-:S05]  /*11420*/  IMAD.MOV.U32 R3, RZ, RZ, -0x800000 ;  /* 0xff800000ff037424 */ /* 0x000fca00078e00ff */
[----:B------:R2:W-:Y:S02]  /*11430*/  STG.E desc[UR52][R4.64], R3 ;  /* 0x0000000304007986 */ /* 0x0005e4000c101934 */
.L_x_905:
[----:B------:R-:W-:Y:S05]  /*11440*/  BSYNC B1 ;  /* 0x0000000000017941 */ /* 0x000fea0003800000 */
.L_x_904:
[----:B------:R-:W-:Y:S01]  /*11450*/  ULDC.64 UR10, c[0x0][0xae8] ;  /* 0x0002ba00000a7ab9 */ /* 0x000fe20000000a00 */
[----:B------:R-:W-:Y:S01]  /*11460*/  VIADD R6, R6, UR39 ;  /* 0x0000002706067c36 */ /* 0x000fe20008000000 */
[----:B------:R-:W-:Y:S01]  /*11470*/  UIMAD UR5, UR8, UR10, URZ ;  /* 0x0000000a080572a4 */ /* 0x000fe2000f8e023f */
[----:B------:R-:W-:Y:S01]  /*11480*/  BSSY B1, `(.L_x_906) ;  /* 0x0000033000017945 */ /* 0x000fe20003800000 */
[----:B------:R-:W-:Y:S01]  /*11490*/  UIMAD.WIDE.U32 UR6, UR38, UR10, URZ ;  /* 0x0000000a260672a5 */ /* 0x000fe2000f8e003f */
[----:B0-----:R-:W-:Y:S01]  /*114a0*/  @P1 IMAD.HI.U32 R0, R6, R9, RZ ;  /* 0x0000000906001227 */ /* 0x001fe200078e00ff */
[----:B------:R-:W-:-:S03]  /*114b0*/  UIMAD UR5, UR38, UR11, UR5 ;  /* 0x0000000b260572a4 */ /* 0x000fc6000f8e0205 */
[----:B------:R-:W-:Y:S01]  /*114c0*/  ULDC.64 UR10, c[0x0][0xaf0] ;  /* 0x0002bc00000a7ab9 */ /* 0x000fe20000000a00 */
[----:B------:R-:W-:Y:S01]  /*114d0*/  UIADD3 UR7, UR7, UR5, URZ ;  /* 0x0000000507077290 */ /* 0x000fe2000fffe03f */
[----:B--2---:R-:W-:Y:S01]  /*114e0*/  IMAD.MOV.U32 R5, RZ, RZ, R6 ;  /* 0x000000ffff057224 */ /* 0x004fe200078e0006 */
[----:B------:R-:W-:Y:S01]  /*114f0*/  UIMAD UR5, UR9, UR10, URZ ;  /* 0x0000000a090572a4 */ /* 0x000fe2000f8e023f */
[----:B-1----:R-:W-:Y:S01]  /*11500*/  @P1 SHF.R.U32.HI R5, RZ, R11, R0 ;  /* 0x0000000bff051219 */ /* 0x002fe20000011600 */
[----:B------:R-:W-:Y:S02]  /*11510*/  UIMAD.WIDE.U32 UR6, UR45, UR10, UR6 ;  /* 0x0000000a2d0672a5 */ /* 0x000fe4000f8e0006 */
[----:B------:R-:W-:Y:S01]  /*11520*/  UIMAD UR5, UR45, UR11, UR5 ;  /* 0x0000000b2d0572a4 */ /* 0x000fe2000f8e0205 */
[--C-:B------:R-:W-:Y:S01]  /*11530*/  SHF.R.S32.HI R0, RZ, 0x1f, R5.reuse ;  /* 0x0000001fff007819 */ /* 0x100fe20000011405 */
[----:B------:R-:W-:Y:S01]  /*11540*/  IMAD.MOV R7, RZ, RZ, -R5 ;  /* 0x000000ffff077224 */ /* 0x000fe200078e0a05 */
[----:B------:R-:W-:Y:S01]  /*11550*/  ULDC.64 UR8, c[0x0][0xae0] ;  /* 0x0002b80000087ab9 */ /* 0x000fe20000000a00 */
[----:B------:R-:W-:-:S02]  /*11560*/  UIADD3 UR5, UR7, UR5, URZ ;  /* 0x0000000507057290 */ /* 0x000fc4000fffe03f */
[----:B------:R-:W-:Y:S02]  /*11570*/  IMAD.U32 R3, RZ, RZ, UR7 ;  /* 0x00000007ff037e24 */ /* 0x000fe4000f8e00ff */
[----:B------:R-:W-:Y:S02]  /*11580*/  IMAD R7, R8, R7, R6 ;  /* 0x0000000708077224 */ /* 0x000fe400078e0206 */
[----:B------:R-:W-:Y:S02]  /*11590*/  IMAD R0, R0, UR8, RZ ;  /* 0x0000000800007c24 */ /* 0x000fe4000f8e02ff */
[----:B------:R-:W-:Y:S01]  /*115a0*/  IMAD.U32 R2, RZ, RZ, UR6 ;  /* 0x00000006ff027e24 */ /* 0x000fe2000f8e00ff */
[----:B------:R-:W-:Y:S01]  /*115b0*/  ULDC.64 UR6, c[0x0][0xad8] ;  /* 0x0002b60000067ab9 */ /* 0x000fe20000000a00 */
[----:B------:R-:W-:Y:S01]  /*115c0*/  IMAD.U32 R3, RZ, RZ, UR5 ;  /* 0x00000005ff037e24 */ /* 0x000fe2000f8e00ff */
[----:B------:R-:W-:Y:S01]  /*115d0*/  ULDC UR5, c[0x0][0xa88] ;  /* 0x0002a20000057ab9 */ /* 0x000fe20000000800 */
[C---:B------:R-:W-:Y:S01]  /*115e0*/  IMAD R9, R5.reuse, UR9, R0 ;  /* 0x0000000905097c24 */ /* 0x040fe2000f8e0200 */
[----:B------:R-:W-:Y:S01]  /*115f0*/  SHF.R.S32.HI R0, RZ, 0x1f, R7 ;  /* 0x0000001fff007819 */ /* 0x000fe20000011407 */
[----:B------:R-:W-:-:S04]  /*11600*/  IMAD.WIDE.U32 R2, R5, UR8, R2 ;  /* 0x0000000805027c25 */ /* 0x000fc8000f8e0002 */
[----:B------:R-:W-:Y:S02]  /*11610*/  IMAD R0, R0, UR6, RZ ;  /* 0x0000000600007c24 */ /* 0x000fe4000f8e02ff */
[----:B------:R-:W-:Y:S02]  /*11620*/  IMAD.IADD R3, R3, 0x1, R9 ;  /* 0x0000000103037824 */ /* 0x000fe400078e0209 */
[C---:B------:R-:W-:Y:S02]  /*11630*/  IMAD R5, R7.reuse, UR7, R0 ;  /* 0x0000000707057c24 */ /* 0x040fe4000f8e0200 */
[----:B------:R-:W-:Y:S01]  /*11640*/  IMAD.WIDE.U32 R2, R7, UR6, R2 ;  /* 0x0000000607027c25 */ /* 0x000fe2000f8e0002 */
[----:B------:R-:W-:-:S03]  /*11650*/  ULDC.64 UR6, c[0x0][0xa80] ;  /* 0x0002a00000067ab9 */ /* 0x000fc60000000a00 */
[----:B------:R-:W-:Y:S01]  /*11660*/  IMAD R7, R8, UR5, RZ ;  /* 0x0000000508077c24 */ /* 0x000fe2000f8e02ff */
[----:B------:R-:W-:Y:S01]  /*11670*/  LEA R4, P1, R2, UR6, 0x1 ;  /* 0x0000000602047c11 */ /* 0x000fe2000f8208ff */
[----:B------:R-:W-:Y:S02]  /*11680*/  VIADD R0, R144, UR39 ;  /* 0x0000002790007c36 */ /* 0x000fe40008000000 */
[----:B------:R-:W-:-:S03]  /*11690*/  IMAD.IADD R3, R3, 0x1, R5 ;  /* 0x0000000103037824 */ /* 0x000fc600078e0205 */
[----:B------:R-:W-:Y:S02]  /*116a0*/  ISETP.GE.AND P0, PT, R0, R7, PT ;  /* 0x000000070000720c */ /* 0x000fe40003f06270 */
[----:B------:R-:W-:Y:S02]  /*116b0*/  LEA.HI.X R5, R2, UR7, R3, 0x1, P1 ;  /* 0x0000000702057c11 */ /* 0x000fe400088f0c03 */
[----:B------:R0:W1:Y:S04]  /*116c0*/  SHFL.IDX PT, R2, R4, RZ, 0x1c1f ;  /* 0x001c1fff04027589 */ /* 0x00006800000e0000 */
[----:B------:R0:W2:Y:S05]  /*116d0*/  SHFL.IDX PT, R3, R5, RZ, 0x1c1f ;  /* 0x001c1fff05037589 */ /* 0x0000aa00000e0000 */
[----:B------:R-:W-:Y:S05]  /*116e0*/  @P0 BRA `(.L_x_907) ;  /* 0x0000000000300947 */ /* 0x000fea0003800000 */
[----:B------:R-:W-:Y:S02]  /*116f0*/  ULDC UR5, c[0x0][0xac8] ;  /* 0x0002b20000057ab9 */ /* 0x000fe40000000800 */
[----:B------:R-:W-:Y:S02]  /*11700*/  ISETP.GE.AND P3, PT, R139, UR5, PT ;  /* 0x000000058b007c0c */ /* 0x000fe4000bf66270 */
[----:B------:R-:W-:Y:S02]  /*11710*/  ISETP.GE.AND P4, PT, R140, UR5, PT ;  /* 0x000000058c007c0c */ /* 0x000fe4000bf86270 */
[----:B------:R-:W-:-:S09]  /*11720*/  ISETP.GE.AND P2, PT, R138, UR5, PT ;  /* 0x000000058a007c0c */ /* 0x000fd2000bf46270 */
[CC--:B-1----:R-:W-:Y:S02]  /*11730*/  @!P3 LEA R10, P0, R139.reuse, R2.reuse, 0x1 ;  /* 0x000000028b0ab211 */ /* 0x0c2fe400078008ff */
[----:B------:R-:W-:Y:S02]  /*11740*/  @!P4 LEA R12, P1, R140, R2, 0x1 ;  /* 0x000000028c0cc211 */ /* 0x000fe400078208ff */
[----:B--2---:R-:W-:Y:S01]  /*11750*/  @!P2 IMAD.WIDE R8, R138, 0x2, R2 ;  /* 0x000000028a08a825 */ /* 0x004fe200078e0202 */
[-C--:B------:R-:W-:Y:S02]  /*11760*/  @!P3 LEA.HI.X R11, R139, R3.reuse, R150, 0x1, P0 ;  /* 0x000000038b0bb211 */ /* 0x080fe400000f0c96 */
[----:B------:R-:W-:Y:S02]  /*11770*/  @!P4 LEA.HI.X R13, R140, R3, R149, 0x1, P1 ;  /* 0x000000038c0dc211 */ /* 0x000fe400008f0c95 */
[----:B------:R3:W-:Y:S04]  /*11780*/  @!P2 ST.E.128 desc[UR52][R8.64], RZ ;  /* 0x000000ff0800a985 */ /* 0x0007e8000c101d34 */
[----:B------:R3:W-:Y:S04]  /*11790*/  @!P3 ST.E.128 desc[UR52][R10.64], RZ ;  /* 0x000000ff0a00b985 */ /* 0x0007e8000c101d34 */
[----:B------:R3:W-:Y:S02]  /*117a0*/  @!P4 ST.E.128 desc[UR52][R12.64], RZ ;  /* 0x000000ff0c00c985 */ /* 0x0007e4000c101d34 */
.L_x_907:
[----:B------:R-:W-:Y:S05]  /*117b0*/  BSYNC B1 ;  /* 0x0000000000017941 */ /* 0x000fea0003800000 */
.L_x_906:
[----:B------:R-:W-:Y:S01]  /*117c0*/  VIADD R0, R0, 0x60 ;  /* 0x0000006000007836 */ /* 0x000fe20000000000 */
[----:B--2---:R2:W4:Y:S04]  /*117d0*/  SHFL.IDX PT, R3, R5, 0x1, 0x1c1f ;  /* 0x003c1f0005037f89 */ /* 0x00452800000e0000 */
[----:B------:R-:W-:Y:S01]  /*117e0*/  ISETP.GE.AND P0, PT, R0, R7, PT ;  /* 0x000000070000720c */ /* 0x000fe20003f06270 */
[----:B-1----:R2:W1:-:S12]  /*117f0*/  SHFL.IDX PT, R2, R4, 0x1, 0x1c1f ;  /* 0x003c1f0004027f89 */ /* 0x00245800000e0000 */
[----:B--2---:R-:W-:Y:S05]  /*11800*/  @P0 BRA `(.L_x_903) ;  /* 0x0000000000300947 */ /* 0x004fea0003800000 */
[----:B------:R-:W-:Y:S02]  /*11810*/  ULDC UR5, c[0x0][0xac8] ;  /* 0x0002b20000057ab9 */ /* 0x000fe40000000800 */
[----:B------:R-:W-:Y:S02]  /*11820*/  ISETP.GE.AND P3, PT, R139, UR5, PT ;  /* 0x000000058b007c0c */ /* 0x000fe4000bf66270 */
[----:B------:R-:W-:Y:S02]  /*11830*/  ISETP.GE.AND P4, PT, R140, UR5, PT ;  /* 0x000000058c007c0c */ /* 0x000fe4000bf86270 */
[----:B------:R-:W-:-:S09]  /*11840*/  ISETP.GE.AND P2, PT, R138, UR5, PT ;  /* 0x000000058a007c0c */ /* 0x000fd2000bf46270 */
[CC--:B-1----:R-:W-:Y:S02]  /*11850*/  @!P3 LEA R6, P0, R139.reuse, R2.reuse, 0x1 ;  /* 0x000000028b06b211 */ /* 0x0c2fe400078008ff */
[----:B---3--:R-:W-:Y:S02]  /*11860*/  @!P4 LEA R8, P1, R140, R2, 0x1 ;  /* 0x000000028c08c211 */ /* 0x008fe400078208ff */
[----:B0---4-:R-:W-:Y:S01]  /*11870*/  @!P2 IMAD.WIDE R4, R138, 0x2, R2 ;  /* 0x000000028a04a825 */ /* 0x011fe200078e0202 */
[-C--:B------:R-:W-:Y:S02]  /*11880*/  @!P3 LEA.HI.X R7, R139, R3.reuse, R150, 0x1, P0 ;  /* 0x000000038b07b211 */ /* 0x080fe400000f0c96 */
[----:B------:R-:W-:Y:S02]  /*11890*/  @!P4 LEA.HI.X R9, R140, R3, R149, 0x1, P1 ;  /* 0x000000038c09c211 */ /* 0x000fe400008f0c95 */
[----:B------:R0:W-:Y:S04]  /*118a0*/  @!P2 ST.E.128 desc[UR52][R4.64], RZ ;  /* 0x000000ff0400a985 */ /* 0x0001e8000c101d34 */
[----:B------:R0:W-:Y:S04]  /*118b0*/  @!P3 ST.E.128 desc[UR52][R6.64], RZ ;  /* 0x000000ff0600b985 */ /* 0x0001e8000c101d34 */
[----:B------:R0:W-:Y:S02]  /*118c0*/  @!P4 ST.E.128 desc[UR52][R8.64], RZ ;  /* 0x000000ff0800c985 */ /* 0x0001e4000c101d34 */
.L_x_903:
[----:B------:R-:W-:Y:S05]  /*118d0*/  BSYNC B0 ;  /* 0x0000000000007941 */ /* 0x000fea0003800000 */
.L_x_899:
[----:B------:R-:W-:Y:S02]  /*118e0*/  ULDC UR5, c[0x0][0xc38] ;  /* 0x00030e0000057ab9 */ /* 0x000fe40000000800 */
[----:B------:R-:W-:-:S06]  /*118f0*/  UISETP.GE.AND UP0, UPT, UR4, UR5, UPT ;  /* 0x000000050400728c */ /* 0x000fcc000bf06270 */
[----:B------:R-:W-:-:S13]  /*11900*/  PLOP3.LUT P0, PT, PT, PT, UP0, 0x80, 0x0 ;  /* 0x000000000000781c */ /* 0x000fda0003f0f008 */
[----:B------:R-:W-:Y:S05]  /*11910*/  @!P0 BRA `(.L_x_908) ;  /* 0xfffffef4004c8947 */ /* 0x000fea000383ffff */
[----:B------:R-:W-:Y:S05]  /*11920*/  EXIT ;  /* 0x000000000000794d */ /* 0x000fea0003800000 */
.L_x_810:
[----:B------:R-:W-:-:S08]  /*11930*/  NOP ;  /* 0x0000000000007918 */ /* 0x000fd00000000000 */
[----:B------:R-:W0:-:S00]  /*11940*/  USETMAXREG.DEALLOC.CTAPOOL 0x20 ;  /* 0x00000020000079c8 */ /* 0x000e0000080e0500 */
[----:B0-----:R-:W-:-:S06]  /*11950*/  LOP3.LUT R0, R0, 0x3, RZ, 0xc0, !PT ;  /* 0x0000000300007812 */ /* 0x001fcc00078ec0ff */
[----:B------:R-:W0:Y:S01]  /*11960*/  S2UR UR10, SR_CTAID.X ;  /* 0x00000000000a79c3 */ /* 0x000e220000002500 */
[----:B------:R-:W-:Y:S01]  /*11970*/  LOP3.LUT R19, R19, 0xfffff7ff, RZ, 0xc0, !PT ;  /* 0xfffff7ff13137812 */ /* 0x000fe200078ec0ff */
[----:B------:R-:W-:Y:S01]  /*11980*/  STL [R1+0x14], RZ ;  /* 0x000014ff01007387 */ /* 0x000fe20000100800 */
[----:B------:R-:W-:Y:S02]  /*11990*/  IMAD.MOV.U32 R23, RZ, RZ, RZ ;  /* 0x000000ffff177224 */ /* 0x000fe400078e00ff */
[----:B------:R-:W-:Y:S01]  /*119a0*/  IMAD.MOV.U32 R26, RZ, RZ, 0x1 ;  /* 0x00000001ff1a7424 */ /* 0x000fe200078e00ff */
[----:B------:R1:W2:Y:S02]  /*119b0*/  SHFL.IDX PT, R2, R0, RZ, 0x1f ;  /* 0x00001fff00027589 */ /* 0x0002a400000e0000 */
[----:B-1----:R-:W0:Y:S01]  /*119c0*/  LDC R0, c[0x0][0xc38] ;  /* 0x00030e00ff007b82 */ /* 0x002e220000000800 */
[----:B--2---:R-:W-:-:S13]  /*119d0*/  ISETP.NE.AND P0, PT, R2, RZ, PT ;  /* 0x000000ff0200720c */ /* 0x004fda0003f05270 */
[----:B------:R-:W-:Y:S01]  /*119e0*/  @P0 LOP3.LUT R19, R19, 0x800, RZ, 0xfc, !PT ;  /* 0x0000080013130812 */ /* 0x000fe200078efcff */
[----:B------:R-:W-:Y:S06]  /*119f0*/  @P0 BAR.ARV 0x4, 0x200 ;  /* 0x0108000000000b1d */ /* 0x000fec0000002000 */
[----:B0-----:R-:W-:-:S13]  /*11a00*/  ISETP.LE.AND P0, PT, R0, UR10, PT ;  /* 0x0000000a00007c0c */ /* 0x001fda000bf03270 */
[----:B------:R-:W-:Y:S05]  /*11a10*/  @P0 BRA `(.L_x_909) ;  /* 0x0000004000540947 */ /* 0x000fea0003800000 */
[----:B------:R-:W0:Y:S01]  /*11a20*/  S2R R7, SR_TID.X ;  /* 0x0000000000077919 */ /* 0x000e220000002100 */
[----:B------:R-:W-:Y:S01]  /*11a30*/  ULDC.64 UR6, c[0x0][0x2f0] ;  /* 0x0000bc0000067ab9 */ /* 0x000fe20000000a00 */
[----:B------:R-:W-:Y:S01]  /*11a40*/  ULDC UR9, c[0x0][0x2b8] ;  /* 0x0000ae0000097ab9 */ /* 0x000fe20000000800 */
[----:B------:R-:W-:Y:S01]  /*11a50*/  LOP3.LUT R19, R19, 0xfffffffd, RZ, 0xc0, !PT ;  /* 0xfffffffd13137812 */ /* 0x000fe200078ec0ff */
[----:B------:R-:W1:Y:S01]  /*11a60*/  S2UR UR8, SR_CgaCtaId ;  /* 0x00000000000879c3 */ /* 0x000e620000008800 */
[----:B------:R-:W-:Y:S01]  /*11a70*/  ULDC.64 UR4, c[0x0][0x418] ;  /* 0x0001060000047ab9 */ /* 0x000fe20000000a00 */
[----:B------:R-:W-:Y:S01]  /*11a80*/  ULDC UR38, c[0x0][0x288] ;  /* 0x0000a20000267ab9 */ /* 0x000fe20000000800 */
[----:B------:R-:W-:Y:S01]  /*11a90*/  UISETP.NE.U32.AND UP0, UPT, UR4, URZ, UPT ;  /* 0x0000003f0400728c */ /* 0x000fe2000bf05070 */
[----:B------:R-:W-:Y:S01]  /*11aa0*/  IMAD.MOV.U32 R26, RZ, RZ, 0x1 ;  /* 0x00000001ff1a7424 */ /* 0x000fe200078e00ff */
[----:B------:R-:W-:Y:S01]  /*11ab0*/  ULDC UR37, c[0x0][0x448] ;  /* 0x0001120000257ab9 */ /* 0x000fe20000000800 */
[----:B------:R-:W-:Y:S01]  /*11ac0*/  ULDC UR4, c[0x0][0x424] ;  /* 0x0001090000047ab9 */ /* 0x000fe20000000800 */
[----:B------:R-:W-:Y:S01]  /*11ad0*/  UISETP.NE.AND.EX UP0, UPT, UR5, URZ, UPT, UP0 ;  /* 0x0000003f0500728c */ /* 0x000fe2000bf05300 */
[----:B------:R-:W-:Y:S01]  /*11ae0*/  IMAD.MOV.U32 R23, RZ, RZ, RZ ;  /* 0x000000ffff177224 */ /* 0x000fe200078e00ff */
[----:B------:R-:W-:Y:S01]  /*11af0*/  UIMAD UR37, UR37, UR38, URZ ;  /* 0x00000026252572a4 */ /* 0x000fe2000f8e023f */
[----:B------:R-:W-:Y:S01]  /*11b00*/  UMOV UR5, 0x400 ;  /* 0x0000040000057882 */ /* 0x000fe20000000000 */
[----:B------:R-:W-:Y:S01]  /*11b10*/  USEL UR4, UR4, 0x1, UP0 ;  /* 0x0000000104047887 */ /* 0x000fe20008000000 */
[----:B------:R-:W-:Y:S01]  /*11b20*/  ULDC UR46, c[0x0][0xc] ;  /* 0x00000300002e7ab9 */ /* 0x000fe20000000800 */
[----:B------:R-:W-:-:S02]  /*11b30*/  ULOP3.LUT UR47, UR42, 0x2, URZ, 0xfc, !UPT ;  /* 0x000000022a2f7892 */ /* 0x000fc4000f8efc3f */
[----:B------:R-:W-:-:S04]  /*11b40*/  UIMAD UR36, UR4, UR6, URZ ;  /* 0x00000006042472a4 */ /* 0x000fc8000f8e023f */
[----:B------:R-:W-:Y:S02]  /*11b50*/  UIADD3 UR4, UR36, 0x7f, URZ ;  /* 0x0000007f24047890 */ /* 0x000fe4000fffe03f */
[----:B------:R-:W-:Y:S02]  /*11b60*/  UIADD3 UR48, UR36, 0x1, -UR38 ;  /* 0x0000000124307890 */ /* 0x000fe4000fffe826 */
[----:B-1----:R-:W-:Y:S02]  /*11b70*/  ULEA UR8, UR8, UR5, 0x18 ;  /* 0x0000000508087291 */ /* 0x002fe4000f8ec03f */
[----:B------:R-:W-:Y:S01]  /*11b80*/  USHF.R.S32.HI UR5, URZ, 0x1f, UR4 ;  /* 0x0000001f3f057899 */ /* 0x000fe20008011404 */
[C---:B0-----:R-:W-:Y:S01]  /*11b90*/  IMAD.SHL.U32 R0, R7.reuse, 0x8, RZ ;  /* 0x0000000807007824 */ /* 0x041fe200078e00ff */
[----:B------:R-:W-:Y:S01]  /*11ba0*/  LOP3.LUT R6, R7, 0x7f, RZ, 0xc0, !PT ;  /* 0x0000007f07067812 */ /* 0x000fe200078ec0ff */
[----:B------:R-:W-:Y:S01]  /*11bb0*/  UIADD3 UR38, UR36, -UR38, URZ ;  /* 0x8000002624267290 */ /* 0x000fe2000fffe03f */
[----:B------:R-:W-:Y:S01]  /*11bc0*/  IMAD.U32 R16, RZ, RZ, UR8 ;  /* 0x00000008ff107e24 */ /* 0x000fe2000f8e00ff */
[----:B------:R-:W-:Y:S01]  /*11bd0*/  ULEA.HI UR5, UR5, UR4, URZ, 0x7 ;  /* 0x0000000405057291 */ /* 0x000fe2000f8f383f */
[----:B------:R-:W-:-:S02]  /*11be0*/  LOP3.LUT R2, R0, 0xd8, RZ, 0xc0, !PT ;  /* 0x000000d800027812 */ /* 0x000fc400078ec0ff */
[----:B------:R-:W-:Y:S01]  /*11bf0*/  LOP3.LUT R4, R0, 0x18, RZ, 0xc0, !PT ;  /* 0x0000001800047812 */ /* 0x000fe200078ec0ff */
[----:B------:R-:W-:Y:S01]  /*11c00*/  USHF.R.S32.HI UR39, URZ, 0x7, UR5 ;  /* 0x000000073f277899 */ /* 0x000fe20008011405 */
[----:B------:R-:W-:Y:S01]  /*11c10*/  LOP3.LUT R3, R2, 0x18, R7, 0x78, !PT ;  /* 0x0000001802037812 */ /* 0x000fe200078e7807 */
[----:B------:R-:W-:-:S03]  /*11c20*/  IMAD.U32 R2, RZ, RZ, UR10 ;  /* 0x0000000aff027e24 */ /* 0x000fc6000f8e00ff */
[----:B------:R-:W-:Y:S02]  /*11c30*/  LOP3.LUT R5, R3, 0x320, R0, 0xf8, !PT ;  /* 0x0000032003057812 */ /* 0x000fe400078ef800 */
[----:B------:R-:W-:Y:S01]  /*11c40*/  LOP3.LUT R0, R4, 0x20, RZ, 0xfc, !PT ;  /* 0x0000002004007812 */ /* 0x000fe200078efcff */
[----:B------:R0:W-:Y:S03]  /*11c50*/  STL [R1+0x10], R2 ;  /* 0x0000100201007387 */ /* 0x0001e60000100800 */
[C---:B------:R-:W-:Y:S01]  /*11c60*/  ISETP.GE.AND P0, PT, R0.reuse, UR7, PT ;  /* 0x0000000700007c0c */ /* 0x040fe2000bf06270 */
[----:B------:R1:W-:Y:S01]  /*11c70*/  STL [R1+0x14], RZ ;  /* 0x000014ff01007387 */ /* 0x0003e20000100800 */
[----:B------:R-:W-:Y:S02]  /*11c80*/  ISETP.GE.AND P1, PT, R0, UR9, PT ;  /* 0x0000000900007c0c */ /* 0x000fe4000bf26270 */
[----:B0-----:R-:W-:-:S09]  /*11c90*/  SHF.R.U32.HI R2, RZ, 0x2, R6 ;  /* 0x00000002ff027819 */ /* 0x001fd20000011606 */
[----:B------:R-:W-:Y:S02]  /*11ca0*/  @P0 LOP3.LUT R19, R19, 0x2, RZ, 0xfc, !PT ;  /* 0x0000000213130812 */ /* 0x000fe400078efcff */
[----:B------:R-:W-:Y:S02]  /*11cb0*/  ISETP.GE.AND P0, PT, R0, UR7, PT ;  /* 0x0000000700007c0c */ /* 0x000fe4000bf06270 */
[----:B------:R-:W-:Y:S02]  /*11cc0*/  LOP3.LUT R19, R19, 0xfffffdff, RZ, 0xc0, !PT ;  /* 0xfffffdff13137812 */ /* 0x000fe400078ec0ff */
[----:B------:R-:W-:Y:S02]  /*11cd0*/  LOP3.LUT R0, R4, 0x40, RZ, 0xfc, !PT ;  /* 0x0000004004007812 */ /* 0x000fe400078efcff */
[----:B------:R-:W-:Y:S02]  /*11ce0*/  @P1 LOP3.LUT R19, R19, 0x200, RZ, 0xfc, !PT ;  /* 0x0000020013131812 */ /* 0x000fe400078efcff */
[----:B------:R-:W-:-:S02]  /*11cf0*/  ISETP.GE.AND P2, PT, R0, UR7, PT ;  /* 0x0000000700007c0c */ /* 0x000fc4000bf46270 */
[----:B------:R-:W-:Y:S02]  /*11d00*/  LOP3.LUT R19, R19, 0xffffffef, RZ, 0xc0, !PT ;  /* 0xffffffef13137812 */ /* 0x000fe400078ec0ff */
[C---:B------:R-:W-:Y:S02]  /*11d10*/  ISETP.GE.AND P1, PT, R0.reuse, UR9, PT ;  /* 0x0000000900007c0c */ /* 0x040fe4000bf26270 */
[----:B------:R-:W-:Y:S02]  /*11d20*/  @P0 LOP3.LUT R19, R19, 0x10, RZ, 0xfc, !PT ;  /* 0x0000001013130812 */ /* 0x000fe400078efcff */
[----:B------:R-:W-:Y:S01]  /*11d30*/  ISETP.GE.AND P0, PT, R0, UR7, PT ;  /* 0x0000000700007c0c */ /* 0x000fe2000bf06270 */
[----:B------:R-:W-:Y:S01]  /*11d40*/  IMAD.SHL.U32 R0, R7, 0x20, RZ ;  /* 0x0000002007007824 */ /* 0x000fe200078e00ff */
[----:B------:R-:W-:-:S04]  /*11d50*/  LOP3.LUT R19, R19, 0xfffffffe, RZ, 0xc0, !PT ;  /* 0xfffffffe13137812 */ /* 0x000fc800078ec0ff */
[----:B------:R-:W-:Y:S02]  /*11d60*/  @P2 LOP3.LUT R19, R19, 0x1, RZ, 0xfc, !PT ;  /* 0x0000000113132812 */ /* 0x000fe400078efcff */
[----:B------:R-:W-:Y:S02]  /*11d70*/  LOP3.LUT R0, R0, 0x60, RZ, 0xc0, !PT ;  /* 0x0000006000007812 */ /* 0x000fe400078ec0ff */
[----:B------:R-:W-:Y:S02]  /*11d80*/  LOP3.LUT R19, R19, 0xfffffeff, RZ, 0xc0, !PT ;  /* 0xfffffeff13137812 */ /* 0x000fe400078ec0ff */
[----:B------:R-:W-:Y:S02]  /*11d90*/  ISETP.GE.AND P2, PT, R4, UR7, PT ;  /* 0x0000000704007c0c */ /* 0x000fe4000bf46270 */
[----:B------:R-:W-:Y:S02]  /*11da0*/  @P1 LOP3.LUT R19, R19, 0x100, RZ, 0xfc, !PT ;  /* 0x0000010013131812 */ /* 0x000fe400078efcff */
[----:B------:R-:W-:Y:S01]  /*11db0*/  LOP3.LUT R2, R2, R0, RZ, 0xfc, !PT ;  /* 0x0000000002027212 */ /* 0x000fe200078efcff */
[----:B------:R-:W-:Y:S01]  /*11dc0*/  IMAD R0, R5, 0x2, R16 ;  /* 0x0000000205007824 */ /* 0x000fe200078e0210 */
[----:B------:R-:W-:-:S02]  /*11dd0*/  LOP3.LUT R19, R19, 0xfffffff7, RZ, 0xc0, !PT ;  /* 0xfffffff713137812 */ /* 0x000fc400078ec0ff */
[C---:B------:R-:W-:Y:S02]  /*11de0*/  ISETP.GE.AND P1, PT, R4.reuse, UR7, PT ;  /* 0x0000000704007c0c */ /* 0x040fe4000bf26270 */
[----:B------:R-:W-:Y:S01]  /*11df0*/  @P0 LOP3.LUT R19, R19, 0x8, RZ, 0xfc, !PT ;  /* 0x0000000813130812 */ /* 0x000fe200078efcff */
[----:B------:R1:W-:Y:S01]  /*11e00*/  STL [R1+0xc], R0 ;  /* 0x00000c0001007387 */ /* 0x0003e20000100800 */
[----:B------:R-:W-:Y:S02]  /*11e10*/  ISETP.GE.AND P0, PT, R4, UR9, PT ;  /* 0x0000000904007c0c */ /* 0x000fe4000bf06270 */
[----:B------:R-:W-:-:S04]  /*11e20*/  LOP3.LUT R19, R19, 0xfffffffb, RZ, 0xc0, !PT ;  /* 0xfffffffb13137812 */ /* 0x000fc800078ec0ff */
[----:B------:R-:W-:-:S04]  /*11e30*/  @P2 LOP3.LUT R19, R19, 0x4, RZ, 0xfc, !PT ;  /* 0x0000000413132812 */ /* 0x000fc800078efcff */
[----:B------:R-:W-:-:S04]  /*11e40*/  LOP3.LUT R19, R19, 0xfffffbff, RZ, 0xc0, !PT ;  /* 0xfffffbff13137812 */ /* 0x000fc800078ec0ff */
[----:B------:R-:W-:-:S04]  /*11e50*/  LOP3.LUT R19, R19, 0xffffffdf, RZ, 0xc0, !PT ;  /* 0xffffffdf13137812 */ /* 0x000fc800078ec0ff */
[----:B------:R-:W-:-:S04]  /*11e60*/  @P1 LOP3.LUT R19, R19, 0x20, RZ, 0xfc, !PT ;  /* 0x0000002013131812 */ /* 0x000fc800078efcff */
[----:B-1----:R-:W-:-:S07]  /*11e70*/  @P0 LOP3.LUT R19, R19, 0x400, RZ, 0xfc, !PT ;  /* 0x0000040013130812 */ /* 0x002fce00078efcff */
.L_x_964:
[----:B--2---:R-:W2:Y:S01]  /*11e80*/  LDL R0, [R1+0x10] ;  /* 0x0000100001007983 */ /* 0x004ea20000100800 */
[----:B------:R-:W-:Y:S02]  /*11e90*/  ULDC UR7, c[0x0][0xc60] ;  /* 0x0003180000077ab9 */ /* 0x000fe40000000800 */
[----:B------:R-:W-:-:S11]  /*11ea0*/  UISETP.NE.AND UP0, UPT, UR7, 0x1, UPT ;  /* 0x000000010700788c */ /* 0x000fd6000bf05270 */
[----:B------:R-:W-:Y:S01]  /*11eb0*/  @UP0 ULDC UR4, c[0x0][0xc64] ;  /* 0x0003190000040ab9 */ /* 0x000fe20000000800 */
[----:B------:R-:W-:Y:S01]  /*11ec0*/  @UP0 ULDC UR8, c[0x0][0xc68] ;  /* 0x00031a0000080ab9 */ /* 0x000fe20000000800 */
[C---:B--2---:R-:W-:Y:S02]  /*11ed0*/  R2UR UR40, R0.reuse ;  /* 0x00000000002872ca */ /* 0x044fe400000e0000 */
[----:B------:R-:W-:-:S11]  /*11ee0*/  R2UR UR6, R0 ;  /* 0x00000000000672ca */ /* 0x000fd600000e0000 */
[----:B------:R-:W-:-:S04]  /*11ef0*/  UIMAD.WIDE.U32 UR4, UR40, UR4, URZ ;  /* 0x00000004280472a5 */ /* 0x000fc8000f8e003f */
[----:B------:R-:W-:-:S03]  /*11f00*/  @UP0 USHF.R.U32.HI UR40, URZ, UR8, UR5 ;  /* 0x000000083f280299 */ /* 0x000fc60008011605 */
[----:B------:R-:W-:Y:S02]  /*11f10*/  ULDC UR4, c[0x0][0xc78] ;  /* 0x00031e0000047ab9 */ /* 0x000fe40000000800 */
[----:B------:R-:W-:Y:S02]  /*11f20*/  UISETP.GE.AND UP0, UPT, UR40, UR4, UPT ;  /* 0x000000042800728c */ /* 0x000fe4000bf06270 */
[----:B------:R-:W-:-:S04]  /*11f30*/  UIADD3 UR4, -UR40, URZ, URZ ;  /* 0x0000003f28047290 */ /* 0x000fc8000fffe13f */
[----:B------:R-:W-:Y:S01]  /*11f40*/  PLOP3.LUT P0, PT, PT, PT, UP0, 0x40, 0x0 ;  /* 0x000000000000781c */ /* 0x000fe20003f0e808 */
[----:B------:R-:W-:-:S12]  /*11f50*/  UIMAD UR7, UR7, UR4, UR6 ;  /* 0x00000004070772a4 */ /* 0x000fd8000f8e0206 */
[----:B0--3--:R-:W-:Y:S05]  /*11f60*/  @P0 BRA `(.L_x_910) ;  /* 0x0000000000200947 */ /* 0x009fea0003800000 */
        /* <DEDUP_REMOVED lines=8> */
.L_x_910:
[----:B------:R-:W-:Y:S01]  /*11ff0*/  ULDC UR8, c[0x0][0xc54] ;  /* 0x0003150000087ab9 */ /* 0x000fe20000000800 */
[----:B------:R-:W-:Y:S01]  /*12000*/  UMOV UR6, UR7 ;  /* 0x0000000700067c82 */ /* 0x000fe20008000000 */
[----:B------:R-:W-:-:S11]  /*12010*/  UISETP.NE.AND UP0, UPT, UR8, 0x1, UPT ;  /* 0x000000010800788c */ /* 0x000fd6000bf05270 */
[----:B------:R-:W-:Y:S02]  /*12020*/  @UP0 ULDC.64 UR10, c[0x0][0xc58] ;  /* 0x00031600000a0ab9 */ /* 0x000fe40000000a00 */
[----:B------:R-:W-:-:S04]  /*12030*/  UIMAD.WIDE.U32 UR4, UR7, UR10, URZ ;  /* 0x0000000a070472a5 */ /* 0x000fc8000f8e003f */
[----:B------:R-:W-:-:S04]  /*12040*/  @UP0 USHF.R.U32.HI UR6, URZ, UR11, UR5 ;  /* 0x0000000b3f060299 */ /* 0x000fc80008011605 */
[----:B------:R-:W-:-:S12]  /*12050*/  UIMAD UR4, UR6, UR8, URZ ;  /* 0x00000008060472a4 */ /* 0x000fd8000f8e023f */
.L_x_911:
[----:B------:R-:W-:Y:S01]  /*12060*/  ULDC UR5, c[0x0][0xc48] ;  /* 0x0003120000057ab9 */ /* 0x000fe20000000800 */
[----:B------:R-:W-:Y:S01]  /*12070*/  ULDC.64 UR8, c[0x0][0xa28] ;  /* 0x00028a0000087ab9 */ /* 0x000fe20000000a00 */
[----:B------:R-:W-:Y:S01]  /*12080*/  UISETP.NE.AND UP1, UPT, UR5, 0x1, UPT ;  /* 0x000000010500788c */ /* 0x000fe2000bf25270 */
[----:B------:R-:W-:Y:S01]  /*12090*/  IMAD.MOV.U32 R18, RZ, RZ, RZ ;  /* 0x000000ffff127224 */ /* 0x000fe200078e00ff */
[----:B------:R-:W-:Y:S02]  /*120a0*/  UIADD3 UR4, UR7, -UR4, URZ ;  /* 0x8000000407047290 */ /* 0x000fe4000fffe03f */
[----:B------:R-:W-:Y:S01]  /*120b0*/  UISETP.NE.U32.AND UP0, UPT, UR8, URZ, UPT ;  /* 0x0000003f0800728c */ /* 0x000fe2000bf05070 */
[----:B------:R-:W-:Y:S02]  /*120c0*/  ULDC UR5, c[0x0][0xc54] ;  /* 0x0003150000057ab9 */ /* 0x000fe40000000800 */
[----:B------:R-:W-:Y:S02]  /*120d0*/  UIMAD UR40, UR40, UR5, UR4 ;  /* 0x00000005282872a4 */ /* 0x000fe4000f8e0204 */
[----:B------:R-:W-:-:S02]  /*120e0*/  UISETP.NE.AND.EX UP0, UPT, UR9, URZ, UPT, UP0 ;  /* 0x0000003f0900728c */ /* 0x000fc4000bf05300 */
[----:B------:R-:W-:Y:S01]  /*120f0*/  @UP1 ULDC UR4, c[0x0][0xc4c] ;  /* 0x0003130000041ab9 */ /* 0x000fe20000000800 */
[----:B------:R-:W-:Y:S01]  /*12100*/  @UP1 ULDC UR7, c[0x0][0xc50] ;  /* 0x0003140000071ab9 */ /* 0x000fe20000000800 */
[----:B------:R-:W-:Y:S02]  /*12110*/  UIMAD.WIDE.U32 UR4, UR40, UR4, URZ ;  /* 0x00000004280472a5 */ /* 0x000fe4000f8e003f */
[----:B------:R-:W-:Y:S01]  /*12120*/  UMOV UR41, UR40 ;  /* 0x0000002800297c82 */ /* 0x000fe20008000000 */
[----:B------:R-:W-:Y:S01]  /*12130*/  PLOP3.LUT P0, PT, PT, PT, UP0, 0x80, 0x0 ;  /* 0x000000000000781c */ /* 0x000fe20003f0f008 */
[----:B------:R-:W-:-:S03]  /*12140*/  @UP1 USHF.R.U32.HI UR41, URZ, UR7, UR5 ;  /* 0x000000073f291299 */ /* 0x000fc60008011605 */
[----:B------:R-:W-:Y:S02]  /*12150*/  @UP0 ULDC.64 UR4, c[0x0][0xa28] ;  /* 0x00028a0000040ab9 */ /* 0x000fe40000000a00 */
[----:B------:R-:W-:-:S06]  /*12160*/  @UP0 UIMAD.WIDE UR4, UR41, 0x4, UR4 ;  /* 0x00000004290408a5 */ /* 0x000fcc000f8e0204 */
[----:B------:R-:W-:Y:S01]  /*12170*/  IMAD.U32 R2, RZ, RZ, UR4 ;  /* 0x00000004ff027e24 */ /* 0x000fe2000f8e00ff */
[----:B------:R-:W-:Y:S01]  /*12180*/  ULOP3.LUT UR6, URZ, UR6, URZ, 0x33, !UPT ;  /* 0x000000063f067292 */ /* 0x000fe2000f8e333f */
[----:B------:R-:W-:Y:S01]  /*12190*/  IMAD.U32 R3, RZ, RZ, UR5 ;  /* 0x00000005ff037e24 */ /* 0x000fe2000f8e00ff */
[----:B------:R-:W-:Y:S01]  /*121a0*/  ULDC UR5, c[0x0][0x448] ;  /* 0x0001120000057ab9 */ /* 0x000fe20000000800 */
[----:B------:R-:W-:-:S03]  /*121b0*/  ULDC UR4, c[0x0][0xc3c] ;  /* 0x00030f0000047ab9 */ /* 0x000fc60000000800 */
[----:B------:R-:W2:Y:S01]  /*121c0*/  @P0 LDG.E R18, desc[UR52][R2.64] ;  /* 0x0000003402120981 */ /* 0x000ea2000c1e1900 */
[----:B------:R-:W-:Y:S02]  /*121d0*/  UISETP.NE.AND UP2, UPT, UR5, 0x1, UPT ;  /* 0x000000010500788c */ /* 0x000fe4000bf45270 */
[----:B------:R-:W-:Y:S02]  /*121e0*/  UIADD3 UR6, UR6, UR4, URZ ;  /* 0x0000000406067290 */ /* 0x000fe4000fffe03f */
[----:B------:R-:W-:Y:S02]  /*121f0*/  UP2UR UR49, UPR, URZ, 0x4 ;  /* 0x000000043f317883 */ /* 0x000fe40008000000 */
[----:B------:R-:W-:-:S04]  /*12200*/  UIMAD UR43, UR6, 0xc0, URZ ;  /* 0x000000c0062b78a4 */ /* 0x000fc8000f8e023f */
[----:B------:R-:W-:Y:S01]  /*12210*/  UIADD3 UR6, UR43, 0xbf, URZ ;  /* 0x000000bf2b067890 */ /* 0x000fe2000fffe03f */
[----:B------:R-:W-:Y:S01]  /*12220*/  @UP2 ULDC UR4, c[0x0][0x44c] ;  /* 0x0001130000042ab9 */ /* 0x000fe20000000800 */
[----:B------:R-:W-:Y:S02]  /*12230*/  @UP2 ULDC UR7, c[0x0][0x450] ;  /* 0x0001140000072ab9 */ /* 0x000fe40000000800 */
[----:B------:R-:W-:-:S04]  /*12240*/  UIMAD.WIDE.U32 UR4, UR6, UR4, URZ ;  /* 0x00000004060472a5 */ /* 0x000fc8000f8e003f */
[----:B------:R-:W-:-:S03]  /*12250*/  @UP2 USHF.R.U32.HI UR6, URZ, UR7, UR5 ;  /* 0x000000073f062299 */ /* 0x000fc60008011605 */
[----:B------:R-:W-:Y:S01]  /*12260*/  ULDC.64 UR4, c[0x0][0x9e0] ;  /* 0x0002780000047ab9 */ /* 0x000fe20000000a00 */
[----:B------:R-:W-:Y:S02]  /*12270*/  UIADD3 UR6, UR48, UR6, URZ ;  /* 0x0000000630067290 */ /* 0x000fe4000fffe03f */
[----:B------:R-:W-:Y:S02]  /*12280*/  UISETP.GE.AND UP0, UPT, UR5, 0x1, UPT ;  /* 0x000000010500788c */ /* 0x000fe4000bf06270 */
[----:B------:R-:W-:-:S04]  /*12290*/  UIADD3 UR4, UR6, UR4, URZ ;  /* 0x0000000406047290 */ /* 0x000fc8000fffe03f */
[----:B------:R-:W-:Y:S01]  /*122a0*/  PLOP3.LUT P0, PT, PT, PT, UP0, 0x40, 0x0 ;  /* 0x000000000000781c */ /* 0x000fe20003f0e808 */
[----:B--2---:R0:W-:-:S12]  /*122b0*/  STL [R1+0x8], R18 ;  /* 0x0000081201007387 */ /* 0x0041d80000100800 */
[----:B------:R-:W-:Y:S05]  /*122c0*/  @P0 BRA `(.L_x_912) ;  /* 0x0000000000440947 */ /* 0x000fea0003800000 */
        /* <DEDUP_REMOVED lines=10> */
.L_x_913:
[----:B------:R-:W-:-:S11]  /*12370*/  UISETP.NE.AND UP1, UPT, UR5, 0x1, UPT ;  /* 0x000000010500788c */ /* 0x000fd6000bf25270 */
[----:B------:R-:W-:Y:S02]  /*12380*/  @UP1 ULDC.64 UR10, c[0x0][0x9e8] ;  /* 0x00027a00000a1ab9 */ /* 0x000fe40000000a00 */
[----:B------:R-:W-:-:S04]  /*12390*/  UIMAD.WIDE.U32 UR6, UR8, UR10, URZ ;  /* 0x0000000a080672a5 */ /* 0x000fc8000f8e003f */
[----:B------:R-:W-:-:S12]  /*123a0*/  @UP1 USHF.R.U32.HI UR8, URZ, UR11, UR7 ;  /* 0x0000000b3f081299 */ /* 0x000fd80008011607 */
.L_x_914:
[----:B------:R-:W-:-:S04]  /*123b0*/  UIMAD UR8, UR8, UR5, UR5 ;  /* 0x00000005080872a4 */ /* 0x000fc8000f8e0205 */
[----:B------:R-:W-:-:S04]  /*123c0*/  UISETP.LT.AND UP1, UPT, UR4, UR8, UPT ;  /* 0x000000080400728c */ /* 0x000fc8000bf21270 */
[----:B------:R-:W-:-:S12]  /*123d0*/  USEL UR4, UR4, UR8, UP1 ;  /* 0x0000000804047287 */ /* 0x000fd80008800000 */
.L_x_912:
[----:B------:R-:W-:Y:S01]  /*123e0*/  UISETP.NE.AND UP1, UPT, UR49, URZ, UPT ;  /* 0x0000003f3100728c */ /* 0x000fe2000bf25270 */
[----:B------:R-:W-:Y:S01]  /*123f0*/  PLOP3.LUT P0, PT, PT, PT, UP0, 0x40, 0x0 ;  /* 0x000000000000781c */ /* 0x000fe20003f0e808 */
[----:B------:R-:W-:-:S04]  /*12400*/  UIADD3 UR4, UR4, 0x7f, URZ ;  /* 0x0000007f04047890 */ /* 0x000fc8000fffe03f */
[----:B------:R-:W-:-:S04]  /*12410*/  USHF.R.S32.HI UR8, URZ, 0x1f, UR4 ;  /* 0x0000001f3f087899 */ /* 0x000fc80008011404 */
[----:B------:R-:W-:Y:S01]  /*12420*/  ULEA.HI UR8, UR8, UR4, URZ, 0x7 ;  /* 0x0000000408087291 */ /* 0x000fe2000f8f383f */
[----:B------:R-:W-:Y:S01]  /*12430*/  @UP1 ULDC UR6, c[0x0][0x44c] ;  /* 0x0001130000061ab9 */ /* 0x000fe20000000800 */
[----:B------:R-:W-:Y:S01]  /*12440*/  @UP1 ULDC UR9, c[0x0][0x450] ;  /* 0x0001140000091ab9 */ /* 0x000fe20000000800 */
[----:B------:R-:W-:Y:S02]  /*12450*/  UIMAD.WIDE.U32 UR6, UR43, UR6, URZ ;  /* 0x000000062b0672a5 */ /* 0x000fe4000f8e003f */
[----:B------:R-:W-:Y:S01]  /*12460*/  UMOV UR4, UR43 ;  /* 0x0000002b00047c82 */ /* 0x000fe20008000000 */
[----:B------:R-:W-:Y:S02]  /*12470*/  USHF.R.S32.HI UR8, URZ, 0x7, UR8 ;  /* 0x000000073f087899 */ /* 0x000fe40008011408 */
[----:B------:R-:W-:Y:S02]  /*12480*/  @UP1 USHF.R.U32.HI UR4, URZ, UR9, UR7 ;  /* 0x000000093f041299 */ /* 0x000fe40008011607 */
[----:B------:R-:W-:-:S02]  /*12490*/  UISETP.LT.AND UP1, UPT, UR39, UR8, UPT ;  /* 0x000000082700728c */ /* 0x000fc4000bf21270 */
[----:B------:R-:W-:Y:S01]  /*124a0*/  UIADD3 UR4, UR38, UR4, URZ ;  /* 0x0000000426047290 */ /* 0x000fe2000fffe03f */
[----:B------:R-:W-:Y:S01]  /*124b0*/  ULDC UR6, c[0x0][0x9dc] ;  /* 0x0002770000067ab9 */ /* 0x000fe20000000800 */
[----:B------:R-:W-:Y:S02]  /*124c0*/  USEL UR44, UR39, UR8, UP1 ;  /* 0x00000008272c7287 */ /* 0x000fe40008800000 */
[----:B------:R-:W-:Y:S01]  /*124d0*/  UIADD3 UR8, UR4, -UR6, URZ ;  /* 0x8000000604087290 */ /* 0x000fe2000fffe03f */
[----:B------:R-:W-:Y:S11]  /*124e0*/  @P0 BRA `(.L_x_915) ;  /* 0x0000000000440947 */ /* 0x000ff60003800000 */
        /* <DEDUP_REMOVED lines=10> */
.L_x_916:
[----:B------:R-:W-:-:S11]  /*12590*/  UISETP.NE.AND UP0, UPT, UR5, 0x1, UPT ;  /* 0x000000010500788c */ /* 0x000fd6000bf05270 */
[----:B------:R-:W-:Y:S02]  /*125a0*/  @UP0 ULDC.64 UR10, c[0x0][0x9e8] ;  /* 0x00027a00000a0ab9 */ /* 0x000fe40000000a00 */
[----:B------:R-:W-:-:S04]  /*125b0*/  UIMAD.WIDE.U32 UR6, UR4, UR10, URZ ;  /* 0x0000000a040672a5 */ /* 0x000fc8000f8e003f */
[----:B------:R-:W-:-:S12]  /*125c0*/  @UP0 USHF.R.U32.HI UR4, URZ, UR11, UR7 ;  /* 0x0000000b3f040299 */ /* 0x000fd80008011607 */
.L_x_917:
[----:B------:R-:W-:-:S04]  /*125d0*/  UIMAD UR4, UR4, UR5, URZ ;  /* 0x00000005040472a4 */ /* 0x000fc8000f8e023f */
[----:B------:R-:W-:-:S04]  /*125e0*/  UISETP.LT.AND UP0, UPT, UR8, UR4, UPT ;  /* 0x000000040800728c */ /* 0x000fc8000bf01270 */
[----:B------:R-:W-:-:S12]  /*125f0*/  USEL UR8, UR8, UR4, !UP0 ;  /* 0x0000000408087287 */ /* 0x000fd8000c000000 */
.L_x_915:
[----:B------:R-:W-:Y:S01]  /*12600*/  USHF.R.S32.HI UR4, URZ, 0x1f, UR8 ;  /* 0x0000001f3f047899 */ /* 0x000fe20008011408 */
[----:B------:R-:W-:Y:S03]  /*12610*/  BSSY B7, `(.L_x_918) ;  /* 0x0000339000077945 */ /* 0x000fe60003800000 */
[----:B------:R-:W-:-:S04]  /*12620*/  ULEA.HI UR4, UR4, UR8, URZ, 0x7 ;  /* 0x0000000804047291 */ /* 0x000fc8000f8f383f */
[----:B------:R-:W-:-:S04]  /*12630*/  USHF.R.S32.HI UR4, URZ, 0x7, UR4 ;  /* 0x000000073f047899 */ /* 0x000fc80008011404 */
[----:B------:R-:W-:-:S04]  /*12640*/  UISETP.LT.AND UP0, UPT, URZ, UR4, UPT ;  /* 0x000000043f00728c */ /* 0x000fc8000bf01270 */
[----:B------:R-:W-:-:S04]  /*12650*/  USEL UR45, URZ, UR4, !UP0 ;  /* 0x000000043f2d7287 */ /* 0x000fc8000c000000 */
[----:B------:R-:W-:-:S06]  /*12660*/  UISETP.GT.AND UP0, UPT, UR44, UR45, UPT ;  /* 0x0000002d2c00728c */ /* 0x000fcc000bf04270 */
[----:B------:R-:W-:-:S13]  /*12670*/  PLOP3.LUT P0, PT, PT, PT, UP0, 0x80, 0x0 ;  /* 0x000000000000781c */ /* 0x000fda0003f0f008 */
        /* <DEDUP_REMOVED lines=8> */
[----:B------:R-:W1:Y:S08]  /*12700*/  FLO.U32 R0, UR4 ;  /* 0x0000000400007d00 */ /* 0x000e7000080e0000 */
[----:B------:R-:W2:Y:S01]  /*12710*/  POPC R5, UR4 ;  /* 0x0000000400057d09 */ /* 0x000ea20008000000 */
[----:B-1----:R-:W-:-:S13]  /*12720*/  ISETP.EQ.U32.AND P0, PT, R0, R7, PT ;  /* 0x000000070000720c */ /* 0x002fda0003f02070 */
[----:B--2---:R-:W2:Y:S01]  /*12730*/  @P0 ATOMG.E.ADD.STRONG.GPU PT, R3, desc[UR52][R2.64], R5 ;  /* 0x00000005020309a8 */ /* 0x004ea200081ee1f4 */
[----:B------:R-:W1:Y:S02]  /*12740*/  S2R R4, SR_LTMASK ;  /* 0x0000000000047919 */ /* 0x000e640000003900 */
[----:B-1----:R-:W-:-:S04]  /*12750*/  LOP3.LUT R4, R4, UR4, RZ, 0xc0, !PT ;  /* 0x0000000404047c12 */ /* 0x002fc8000f8ec0ff */
[----:B------:R-:W1:Y:S01]  /*12760*/  POPC R7, R4 ;  /* 0x0000000400077309 */ /* 0x000e620000000000 */
[----:B--2---:R-:W1:Y:S02]  /*12770*/  SHFL.IDX PT, R0, R3, R0, 0x1f ;  /* 0x00001f0003007589 */ /* 0x004e6400000e0000 */
[----:B-1----:R-:W-:-:S05]  /*12780*/  IADD3 R0, R0, UR46, R7 ;  /* 0x0000002e00007c10 */ /* 0x002fca000fffe007 */
[----:B------:R1:W-:Y:S01]  /*12790*/  STL [R1+0x10], R0 ;  /* 0x0000100001007387 */ /* 0x0003e20000100800 */
[----:B------:R-:W-:Y:S05]  /*127a0*/  BRA `(.L_x_920) ;  /* 0x00000030007c7947 */ /* 0x000fea0003800000 */
.L_x_919:
        /* <DEDUP_REMOVED lines=8> */
[----:B------:R-:W-:Y:S02]  /*12830*/  IMAD.U32 R4, RZ, RZ, UR6 ;  /* 0x00000006ff047e24 */ /* 0x000fe4000f8e00ff */
[----:B------:R-:W1:Y:S01]  /*12840*/  LDC.64 R2, c[0x4][R2] ;  /* 0x0100000002027b82 */ /* 0x000e620000000a00 */
[----:B------:R-:W-:Y:S02]  /*12850*/  IMAD.U32 R5, RZ, RZ, UR7 ;  /* 0x00000007ff057e24 */ /* 0x000fe4000f8e00ff */
[----:B------:R-:W-:Y:S02]  /*12860*/  IMAD.U32 R6, RZ, RZ, UR8 ;  /* 0x00000008ff067e24 */ /* 0x000fe4000f8e00ff */
[----:B------:R-:W-:-:S02]  /*12870*/  IMAD.U32 R7, RZ, RZ, UR9 ;  /* 0x00000009ff077e24 */ /* 0x000fc4000f8e00ff */
[----:B------:R-:W-:Y:S02]  /*12880*/  IMAD.U32 R10, RZ, RZ, UR4 ;  /* 0x00000004ff0a7e24 */ /* 0x000fe4000f8e00ff */
[----:B------:R-:W-:Y:S02]  /*12890*/  IMAD.U32 R11, RZ, RZ, UR5 ;  /* 0x00000005ff0b7e24 */ /* 0x000fe4000f8e00ff */
[----:B------:R-:W-:Y:S02]  /*128a0*/  IMAD.MOV.U32 R8, RZ, RZ, 0x70 ;  /* 0x00000070ff087424 */ /* 0x000fe400078e00ff */
[----:B------:R-:W-:Y:S02]  /*128b0*/  IMAD.MOV.U32 R12, RZ, RZ, 0x1 ;  /* 0x00000001ff0c7424 */ /* 0x000fe400078e00ff */
[----:B------:R-:W-:-:S07]  /*128c0*/  IMAD.MOV.U32 R13, RZ, RZ, RZ ;  /* 0x000000ffff0d7224 */ /* 0x000fce00078e00ff */
[----:B------:R-:W-:-:S07]  /*128d0*/  LEPC R20, `(.L_x_922) ;  /* 0x000000001014794e */ /* 0x000fce0000000000 */
[----:B01----:R-:W-:Y:S05]  /*128e0*/  CALL.ABS.NOINC R2 ;  /* 0x0000000002007343 */ /* 0x003fea0003c00000 */
.L_x_922:
[----:B------:R-:W-:Y:S05]  /*128f0*/  BSYNC B6 ;  /* 0x0000000000067941 */ /* 0x000fea0003800000 */
.L_x_921:
        /* <DEDUP_REMOVED lines=8> */
[----:B------:R1:W2:Y:S01]  /*12980*/  LDC.64 R2, c[0x4][R17] ;  /* 0x0100000011027b82 */ /* 0x0002a20000000a00 */
[----:B------:R-:W-:Y:S02]  /*12990*/  IMAD.U32 R4, RZ, RZ, UR6 ;  /* 0x00000006ff047e24 */ /* 0x000fe4000f8e00ff */
[----:B------:R-:W-:Y:S02]  /*129a0*/  IMAD.U32 R5, RZ, RZ, UR7 ;  /* 0x00000007ff057e24 */ /* 0x000fe4000f8e00ff */
[----:B------:R-:W-:Y:S02]  /*129b0*/  IMAD.U32 R6, RZ, RZ, UR8 ;  /* 0x00000008ff067e24 */ /* 0x000fe4000f8e00ff */
[----:B------:R-:W-:-:S02]  /*129c0*/  IMAD.U32 R7, RZ, RZ, UR9 ;  /* 0x00000009ff077e24 */ /* 0x000fc4000f8e00ff */
[----:B------:R-:W-:Y:S02]  /*129d0*/  IMAD.U32 R10, RZ, RZ, UR4 ;  /* 0x00000004ff0a7e24 */ /* 0x000fe4000f8e00ff */
[----:B------:R-:W-:Y:S02]  /*129e0*/  IMAD.U32 R11, RZ, RZ, UR5 ;  /* 0x00000005ff0b7e24 */ /* 0x000fe4000f8e00ff */
[----:B------:R-:W-:Y:S02]  /*129f0*/  IMAD.MOV.U32 R8, RZ, RZ, 0x70 ;  /* 0x00000070ff087424 */ /* 0x000fe400078e00ff */
[----:B------:R-:W-:Y:S02]  /*12a00*/  IMAD.MOV.U32 R12, RZ, RZ, 0x1 ;  /* 0x00000001ff0c7424 */ /* 0x000fe400078e00ff */
[----:B-1----:R-:W-:-:S07]  /*12a10*/  IMAD.MOV.U32 R13, RZ, RZ, RZ ;  /* 0x000000ffff0d7224 */ /* 0x002fce00078e00ff */
[----:B------:R-:W-:-:S07]  /*12a20*/  LEPC R20, `(.L_x_925) ;  /* 0x000000001014794e */ /* 0x000fce0000000000 */
[----:B0-2---:R-:W-:Y:S05]  /*12a30*/  CALL.ABS.NOINC R2 ;  /* 0x0000000002007343 */ /* 0x005fea0003c00000 */
.L_x_925:
[----:B------:R0:W1:Y:S01]  /*12a40*/  LDC.64 R2, c[0x4][R17] ;  /* 0x0100000011027b82 */ /* 0x0000620000000a00 */
[----:B------:R-:W-:Y:S01]  /*12a50*/  ULDC.64 UR6, c[0x4][0x88] ;  /* 0x0100220000067ab9 */ /* 0x000fe20000000a00 */
[----:B------:R-:W-:Y:S01]  /*12a60*/  ULDC.64 UR8, c[0x4][0x90] ;  /* 0x0100240000087ab9 */ /* 0x000fe20000000a00 */
[----:B------:R-:W-:Y:S01]  /*12a70*/  ULDC.64 UR4, c[0x4][0x18] ;  /* 0x0100060000047ab9 */ /* 0x000fe20000000a00 */
        /* <DEDUP_REMOVED lines=8> */
[----:B0-----:R-:W-:-:S07]  /*12b00*/  IMAD.MOV.U32 R13, RZ, RZ, RZ ;  /* 0x000000ffff0d7224 */ /* 0x001fce00078e00ff */
[----:B------:R-:W-:-:S07]  /*12b10*/  LEPC R20, `(.L_x_924) ;  /* 0x000000001014794e */ /* 0x000fce0000000000 */
[----:B-1----:R-:W-:Y:S05]  /*12b20*/  CALL.ABS.NOINC R2 ;  /* 0x0000000002007343 */ /* 0x002fea0003c00000 */
.L_x_924:
[----:B------:R-:W-:Y:S05]  /*12b30*/  BSYNC B6 ;  /* 0x0000000000067941 */ /* 0x000fea0003800000 */
.L_x_923:
[----:B------:R-:W-:Y:S01]  /*12b40*/  ULDC.64 UR4, c[0x0][0x9f8] ;  /* 0x00027e0000047ab9 */ /* 0x000fe20000000a00 */
[----:B------:R-:W-:Y:S01]  /*12b50*/  IMAD.U32 R17, RZ, RZ, UR41 ;  /* 0x00000029ff117e24 */ /* 0x000fe2000f8e00ff */
[----:B------:R-:W-:Y:S01]  /*12b60*/  UISETP.NE.U32.AND UP0, UPT, UR4, URZ, UPT ;  /* 0x0000003f0400728c */ /* 0x000fe2000bf05070 */
[----:B------:R-:W1:Y:S03]  /*12b70*/  LDC R10, c[0x0][0x430] ;  /* 0x00010c00ff0a7b82 */ /* 0x000e660000000800 */
[----:B------:R-:W-:-:S06]  /*12b80*/  UISETP.NE.AND.EX UP0, UPT, UR5, URZ, UPT, UP0 ;  /* 0x0000003f0500728c */ /* 0x000fcc000bf05300 */
[----:B------:R-:W-:-:S05]  /*12b90*/  PLOP3.LUT P0, PT, PT, PT, UP0, 0x80, 0x0 ;  /* 0x000000000000781c */ /* 0x000fca0003f0f008 */
[----:B------:R-:W-:Y:S02]  /*12ba0*/  @UP0 ULDC.64 UR4, c[0x0][0x9f8] ;  /* 0x00027e0000040ab9 */ /* 0x000fe40000000a00 */
[----:B------:R-:W-:-:S06]  /*12bb0*/  @UP0 UIMAD.WIDE UR4, UR41, 0x4, UR4 ;  /* 0x00000004290408a5 */ /* 0x000fcc000f8e0204 */
[----:B------:R-:W-:Y:S01]  /*12bc0*/  IMAD.U32 R2, RZ, RZ, UR4 ;  /* 0x00000004ff027e24 */ /* 0x000fe2000f8e00ff */
[----:B------:R-:W-:Y:S01]  /*12bd0*/  ULDC UR4, c[0x0][0xc48] ;  /* 0x0003120000047ab9 */ /* 0x000fe20000000800 */
[----:B------:R-:W-:-:S05]  /*12be0*/  IMAD.U32 R3, RZ, RZ, UR5 ;  /* 0x00000005ff037e24 */ /* 0x000fca000f8e00ff */
[----:B------:R-:W2:Y:S01]  /*12bf0*/  @P0 LDG.E R17, desc[UR52][R2.64] ;  /* 0x0000003402110981 */ /* 0x000ea2000c1e1900 */
[----:B------:R-:W-:Y:S01]  /*12c00*/  UMOV UR5, 0xffffffff ;  /* 0xffffffff00057882 */ /* 0x000fe20000000000 */
[----:B------:R-:W-:Y:S02]  /*12c10*/  IMAD.U32 R22, RZ, RZ, UR4 ;  /* 0x00000004ff167e24 */ /* 0x000fe4000f8e00ff */
[----:B--2---:R2:W-:Y:S01]  /*12c20*/  STL [R1], R17 ;  /* 0x0000001101007387 */ /* 0x0045e20000100800 */
[----:B-1----:R-:W-:Y:S05]  /*12c30*/  BRA.DIV UR5, `(.L_x_926) ;  /* 0x0000003605887947 */ /* 0x002fea000b800000 */
.L_x_980:
[----:B------:R-:W1:Y:S01]  /*12c40*/  S2R R3, SR_TID.X ;  /* 0x0000000000037919 */ /* 0x000e620000002100 */
[----:B------:R-:W-:Y:S01]  /*12c50*/  UIADD3 UR4, UR44, -0x1, URZ ;  /* 0xffffffff2c047890 */ /* 0x000fe2000fffe03f */
[----:B------:R-:W-:Y:S01]  /*12c60*/  ISETP.NE.AND P1, PT, R10, 0x1, PT ;  /* 0x000000010a00780c */ /* 0x000fe20003f25270 */
[----:B------:R-:W3:Y:S01]  /*12c70*/  S2R R0, SR_TID.X ;  /* 0x0000000000007919 */ /* 0x000ee20000002100 */
[----:B------:R-:W-:-:S03]  /*12c80*/  SHF.R.S32.HI R11, RZ, 0x1f, R17 ;  /* 0x0000001fff0b7819 */ /* 0x000fc60000011411 */
[----:B------:R-:W-:Y:S01]  /*12c90*/  IMAD.U32 R8, RZ, RZ, UR4 ;  /* 0x00000004ff087e24 */ /* 0x000fe2000f8e00ff */
[----:B------:R-:W-:Y:S01]  /*12ca0*/  LOP3.LUT R19, R19, 0xffffff7f, RZ, 0xc0, !PT ;  /* 0xffffff7f13137812 */ /* 0x000fe200078ec0ff */
[----:B------:R4:W-:Y:S02]  /*12cb0*/  STL [R1+0x4], R11 ;  /* 0x0000040b01007387 */ /* 0x0009e40000100800 */
[----:B------:R-:W-:-:S04]  /*12cc0*/  IMAD.SHL.U32 R8, R8, 0x80, RZ ;  /* 0x0000008008087824 */ /* 0x000fc800078e00ff */
[----:B------:R-:W0:Y:S01]  /*12cd0*/  @P1 LDC R9, c[0x0][0x438] ;  /* 0x00010e00ff091b82 */ /* 0x000e220000000800 */
[----:B------:R-:W-:Y:S01]  /*12ce0*/  @P1 LOP3.LUT R19, R19, 0x80, RZ, 0xfc, !PT ;  /* 0x0000008013131812 */ /* 0x000fe200078efcff */
[----:B-1----:R-:W-:Y:S01]  /*12cf0*/  IMAD.SHL.U32 R3, R3, 0x20, RZ ;  /* 0x0000002003037824 */ /* 0x002fe200078e00ff */
[----:B---3--:R-:W-:-:S04]  /*12d00*/  LOP3.LUT R0, R0, 0x7f, RZ, 0xc0, !PT ;  /* 0x0000007f00007812 */ /* 0x008fc800078ec0ff */
[----:B------:R-:W-:Y:S02]  /*12d10*/  LOP3.LUT R3, R3, 0x60, RZ, 0xc0, !PT ;  /* 0x0000006003037812 */ /* 0x000fe400078ec0ff */
[----:B------:R-:W-:-:S04]  /*12d20*/  SHF.R.U32.HI R0, RZ, 0x2, R0 ;  /* 0x00000002ff007819 */ /* 0x000fc80000011600 */
[----:B------:R-:W-:Y:S02]  /*12d30*/  LOP3.LUT R6, R8, R0, R3, 0xfe, !PT ;  /* 0x0000000008067212 */ /* 0x000fe400078efe03 */
[----:B------:R-:W1:Y:S02]  /*12d40*/  @P1 LDC R3, c[0x0][0x434] ;  /* 0x00010d00ff031b82 */ /* 0x000e640000000800 */
[C---:B------:R-:W-:Y:S01]  /*12d50*/  ISETP.GE.AND P0, PT, R6.reuse, UR36, PT ;  /* 0x0000002406007c0c */ /* 0x040fe2000bf06270 */
[----:B------:R-:W-:-:S04]  /*12d60*/  IMAD.IADD R6, R6, 0x1, R18 ;  /* 0x0000000106067824 */ /* 0x000fc800078e0212 */
[----:B------:R-:W-:-:S08]  /*12d70*/  IMAD.MOV.U32 R7, RZ, RZ, R6 ;  /* 0x000000ffff077224 */ /* 0x000fd000078e0006 */
[----:B------:R-:W3:Y:S01]  /*12d80*/  @!P0 LDC.64 R4, c[0x0][0x428] ;  /* 0x00010a00ff048b82 */ /* 0x000ee20000000a00 */
[----:B-1----:R-:W-:-:S05]  /*12d90*/  @P1 IMAD.HI.U32 R0, R6, R3, RZ ;  /* 0x0000000306001227 */ /* 0x002fca00078e00ff */
[----:B0-----:R-:W-:-:S04]  /*12da0*/  @P1 SHF.R.U32.HI R7, RZ, R9, R0 ;  /* 0x00000009ff071219 */ /* 0x001fc80000011600 */
[--C-:B------:R-:W-:Y:S01]  /*12db0*/  @!P0 SHF.R.S32.HI R3, RZ, 0x1f, R7.reuse ;  /* 0x0000001fff038819 */ /* 0x100fe20000011407 */
[----:B------:R-:W-:Y:S02]  /*12dc0*/  @!P0 IMAD.MOV.U32 R2, RZ, RZ, R7 ;  /* 0x000000ffff028224 */ /* 0x000fe400078e0007 */
[-C--:B---3--:R-:W-:Y:S02]  /*12dd0*/  @!P0 IMAD R0, R11, R4.reuse, RZ ;  /* 0x000000040b008224 */ /* 0x088fe400078e02ff */
[----:B------:R-:W-:-:S04]  /*12de0*/  @!P0 IMAD.WIDE.U32 R2, R17, R4, R2 ;  /* 0x0000000411028225 */ /* 0x000fc800078e0002 */
[----:B------:R-:W-:Y:S02]  /*12df0*/  @!P0 IMAD R0, R17, R5, R0 ;  /* 0x0000000511008224 */ /* 0x000fe400078e0200 */
[----:B------:R-:W0:Y:S02]  /*12e00*/  @!P0 LDC.64 R4, c[0x0][0x418] ;  /* 0x00010600ff048b82 */ /* 0x000e240000000a00 */
[----:B------:R-:W-:Y:S02]  /*12e10*/  @!P0 IMAD.IADD R0, R3, 0x1, R0 ;  /* 0x0000000103008824 */ /* 0x000fe400078e0200 */
[----:B------:R-:W-:Y:S01]  /*12e20*/  IMAD R3, RZ, RZ, -UR41 ;  /* 0x80000029ff037e24 */ /* 0x000fe2000f8e02ff */
[----:B0-----:R-:W-:-:S04]  /*12e30*/  @!P0 LEA R4, P1, R2, R4, 0x2 ;  /* 0x0000000402048211 */ /* 0x001fc800078210ff */
[----:B------:R-:W-:Y:S01]  /*12e40*/  @!P0 LEA.HI.X R5, R2, R5, R0, 0x2, P1 ;  /* 0x0000000502058211 */ /* 0x000fe200008f1400 */
[----:B------:R-:W-:Y:S02]  /*12e50*/  IMAD.U32 R2, RZ, RZ, UR47 ;  /* 0x0000002fff027e24 */ /* 0x000fe4000f8e00ff */
[----:B------:R-:W-:-:S03]  /*12e60*/  IMAD.MOV.U32 R0, RZ, RZ, RZ ;  /* 0x000000ffff007224 */ /* 0x000fc600078e00ff */
[----:B------:R-:W-:Y:S01]  /*12e70*/  ISETP.NE.AND P2, PT, R2, 0x3, PT ;  /* 0x000000030200780c */ /* 0x000fe20003f45270 */
[----:B------:R-:W-:Y:S01]  /*12e80*/  IMAD R22, R22, R3, UR40 ;  /* 0x0000002816167e24 */ /* 0x000fe2000f8e0203 */
[----:B------:R-:W-:Y:S01]  /*12e90*/  LOP3.LUT R19, R19, 0xffffffbf, RZ, 0xc0, !PT ;  /* 0xffffffbf13137812 */ /* 0x000fe200078ec0ff */
[----:B------:R-:W-:Y:S01]  /*12ea0*/  IMAD.MOV R3, RZ, RZ, -R7 ;  /* 0x000000ffff037224 */ /* 0x000fe200078e0a07 */
[----:B------:R0:W5:Y:S01]  /*12eb0*/  @!P0 LDG.E R0, desc[UR52][R4.64] ;  /* 0x0000003404008981 */ /* 0x000162000c1e1900 */
[----:B------:R-:W-:Y:S01]  /*12ec0*/  IMAD.U32 R24, RZ, RZ, UR4 ;  /* 0x00000004ff187e24 */ /* 0x000fe2000f8e00ff */
[----:B------:R-:W-:-:S07]  /*12ed0*/  SHF.R.S32.HI R29, RZ, 0x1f, R22 ;  /* 0x0000001fff1d7819 */ /* 0x000fce0000011416 */
[----:B------:R-:W-:Y:S01]  /*12ee0*/  @P2 LOP3.LUT R19, R19, 0x40, RZ, 0xfc, !PT ;  /* 0x0000004013132812 */ /* 0x000fe200078efcff */
[----:B0-----:R-:W-:Y:S01]  /*12ef0*/  IMAD R5, R10, R3, R6 ;  /* 0x000000030a057224 */ /* 0x001fe200078e0206 */
[----:B----4-:R-:W-:Y:S06]  /*12f00*/  @!P2 BRA `(.L_x_927) ;  /* 0x000000000004a947 */ /* 0x010fec0003800000 */
[----:B------:R-:W-:Y:S01]  /*12f10*/  BPT.TRAP 0x1 ;  /* 0x000000040000795c */ /* 0x000fe20000300000 */
.L_x_927:
[----:B------:R-:W-:Y:S01]  /*12f20*/  SHF.R.S32.HI R4, RZ, 0x1f, R5 ;  /* 0x0000001fff047819 */ /* 0x000fe20000011405 */
[----:B------:R-:W-:Y:S01]  /*12f30*/  ULDC.64 UR4, c[0x0][0x328] ;  /* 0x0000ca0000047ab9 */ /* 0x000fe20000000a00 */
[----:B------:R-:W-:Y:S03]  /*12f40*/  BSSY B0, `(.L_x_928) ;  /* 0x0000017000007945 */ /* 0x000fe60003800000 */
[----:B------:R-:W-:-:S04]  /*12f50*/  IMAD R2, R4, UR4, RZ ;  /* 0x0000000404027c24 */ /* 0x000fc8000f8e02ff */
[C---:B------:R-:W-:Y:S02]  /*12f60*/  IMAD R7, R5.reuse, UR5, R2 ;  /* 0x0000000505077c24 */ /* 0x040fe4000f8e0202 */
[----:B------:R-:W-:Y:S01]  /*12f70*/  IMAD.WIDE.U32 R2, R5, UR4, RZ ;  /* 0x0000000405027c25 */ /* 0x000fe2000f8e00ff */
[----:B------:R-:W-:-:S03]  /*12f80*/  ULDC.64 UR4, c[0x0][0x338] ;  /* 0x0000ce0000047ab9 */ /* 0x000fc60000000a00 */
[----:B------:R-:W-:Y:S01]  /*12f90*/  IMAD.IADD R3, R3, 0x1, R7 ;  /* 0x0000000103037824 */ /* 0x000fe200078e0207 */
        /* <DEDUP_REMOVED lines=10> */
[----:B--2---:R-:W-:Y:S01]  /*13040*/  LEA R17, P0, R2, UR4, 0x1 ;  /* 0x0000000402117c11 */ /* 0x004fe2000f8008ff */
[----:B------:R-:W-:-:S05]  /*13050*/  IMAD.IADD R6, R3, 0x1, R6 ;  /* 0x0000000103067824 */ /* 0x000fca00078e0206 */
[----:B------:R-:W-:Y:S01]  /*13060*/  LEA.HI.X R18, R2, UR5, R6, 0x1, P0 ;  /* 0x0000000502127c11 */ /* 0x000fe200080f0c06 */
[----:B------:R-:W-:Y:S01]  /*13070*/  IMAD R6, R23, 0x8, R16 ;  /* 0x0000000817067824 */ /* 0x000fe200078e0210 */
[----:B------:R-:W-:-:S04]  /*13080*/  SHF.L.U32 R2, R26, 0x1f, RZ ;  /* 0x0000001f1a027819 */ /* 0x000fc800000006ff */
[----:B------:R-:W0:Y:S02]  /*13090*/  SYNCS.PHASECHK.TRANS64.TRYWAIT P0, [R6+URZ+0x2d840], R2 ;  /* 0x02d84002060075a7 */ /* 0x000e24000800017f */
[----:B0-----:R-:W-:Y:S05]  /*130a0*/  @!P0 BRA `(.L_x_929) ;  /* 0x0000003000988947 */ /* 0x001fea0003800000 */
.L_x_981:
[----:B------:R-:W-:Y:S05]  /*130b0*/  BSYNC B0 ;  /* 0x0000000000007941 */ /* 0x000fea0003800000 */
.L_x_928:
[----:B------:R-:W1:Y:S01]  /*130c0*/  S2R R9, SR_TID.X ;  /* 0x0000000000097919 */ /* 0x000e620000002100 */
[----:B------:R-:W-:Y:S01]  /*130d0*/  ULDC.64 UR4, c[0x0][0x300] ;  /* 0x0000c00000047ab9 */ /* 0x000fe20000000a00 */
[C---:B------:R-:W-:Y:S01]  /*130e0*/  LOP3.LUT P4, RZ, R19.reuse, 0x4, RZ, 0xc0, !PT ;  /* 0x0000000413ff7812 */ /* 0x040fe2000788c0ff */
[----:B------:R-:W-:Y:S01]  /*130f0*/  IMAD R4, R4, UR4, RZ ;  /* 0x0000000404047c24 */ /* 0x000fe2000f8e02ff */
[----:B------:R-:W-:Y:S01]  /*13100*/  LOP3.LUT P3, RZ, R19, 0x2, RZ, 0xc0, !PT ;  /* 0x0000000213ff7812 */ /* 0x000fe2000786c0ff */
[----:B0-----:R-:W-:Y:S01]  /*13110*/  IMAD.WIDE.U32 R2, R5, UR4, RZ ;  /* 0x0000000405027c25 */ /* 0x001fe2000f8e00ff */
[----:B------:R-:W-:-:S03]  /*13120*/  LOP3.LUT P2, RZ, R19, 0x1, RZ, 0xc0, !PT ;  /* 0x0000000113ff7812 */ /* 0x000fc6000784c0ff */
[----:B------:R-:W-:Y:S01]  /*13130*/  IMAD R4, R5, UR5, R4 ;  /* 0x0000000505047c24 */ /* 0x000fe2000f8e0204 */
[----:B------:R-:W-:Y:S02]  /*13140*/  ULDC.64 UR4, c[0x0][0x310] ;  /* 0x0000c40000047ab9 */ /* 0x000fe40000000a00 */
[----:B------:R-:W-:Y:S02]  /*13150*/  IMAD R7, R7, UR4, RZ ;  /* 0x0000000407077c24 */ /* 0x000fe4000f8e02ff */
[----:B------:R-:W-:Y:S02]  /*13160*/  IMAD.IADD R3, R3, 0x1, R4 ;  /* 0x0000000103037824 */ /* 0x000fe400078e0204 */
[C---:B------:R-:W-:Y:S02]  /*13170*/  IMAD R7, R0.reuse, UR5, R7 ;  /* 0x0000000500077c24 */ /* 0x040fe4000f8e0207 */
[----:B------:R-:W-:Y:S01]  /*13180*/  IMAD.WIDE.U32 R2, R0, UR4, R2 ;  /* 0x0000000400027c25 */ /* 0x000fe2000f8e0002 */
[----:B------:R-:W-:-:S03]  /*13190*/  ULDC.64 UR4, c[0x0][0x308] ;  /* 0x0000c20000047ab9 */ /* 0x000fc60000000a00 */
[----:B------:R-:W-:Y:S02]  /*131a0*/  IMAD R5, R29, UR4, RZ ;  /* 0x000000041d057c24 */ /* 0x000fe4000f8e02ff */
[----:B------:R-:W-:Y:S02]  /*131b0*/  IMAD.IADD R3, R3, 0x1, R7 ;  /* 0x0000000103037824 */ /* 0x000fe400078e0207 */
[C---:B------:R-:W-:Y:S02]  /*131c0*/  IMAD R0, R22.reuse, UR5, R5 ;  /* 0x0000000516007c24 */ /* 0x040fe4000f8e0205 */
[----:B------:R-:W-:Y:S01]  /*131d0*/  IMAD.WIDE.U32 R2, R22, UR4, R2 ;  /* 0x0000000416027c25 */ /* 0x000fe2000f8e0002 */
[----:B------:R-:W-:Y:S01]  /*131e0*/  ULDC.64 UR4, c[0x0][0x2e8] ;  /* 0x0000ba0000047ab9 */ /* 0x000fe20000000a00 */
[----:B-1----:R-:W-:Y:S02]  /*131f0*/  LOP3.LUT R9, R9, 0x7f, RZ, 0xc0, !PT ;  /* 0x0000007f09097812 */ /* 0x002fe400078ec0ff */
[----:B------:R-:W-:Y:S01]  /*13200*/  IMAD.IADD R0, R3, 0x1, R0 ;  /* 0x0000000103007824 */ /* 0x000fe200078e0200 */
[----:B------:R-:W-:Y:S01]  /*13210*/  LEA R4, P0, R2, UR4, 0x1 ;  /* 0x0000000402047c11 */ /* 0x000fe2000f8008ff */
[----:B------:R-:W-:Y:S01]  /*13220*/  UMOV UR4, 0xffffffff ;  /* 0xffffffff00047882 */ /* 0x000fe20000000000 */
[----:B------:R-:W-:-:S02]  /*13230*/  SHF.R.U32.HI R10, RZ, 0x2, R9 ;  /* 0x00000002ff0a7819 */ /* 0x000fc40000011609 */
[----:B------:R-:W0:Y:S01]  /*13240*/  S2R R9, SR_TID.X ;  /* 0x0000000000097919 */ /* 0x000e220000002100 */
[----:B------:R-:W-:Y:S02]  /*13250*/  LEA.HI.X R0, R2, UR5, R0, 0x1, P0 ;  /* 0x0000000502007c11 */ /* 0x000fe400080f0c00 */
[----:B------:R-:W-:-:S04]  /*13260*/  IADD3 R5, -R10, UR36, -R8 ;  /* 0x000000240a057c10 */ /* 0x000fc8000fffe908 */
[----:B------:R-:W-:Y:S01]  /*13270*/  ISETP.GE.AND P0, PT, R5, 0x1, PT ;  /* 0x000000010500780c */ /* 0x000fe20003f06270 */
[C---:B0-----:R-:W-:Y:S02]  /*13280*/  IMAD.SHL.U32 R10, R9.reuse, 0x8, RZ ;  /* 0x00000008090a7824 */ /* 0x041fe400078e00ff */
[----:B------:R-:W-:-:S03]  /*13290*/  IMAD.SHL.U32 R11, R9, 0x8, RZ ;  /* 0x00000008090b7824 */ /* 0x000fc600078e00ff */
[----:B------:R-:W-:-:S04]  /*132a0*/  LOP3.LUT R10, R10, 0xd8, RZ, 0xc0, !PT ;  /* 0x000000d80a0a7812 */ /* 0x000fc800078ec0ff */
[----:B------:R-:W-:Y:S01]  /*132b0*/  LOP3.LUT R10, R10, 0x18, R9, 0x78, !PT ;  /* 0x000000180a0a7812 */ /* 0x000fe200078e7809 */
[----:B------:R-:W-:-:S03]  /*132c0*/  IMAD.SHL.U32 R9, R9, 0x8, RZ ;  /* 0x0000000809097824 */ /* 0x000fc600078e00ff */
[----:B------:R-:W-:Y:S02]  /*132d0*/  LOP3.LUT R10, R10, 0x320, R11, 0xf8, !PT ;  /* 0x000003200a0a7812 */ /* 0x000fe400078ef80b */
[----:B------:R-:W-:-:S03]  /*132e0*/  LOP3.LUT R9, R9, 0x18, RZ, 0xc0, !PT ;  /* 0x0000001809097812 */ /* 0x000fc600078ec0ff */
[----:B------:R-:W-:Y:S01]  /*132f0*/  IMAD R7, R23, 0x3000, R10 ;  /* 0x0000300017077824 */ /* 0x000fe200078e020a */
[----:B------:R-:W-:Y:S06]  /*13300*/  BRA.DIV UR4, `(.L_x_930) ;  /* 0x0000003204147947 */ /* 0x000fec000b800000 */
[----:B------:R-:W0:Y:S01]  /*13310*/  SHFL.IDX PT, R3, R4, RZ, 0x1c1f ;  /* 0x001c1fff04037589 */ /* 0x000e2200000e0000 */
[----:B------:R-:W-:-:S03]  /*13320*/  @P0 IMAD R8, R7, 0x2, R16 ;  /* 0x0000000207080824 */ /* 0x000fc600078e0210 */
[----:B------:R-:W1:Y:S04]  /*13330*/  SHFL.IDX PT, R2, R0, RZ, 0x1c1f ;  /* 0x001c1fff00027589 */ /* 0x000e6800000e0000 */
[----:B------:R-:W-:Y:S01]  /*13340*/  SHFL.IDX PT, R14, R4, 0x3, 0x1c1f ;  /* 0x007c1f00040e7f89 */ /* 0x000fe200000e0000 */
        /* <DEDUP_REMOVED lines=24> */
[----:B------:R-:W2:Y:S01]  /*134d0*/  SHFL.IDX PT, R0, R0, 0x3, 0x1c1f ;  /* 0x007c1f0000007f89 */ /* 0x000ea200000e0000 */
[----:B0-----:R-:W-:-:S05]  /*134e0*/  @P0 LEA R3, P1, R9, R3, 0x1 ;  /* 0x0000000309030211 */ /* 0x001fca00078208ff */
[----:B-1----:R-:W-:-:S05]  /*134f0*/  @P0 IMAD.X R2, RZ, RZ, R2, P1 ;  /* 0x000000ffff020224 */ /* 0x002fca00008e0602 */
[----:B------:R-:W-:-:S04]  /*13500*/  @P0 LOP3.LUT R3, R3, R2, RZ, 0x3c, !PT ;  /* 0x0000000203030212 */ /* 0x000fc800078e3cff */
[----:B------:R-:W-:-:S04]  /*13510*/  @P0 LOP3.LUT R2, R3, R2, RZ, 0x3c, !PT ;  /* 0x0000000203020212 */ /* 0x000fc800078e3cff */
[----:B------:R-:W-:-:S05]  /*13520*/  @P0 LOP3.LUT R3, R3, R2, RZ, 0x3c, !PT ;  /* 0x0000000203030212 */ /* 0x000fca00078e3cff */
[----:B------:R0:W-:Y:S04]  /*13530*/  @P0 LDGSTS.E.BYPASS.LTC128B.128 [R8+0x16400], desc[UR52][R2.64], !P4 ;  /* 0x1640000002080fae */ /* 0x0001e8000e101d74 */
[----:B------:R0:W-:Y:S04]  /*13540*/  @P0 LDGSTS.E.BYPASS.LTC128B.128 [R8+0x18400], desc[UR52][R2.64+0x40], !P3 ;  /* 0x1840004002080fae */ /* 0x0001e8000d901d74 */
[----:B--2---:R0:W-:Y:S02]  /*13550*/  @P0 LDGSTS.E.BYPASS.LTC128B.128 [R8+0x1a400], desc[UR52][R2.64+0x80], !P2 ;  /* 0x1a40008002080fae */ /* 0x0041e4000d101d74 */
.L_x_991:
[----:B------:R-:W-:-:S13]  /*13560*/  ISETP.GE.AND P0, PT, R5, 0x61, PT ;  /* 0x000000610500780c */ /* 0x000fda0003f06270 */
[----:B0-----:R-:W-:Y:S01]  /*13570*/  @P0 LEA R2, P1, R9, R14, 0x1 ;  /* 0x0000000e09020211 */ /* 0x001fe200078208ff */
        /* <DEDUP_REMOVED lines=10> */
.L_x_931:
        /* <DEDUP_REMOVED lines=11> */
.L_x_932:
[----:B------:R-:W-:Y:S01]  /*136d0*/  VIADD R0, R16, 0xc400 ;  /* 0x0000c40010007836 */ /* 0x000fe20000000000 */
[----:B------:R1:W-:Y:S06]  /*136e0*/  SYNCS.ARRIVE.TRANS64.A1T0 RZ, [R6+URZ+0x2d830], RZ ;  /* 0x02d830ff06ff79a7 */ /* 0x0003ec000810003f */
[----:B------:R-:W-:Y:S05]  /*136f0*/  WARPSYNC.ALL ;  /* 0x0000000000007948 */ /* 0x000fea0003800000 */
[----:B------:R-:W-:Y:S01]  /*13700*/  BAR.SYNC.DEFER_BLOCKING 0x8, 0x200 ;  /* 0x0208000000007b1d */ /* 0x000fe20000010000 */
[----:B------:R-:W-:-:S05]  /*13710*/  LOP3.LUT P0, RZ, R0, 0x1bf, RZ, 0xc0, !PT ;  /* 0x000001bf00ff7812 */ /* 0x000fca000780c0ff */
[----:B------:R-:W-:Y:S08]  /*13720*/  BSSY B6, `(.L_x_933) ;  /* 0x0000012000067945 */ /* 0x000ff00003800000 */
[----:B------:R-:W-:Y:S05]  /*13730*/  @!P0 BRA `(.L_x_934) ;  /* 0x0000000000408947 */ /* 0x000fea0003800000 */
[----:B0-----:R-:W-:Y:S01]  /*13740*/  MOV R2, 0x0 ;  /* 0x0000000000027802 */ /* 0x001fe20000000f00 */
[----:B------:R-:W-:Y:S01]  /*13750*/  ULDC.64 UR6, c[0x4][0x88] ;  /* 0x0100220000067ab9 */ /* 0x000fe20000000a00 */
[----:B------:R-:W-:Y:S01]  /*13760*/  ULDC.64 UR8, c[0x4][0x90] ;  /* 0x0100240000087ab9 */ /* 0x000fe20000000a00 */
[----:B------:R-:W-:Y:S01]  /*13770*/  ULDC.64 UR4, c[0x4][0x20] ;  /* 0x0100080000047ab9 */ /* 0x000fe20000000a00 */
[----:B------:R-:W-:Y:S02]  /*13780*/  IMAD.U32 R4, RZ, RZ, UR6 ;  /* 0x00000006ff047e24 */ /* 0x000fe4000f8e00ff */
[----:B------:R-:W0:Y:S01]  /*13790*/  LDC.64 R2, c[0x4][R2] ;  /* 0x0100000002027b82 */ /* 0x000e220000000a00 */
[----:B------:R-:W-:Y:S02]  /*137a0*/  IMAD.U32 R5, RZ, RZ, UR7 ;  /* 0x00000007ff057e24 */ /* 0x000fe4000f8e00ff */
[----:B-1----:R-:W-:Y:S02]  /*137b0*/  IMAD.U32 R6, RZ, RZ, UR8 ;  /* 0x00000008ff067e24 */ /* 0x002fe4000f8e00ff */
[----:B------:R-:W-:-:S02]  /*137c0*/  IMAD.U32 R7, RZ, RZ, UR9 ;  /* 0x00000009ff077e24 */ /* 0x000fc4000f8e00ff */
[----:B------:R-:W-:Y:S02]  /*137d0*/  IMAD.U32 R10, RZ, RZ, UR4 ;  /* 0x00000004ff0a7e24 */ /* 0x000fe4000f8e00ff */
[----:B------:R-:W-:Y:S02]  /*137e0*/  IMAD.U32 R11, RZ, RZ, UR5 ;  /* 0x00000005ff0b7e24 */ /* 0x000fe4000f8e00ff */
[----:B------:R-:W-:Y:S02]  /*137f0*/  IMAD.MOV.U32 R8, RZ, RZ, 0x70 ;  /* 0x00000070ff087424 */ /* 0x000fe400078e00ff */
[----:B------:R-:W-:Y:S02]  /*13800*/  IMAD.MOV.U32 R12, RZ, RZ, 0x1 ;  /* 0x00000001ff0c7424 */ /* 0x000fe400078e00ff */
[----:B------:R-:W-:-:S07]  /*13810*/  IMAD.MOV.U32 R13, RZ, RZ, RZ ;  /* 0x000000ffff0d7224 */ /* 0x000fce00078e00ff */
[----:B------:R-:W-:-:S07]  /*13820*/  LEPC R20, `(.L_x_934) ;  /* 0x000000001014794e */ /* 0x000fce0000000000 */
[----:B0-----:R-:W-:Y:S05]  /*13830*/  CALL.ABS.NOINC R2 ;  /* 0x0000000002007343 */ /* 0x001fea0003c00000 */
.L_x_934:
[----:B------:R-:W-:Y:S05]  /*13840*/  BSYNC B6 ;  /* 0x0000000000067941 */ /* 0x000fea0003800000 */
.L_x_933:
[----:B------:R2:W5:Y:S01]  /*13850*/  LDL R10, [R1+0xc] ;  /* 0x00000c00010a7983 */ /* 0x0005620000100800 */
[----:B------:R-:W-:Y:S01]  /*13860*/  UISETP.NE.AND UP0, UPT, UR49, URZ, UPT ;  /* 0x0000003f3100728c */ /* 0x000fe2000bf05270 */
[----:B------:R-:W0:Y:S01]  /*13870*/  S2R R20, SR_TID.X ;  /* 0x0000000000147919 */ /* 0x000e220000002100 */
[----:B------:R-:W-:Y:S01]  /*13880*/  R2UR UR6, R29 ;  /* 0x000000001d0672ca */ /* 0x000fe200000e0000 */
[----:B------:R-:W-:-:S03]  /*13890*/  ULDC.64 UR8, c[0x0][0x2d8] ;  /* 0x0000b60000087ab9 */ /* 0x000fc60000000a00 */
[----:B------:R-:W-:Y:S01]  /*138a0*/  PLOP3.LUT P0, PT, PT, PT, UP0, 0x80, 0x0 ;  /* 0x000000000000781c */ /* 0x000fe20003f0f008 */
[----:B------:R-:W-:Y:S01]  /*138b0*/  ULDC UR12, c[0x0][0x448] ;  /* 0x00011200000c7ab9 */ /* 0x000fe20000000800 */
[----:B------:R-:W-:Y:S01]  /*138c0*/  R2UR UR7, R22 ;  /* 0x00000000160772ca */ /* 0x000fe200000e0000 */
[----:B------:R-:W-:Y:S01]  /*138d0*/  ULDC.64 UR10, c[0x0][0x280] ;  /* 0x0000a000000a7ab9 */ /* 0x000fe20000000a00 */
[C---:B------:R-:W-:Y:S01]  /*138e0*/  LOP3.LUT P3, RZ, R19.reuse, 0x400, RZ, 0xc0, !PT ;  /* 0x0000040013ff7812 */ /* 0x040fe2000786c0ff */
[----:B------:R-:W-:Y:S01]  /*138f0*/  @UP0 ULDC UR4, c[0x0][0x44c] ;  /* 0x0001130000040ab9 */ /* 0x000fe20000000800 */
[----:B------:R-:W-:Y:S01]  /*13900*/  @UP0 ULDC UR13, c[0x0][0x44c] ;  /* 0x00011300000d0ab9 */ /* 0x000fe20000000800 */
[C---:B------:R-:W-:Y:S02]  /*13910*/  LOP3.LUT P4, RZ, R19.reuse, 0x200, RZ, 0xc0, !PT ;  /* 0x0000020013ff7812 */ /* 0x040fe4000788c0ff */
[----:B------:R-:W-:Y:S02]  /*13920*/  LOP3.LUT P5, RZ, R19, 0x100, RZ, 0xc0, !PT ;  /* 0x0000010013ff7812 */ /* 0x000fe400078ac0ff */
[C---:B0-----:R-:W-:Y:S01]  /*13930*/  LOP3.LUT R2, R20.reuse, 0x7f, RZ, 0xc0, !PT ;  /* 0x0000007f14027812 */ /* 0x041fe200078ec0ff */
[----:B------:R-:W-:-:S03]  /*13940*/  IMAD.SHL.U32 R20, R20, 0x20, RZ ;  /* 0x0000002014147824 */ /* 0x000fc600078e00ff */
[----:B------:R-:W-:Y:S02]  /*13950*/  SHF.R.U32.HI R2, RZ, 0x2, R2 ;  /* 0x00000002ff027819 */ /* 0x000fe40000011602 */
[----:B------:R-:W-:-:S04]  /*13960*/  LOP3.LUT R20, R20, 0x60, RZ, 0xc0, !PT ;  /* 0x0000006014147812 */ /* 0x000fc800078ec0ff */
[----:B------:R-:W-:-:S05]  /*13970*/  LOP3.LUT R2, R2, R20, RZ, 0xfc, !PT ;  /* 0x0000001402027212 */ /* 0x000fca00078efcff */
[----:B-1----:R-:W-:-:S04]  /*13980*/  VIADD R6, R2, UR43 ;  /* 0x0000002b02067c36 */ /* 0x002fc80008000000 */
[----:B------:R-:W-:Y:S01]  /*13990*/  @P0 IMAD.HI.U32 R0, R6, UR4, RZ ;  /* 0x0000000406000c27 */ /* 0x000fe2000f8e00ff */
[----:B------:R-:W-:Y:S01]  /*139a0*/  PLOP3.LUT P0, PT, PT, PT, UP0, 0x80, 0x0 ;  /* 0x000000000000781c */ /* 0x000fe20003f0f008 */
[----:B------:R-:W-:Y:S02]  /*139b0*/  @UP0 ULDC UR4, c[0x0][0x450] ;  /* 0x0001140000040ab9 */ /* 0x000fe40000000800 */
[----:B------:R-:W-:Y:S01]  /*139c0*/  IMAD.MOV.U32 R3, RZ, RZ, R6 ;  /* 0x000000ffff037224 */ /* 0x000fe200078e0006 */
[----:B------:R-:W-:-:S09]  /*139d0*/  UIMAD UR6, UR6, UR8, URZ ;  /* 0x00000008060672a4 */ /* 0x000fd2000f8e023f */
[----:B------:R-:W-:Y:S02]  /*139e0*/  @P0 SHF.R.U32.HI R3, RZ, UR4, R0 ;  /* 0x00000004ff030c19 */ /* 0x000fe40008011600 */
[----:B------:R-:W-:Y:S01]  /*139f0*/  R2UR UR4, R22 ;  /* 0x00000000160472ca */ /* 0x000fe200000e0000 */
[----:B------:R-:W-:Y:S02]  /*13a00*/  UIMAD UR7, UR7, UR9, UR6 ;  /* 0x00000009070772a4 */ /* 0x000fe4000f8e0206 */
[----:B------:R-:W-:Y:S01]  /*13a10*/  USHF.R.S32.HI UR6, URZ, 0x1f, UR41 ;  /* 0x0000001f3f067899 */ /* 0x000fe20008011429 */
[----:B------:R-:W-:-:S09]  /*13a20*/  SHF.R.S32.HI R0, RZ, 0x1f, R3 ;  /* 0x0000001fff007819 */ /* 0x000fd20000011403 */
[----:B------:R-:W-:-:S03]  /*13a30*/  UIMAD.WIDE.U32 UR4, UR4, UR8, URZ ;  /* 0x00000008040472a5 */ /* 0x000fc6000f8e003f */
[----:B------:R-:W-:Y:S01]  /*13a40*/  ULDC.64 UR8, c[0x0][0x2e0] ;  /* 0x0000b80000087ab9 */ /* 0x000fe20000000a00 */
[----:B------:R-:W-:Y:S02]  /*13a50*/  UIADD3 UR5, UR5, UR7, URZ ;  /* 0x0000000705057290 */ /* 0x000fe4000fffe03f */
[----:B------:R-:W-:Y:S02]  /*13a60*/  UIMAD UR6, UR6, UR8, URZ ;  /* 0x00000008060672a4 */ /* 0x000fe4000f8e023f */
[----:B------:R-:W-:Y:S02]  /*13a70*/  UIMAD.WIDE.U32 UR4, UR41, UR8, UR4 ;  /* 0x00000008290472a5 */ /* 0x000fe4000f8e0004 */
[----:B------:R-:W-:-:S03]  /*13a80*/  UIMAD UR6, UR41, UR9, UR6 ;  /* 0x00000009290672a4 */ /* 0x000fc6000f8e0206 */
[----:B------:R-:W-:Y:S02]  /*13a90*/  ULDC.64 UR8, c[0x0][0x2d0] ;  /* 0x0000b40000087ab9 */ /* 0x000fe40000000a00 */
[----:B------:R-:W-:Y:S01]  /*13aa0*/  IMAD R0, R0, UR8, RZ ;  /* 0x0000000800007c24 */ /* 0x000fe2000f8e02ff */
[----:B------:R-:W-:Y:S01]  /*13ab0*/  UIADD3 UR5, UR5, UR6, URZ ;  /* 0x0000000605057290 */ /* 0x000fe2000fffe03f */
[----:B------:R-:W-:Y:S02]  /*13ac0*/  IMAD.U32 R4, RZ, RZ, UR8 ;  /* 0x00000008ff047e24 */ /* 0x000fe4000f8e00ff */
[C---:B------:R-:W-:Y:S01]  /*13ad0*/  IMAD R5, R3.reuse, UR9, R0 ;  /* 0x0000000903057c24 */ /* 0x040fe2000f8e0200 */
[----:B------:R-:W-:Y:S01]  /*13ae0*/  ULDC.64 UR6, c[0x0][0x2c8] ;  /* 0x0000b20000067ab9 */ /* 0x000fe20000000a00 */
[----:B------:R-:W-:Y:S02]  /*13af0*/  IMAD.MOV R0, RZ, RZ, -R3 ;  /* 0x000000ffff007224 */ /* 0x000fe400078e0a03 */
[----:B------:R-:W-:-:S04]  /*13b00*/  IMAD.WIDE.U32 R2, R3, R4, UR4 ;  /* 0x0000000403027e25 */ /* 0x000fc8000f8e0004 */
[----:B------:R-:W-:Y:S02]  /*13b10*/  IMAD R0, R0, UR12, R6 ;  /* 0x0000000c00007c24 */ /* 0x000fe4000f8e0206 */
[----:B------:R-:W-:-:S03]  /*13b20*/  IMAD.IADD R3, R3, 0x1, R5 ;  /* 0x0000000103037824 */ /* 0x000fc600078e0205 */
[----:B------:R-:W-:Y:S01]  /*13b30*/  SHF.R.S32.HI R5, RZ, 0x1f, R0 ;  /* 0x0000001fff057819 */ /* 0x000fe20000011400 */
[----:B------:R-:W-:-:S04]  /*13b40*/  IMAD.WIDE.U32 R2, R0, UR6, R2 ;  /* 0x0000000600027c25 */ /* 0x000fc8000f8e0002 */
[----:B------:R-:W-:-:S04]  /*13b50*/  IMAD R5, R5, UR6, RZ ;  /* 0x0000000605057c24 */ /* 0x000fc8000f8e02ff */
[----:B------:R-:W-:Y:S01]  /*13b60*/  IMAD R5, R0, UR7, R5 ;  /* 0x0000000700057c24 */ /* 0x000fe2000f8e0205 */
[----:B------:R-:W-:-:S03]  /*13b70*/  LEA R0, P0, R2, UR10, 0x1 ;  /* 0x0000000a02007c11 */ /* 0x000fc6000f8008ff */
[----:B------:R-:W-:-:S05]  /*13b80*/  IMAD.IADD R5, R3, 0x1, R5 ;  /* 0x0000000103057824 */ /* 0x000fca00078e0205 */
[----:B------:R-:W-:Y:S02]  /*13b90*/  LEA.HI.X R5, R2, UR11, R5, 0x1, P0 ;  /* 0x0000000b02057c11 */ /* 0x000fe400080f0c05 */
[----:B------:R-:W-:Y:S01]  /*13ba0*/  PLOP3.LUT P0, PT, PT, PT, UP0, 0x80, 0x0 ;  /* 0x000000000000781c */ /* 0x000fe20003f0f008 */
[----:B------:R-:W-:-:S12]  /*13bb0*/  VIADD R6, R6, 0x80 ;  /* 0x0000008006067836 */ /* 0x000fd80000000000 */
[----:B------:R-:W-:Y:S01]  /*13bc0*/  @P0 IMAD.HI.U32 R3, R6, UR13, RZ ;  /* 0x0000000d06030c27 */ /* 0x000fe2000f8e00ff */
[----:B------:R-:W-:Y:S01]  /*13bd0*/  PLOP3.LUT P0, PT, PT, PT, UP0, 0x80, 0x0 ;  /* 0x000000000000781c */ /* 0x000fe20003f0f008 */
[----:B------:R-:W-:Y:S02]  /*13be0*/  @UP0 ULDC UR13, c[0x0][0x450] ;  /* 0x00011400000d0ab9 */ /* 0x000fe40000000800 */
[----:B------:R-:W-:Y:S01]  /*13bf0*/  IMAD.MOV.U32 R2, RZ, RZ, R6 ;  /* 0x000000ffff027224 */ /* 0x000fe200078e0006 */
[----:B------:R-:W0:Y:S09]  /*13c00*/  S2R R20, SR_TID.X ;  /* 0x0000000000147919 */ /* 0x000e320000002100 */
[----:B------:R-:W-:-:S05]  /*13c10*/  @P0 SHF.R.U32.HI R2, RZ, UR13, R3 ;  /* 0x0000000dff020c19 */ /* 0x000fca0008011603 */
[----:B------:R-:W-:-:S04]  /*13c20*/  IMAD.MOV R3, RZ, RZ, -R2 ;  /* 0x000000ffff037224 */ /* 0x000fc800078e0a02 */
[----:B------:R-:W-:Y:S01]  /*13c30*/  IMAD R6, R3, UR12, R6 ;  /* 0x0000000c03067c24 */ /* 0x000fe2000f8e0206 */
[----:B------:R-:W-:-:S05]  /*13c40*/  SHF.R.S32.HI R3, RZ, 0x1f, R2 ;  /* 0x0000001fff037819 */ /* 0x000fca0000011402 */
[----:B------:R-:W-:-:S04]  /*13c50*/  IMAD R3, R3, UR8, RZ ;  /* 0x0000000803037c24 */ /* 0x000fc8000f8e02ff */
[C---:B------:R-:W-:Y:S02]  /*13c60*/  IMAD R7, R2.reuse, UR9, R3 ;  /* 0x0000000902077c24 */ /* 0x040fe4000f8e0203 */
[----:B------:R-:W-:Y:S01]  /*13c70*/  IMAD.WIDE.U32 R2, R2, R4, UR4 ;  /* 0x0000000402027e25 */ /* 0x000fe2000f8e0004 */
[----:B------:R-:W-:-:S03]  /*13c80*/  SHF.R.S32.HI R4, RZ, 0x1f, R6 ;  /* 0x0000001fff047819 */ /* 0x000fc60000011406 */
[----:B------:R-:W-:Y:S02]  /*13c90*/  IMAD.IADD R3, R3, 0x1, R7 ;  /* 0x0000000103037824 */ /* 0x000fe400078e0207 */
[----:B------:R-:W-:Y:S02]  /*13ca0*/  IMAD R4, R4, UR6, RZ ;  /* 0x0000000604047c24 */ /* 0x000fe4000f8e02ff */
[----:B------:R-:W-:-:S04]  /*13cb0*/  IMAD.WIDE.U32 R2, R6, UR6, R2 ;  /* 0x0000000606027c25 */ /* 0x000fc8000f8e0002 */
[----:B------:R-:W-:Y:S01]  /*13cc0*/  IMAD R7, R6, UR7, R4 ;  /* 0x0000000706077c24 */ /* 0x000fe2000f8e0204 */
[----:B0-----:R-:W-:-:S03]  /*13cd0*/  LOP3.LUT R21, R20, 0x7f, RZ, 0xc0, !PT ;  /* 0x0000007f14157812 */ /* 0x001fc600078ec0ff */
[----:B------:R-:W-:Y:S01]  /*13ce0*/  IMAD.IADD R6, R3, 0x1, R7 ;  /* 0x0000000103067824 */ /* 0x000fe200078e0207 */
[----:B------:R-:W-:Y:S01]  /*13cf0*/  LEA R7, P0, R2, UR10, 0x1 ;  /* 0x0000000a02077c11 */ /* 0x000fe2000f8008ff */
[----:B------:R-:W-:Y:S01]  /*13d00*/  IMAD.SHL.U32 R20, R20, 0x8, RZ ;  /* 0x0000000814147824 */ /* 0x000fe200078e00ff */
[----:B------:R-:W-:Y:S02]  /*13d10*/  UMOV UR4, 0xffffffff ;  /* 0xffffffff00047882 */ /* 0x000fe40000000000 */
[----:B------:R-:W-:Y:S02]  /*13d20*/  LEA.HI.X R6, R2, UR11, R6, 0x1, P0 ;  /* 0x0000000b02067c11 */ /* 0x000fe400080f0c06 */
[----:B------:R-:W-:Y:S02]  /*13d30*/  LOP3.LUT R20, R20, 0x18, RZ, 0xc0, !PT ;  /* 0x0000001814147812 */ /* 0x000fe400078ec0ff */
[----:B------:R-:W-:Y:S01]  /*13d40*/  SHF.R.U32.HI R21, RZ, 0x2, R21 ;  /* 0x00000002ff157819 */ /* 0x000fe20000011615 */
[----:B--2---:R-:W-:Y:S06]  /*13d50*/  BRA.DIV UR4, `(.L_x_935) ;  /* 0x0000002a04e47947 */ /* 0x004fec000b800000 */
[----:B------:R-:W0:Y:S01]  /*13d60*/  SHFL.IDX PT, R3, R0, RZ, 0x1c1f ;  /* 0x001c1fff00037589 */ /* 0x000e2200000e0000 */
[----:B------:R-:W-:-:S03]  /*13d70*/  VIADD R4, R21, UR43 ;  /* 0x0000002b15047c36 */ /* 0x000fc60008000000 */
        /* <DEDUP_REMOVED lines=9> */
[----:B-----5:R-:W-:Y:S04]  /*13e10*/  @!P0 LDGSTS.E.BYPASS.LTC128B.128 [R10+0xc400], desc[UR52][R2.64], !P3 ;  /* 0x0c400000020a8fae */ /* 0x020fe8000d901d74 */
[----:B------:R-:W-:Y:S04]  /*13e20*/  @!P0 LDGSTS.E.BYPASS.LTC128B.128 [R10+0xf400], desc[UR52][R2.64+0x40], !P4 ;  /* 0x0f400040020a8fae */ /* 0x000fe8000e101d74 */
[----:B------:R0:W-:Y:S01]  /*13e30*/  @!P0 LDGSTS.E.BYPASS.LTC128B.128 [R10+0x12400], desc[UR52][R2.64+0x80], !P5 ;  /* 0x12400080020a8fae */ /* 0x0001e2000e901d74 */
[----:B------:R-:W-:Y:S01]  /*13e40*/  ISETP.GE.AND P0, PT, R8, UR37, PT ;  /* 0x0000002508007c0c */ /* 0x000fe2000bf06270 */
[----:B------:R-:W-:-:S02]  /*13e50*/  VIADD R8, R4, 0x40 ;  /* 0x0000004004087836 */ /* 0x000fc40000000000 */
[----:B0-----:R-:W0:Y:S04]  /*13e60*/  SHFL.IDX PT, R3, R0, 0x1, 0x1c1f ;  /* 0x003c1f0000037f89 */ /* 0x001e2800000e0000 */
[----:B------:R-:W1:Y:S06]  /*13e70*/  SHFL.IDX PT, R2, R5, 0x1, 0x1c1f ;  /* 0x003c1f0005027f89 */ /* 0x000e6c00000e0000 */
        /* <DEDUP_REMOVED lines=8> */
[----:B------:R-:W-:-:S03]  /*13f00*/  ISETP.GE.AND P0, PT, R8, UR37, PT ;  /* 0x0000002508007c0c */ /* 0x000fc6000bf06270 */
[----:B0-----:R-:W0:Y:S04]  /*13f10*/  SHFL.IDX PT, R3, R0, 0x2, 0x1c1f ;  /* 0x005c1f0000037f89 */ /* 0x001e2800000e0000 */
[----:B------:R-:W1:Y:S04]  /*13f20*/  SHFL.IDX PT, R2, R5, 0x2, 0x1c1f ;  /* 0x005c1f0005027f89 */ /* 0x000e6800000e0000 */
[----:B------:R-:W2:Y:S04]  /*13f30*/  SHFL.IDX PT, R0, R0, 0x3, 0x1c1f ;  /* 0x007c1f0000007f89 */ /* 0x000ea800000e0000 */
[----:B------:R-:W3:Y:S01]  /*13f40*/  SHFL.IDX PT, R5, R5, 0x3, 0x1c1f ;  /* 0x007c1f0005057f89 */ /* 0x000ee200000e0000 */
        /* <DEDUP_REMOVED lines=8> */
[----:B0-----:R-:W-:-:S05]  /*13fd0*/  VIADD R2, R4, 0x60 ;  /* 0x0000006004027836 */ /* 0x001fca0000000000 */
[----:B------:R-:W-:-:S13]  /*13fe0*/  ISETP.GE.AND P0, PT, R2, UR37, PT ;  /* 0x0000002502007c0c */ /* 0x000fda000bf06270 */
[----:B--2---:R-:W-:Y:S02]  /*13ff0*/  @!P0 LEA R8, P1, R20, R0, 0x1 ;  /* 0x0000000014088211 */ /* 0x004fe400078208ff */
[----:B------:R-:W-:Y:S03]  /*14000*/  SHFL.IDX PT, R0, R6, RZ, 0x1c1f ;  /* 0x001c1fff06007589 */ /* 0x000fe600000e0000 */
[----:B---3--:R-:W-:Y:S01]  /*14010*/  @!P0 IMAD.X R9, RZ, RZ, R5, P1 ;  /* 0x000000ffff098224 */ /* 0x008fe200008e0605 */
[----:B------:R-:W-:Y:S01]  /*14020*/  SHFL.IDX PT, R6, R6, 0x1, 0x1c1f ;  /* 0x003c1f0006067f89 */ /* 0x000fe200000e0000 */
[----:B------:R-:W-:Y:S02]  /*14030*/  @!P0 IMAD.MOV.U32 R2, RZ, RZ, R8 ;  /* 0x000000ffff028224 */ /* 0x000fe400078e0008 */
[----:B------:R-:W-:-:S05]  /*14040*/  @!P0 IMAD.MOV.U32 R3, RZ, RZ, R9 ;  /* 0x000000ffff038224 */ /* 0x000fca00078e0009 */
[----:B------:R-:W-:Y:S04]  /*14050*/  @!P0 LDGSTS.E.BYPASS.LTC128B.128 [R10+0xdc00], desc[UR52][R2.64], !P3 ;  /* 0x0dc00000020a8fae */ /* 0x000fe8000d901d74 */
[----:B------:R-:W-:Y:S04]  /*14060*/  @!P0 LDGSTS.E.BYPASS.LTC128B.128 [R10+0x10c00], desc[UR52][R2.64+0x40], !P4 ;  /* 0x10c00040020a8fae */ /* 0x000fe8000e101d74 */
[----:B------:R0:W-:Y:S04]  /*14070*/  @!P0 LDGSTS.E.BYPASS.LTC128B.128 [R10+0x13c00], desc[UR52][R2.64+0x80], !P5 ;  /* 0x13c00080020a8fae */ /* 0x0001e8000e901d74 */
[----:B0-----:R-:W0:Y:S01]  /*14080*/  SHFL.IDX PT, R2, R7, RZ, 0x1c1f ;  /* 0x001c1fff07027589 */ /* 0x001e2200000e0000 */
[----:B------:R-:W-:-:S05]  /*14090*/  VIADD R3, R4, 0x80 ;  /* 0x0000008004037836 */ /* 0x000fca0000000000 */
[----:B------:R-:W-:-:S13]  /*140a0*/  ISETP.GE.AND P0, PT, R3, UR37, PT ;  /* 0x0000002503007c0c */ /* 0x000fda000bf06270 */
[----:B0-----:R-:W-:-:S05]  /*140b0*/  @!P0 LEA R5, P1, R20, R2, 0x1 ;  /* 0x0000000214058211 */ /* 0x001fca00078208ff */
[----:B------:R-:W-:Y:S02]  /*140c0*/  @!P0 IMAD.X R0, RZ, RZ, R0, P1 ;  /* 0x000000ffff008224 */ /* 0x000fe400008e0600 */
[----:B------:R-:W-:Y:S02]  /*140d0*/  @!P0 IMAD.MOV.U32 R2, RZ, RZ, R5 ;  /* 0x000000ffff028224 */ /* 0x000fe400078e0005 */
[----:B------:R-:W-:-:S05]  /*140e0*/  @!P0 IMAD.MOV.U32 R3, RZ, RZ, R0 ;  /* 0x000000ffff038224 */ /* 0x000fca00078e0000 */
[----:B------:R0:W-:Y:S04]  /*140f0*/  @!P0 LDGSTS.E.BYPASS.LTC128B.128 [R10+0xe400], desc[UR52][R2.64], !P3 ;  /* 0x0e400000020a8fae */ /* 0x0001e8000d901d74 */
[----:B------:R0:W-:Y:S04]  /*14100*/  @!P0 LDGSTS.E.BYPASS.LTC128B.128 [R10+0x11400], desc[UR52][R2.64+0x40], !P4 ;  /* 0x11400040020a8fae */ /* 0x0001e8000e101d74 */
[----:B------:R0:W-:Y:S02]  /*14110*/  @!P0 LDGSTS.E.BYPASS.LTC128B.128 [R10+0x14400], desc[UR52][R2.64+0x80], !P5 ;  /* 0x14400080020a8fae */ /* 0x0001e4000e901d74 */
.L_x_1004:
[----:B------:R-:W-:-:S05]  /*14120*/  VIADD R4, R4, 0xa0 ;  /* 0x000000a004047836 */ /* 0x000fca0000000000 */
[----:B------:R-:W-:-:S13]  /*14130*/  ISETP.GE.AND P0, PT, R4, UR37, PT ;  /* 0x0000002504007c0c */ /* 0x000fda000bf06270 */
[----:B0-----:R-:W-:-:S05]  /*14140*/  @!P0 LEA R2, P1, R20, R14, 0x1 ;  /* 0x0000000e14028211 */ /* 0x001fca00078208ff */
[----:B------:R-:W-:-:S05]  /*14150*/  @!P0 IMAD.X R3, RZ, RZ, R6, P1 ;  /* 0x000000ffff038224 */ /* 0x000fca00008e0606 */
[----:B------:R-:W-:Y:S01]  /*14160*/  @!PT LDS RZ, [RZ] ;  /* 0x00000000fffff984 */ /* 0x000fe20000000800 */
[----:B------:R-:W-:Y:S01]  /*14170*/  @!PT LDS RZ, [RZ] ;  /* 0x00000000fffff984 */ /* 0x000fe20000000800 */
[----:B------:R-:W-:Y:S01]  /*14180*/  @!PT LDS RZ, [RZ] ;  /* 0x00000000fffff984 */ /* 0x000fe20000000800 */
[----:B------:R0:W-:Y:S04]  /*14190*/  @!P0 LDGSTS.E.BYPASS.LTC128B.128 [R10+0xec00], desc[UR52][R2.64], !P3 ;  /* 0x0ec00000020a8fae */ /* 0x0001e8000d901d74 */
[----:B------:R0:W-:Y:S04]  /*141a0*/  @!P0 LDGSTS.E.BYPASS.LTC128B.128 [R10+0x11c00], desc[UR52][R2.64+0x40], !P4 ;  /* 0x11c00040020a8fae */ /* 0x0001e8000e101d74 */
[----:B------:R0:W-:Y:S01]  /*141b0*/  @!P0 LDGSTS.E.BYPASS.LTC128B.128 [R10+0x14c00], desc[UR52][R2.64+0x80], !P5 ;  /* 0x14c00080020a8fae */ /* 0x0001e2000e901d74 */
[----:B------:R-:W-:Y:S01]  /*141c0*/  PLOP3.LUT P0, PT, PT, PT, PT, 0x80, 0x0 ;  /* 0x000000000000781c */ /* 0x000fe20003f0f070 */
[----:B------:R-:W-:-:S12]  /*141d0*/  NOP ;  /* 0x0000000000007918 */ /* 0x000fd80000000000 */
.L_x_936:
[----:B------:R-:W-:Y:S02]  /*141e0*/  PLOP3.LUT P1, PT, P1, P0, PT, 0xa2, 0x0 ;  /* 0x000000000000781c */ /* 0x000fe40000f21472 */
[----:B------:R-:W-:-:S08]  /*141f0*/  @P0 R2UR P1, UR4, R16 ;  /* 0x00000000100402ca */ /* 0x000fd00000020000 */
[----:B------:R-:W-:-:S05]  /*14200*/  @P0 PLOP3.LUT P0, PT, P1, PT, PT, 0x80, 0x0 ;  /* 0x000000000000081c */ /* 0x000fca0000f0f070 */
[----:B------:R-:W-:Y:S01]  /*14210*/  @!P1 SYNCS.ARRIVE.TRANS64.RED.A0T1 RZ, [UR4+0x2d800], RZ ;  /* 0x02d800ffffff99a7 */ /* 0x000fe20008200404 */
[----:B------:R-:W-:Y:S07]  /*14220*/  @!P1 ARRIVES.LDGSTSBAR.64.TRANSCNT [UR4+0x2d800] ;  /* 0x02d80000ff0099b0 */ /* 0x000fee0008000a84 */
[----:B------:R-:W-:Y:S05]  /*14230*/  @P0 BRA.U.ANY `(.L_x_936) ;  /* 0xfffffffd00e80947 */ /* 0x000fea000393ffff */
[----:B0-----:R-:W2:Y:S02]  /*14240*/  LDL.LU R2, [R1+0x14] ;  /* 0x0000140001027983 */ /* 0x001ea40000300800 */
        /* <DEDUP_REMOVED lines=9> */
[----:B------:R-:W1:Y:S03]  /*142e0*/  SYNCS.PHASECHK.TRANS64.TRYWAIT P0, [R16+URZ+0x2d820], R3 ;  /* 0x02d82003100075a7 */ /* 0x000e66000800017f */
[----:B01----:R-:W-:Y:S05]  /*142f0*/  @!P0 BRA `(.L_x_938) ;  /* 0x0000002c00888947 */ /* 0x003fea0003800000 */
.L_x_1005:
[----:B------:R-:W-:Y:S05]  /*14300*/  BSYNC B0 ;  /* 0x0000000000007941 */ /* 0x000fea0003800000 */
.L_x_937:
[----:B------:R-:W-:-:S04]  /*14310*/  UIADD3 UR4, UR44, -0x2, URZ ;  /* 0xfffffffe2c047890 */ /* 0x000fc8000fffe03f */
[----:B------:R-:W-:-:S06]  /*14320*/  UISETP.GE.AND UP0, UPT, UR4, UR45, UPT ;  /* 0x0000002d0400728c */ /* 0x000fcc000bf06270 */
[----:B------:R-:W-:-:S13]  /*14330*/  PLOP3.LUT P0, PT, PT, PT, UP0, 0x40, 0x0 ;  /* 0x000000000000781c */ /* 0x000fda0003f0e808 */
[----:B------:R-:W-:Y:S05]  /*14340*/  @P0 BRA `(.L_x_939) ;  /* 0x0000000c00d00947 */ /* 0x000fea0003800000 */
[----:B------:R-:W-:Y:S01]  /*14350*/  BSSY B0, `(.L_x_939) ;  /* 0x00000f3000007945 */ /* 0x000fe20003800000 */
[----:B------:R-:W-:Y:S02]  /*14360*/  IMAD.MOV.U32 R9, RZ, RZ, R23 ;  /* 0x000000ffff097224 */ /* 0x000fe400078e0017 */
[----:B------:R-:W-:Y:S02]  /*14370*/  IMAD.MOV.U32 R20, RZ, RZ, R26 ;  /* 0x000000ffff147224 */ /* 0x000fe400078e001a */
[----:B------:R-:W-:Y:S02]  /*14380*/  IMAD.MOV.U32 R28, RZ, RZ, R24 ;  /* 0x000000ffff1c7224 */ /* 0x000fe400078e0018 */
[----:B------:R-:W-:-:S07]  /*14390*/  IMAD.U32 R0, RZ, RZ, UR4 ;  /* 0x00000004ff007e24 */ /* 0x000fce000f8e00ff */
.L_x_952:
[----:B------:R-:W2:Y:S01]  /*143a0*/  LDL R8, [R1+0x8] ;  /* 0x0000080001087983 */ /* 0x000ea20000100800 */
[----:B------:R-:W1:Y:S03]  /*143b0*/  LDC R4, c[0x0][0x430] ;  /* 0x00010c00ff047b82 */ /* 0x000e660000000800 */
[----:B------:R-:W3:Y:S04]  /*143c0*/  LDL R6, [R1+0x4] ;  /* 0x0000040001067983 */ /* 0x000ee80000100800 */
[----:B------:R-:W4:Y:S01]  /*143d0*/  LDL R7, [R1] ;  /* 0x0000000001077983 */ /* 0x000f220000100800 */
[----:B0-----:R-:W0:Y:S01]  /*143e0*/  S2R R3, SR_TID.X ;  /* 0x0000000000037919 */ /* 0x001e220000002100 */
        /* <DEDUP_REMOVED lines=11> */
[----:B-1----:R-:W-:-:S04]  /*144a0*/  @P0 IMAD.HI.U32 R3, R5, R4, RZ ;  /* 0x0000000405030227 */ /* 0x002fc800078e00ff */
[----:B------:R-:W-:Y:S01]  /*144b0*/  IMAD.MOV.U32 R4, RZ, RZ, R5 ;  /* 0x000000ffff047224 */ /* 0x000fe200078e0005 */
[----:B0-----:R-:W-:Y:S01]  /*144c0*/  @P0 SHF.R.U32.HI R4, RZ, R2, R3 ;  /* 0x00000002ff040219 */ /* 0x001fe20000011603 */
        /* <DEDUP_REMOVED lines=9> */
[----:B------:R-:W-:Y:S02]  /*14560*/  ULDC UR4, c[0x0][0x430] ;  /* 0x00010c0000047ab9 */ /* 0x000fe40000000800 */
[----:B------:R-:W-:Y:S01]  /*14570*/  LEA.HI.X R7, R2, UR5, R3, 0x2, P0 ;  /* 0x0000000502077c11 */ /* 0x000fe200080f1403 */
[----:B------:R-:W-:-:S04]  /*14580*/  IMAD.MOV R2, RZ, RZ, -R4 ;  /* 0x000000ffff027224 */ /* 0x000fc800078e0a04 */
[----:B------:R-:W2:Y:S01]  /*14590*/  LDG.E R4, desc[UR52][R6.64] ;  /* 0x0000003406047981 */ /* 0x000ea2000c1e1900 */
[----:B------:R-:W-:Y:S01]  /*145a0*/  ISETP.NE.AND P1, PT, R8, 0x3, PT ;  /* 0x000000030800780c */ /* 0x000fe20003f25270 */
[----:B------:R-:W-:-:S05]  /*145b0*/  VIADD R23, R9, 0x1 ;  /* 0x0000000109177836 */ /* 0x000fca0000000000 */
        /* <DEDUP_REMOVED lines=9> */
.L_x_940:
[----:B------:R-:W-:Y:S01]  /*14650*/  IMAD R6, R23, 0x8, R16 ;  /* 0x0000000817067824 */ /* 0x000fe200078e0210 */
[----:B------:R-:W-:Y:S01]  /*14660*/  SHF.L.U32 R0, R26, 0x1f, RZ ;  /* 0x0000001f1a007819 */ /* 0x000fe200000006ff */
[----:B------:R-:W-:Y:S03]  /*14670*/  BSSY B1, `(.L_x_941) ;  /* 0x0000003000017945 */ /* 0x000fe60003800000 */
[----:B------:R-:W0:Y:S02]  /*14680*/  SYNCS.PHASECHK.TRANS64.TRYWAIT P0, [R6+URZ+0x2d840], R0 ;  /* 0x02d84000060075a7 */ /* 0x000e24000800017f */
[----:B0-----:R-:W-:Y:S05]  /*14690*/  @!P0 BRA `(.L_x_942) ;  /* 0x0000002800b48947 */ /* 0x001fea0003800000 */
.L_x_1006:
[----:B------:R-:W-:Y:S05]  /*146a0*/  BSYNC B1 ;  /* 0x0000000000017941 */ /* 0x000fea0003800000 */
.L_x_941:
[----:B------:R-:W1:Y:S01]  /*146b0*/  S2R R12, SR_TID.X ;  /* 0x00000000000c7919 */ /* 0x000e620000002100 */
[----:B------:R-:W-:Y:S01]  /*146c0*/  SHF.R.S32.HI R21, RZ, 0x1f, R5 ;  /* 0x0000001fff157819 */ /* 0x000fe20000011405 */
[----:B------:R-:W-:Y:S01]  /*146d0*/  ULDC.64 UR4, c[0x0][0x300] ;  /* 0x0000c00000047ab9 */ /* 0x000fe20000000a00 */
[----:B------:R-:W-:Y:S01]  /*146e0*/  LOP3.LUT P3, RZ, R19, 0x4, RZ, 0xc0, !PT ;  /* 0x0000000413ff7812 */ /* 0x000fe2000786c0ff */
[----:B------:R-:W-:Y:S01]  /*146f0*/  IMAD.WIDE.U32 R2, R5, UR4, RZ ;  /* 0x0000000405027c25 */ /* 0x000fe2000f8e00ff */
[C---:B------:R-:W-:Y:S02]  /*14700*/  LOP3.LUT P2, RZ, R19.reuse, 0x2, RZ, 0xc0, !PT ;  /* 0x0000000213ff7812 */ /* 0x040fe4000784c0ff */
[----:B------:R-:W-:Y:S01]  /*14710*/  LOP3.LUT P1, RZ, R19, 0x1, RZ, 0xc0, !PT ;  /* 0x0000000113ff7812 */ /* 0x000fe2000782c0ff */
[----:B0-----:R-:W-:-:S04]  /*14720*/  IMAD R0, R21, UR4, RZ ;  /* 0x0000000415007c24 */ /* 0x001fc8000f8e02ff */
        /* <DEDUP_REMOVED lines=9> */
[----:B-1----:R-:W-:Y:S02]  /*147c0*/  IMAD.SHL.U32 R8, R12, 0x8, RZ ;  /* 0x000000080c087824 */ /* 0x002fe400078e00ff */
[C---:B------:R-:W-:Y:S02]  /*147d0*/  IMAD R0, R22.reuse, UR5, R0 ;  /* 0x0000000516007c24 */ /* 0x040fe4000f8e0200 */
[----:B------:R-:W-:Y:S01]  /*147e0*/  IMAD.WIDE.U32 R2, R22, UR4, R2 ;  /* 0x0000000416027c25 */ /* 0x000fe2000f8e0002 */
[----:B------:R-:W-:Y:S01]  /*147f0*/  LOP3.LUT R8, R8, 0xd8, RZ, 0xc0, !PT ;  /* 0x000000d808087812 */ /* 0x000fe200078ec0ff */
[----:B------:R-:W-:-:S02]  /*14800*/  ULDC.64 UR4, c[0x0][0x2e8] ;  /* 0x0000ba0000047ab9 */ /* 0x000fc40000000a00 */
[----:B------:R-:W-:Y:S01]  /*14810*/  IMAD.SHL.U32 R11, R12, 0x8, RZ ;  /* 0x000000080c0b7824 */ /* 0x000fe200078e00ff */
[----:B------:R-:W-:Y:S01]  /*14820*/  LOP3.LUT R8, R8, 0x18, R12, 0x78, !PT ;  /* 0x0000001808087812 */ /* 0x000fe200078e780c */
[----:B------:R-:W-:Y:S01]  /*14830*/  IMAD.IADD R0, R0, 0x1, R3 ;  /* 0x0000000100007824 */ /* 0x000fe200078e0203 */
[----:B------:R-:W-:Y:S01]  /*14840*/  LEA R7, P0, R2, UR4, 0x1 ;  /* 0x0000000402077c11 */ /* 0x000fe2000f8008ff */
[----:B------:R-:W-:Y:S01]  /*14850*/  UMOV UR4, 0xffffffff ;  /* 0xffffffff00047882 */ /* 0x000fe20000000000 */
[----:B------:R-:W-:Y:S02]  /*14860*/  LOP3.LUT R8, R8, 0x320, R11, 0xf8, !PT ;  /* 0x0000032008087812 */ /* 0x000fe400078ef80b */
[----:B------:R-:W-:-:S03]  /*14870*/  LEA.HI.X R10, R2, UR5, R0, 0x1, P0 ;  /* 0x00000005020a7c11 */ /* 0x000fc600080f0c00 */
[----:B------:R-:W-:Y:S01]  /*14880*/  IMAD R8, R23, 0x3000, R8 ;  /* 0x0000300017087824 */ /* 0x000fe200078e0208 */
[----:B------:R-:W-:Y:S06]  /*14890*/  BRA.DIV UR4, `(.L_x_943) ;  /* 0x0000002a04487947 */ /* 0x000fec000b800000 */
[----:B------:R-:W0:Y:S01]  /*148a0*/  S2R R3, SR_TID.X ;  /* 0x0000000000037919 */ /* 0x000e220000002100 */
[----:B------:R-:W-:Y:S01]  /*148b0*/  IMAD R8, R8, 0x2, R16 ;  /* 0x0000000208087824 */ /* 0x000fe200078e0210 */
[----:B------:R-:W1:Y:S04]  /*148c0*/  SHFL.IDX PT, R2, R7, RZ, 0x1c1f ;  /* 0x001c1fff07027589 */ /* 0x000e6800000e0000 */
[----:B------:R-:W-:Y:S01]  /*148d0*/  SHFL.IDX PT, R27, R10, 0x2, 0x1c1f ;  /* 0x005c1f000a1b7f89 */ /* 0x000fe200000e0000 */
[----:B0-----:R-:W-:-:S03]  /*148e0*/  IMAD.SHL.U32 R11, R3, 0x8, RZ ;  /* 0x00000008030b7824 */ /* 0x001fc600078e00ff */
[----:B------:R-:W0:Y:S02]  /*148f0*/  SHFL.IDX PT, R3, R10, RZ, 0x1c1f ;  /* 0x001c1fff0a037589 */ /* 0x000e2400000e0000 */
[----:B------:R-:W-:-:S05]  /*14900*/  LOP3.LUT R11, R11, 0x18, RZ, 0xc0, !PT ;  /* 0x000000180b0b7812 */ /* 0x000fca00078ec0ff */
[----:B------:R-:W-:-:S05]  /*14910*/  IMAD.SHL.U32 R0, R11, 0x2, RZ ;  /* 0x000000020b007824 */ /* 0x000fca00078e00ff */
        /* <DEDUP_REMOVED lines=20> */
.L_x_1016:
        /* <DEDUP_REMOVED lines=10> */
.L_x_944:
        /* <DEDUP_REMOVED lines=11> */
.L_x_945:
[----:B------:R1:W-:Y:S01]  /*14bb0*/  SYNCS.ARRIVE.TRANS64.A1T0 RZ, [R6+URZ+0x2d830], RZ ;  /* 0x02d830ff06ff79a7 */ /* 0x0003e2000810003f */
[----:B------:R-:W-:Y:S05]  /*14bc0*/  @!P2 BRA `(.L_x_946) ;  /* 0x000000000004a947 */ /* 0x000fea0003800000 */
[----:B------:R-:W-:Y:S01]  /*14bd0*/  BPT.TRAP 0x1 ;  /* 0x000000040000795c */ /* 0x000fe20000300000 */
.L_x_946:
[----:B------:R-:W-:Y:S01]  /*14be0*/  SHF.L.U32 R2, R20, 0x1f, RZ ;  /* 0x0000001f14027819 */ /* 0x000fe200000006ff */
[----:B-1----:R-:W-:Y:S01]  /*14bf0*/  IMAD R6, R9, 0x8, R16 ;  /* 0x0000000809067824 */ /* 0x002fe200078e0210 */
[----:B------:R-:W-:Y:S03]  /*14c00*/  BSSY B1, `(.L_x_947) ;  /* 0x0000003000017945 */ /* 0x000fe60003800000 */
[----:B------:R-:W1:Y:S02]  /*14c10*/  SYNCS.PHASECHK.TRANS64.TRYWAIT P0, [R6+URZ+0x2d860], R2 ;  /* 0x02d86002060075a7 */ /* 0x000e64000800017f */
[----:B-1----:R-:W-:Y:S05]  /*14c20*/  @!P0 BRA `(.L_x_948) ;  /* 0x0000002800a88947 */ /* 0x002fea0003800000 */
.L_x_1017:
[----:B------:R-:W-:Y:S05]  /*14c30*/  BSYNC B1 ;  /* 0x0000000000017941 */ /* 0x000fea0003800000 */
.L_x_947:
[----:B------:R-:W0:Y:S01]  /*14c40*/  S2R R3, SR_TID.X ;  /* 0x0000000000037919 */ /* 0x000e220000002100 */
[----:B-1----:R-:W-:Y:S01]  /*14c50*/  IMAD.MOV.U32 R2, RZ, RZ, -0x80 ;  /* 0xffffff80ff027424 */ /* 0x002fe200078e00ff */
[----:B------:R-:W-:Y:S01]  /*14c60*/  UMOV UR4, 0xffffffff ;  /* 0xffffffff00047882 */ /* 0x000fe20000000000 */
[C---:B------:R-:W-:Y:S02]  /*14c70*/  LOP3.LUT P3, RZ, R19.reuse, 0x20, RZ, 0xc0, !PT ;  /* 0x0000002013ff7812 */ /* 0x040fe4000786c0ff */
[----:B------:R-:W-:Y:S01]  /*14c80*/  IMAD R2, R28, R2, UR36 ;  /* 0x000000241c027e24 */ /* 0x000fe2000f8e0202 */
[C---:B------:R-:W-:Y:S02]  /*14c90*/  LOP3.LUT P2, RZ, R19.reuse, 0x10, RZ, 0xc0, !PT ;  /* 0x0000001013ff7812 */ /* 0x040fe4000784c0ff */
[----:B------:R-:W-:Y:S01]  /*14ca0*/  LOP3.LUT P1, RZ, R19, 0x8, RZ, 0xc0, !PT ;  /* 0x0000000813ff7812 */ /* 0x000fe2000782c0ff */
[C---:B0-----:R-:W-:Y:S02]  /*14cb0*/  IMAD.SHL.U32 R7, R3.reuse, 0x8, RZ ;  /* 0x0000000803077824 */ /* 0x041fe400078e00ff */
[----:B------:R-:W-:-:S03]  /*14cc0*/  IMAD.SHL.U32 R8, R3, 0x8, RZ ;  /* 0x0000000803087824 */ /* 0x000fc600078e00ff */
[----:B------:R-:W-:-:S04]  /*14cd0*/  LOP3.LUT R7, R7, 0xd8, RZ, 0xc0, !PT ;  /* 0x000000d807077812 */ /* 0x000fc800078ec0ff */
[----:B------:R-:W-:Y:S02]  /*14ce0*/  LOP3.LUT R7, R7, 0x18, R3, 0x78, !PT ;  /* 0x0000001807077812 */ /* 0x000fe400078e7803 */
[----:B------:R-:W-:Y:S02]  /*14cf0*/  LOP3.LUT R3, R3, 0x7f, RZ, 0xc0, !PT ;  /* 0x0000007f03037812 */ /* 0x000fe400078ec0ff */
[----:B------:R-:W-:Y:S02]  /*14d00*/  LOP3.LUT R7, R7, 0x320, R8, 0xf8, !PT ;  /* 0x0000032007077812 */ /* 0x000fe400078ef808 */
[----:B------:R-:W-:-:S03]  /*14d10*/  SHF.R.U32.HI R3, RZ, 0x2, R3 ;  /* 0x00000002ff037819 */ /* 0x000fc60000011603 */
[----:B------:R-:W-:Y:S02]  /*14d20*/  IMAD R7, R9, 0x3000, R7 ;  /* 0x0000300009077824 */ /* 0x000fe400078e0207 */
[----:B------:R-:W-:Y:S01]  /*14d30*/  IMAD.IADD R8, R2, 0x1, -R3 ;  /* 0x0000000102087824 */ /* 0x000fe200078e0a03 */
[----:B------:R-:W-:Y:S06]  /*14d40*/  BRA.DIV UR4, `(.L_x_949) ;  /* 0x0000002a04747947 */ /* 0x000fec000b800000 */
[----:B------:R-:W0:Y:S01]  /*14d50*/  SHFL.IDX PT, R2, R17, RZ, 0x1c1f ;  /* 0x001c1fff11027589 */ /* 0x000e2200000e0000 */
[----:B------:R-:W-:-:S03]  /*14d60*/  IMAD R7, R7, 0x2, R16 ;  /* 0x0000000207077824 */ /* 0x000fc600078e0210 */
        /* <DEDUP_REMOVED lines=32> */
.L_x_1027:
        /* <DEDUP_REMOVED lines=21> */
[----:B------:R-:W-:Y:S02]  /*150c0*/  ULDC.64 UR4, c[0x0][0x330] ;  /* 0x0000cc0000047ab9 */ /* 0x000fe40000000a00 */
[----:B------:R-:W-:Y:S02]  /*150d0*/  IMAD R5, R29, UR4, RZ ;  /* 0x000000041d057c24 */ /* 0x000fe4000f8e02ff */
[----:B------:R-:W-:Y:S02]  /*150e0*/  IMAD.IADD R3, R3, 0x1, R25 ;  /* 0x0000000103037824 */ /* 0x000fe400078e0219 */
[C---:B------:R-:W-:Y:S02]  /*150f0*/  IMAD R5, R22.reuse, UR5, R5 ;  /* 0x0000000516057c24 */ /* 0x040fe4000f8e0205 */
[----:B------:R-:W-:Y:S01]  /*15100*/  IMAD.WIDE.U32 R2, R22, UR4, R2 ;  /* 0x0000000416027c25 */ /* 0x000fe2000f8e0002 */
[----:B------:R-:W-:-:S03]  /*15110*/  ULDC.64 UR4, c[0x0][0x318] ;  /* 0x0000c60000047ab9 */ /* 0x000fc60000000a00 */
[----:B------:R-:W-:Y:S01]  /*15120*/  IMAD.IADD R3, R5, 0x1, R3 ;  /* 0x0000000105037824 */ /* 0x000fe200078e0203 */
[----:B0-----:R-:W-:-:S04]  /*15130*/  LEA R17, P0, R2, UR4, 0x1 ;  /* 0x0000000402117c11 */ /* 0x001fc8000f8008ff */
[----:B------:R-:W-:Y:S02]  /*15140*/  LEA.HI.X R18, R2, UR5, R3, 0x1, P0 ;  /* 0x0000000502127c11 */ /* 0x000fe400080f0c03 */
[----:B------:R-:W-:-:S13]  /*15150*/  PLOP3.LUT P0, PT, PT, PT, PT, 0x80, 0x0 ;  /* 0x000000000000781c */ /* 0x000fda0003f0f070 */
.L_x_950:
        /* <DEDUP_REMOVED lines=11> */
.L_x_951:
[C---:B------:R-:W-:Y:S01]  /*15210*/  ISETP.GT.AND P0, PT, R24.reuse, UR45, PT ;  /* 0x0000002d18007c0c */ /* 0x040fe2000bf04270 */
[----:B------:R1:W-:Y:S01]  /*15220*/  SYNCS.ARRIVE.TRANS64.A1T0 RZ, [R6+URZ+0x2d850], RZ ;  /* 0x02d850ff06ff79a7 */ /* 0x0003e2000810003f */
[----:B------:R-:W-:Y:S02]  /*15230*/  VIADD R0, R24, 0xffffffff ;  /* 0xffffffff18007836 */ /* 0x000fe40000000000 */
[----:B------:R-:W-:Y:S02]  /*15240*/  IMAD.MOV.U32 R9, RZ, RZ, R23 ;  /* 0x000000ffff097224 */ /* 0x000fe400078e0017 */
[----:B------:R-:W-:Y:S02]  /*15250*/  IMAD.MOV.U32 R20, RZ, RZ, R26 ;  /* 0x000000ffff147224 */ /* 0x000fe400078e001a */
[----:B------:R-:W-:-:S05]  /*15260*/  IMAD.MOV.U32 R28, RZ, RZ, R24 ;  /* 0x000000ffff1c7224 */ /* 0x000fca00078e0018 */
[----:B-1----:R-:W-:Y:S05]  /*15270*/  @P0 BRA `(.L_x_952) ;  /* 0xfffffff000480947 */ /* 0x002fea000383ffff */
[----:B------:R-:W-:Y:S05]  /*15280*/  BSYNC B0 ;  /* 0x0000000000007941 */ /* 0x000fea0003800000 */
.L_x_939:
[----:B------:R-:W1:Y:S01]  /*15290*/  S2R R0, SR_TID.X ;  /* 0x0000000000007919 */ /* 0x000e620000002100 */
[----:B------:R-:W-:Y:S01]  /*152a0*/  BSSY B0, `(.L_x_953) ;  /* 0x0000011000007945 */ /* 0x000fe20003800000 */
[----:B-1----:R-:W-:-:S04]  /*152b0*/  LOP3.LUT R0, R0, 0x7f, RZ, 0xc0, !PT ;  /* 0x0000007f00007812 */ /* 0x002fc800078ec0ff */
[----:B------:R-:W-:-:S13]  /*152c0*/  ISETP.NE.AND P2, PT, R0, RZ, PT ;  /* 0x000000ff0000720c */ /* 0x000fda0003f45270 */
[----:B------:R-:W-:Y:S05]  /*152d0*/  @P2 BRA `(.L_x_954) ;  /* 0x0000000000342947 */ /* 0x000fea0003800000 */
[----:B------:R-:W1:Y:S01]  /*152e0*/  S2R R7, SR_LANEID ;  /* 0x0000000000077919 */ /* 0x000e620000000000 */
[----:B------:R-:W-:Y:S01]  /*152f0*/  VOTEU.ANY UR4, UPT, PT ;  /* 0x0000000000047886 */ /* 0x000fe200038e0100 */
[----:B0-----:R-:W0:Y:S01]  /*15300*/  LDC.64 R2, c[0x0][0xc80] ;  /* 0x00032000ff027b82 */ /* 0x001e220000000a00 */
[----:B------:R-:W1:Y:S08]  /*15310*/  FLO.U32 R0, UR4 ;  /* 0x0000000400007d00 */ /* 0x000e7000080e0000 */
[----:B------:R-:W0:Y:S01]  /*15320*/  POPC R5, UR4 ;  /* 0x0000000400057d09 */ /* 0x000e220008000000 */
[----:B-1----:R-:W-:-:S13]  /*15330*/  ISETP.EQ.U32.AND P0, PT, R0, R7, PT ;  /* 0x000000070000720c */ /* 0x002fda0003f02070 */
[----:B0-----:R-:W2:Y:S01]  /*15340*/  @P0 ATOMG.E.ADD.STRONG.GPU PT, R3, desc[UR52][R2.64], R5 ;  /* 0x00000005020309a8 */ /* 0x001ea200081ee1f4 */
[----:B------:R-:W0:Y:S02]  /*15350*/  S2R R4, SR_LTMASK ;  /* 0x0000000000047919 */ /* 0x000e240000003900 */
[----:B0-----:R-:W-:-:S04]  /*15360*/  LOP3.LUT R4, R4, UR4, RZ, 0xc0, !PT ;  /* 0x0000000404047c12 */ /* 0x001fc8000f8ec0ff */
[----:B------:R-:W0:Y:S01]  /*15370*/  POPC R7, R4 ;  /* 0x0000000400077309 */ /* 0x000e220000000000 */
[----:B--2---:R-:W0:Y:S02]  /*15380*/  SHFL.IDX PT, R0, R3, R0, 0x1f ;  /* 0x00001f0003007589 */ /* 0x004e2400000e0000 */
[----:B0-----:R-:W-:-:S05]  /*15390*/  IADD3 R0, R0, UR46, R7 ;  /* 0x0000002e00007c10 */ /* 0x001fca000fffe007 */
[----:B------:R1:W-:Y:S02]  /*153a0*/  STL [R1+0x10], R0 ;  /* 0x0000100001007387 */ /* 0x0003e40000100800 */
.L_x_954:
[----:B------:R-:W-:Y:S05]  /*153b0*/  BSYNC B0 ;  /* 0x0000000000007941 */ /* 0x000fea0003800000 */
.L_x_953:
[----:B-1----:R-:W-:-:S05]  /*153c0*/  IMAD.U32 R0, RZ, RZ, UR47 ;  /* 0x0000002fff007e24 */ /* 0x002fca000f8e00ff */
[----:B------:R-:W-:-:S13]  /*153d0*/  ISETP.NE.AND P0, PT, R0, 0x3, PT ;  /* 0x000000030000780c */ /* 0x000fda0003f05270 */
[----:B------:R-:W-:Y:S05]  /*153e0*/  @!P0 BRA `(.L_x_955) ;  /* 0x0000000000048947 */ /* 0x000fea0003800000 */
[----:B------:R-:W-:Y:S01]  /*153f0*/  BPT.TRAP 0x1 ;  /* 0x000000040000795c */ /* 0x000fe20000300000 */
.L_x_955:
[----:B------:R-:W-:Y:S01]  /*15400*/  IMAD R4, R23, 0x8, R16 ;  /* 0x0000000817047824 */ /* 0x000fe200078e0210 */
[----:B0-----:R-:W-:Y:S01]  /*15410*/  SHF.L.U32 R3, R26, 0x1f, RZ ;  /* 0x0000001f1a037819 */ /* 0x001fe200000006ff */
[----:B------:R-:W-:Y:S03]  /*15420*/  BSSY B0, `(.L_x_956) ;  /* 0x0000003000007945 */ /* 0x000fe60003800000 */
[----:B------:R-:W0:Y:S02]  /*15430*/  SYNCS.PHASECHK.TRANS64.TRYWAIT P0, [R4+URZ+0x2d860], R3 ;  /* 0x02d86003040075a7 */ /* 0x000e24000800017f */
[----:B0-----:R-:W-:Y:S05]  /*15440*/  @!P0 BRA `(.L_x_957) ;  /* 0x0000002800188947 */ /* 0x001fea0003800000 */
.L_x_1028:
[----:B------:R-:W-:Y:S05]  /*15450*/  BSYNC B0 ;  /* 0x0000000000007941 */ /* 0x000fea0003800000 */
.L_x_956:
[----:B------:R-:W1:Y:S01]  /*15460*/  S2R R7, SR_TID.X ;  /* 0x0000000000077919 */ /* 0x000e620000002100 */
[----:B------:R-:W-:Y:S01]  /*15470*/  IMAD.MOV.U32 R5, RZ, RZ, -0x80 ;  /* 0xffffff80ff057424 */ /* 0x000fe200078e00ff */
[----:B------:R-:W-:Y:S01]  /*15480*/  UMOV UR4, 0xffffffff ;  /* 0xffffffff00047882 */ /* 0x000fe20000000000 */
[C---:B------:R-:W-:Y:S02]  /*15490*/  LOP3.LUT P4, RZ, R19.reuse, 0x20, RZ, 0xc0, !PT ;  /* 0x0000002013ff7812 */ /* 0x040fe4000788c0ff */
[----:B------:R-:W-:Y:S01]  /*154a0*/  IMAD R5, R24, R5, UR36 ;  /* 0x0000002418057e24 */ /* 0x000fe2000f8e0205 */
[C---:B------:R-:W-:Y:S02]  /*154b0*/  LOP3.LUT P3, RZ, R19.reuse, 0x10, RZ, 0xc0, !PT ;  /* 0x0000001013ff7812 */ /* 0x040fe4000786c0ff */
[----:B------:R-:W-:Y:S01]  /*154c0*/  LOP3.LUT P1, RZ, R19, 0x8, RZ, 0xc0, !PT ;  /* 0x0000000813ff7812 */ /* 0x000fe2000782c0ff */
[C---:B-1----:R-:W-:Y:S01]  /*154d0*/  IMAD.SHL.U32 R0, R7.reuse, 0x8, RZ ;  /* 0x0000000807007824 */ /* 0x042fe200078e00ff */
[C---:B------:R-:W-:Y:S01]  /*154e0*/  LOP3.LUT R6, R7.reuse, 0x7f, RZ, 0xc0, !PT ;  /* 0x0000007f07067812 */ /* 0x040fe200078ec0ff */
[----:B------:R-:W-:-:S03]  /*154f0*/  IMAD.SHL.U32 R2, R7, 0x8, RZ ;  /* 0x0000000807027824 */ /* 0x000fc600078e00ff */
[----:B------:R-:W-:Y:S02]  /*15500*/  LOP3.LUT R0, R0, 0xd8, RZ, 0xc0, !PT ;  /* 0x000000d800007812 */ /* 0x000fe400078ec0ff */
[----:B------:R-:W-:Y:S02]  /*15510*/  SHF.R.U32.HI R6, RZ, 0x2, R6 ;  /* 0x00000002ff067819 */ /* 0x000fe40000011606 */
[----:B------:R-:W-:-:S03]  /*15520*/  LOP3.LUT R0, R0, 0x18, R7, 0x78, !PT ;  /* 0x0000001800007812 */ /* 0x000fc600078e7807 */
[----:B------:R-:W-:Y:S01]  /*15530*/  IMAD.IADD R5, R5, 0x1, -R6 ;  /* 0x0000000105057824 */ /* 0x000fe200078e0a06 */
[----:B------:R-:W-:-:S05]  /*15540*/  LOP3.LUT R0, R0, 0x320, R2, 0xf8, !PT ;  /* 0x0000032000007812 */ /* 0x000fca00078ef802 */
[----:B------:R-:W-:Y:S01]  /*15550*/  IMAD R7, R23, 0x3000, R0 ;  /* 0x0000300017077824 */ /* 0x000fe200078e0200 */
        /* <DEDUP_REMOVED lines=8> */
[----:B------:R-:W1:Y:S03]  /*155e0*/  SHFL.IDX PT, R14, R17, 0x1, 0x1c1f ;  /* 0x003c1f00110e7f89 */ /* 0x000e6600000e0000 */
[----:B0-----:R-:W-:Y:S01]  /*155f0*/  IMAD.X R3, RZ, RZ, R0, P0 ;  /* 0x000000ffff037224 */ /* 0x001fe200000e0600 */
[----:B------:R-:W-:Y:S01]  /*15600*/  ISETP.LT.OR P0, PT, R5, 0x1, P4 ;  /* 0x000000010500780c */ /* 0x000fe20002701670 */
[----:B------:R-:W-:Y:S02]  /*15610*/  IMAD R0, R7, 0x2, R16 ;  /* 0x0000000207007824 */ /* 0x000fe400078e0210 */
[----:B------:R-:W-:Y:S10]  /*15620*/  SHFL.IDX PT, R7, R18, 0x3, 0x1c1f ;  /* 0x007c1f0012077f89 */ /* 0x000ff400000e0000 */
        /* <DEDUP_REMOVED lines=25> */
.L_x_1038:
        /* <DEDUP_REMOVED lines=13> */
.L_x_959:
        /* <DEDUP_REMOVED lines=11> */
.L_x_960:
[----:B------:R0:W-:Y:S01]  /*15940*/  SYNCS.ARRIVE.TRANS64.A1T0 RZ, [R4+URZ+0x2d850], RZ ;  /* 0x02d850ff04ff79a7 */ /* 0x0001e2000810003f */
[----:B------:R-:W-:-:S05]  /*15950*/  VIADD R23, R23, 0x1 ;  /* 0x0000000117177836 */ /* 0x000fca0000000000 */
[----:B------:R-:W-:-:S04]  /*15960*/  ISETP.NE.AND P0, PT, R23, 0x2, PT ;  /* 0x000000021700780c */ /* 0x000fc80003f05270 */
[----:B------:R-:W-:Y:S02]  /*15970*/  SEL R3, RZ, 0x1, P0 ;  /* 0x00000001ff037807 */ /* 0x000fe40000000000 */
[----:B------:R-:W-:Y:S02]  /*15980*/  SEL R23, R23, RZ, P0 ;  /* 0x000000ff17177207 */ /* 0x000fe40000000000 */
[----:B0-----:R-:W-:-:S07]  /*15990*/  LOP3.LUT R26, R26, R3, RZ, 0x3c, !PT ;  /* 0x000000031a1a7212 */ /* 0x001fce00078e3cff */
.L_x_920:
[----:B------:R-:W-:Y:S05]  /*159a0*/  BSYNC B7 ;  /* 0x0000000000077941 */ /* 0x000fea0003800000 */
.L_x_918:
[----:B------:R2:W5:Y:S01]  /*159b0*/  LDL R2, [R1+0x10] ;  /* 0x0000100001027983 */ /* 0x0005620000100800 */
[----:B------:R-:W-:-:S13]  /*159c0*/  LOP3.LUT P0, RZ, R19, 0x800, RZ, 0xc0, !PT ;  /* 0x0000080013ff7812 */ /* 0x000fda000780c0ff */
[----:B--2---:R-:W-:Y:S05]  /*159d0*/  @!P0 BRA `(.L_x_961) ;  /* 0x0000000000288947 */ /* 0x004fea0003800000 */
[----:B------:R-:W-:Y:S05]  /*159e0*/  WARPSYNC.ALL ;  /* 0x0000000000007948 */ /* 0x000fea0003800000 */
[----:B------:R-:W2:Y:S08]  /*159f0*/  S2UR UR5, SR_CgaCtaId ;  /* 0x00000000000579c3 */ /* 0x000eb00000008800 */
[----:B------:R-:W-:Y:S06]  /*15a00*/  BAR.SYNC.DEFER_BLOCKING 0x5, 0x200 ;  /* 0x0148000000007b1d */ /* 0x000fec0000010000 */
[----:B------:R-:W-:-:S02]  /*15a10*/  UMOV UR4, 0x400 ;  /* 0x0000040000047882 */ /* 0x000fc40000000000 */
[----:B--2---:R-:W-:-:S06]  /*15a20*/  ULEA UR4, UR5, UR4, 0x18 ;  /* 0x0000000405047291 */ /* 0x004fcc000f8ec03f */
[----:B------:R-:W-:-:S05]  /*15a30*/  IMAD.U32 R16, RZ, RZ, UR4 ;  /* 0x00000004ff107e24 */ /* 0x000fca000f8e00ff */
[----:B-----5:R-:W2:Y:S04]  /*15a40*/  LDS R2, [R16+0x2d8d0] ;  /* 0x02d8d00010027984 */ /* 0x020ea80000000800 */
[----:B--2---:R2:W-:Y:S01]  /*15a50*/  STL [R1+0x10], R2 ;  /* 0x0000100201007387 */ /* 0x0045e20000100800 */
[----:B------:R-:W-:Y:S06]  /*15a60*/  BAR.ARV 0x4, 0x200 ;  /* 0x0108000000007b1d */ /* 0x000fec0000002000 */
[----:B------:R-:W-:Y:S05]  /*15a70*/  BRA `(.L_x_962) ;  /* 0x00000000002c7947 */ /* 0x000fea0003800000 */
.L_x_961:
[----:B------:R-:W-:-:S03]  /*15a80*/  UMOV UR4, 0xffffffff ;  /* 0xffffffff00047882 */ /* 0x000fc60000000000 */
[----:B------:R-:W-:Y:S05]  /*15a90*/  BRA.DIV UR4, `(.L_x_963) ;  /* 0x0000002604fc7947 */ /* 0x000fea000b800000 */
[----:B-----5:R2:W3:Y:S02]  /*15aa0*/  SHFL.IDX PT, R14, R2, RZ, 0x1f ;  /* 0x00001fff020e7589 */ /* 0x0204e400000e0000 */
.L_x_1041:
[----:B------:R-:W4:Y:S01]  /*15ab0*/  @!P2 S2R R3, SR_CgaCtaId ;  /* 0x000000000003a919 */ /* 0x000f220000008800 */
[----:B------:R-:W-:Y:S05]  /*15ac0*/  WARPSYNC.ALL ;  /* 0x0000000000007948 */ /* 0x000fea0003800000 */
[----:B------:R-:W-:Y:S01]  /*15ad0*/  BAR.SYNC.DEFER_BLOCKING 0x4, 0x200 ;  /* 0x0108000000007b1d */ /* 0x000fe20000010000 */
[----:B-1----:R-:W-:-:S05]  /*15ae0*/  @!P2 MOV R0, 0x400 ;  /* 0x000004000000a802 */ /* 0x002fca0000000f00 */
[----:B---3--:R3:W-:Y:S01]  /*15af0*/  STL [R1+0x10], R14 ;  /* 0x0000100e01007387 */ /* 0x0087e20000100800 */
[----:B----4-:R-:W-:-:S05]  /*15b00*/  @!P2 LEA R16, R3, R0, 0x18 ;  /* 0x000000000310a211 */ /* 0x010fca00078ec0ff */
[----:B------:R3:W-:Y:S01]  /*15b10*/  @!P2 STS [R16+0x2d8d0], R2 ;  /* 0x02d8d0021000a388 */ /* 0x0007e20000000800 */
[----:B------:R-:W-:Y:S06]  /*15b20*/  BAR.ARV 0x5, 0x200 ;  /* 0x0148000000007b1d */ /* 0x000fec0000002000 */
.L_x_962:
[----:B-1----:R-:W4:Y:S01]  /*15b30*/  LDL R0, [R1+0x10] ;  /* 0x0000100001007983 */ /* 0x002f220000100800 */
[----:B------:R-:W-:Y:S02]  /*15b40*/  ULDC UR4, c[0x0][0xc38] ;  /* 0x00030e0000047ab9 */ /* 0x000fe40000000800 */
[----:B----4-:R-:W-:-:S13]  /*15b50*/  ISETP.GE.AND P0, PT, R0, UR4, PT ;  /* 0x0000000400007c0c */ /* 0x010fda000bf06270 */
[----:B------:R-:W-:Y:S05]  /*15b60*/  @!P0 BRA `(.L_x_964) ;  /* 0xffffffc000c48947 */ /* 0x000fea000383ffff */
.L_x_909:
[----:B------:R-:W4:Y:S01]  /*15b70*/  LDL.LU R0, [R1+0x14] ;  /* 0x0000140001007983 */ /* 0x000f220000300800 */
[----:B------:R-:W-:Y:S01]  /*15b80*/  BSSY B0, `(.L_x_965) ;  /* 0x000000b000007945 */ /* 0x000fe20003800000 */
[----:B------:R-:W1:Y:S01]  /*15b90*/  S2R R5, SR_CgaCtaId ;  /* 0x0000000000057919 */ /* 0x000e620000008800 */
[----:B----4-:R-:W-:-:S05]  /*15ba0*/  VIADD R0, R0, 0x1 ;  /* 0x0000000100007836 */ /* 0x010fca0000000000 */
[----:B--23--:R-:W-:-:S04]  /*15bb0*/  LEA.HI R2, R0, R0, RZ, 0x1 ;  /* 0x0000000000027211 */ /* 0x00cfc800078f08ff */
[----:B------:R-:W-:Y:S02]  /*15bc0*/  LOP3.LUT R3, R2, 0xfffffffe, RZ, 0xc0, !PT ;  /* 0xfffffffe02037812 */ /* 0x000fe400078ec0ff */
[----:B------:R-:W-:-:S03]  /*15bd0*/  MOV R2, 0x400 ;  /* 0x0000040000027802 */ /* 0x000fc60000000f00 */
[----:B------:R-:W-:Y:S01]  /*15be0*/  IMAD.IADD R0, R0, 0x1, -R3 ;  /* 0x0000000100007824 */ /* 0x000fe200078e0a03 */
[----:B-1----:R-:W-:-:S04]  /*15bf0*/  LEA R4, R5, R2, 0x18 ;  /* 0x0000000205047211 */ /* 0x002fc800078ec0ff */
[----:B------:R-:W-:-:S04]  /*15c00*/  SHF.L.U32 R0, R0, 0x1f, RZ ;  /* 0x0000001f00007819 */ /* 0x000fc800000006ff */
[----:B------:R-:W1:Y:S02]  /*15c10*/  SYNCS.PHASECHK.TRANS64.TRYWAIT P0, [R4+URZ+0x2d820], R0 ;  /* 0x02d82000040075a7 */ /* 0x000e64000800017f */
[----:B-1----:R-:W-:Y:S05]  /*15c20*/  @!P0 BRA `(.L_x_966) ;  /* 0x0000002400c08947 */ /* 0x002fea0003800000 */
.L_x_1042:
[----:B------:R-:W-:Y:S05]  /*15c30*/  BSYNC B0 ;  /* 0x0000000000007941 */ /* 0x000fea0003800000 */
.L_x_965:
[----:B------:R-:W-:-:S03]  /*15c40*/  UMOV UR4, 0xffffffff ;  /* 0xffffffff00047882 */ /* 0x000fc60000000000 */
[----:B------:R-:W-:Y:S05]  /*15c50*/  BRA.DIV UR4, `(.L_x_967) ;  /* 0x0000002604c87947 */ /* 0x000fea000b800000 */
[----:B-1----:R-:W1:Y:S02]  /*15c60*/  S2R R0, SR_TID.X ;  /* 0x0000000000007919 */ /* 0x002e640000002100 */
[----:B-1----:R-:W-:-:S04]  /*15c70*/  SHF.R.U32.HI R0, RZ, 0x5, R0 ;  /* 0x00000005ff007819 */ /* 0x002fc80000011600 */
[----:B------:R-:W-:-:S05]  /*15c80*/  LOP3.LUT R0, R0, 0x3, RZ, 0xc0, !PT ;  /* 0x0000000300007812 */ /* 0x000fca00078ec0ff */
[----:B------:R1:W2:Y:S02]  /*15c90*/  SHFL.IDX PT, R14, R0, RZ, 0x1f ;  /* 0x00001fff000e7589 */ /* 0x0002a400000e0000 */
.L_x_1045:
[----:B--2---:R-:W-:Y:S01]  /*15ca0*/  ISETP.NE.AND P0, PT, R14, RZ, PT ;  /* 0x000000ff0e00720c */ /* 0x004fe20003f05270 */
[----:B------:R-:W-:-:S12]  /*15cb0*/  BSSY B0, `(.L_x_968) ;  /* 0x0000024000007945 */ /* 0x000fd80003800000 */
[----:B------:R-:W-:Y:S05]  /*15cc0*/  @P0 BRA `(.L_x_969) ;  /* 0x0000000000880947 */ /* 0x000fea0003800000 */
[----:B------:R-:W-:-:S03]  /*15cd0*/  UMOV UR4, 0xffffffff ;  /* 0xffffffff00047882 */ /* 0x000fc60000000000 */
[----:B------:R-:W-:Y:S05]  /*15ce0*/  BRA.DIV UR4, `(.L_x_970) ;  /* 0x0000002604d87947 */ /* 0x000fea000b800000 */
[----:B------:R-:W-:-:S13]  /*15cf0*/  ELECT P6, URZ, PT ;  /* 0x00000000003f782f */ /* 0x000fda00038c0000 */
.L_x_1048:
[----:B------:R-:W-:Y:S05]  /*15d00*/  @!P6 BRA `(.L_x_969) ;  /* 0x000000000078e947 */ /* 0x000fea0003800000 */
[----:B------:R-:W-:-:S06]  /*15d10*/  ULOP3.LUT UR4, UR42, 0x2, URZ, 0xfc, !UPT ;  /* 0x000000022a047892 */ /* 0x000fcc000f8efc3f */
[----:B-1----:R-:W-:-:S05]  /*15d20*/  IMAD.U32 R0, RZ, RZ, UR4 ;  /* 0x00000004ff007e24 */ /* 0x002fca000f8e00ff */
[----:B------:R-:W-:-:S13]  /*15d30*/  ISETP.NE.AND P0, PT, R0, 0x3, PT ;  /* 0x000000030000780c */ /* 0x000fda0003f05270 */
[----:B------:R-:W-:Y:S05]  /*15d40*/  @!P0 BRA `(.L_x_971) ;  /* 0x0000000000048947 */ /* 0x000fea0003800000 */
[----:B------:R-:W-:Y:S01]  /*15d50*/  BPT.TRAP 0x1 ;  /* 0x000000040000795c */ /* 0x000fe20000300000 */
.L_x_971:
[C---:B------:R-:W-:Y:S01]  /*15d60*/  IMAD R5, R23.reuse, 0x8, R4 ;  /* 0x0000000817057824 */ /* 0x040fe200078e0204 */
[----:B------:R-:W-:Y:S01]  /*15d70*/  SHF.L.U32 R0, R26, 0x1f, RZ ;  /* 0x0000001f1a007819 */ /* 0x000fe200000006ff */
[----:B------:R-:W-:-:S03]  /*15d80*/  VIADD R23, R23, 0x1 ;  /* 0x0000000117177836 */ /* 0x000fc60000000000 */
[----:B------:R-:W1:Y:S02]  /*15d90*/  SYNCS.PHASECHK.TRANS64.TRYWAIT P1, [R5+URZ+0x2d840], R0 ;  /* 0x02d84000050075a7 */ /* 0x000e64000802017f */
[----:B------:R-:W-:-:S04]  /*15da0*/  ISETP.NE.AND P2, PT, R23, 0x2, PT ;  /* 0x000000021700780c */ /* 0x000fc80003f45270 */
[----:B------:R-:W-:Y:S01]  /*15db0*/  SEL R3, RZ, 0x1, P2 ;  /* 0x00000001ff037807 */ /* 0x000fe20001000000 */
[----:B-1----:R-:W-:Y:S08]  /*15dc0*/  @!P1 BRA `(.L_x_972) ;  /* 0x0000002400c09947 */ /* 0x002ff00003800000 */
.L_x_1049:
[----:B------:R-:W-:Y:S02]  /*15dd0*/  SEL R23, R23, RZ, P2 ;  /* 0x000000ff17177207 */ /* 0x000fe40001000000 */
[----:B------:R-:W-:Y:S01]  /*15de0*/  LOP3.LUT R2, R26, R3, RZ, 0x3c, !PT ;  /* 0x000000031a027212 */ /* 0x000fe200078e3cff */
[----:B------:R-:W-:Y:S06]  /*15df0*/  @!P0 BRA `(.L_x_973) ;  /* 0x0000000000048947 */ /* 0x000fec0003800000 */
[----:B------:R-:W-:Y:S01]  /*15e00*/  BPT.TRAP 0x1 ;  /* 0x000000040000795c */ /* 0x000fe20000300000 */
.L_x_973:
[----:B------:R-:W-:Y:S01]  /*15e10*/  IMAD R23, R23, 0x8, R4 ;  /* 0x0000000817177824 */ /* 0x000fe200078e0204 */
[----:B------:R-:W-:-:S04]  /*15e20*/  SHF.L.U32 R2, R2, 0x1f, RZ ;  /* 0x0000001f02027819 */ /* 0x000fc800000006ff */
[----:B------:R-:W2:Y:S02]  /*15e30*/  SYNCS.PHASECHK.TRANS64.TRYWAIT P1, [R23+URZ+0x2d840], R2 ;  /* 0x02d84002170075a7 */ /* 0x000ea4000802017f */
[----:B--2---:R-:W-:Y:S05]  /*15e40*/  @!P1 BRA `(.L_x_974) ;  /* 0x0000002400b49947 */ /* 0x004fea0003800000 */
.L_x_1050:
[----:B------:R-:W-:Y:S05]  /*15e50*/  @!P0 BRA `(.L_x_975) ;  /* 0x0000000000048947 */ /* 0x000fea0003800000 */
[----:B------:R-:W-:Y:S01]  /*15e60*/  BPT.TRAP 0x1 ;  /* 0x000000040000795c */ /* 0x000fe20000300000 */
.L_x_975:
[----:B------:R-:W3:Y:S02]  /*15e70*/  SYNCS.PHASECHK.TRANS64.TRYWAIT P1, [R5+URZ+0x2d860], R0 ;  /* 0x02d86000050075a7 */ /* 0x000ee4000802017f */
[----:B---3--:R-:W-:Y:S05]  /*15e80*/  @!P1 BRA `(.L_x_976) ;  /* 0x0000002400b89947 */ /* 0x008fea0003800000 */
.L_x_1051:
[----:B------:R-:W-:Y:S05]  /*15e90*/  @!P0 BRA `(.L_x_977) ;  /* 0x0000000000048947 */ /* 0x000fea0003800000 */
[----:B------:R-:W-:Y:S01]  /*15ea0*/  BPT.TRAP 0x1 ;  /* 0x000000040000795c */ /* 0x000fe20000300000 */
.L_x_977:
[----:B----4-:R4:W0:Y:S02]  /*15eb0*/  SYNCS.PHASECHK.TRANS64.TRYWAIT P0, [R23+URZ+0x2d860], R2 ;  /* 0x02d86002170075a7 */ /* 0x010824000800017f */
[----:B0-----:R-:W-:Y:S05]  /*15ec0*/  @!P0 NANOSLEEP.SYNCS 0x989680 ;  /* 0x009896800000895d */ /* 0x001fea0003900000 */
[----:B------:R-:W0:Y:S02]  /*15ed0*/  @!P0 SYNCS.PHASECHK.TRANS64 P0, [R23+URZ+0x2d860], R2 ;  /* 0x02d86002170085a7 */ /* 0x000e24000800007f */
[----:B0-----:R-:W-:Y:S05]  /*15ee0*/  @!P0 BRA `(.L_x_977) ;  /* 0xfffffffc00f08947 */ /* 0x001fea000383ffff */
.L_x_969:
[----:B------:R-:W-:Y:S05]  /*15ef0*/  BSYNC B0 ;  /* 0x0000000000007941 */ /* 0x000fea0003800000 */
.L_x_968:
[----:B------:R-:W-:Y:S05]  /*15f00*/  EXIT ;  /* 0x000000000000794d */ /* 0x000fea0003800000 */
.L_x_822:
[----:B0-----:R-:W-:-:S04]  /*15f10*/  IMAD.U32 R3, RZ, RZ, UR40 ;  /* 0x00000028ff037e24 */ /* 0x001fc8000f8e00ff */
[----:B------:R0:W1:Y:S03]  /*15f20*/  SYNCS.PHASECHK.TRANS64.TRYWAIT P1, [R3+URZ+0x2d800], R0 ;  /* 0x02d80000030075a7 */ /* 0x000066000802017f */
[----:B-1----:R-:W-:Y:S05]  /*15f30*/  @!P1 NANOSLEEP.SYNCS 0x989680 ;  /* 0x009896800000995d */ /* 0x002fea0003900000 */
[----:B------:R-:W1:Y:S02]  /*15f40*/  @!P1 SYNCS.PHASECHK.TRANS64 P1, [R3+URZ+0x2d800], R0 ;  /* 0x02d80000030095a7 */ /* 0x000e64000802007f */
[----:B-1----:R-:W-:Y:S05]  /*15f50*/  @!P1 BRA `(.L_x_822) ;  /* 0xfffffffc00ec9947 */ /* 0x002fea000383ffff */
[----:B------:R-:W-:Y:S05]  /*15f60*/  BRA `(.L_x_978) ;  /* 0xfffffeb800e47947 */ /* 0x000fea000383ffff */
.L_x_826:
[----:B-1----:R1:W2:Y:S02]  /*15f70*/  SYNCS.PHASECHK.TRANS64.TRYWAIT P1, [R6+URZ+0x2d830], R3 ;  /* 0x02d83003060075a7 */ /* 0x0022a4000802017f */
[----:B--2---:R-:W-:Y:S05]  /*15f80*/  @!P1 NANOSLEEP.SYNCS 0x989680 ;  /* 0x009896800000995d */ /* 0x004fea0003900000 */
[----:B------:R-:W2:Y:S02]  /*15f90*/  @!P1 SYNCS.PHASECHK.TRANS64 P1, [R6+URZ+0x2d830], R3 ;  /* 0x02d83003060095a7 */ /* 0x000ea4000802007f */
[----:B--2---:R-:W-:Y:S05]  /*15fa0*/  @!P1 BRA `(.L_x_826) ;  /* 0xfffffffc00f09947 */ /* 0x004fea000383ffff */
[----:B------:R-:W-:Y:S05]  /*15fb0*/  BRA `(.L_x_825) ;  /* 0xfffffebc00007947 */ /* 0x000fea000383ffff */
.L_x_843:
[----:B-1----:R-:W-:-:S04]  /*15fc0*/  IMAD.U32 R7, RZ, RZ, UR6 ;  /* 0x00000006ff077e24 */ /* 0x002fc8000f8e00ff */
[----:B------:R1:W2:Y:S03]  /*15fd0*/  SYNCS.PHASECHK.TRANS64.TRYWAIT P1, [R7+URZ+0x2d830], R6 ;  /* 0x02d83006070075a7 */ /* 0x0002a6000802017f */
[----:B--2---:R-:W-:Y:S05]  /*15fe0*/  @!P1 NANOSLEEP.SYNCS 0x989680 ;  /* 0x009896800000995d */ /* 0x004fea0003900000 */
[----:B------:R-:W2:Y:S02]  /*15ff0*/  @!P1 SYNCS.PHASECHK.TRANS64 P1, [R7+URZ+0x2d830], R6 ;  /* 0x02d83006070095a7 */ /* 0x000ea4000802007f */
[----:B--2---:R-:W-:Y:S05]  /*16000*/  @!P1 BRA `(.L_x_843) ;  /* 0xfffffffc00ec9947 */ /* 0x004fea000383ffff */
[----:B------:R-:W-:Y:S05]  /*16010*/  BRA `(.L_x_840) ;  /* 0xfffffef800247947 */ /* 0x000fea000383ffff */
.L_x_847:
[----:B-1----:R-:W-:-:S04]  /*16020*/  IMAD.U32 R7, RZ, RZ, UR6 ;  /* 0x00000006ff077e24 */ /* 0x002fc8000f8e00ff */
[----:B------:R1:W2:Y:S03]  /*16030*/  SYNCS.PHASECHK.TRANS64.TRYWAIT P1, [R7+URZ+0x2d850], R6 ;  /* 0x02d85006070075a7 */ /* 0x0002a6000802017f */
[----:B--2---:R-:W-:Y:S05]  /*16040*/  @!P1 NANOSLEEP.SYNCS 0x989680 ;  /* 0x009896800000995d */ /* 0x004fea0003900000 */
[----:B------:R-:W2:Y:S02]  /*16050*/  @!P1 SYNCS.PHASECHK.TRANS64 P1, [R7+URZ+0x2d850], R6 ;  /* 0x02d85006070095a7 */ /* 0x000ea4000802007f */
[----:B--2---:R-:W-:Y:S05]  /*16060*/  @!P1 BRA `(.L_x_847) ;  /* 0xfffffffc00ec9947 */ /* 0x004fea000383ffff */
[----:B------:R-:W-:Y:S05]  /*16070*/  BRA `(.L_x_844) ;  /* 0xfffffef800d07947 */ /* 0x000fea000383ffff */
.L_x_866:
[----:B-1----:R-:W-:-:S04]  /*16080*/  IMAD.U32 R8, RZ, RZ, UR6 ;  /* 0x00000006ff087e24 */ /* 0x002fc8000f8e00ff */
[----:B------:R1:W2:Y:S03]  /*16090*/  SYNCS.PHASECHK.TRANS64.TRYWAIT P1, [R8+URZ+0x2d830], R7 ;  /* 0x02d83007080075a7 */ /* 0x0002a6000802017f */
[----:B--2---:R-:W-:Y:S05]  /*160a0*/  @!P1 NANOSLEEP.SYNCS 0x989680 ;  /* 0x009896800000995d */ /* 0x004fea0003900000 */
[----:B------:R-:W2:Y:S02]  /*160b0*/  @!P1 SYNCS.PHASECHK.TRANS64 P1, [R8+URZ+0x2d830], R7 ;  /* 0x02d83007080095a7 */ /* 0x000ea4000802007f */
[----:B--2---:R-:W-:Y:S05]  /*160c0*/  @!P1 BRA `(.L_x_866) ;  /* 0xfffffffc00ec9947 */ /* 0x004fea000383ffff */
[----:B------:R-:W-:Y:S05]  /*160d0*/  BRA `(.L_x_863) ;  /* 0xffffff34002c7947 */ /* 0x000fea000383ffff */
.L_x_870:
[----:B-1----:R-:W-:-:S04]  /*160e0*/  IMAD.U32 R8, RZ, RZ, UR6 ;  /* 0x00000006ff087e24 */ /* 0x002fc8000f8e00ff */
[----:B------:R1:W2:Y:S03]  /*160f0*/  SYNCS.PHASECHK.TRANS64.TRYWAIT P1, [R8+URZ+0x2d850], R7 ;  /* 0x02d85007080075a7 */ /* 0x0002a6000802017f */
[----:B--2---:R-:W-:Y:S05]  /*16100*/  @!P1 NANOSLEEP.SYNCS 0x989680 ;  /* 0x009896800000995d */ /* 0x004fea0003900000 */
[----:B------:R-:W2:Y:S02]  /*16110*/  @!P1 SYNCS.PHASECHK.TRANS64 P1, [R8+URZ+0x2d850], R7 ;  /* 0x02d85007080095a7 */ /* 0x000ea4000802007f */
[----:B--2---:R-:W-:Y:S05]  /*16120*/  @!P1 BRA `(.L_x_870) ;  /* 0xfffffffc00ec9947 */ /* 0x004fea000383ffff */
[----:B------:R-:W-:Y:S05]  /*16130*/  BRA `(.L_x_867) ;  /* 0xffffff3400d87947 */ /* 0x000fea000383ffff */
.L_x_878:
[----:B-1----:R-:W-:-:S04]  /*16140*/  IMAD.U32 R6, RZ, RZ, UR6 ;  /* 0x00000006ff067e24 */ /* 0x002fc8000f8e00ff */
[----:B------:R1:W2:Y:S03]  /*16150*/  SYNCS.PHASECHK.TRANS64.TRYWAIT P1, [R6+URZ+0x2d830], R5 ;  /* 0x02d83005060075a7 */ /* 0x0002a6000802017f */
[----:B--2---:R-:W-:Y:S05]  /*16160*/  @!P1 NANOSLEEP.SYNCS 0x989680 ;  /* 0x009896800000995d */ /* 0x004fea0003900000 */
[----:B------:R-:W2:Y:S02]  /*16170*/  @!P1 SYNCS.PHASECHK.TRANS64 P1, [R6+URZ+0x2d830], R5 ;  /* 0x02d83005060095a7 */ /* 0x000ea4000802007f */
[----:B--2---:R-:W-:Y:S05]  /*16180*/  @!P1 BRA `(.L_x_878) ;  /* 0xfffffffc00ec9947 */ /* 0x004fea000383ffff */
[----:B------:R-:W-:Y:S05]  /*16190*/  BRA `(.L_x_875) ;  /* 0xffffff5c00587947 */ /* 0x000fea000383ffff */
.L_x_882:
[----:B-1----:R-:W-:-:S04]  /*161a0*/  IMAD.U32 R6, RZ, RZ, UR6 ;  /* 0x00000006ff067e24 */ /* 0x002fc8000f8e00ff */
[----:B------:R1:W2:Y:S03]  /*161b0*/  SYNCS.PHASECHK.TRANS64.TRYWAIT P1, [R6+URZ+0x2d850], R5 ;  /* 0x02d85005060075a7 */ /* 0x0002a6000802017f */
[----:B--2---:R-:W-:Y:S05]  /*161c0*/  @!P1 NANOSLEEP.SYNCS 0x989680 ;  /* 0x009896800000995d */ /* 0x004fea0003900000 */
[----:B------:R-:W2:Y:S02]  /*161d0*/  @!P1 SYNCS.PHASECHK.TRANS64 P1, [R6+URZ+0x2d850], R5 ;  /* 0x02d85005060095a7 */ /* 0x000ea4000802007f */
[----:B--2---:R-:W-:Y:S05]  /*161e0*/  @!P1 BRA `(.L_x_882) ;  /* 0xfffffffc00ec9947 */ /* 0x004fea000383ffff */
[----:B------:R-:W-:Y:S05]  /*161f0*/  BRA `(.L_x_879) ;  /* 0xffffff6000047947 */ /* 0x000fea000383ffff */
.L_x_897:
[----:B-1----:R-:W-:-:S04]  /*16200*/  IMAD.U32 R4, RZ, RZ, UR8 ;  /* 0x00000008ff047e24 */ /* 0x002fc8000f8e00ff */
[----:B------:R1:W2:Y:S03]  /*16210*/  SYNCS.PHASECHK.TRANS64.TRYWAIT P1, [R4+URZ+0x2d850], R3 ;  /* 0x02d85003040075a7 */ /* 0x0002a6000802017f */
[----:B--2---:R-:W-:Y:S05]  /*16220*/  @!P1 NANOSLEEP.SYNCS 0x989680 ;  /* 0x009896800000995d */ /* 0x004fea0003900000 */
[----:B------:R-:W2:Y:S02]  /*16230*/  @!P1 SYNCS.PHASECHK.TRANS64 P1, [R4+URZ+0x2d850], R3 ;  /* 0x02d85003040095a7 */ /* 0x000ea4000802007f */
[----:B--2---:R-:W-:Y:S05]  /*16240*/  @!P1 BRA `(.L_x_897) ;  /* 0xfffffffc00ec9947 */ /* 0x004fea000383ffff */
[----:B------:R-:W-:Y:S05]  /*16250*/  BRA `(.L_x_896) ;  /* 0xffffff9400807947 */ /* 0x000fea000383ffff */
.L_x_926:
[----:B------:R-:W1:Y:S01]  /*16260*/  S2R R20, SR_TID.X ;  /* 0x0000000000147919 */ /* 0x000e620000002100 */
[----:B------:R-:W-:Y:S02]  /*16270*/  IMAD.MOV.U32 R12, RZ, RZ, RZ ;  /* 0x000000ffff0c7224 */ /* 0x000fe400078e00ff */
[----:B------:R-:W-:Y:S02]  /*16280*/  IMAD.MOV.U32 R11, RZ, RZ, 0x1f ;  /* 0x0000001fff0b7424 */ /* 0x000fe400078e00ff */
[----:B------:R-:W-:Y:S01]  /*16290*/  IMAD.MOV.U32 R15, RZ, RZ, -0x1 ;  /* 0xffffffffff0f7424 */ /* 0x000fe200078e00ff */
[----:B-1----:R-:W-:-:S04]  /*162a0*/  SHF.R.U32.HI R20, RZ, 0x5, R20 ;  /* 0x00000005ff147819 */ /* 0x002fc80000011614 */
[----:B------:R-:W-:-:S05]  /*162b0*/  LOP3.LUT R20, R20, 0x3, RZ, 0xc0, !PT ;  /* 0x0000000314147812 */ /* 0x000fca00078ec0ff */
[----:B------:R-:W-:-:S07]  /*162c0*/  IMAD.MOV.U32 R13, RZ, RZ, R20 ;  /* 0x000000ffff0d7224 */ /* 0x000fce00078e0014 */
[----:B0-2---:R-:W-:Y:S05]  /*162d0*/  WARPSYNC.COLLECTIVE R15, `(.L_x_979) ;  /* 0x000000000f087348 */ /* 0x005fea0003c00000 */
[----:B------:R1:W3:Y:S02]  /*162e0*/  SHFL.IDX P6, R14, R13, R12, R11 ;  /* 0x0000000c0d0e7389 */ /* 0x0002e400000c000b */
[----:B0123--:R-:W-:Y:S01]  /*162f0*/  ENDCOLLECTIVE ;  /* 0x000000000000791b */ /* 0x00ffe20003800000 */
.L_x_979:
[----:B------:R-:W-:Y:S05]  /*16300*/  BRA `(.L_x_980) ;  /* 0xffffffc8004c7947 */ /* 0x000fea000383ffff */
.L_x_929:
[----:B0-----:R0:W1:Y:S02]  /*16310*/  SYNCS.PHASECHK.TRANS64.TRYWAIT P0, [R6+URZ+0x2d840], R2 ;  /* 0x02d84002060075a7 */ /* 0x001064000800017f */
[----:B-1----:R-:W-:Y:S05]  /*16320*/  @!P0 NANOSLEEP.SYNCS 0x989680 ;  /* 0x009896800000895d */ /* 0x002fea0003900000 */
[----:B------:R-:W1:Y:S02]  /*16330*/  @!P0 SYNCS.PHASECHK.TRANS64 P0, [R6+URZ+0x2d840], R2 ;  /* 0x02d84002060085a7 */ /* 0x000e64000800007f */
[----:B-1----:R-:W-:Y:S05]  /*16340*/  @!P0 BRA `(.L_x_929) ;  /* 0xfffffffc00f08947 */ /* 0x002fea000383ffff */
[----:B------:R-:W-:Y:S05]  /*16350*/  BRA `(.L_x_981) ;  /* 0xffffffcc00547947 */ /* 0x000fea000383ffff */
.L_x_930:
[----:B------:R-:W-:Y:S01]  /*16360*/  BSSY B0, `(.L_x_982) ;  /* 0x0000008000007945 */ /* 0x000fe20003800000 */
[----:B------:R-:W-:Y:S02]  /*16370*/  IMAD.MOV.U32 R13, RZ, RZ, R0 ;  /* 0x000000ffff0d7224 */ /* 0x000fe400078e0000 */
[----:B------:R-:W-:Y:S02]  /*16380*/  IMAD.MOV.U32 R12, RZ, RZ, RZ ;  /* 0x000000ffff0c7224 */ /* 0x000fe400078e00ff */
[----:B------:R-:W-:Y:S02]  /*16390*/  IMAD.MOV.U32 R11, RZ, RZ, 0x1c1f ;  /* 0x00001c1fff0b7424 */ /* 0x000fe400078e00ff */
[----:B------:R-:W-:-:S07]  /*163a0*/  IMAD.MOV.U32 R15, RZ, RZ, -0x1 ;  /* 0xffffffffff0f7424 */ /* 0x000fce00078e00ff */
[----:B------:R-:W-:Y:S05]  /*163b0*/  WARPSYNC.COLLECTIVE R15, `(.L_x_983) ;  /* 0x000000000f087348 */ /* 0x000fea0003c00000 */
[----:B------:R0:W1:Y:S02]  /*163c0*/  SHFL.IDX P6, R14, R13, R12, R11 ;  /* 0x0000000c0d0e7389 */ /* 0x00006400000c000b */
[----:B01----:R-:W-:Y:S01]  /*163d0*/  ENDCOLLECTIVE ;  /* 0x000000000000791b */ /* 0x003fe20003800000 */
.L_x_983:
[----:B------:R-:W-:Y:S05]  /*163e0*/  BSYNC B0 ;  /* 0x0000000000007941 */ /* 0x000fea0003800000 */
.L_x_982:
[----:B------:R-:W-:Y:S02]  /*163f0*/  IMAD.MOV.U32 R13, RZ, RZ, R4 ;  /* 0x000000ffff0d7224 */ /* 0x000fe400078e0004 */
[----:B------:R-:W-:Y:S02]  /*16400*/  IMAD.MOV.U32 R12, RZ, RZ, RZ ;  /* 0x000000ffff0c7224 */ /* 0x000fe400078e00ff */
[----:B------:R-:W-:Y:S02]  /*16410*/  IMAD.MOV.U32 R11, RZ, RZ, 0x1c1f ;  /* 0x00001c1fff0b7424 */ /* 0x000fe400078e00ff */
[----:B------:R-:W-:Y:S02]  /*16420*/  IMAD.MOV.U32 R15, RZ, RZ, -0x1 ;  /* 0xffffffffff0f7424 */ /* 0x000fe400078e00ff */
[----:B------:R-:W-:Y:S02]  /*16430*/  IMAD.MOV.U32 R2, RZ, RZ, R14 ;  /* 0x000000ffff027224 */ /* 0x000fe400078e000e */
[----:B------:R-:W-:-:S07]  /*16440*/  @P0 IMAD R8, R7, 0x2, R16 ;  /* 0x0000000207080824 */ /* 0x000fce00078e0210 */
[----:B------:R-:W-:Y:S05]  /*16450*/  WARPSYNC.COLLECTIVE R15, `(.L_x_984) ;  /* 0x000000000f087348 */ /* 0x000fea0003c00000 */
[----:B------:R0:W1:Y:S02]  /*16460*/  SHFL.IDX P6, R14, R13, R12, R11 ;  /* 0x0000000c0d0e7389 */ /* 0x00006400000c000b */
[----:B01----:R-:W-:Y:S01]  /*16470*/  ENDCOLLECTIVE ;  /* 0x000000000000791b */ /* 0x003fe20003800000 */
.L_x_984:
[----:B------:R-:W-:Y:S02]  /*16480*/  IMAD.MOV.U32 R13, RZ, RZ, R0 ;  /* 0x000000ffff0d7224 */ /* 0x000fe400078e0000 */
[----:B------:R-:W-:Y:S02]  /*16490*/  IMAD.MOV.U32 R12, RZ, RZ, 0x1 ;  /* 0x00000001ff0c7424 */ /* 0x000fe400078e00ff */
[----:B------:R-:W-:-:S07]  /*164a0*/  IMAD.MOV.U32 R3, RZ, RZ, R14 ;  /* 0x000000ffff037224 */ /* 0x000fce00078e000e */
[----:B------:R-:W-:Y:S05]  /*164b0*/  WARPSYNC.COLLECTIVE R15, `(.L_x_985) ;  /* 0x000000000f087348 */ /* 0x000fea0003c00000 */
[----:B------:R0:W1:Y:S02]  /*164c0*/  SHFL.IDX P6, R14, R13, R12, R11 ;  /* 0x0000000c0d0e7389 */ /* 0x00006400000c000b */
[----:B01----:R-:W-:Y:S01]  /*164d0*/  ENDCOLLECTIVE ;  /* 0x000000000000791b */ /* 0x003fe20003800000 */
.L_x_985:
        /* <DEDUP_REMOVED lines=17> */
.L_x_986:
[----:B------:R-:W-:Y:S02]  /*165f0*/  @P0 IMAD R8, R7, 0x2, R16 ;  /* 0x0000000207080824 */ /* 0x000fe400078e0210 */
[----:B------:R-:W-:Y:S02]  /*16600*/  IMAD.MOV.U32 R13, RZ, RZ, R0 ;  /* 0x000000ffff0d7224 */ /* 0x000fe400078e0000 */
[----:B------:R-:W-:Y:S02]  /*16610*/  IMAD.MOV.U32 R12, RZ, RZ, 0x2 ;  /* 0x00000002ff0c7424 */ /* 0x000fe400078e00ff */
[----:B------:R-:W-:-:S07]  /*16620*/  IMAD.MOV.U32 R3, RZ, RZ, R14 ;  /* 0x000000ffff037224 */ /* 0x000fce00078e000e */
[----:B------:R-:W-:Y:S05]  /*16630*/  WARPSYNC.COLLECTIVE R15, `(.L_x_987) ;  /* 0x000000000f087348 */ /* 0x000fea0003c00000 */
[----:B------:R0:W1:Y:S02]  /*16640*/  SHFL.IDX P6, R14, R13, R12, R11 ;  /* 0x0000000c0d0e7389 */ /* 0x00006400000c000b */
[----:B01----:R-:W-:Y:S01]  /*16650*/  ENDCOLLECTIVE ;  /* 0x000000000000791b */ /* 0x003fe20003800000 */
.L_x_987:
        /* <DEDUP_REMOVED lines=17> */
.L_x_988:
[----:B------:R-:W-:Y:S02]  /*16770*/  @P0 IMAD R8, R7, 0x2, R16 ;  /* 0x0000000207080824 */ /* 0x000fe400078e0210 */
[----:B------:R-:W-:Y:S02]  /*16780*/  IMAD.MOV.U32 R13, RZ, RZ, R0 ;  /* 0x000000ffff0d7224 */ /* 0x000fe400078e0000 */
[----:B------:R-:W-:Y:S02]  /*16790*/  IMAD.MOV.U32 R12, RZ, RZ, 0x3 ;  /* 0x00000003ff0c7424 */ /* 0x000fe400078e00ff */
[----:B------:R-:W-:-:S07]  /*167a0*/  IMAD.MOV.U32 R3, RZ, RZ, R14 ;  /* 0x000000ffff037224 */ /* 0x000fce00078e000e */
[----:B------:R-:W-:Y:S05]  /*167b0*/  WARPSYNC.COLLECTIVE R15, `(.L_x_989) ;  /* 0x000000000f087348 */ /* 0x000fea0003c00000 */
[----:B------:R0:W1:Y:S02]  /*167c0*/  SHFL.IDX P6, R14, R13, R12, R11 ;  /* 0x0000000c0d0e7389 */ /* 0x00006400000c000b */
[----:B01----:R-:W-:Y:S01]  /*167d0*/  ENDCOLLECTIVE ;  /* 0x000000000000791b */ /* 0x003fe20003800000 */
.L_x_989:
        /* <DEDUP_REMOVED lines=16> */
.L_x_990:
[----:B------:R-:W-:Y:S05]  /*168e0*/  BRA `(.L_x_991) ;  /* 0xffffffcc001c7947 */ /* 0x000fea000383ffff */
.L_x_935:
[----:B------:R-:W-:Y:S02]  /*168f0*/  IMAD.MOV.U32 R13, RZ, RZ, R5 ;  /* 0x000000ffff0d7224 */ /* 0x000fe400078e0005 */
[----:B------:R-:W-:Y:S02]  /*16900*/  IMAD.MOV.U32 R12, RZ, RZ, RZ ;  /* 0x000000ffff0c7224 */ /* 0x000fe400078e00ff */
[----:B------:R-:W-:Y:S02]  /*16910*/  IMAD.MOV.U32 R11, RZ, RZ, 0x1c1f ;  /* 0x00001c1fff0b7424 */ /* 0x000fe400078e00ff */
[----:B------:R-:W-:Y:S02]  /*16920*/  IMAD.MOV.U32 R15, RZ, RZ, -0x1 ;  /* 0xffffffffff0f7424 */ /* 0x000fe400078e00ff */
[----:B------:R-:W-:-:S07]  /*16930*/  VIADD R4, R21, UR43 ;  /* 0x0000002b15047c36 */ /* 0x000fce0008000000 */
[----:B-----5:R-:W-:Y:S05]  /*16940*/  WARPSYNC.COLLECTIVE R15, `(.L_x_992) ;  /* 0x000000000f087348 */ /* 0x020fea0003c00000 */
[----:B------:R0:W1:Y:S02]  /*16950*/  SHFL.IDX P6, R14, R13, R12, R11 ;  /* 0x0000000c0d0e7389 */ /* 0x00006400000c000b */
[----:B01---5:R-:W-:Y:S01]  /*16960*/  ENDCOLLECTIVE ;  /* 0x000000000000791b */ /* 0x023fe20003800000 */
.L_x_992:
[C---:B------:R-:W-:Y:S01]  /*16970*/  VIADD R8, R4.reuse, 0x20 ;  /* 0x0000002004087836 */ /* 0x040fe20000000000 */
[----:B------:R-:W-:Y:S01]  /*16980*/  ISETP.GE.AND P0, PT, R4, UR37, PT ;  /* 0x0000002504007c0c */ /* 0x000fe2000bf06270 */
[----:B------:R-:W-:Y:S02]  /*16990*/  IMAD.MOV.U32 R13, RZ, RZ, R0 ;  /* 0x000000ffff0d7224 */ /* 0x000fe400078e0000 */
[----:B------:R-:W-:-:S10]  /*169a0*/  IMAD.MOV.U32 R2, RZ, RZ, R14 ;  /* 0x000000ffff027224 */ /* 0x000fd400078e000e */
[----:B------:R-:W-:Y:S05]  /*169b0*/  WARPSYNC.COLLECTIVE R15, `(.L_x_993) ;  /* 0x000000000f087348 */ /* 0x000fea0003c00000 */
[----:B------:R0:W1:Y:S02]  /*169c0*/  SHFL.IDX P6, R14, R13, R12, R11 ;  /* 0x0000000c0d0e7389 */ /* 0x00006400000c000b */
[----:B01----:R-:W-:Y:S01]  /*169d0*/  ENDCOLLECTIVE ;  /* 0x000000000000791b */ /* 0x003fe20003800000 */
.L_x_993:
[----:B------:R-:W-:Y:S02]  /*169e0*/  IMAD.MOV.U32 R13, RZ, RZ, R5 ;  /* 0x000000ffff0d7224 */ /* 0x000fe400078e0005 */
[----:B------:R-:W-:Y:S02]  /*169f0*/  IMAD.MOV.U32 R12, RZ, RZ, 0x1 ;  /* 0x00000001ff0c7424 */ /* 0x000fe400078e00ff */
[----:B------:R-:W-:-:S07]  /*16a00*/  IMAD.MOV.U32 R3, RZ, RZ, R14 ;  /* 0x000000ffff037224 */ /* 0x000fce00078e000e */
[----:B------:R-:W-:Y:S05]  /*16a10*/  WARPSYNC.COLLECTIVE R15, `(.L_x_994) ;  /* 0x000000000f087348 */ /* 0x000fea0003c00000 */
[----:B------:R0:W1:Y:S02]  /*16a20*/  SHFL.IDX P6, R14, R13, R12, R11 ;  /* 0x0000000c0d0e7389 */ /* 0x00006400000c000b */
[----:B01----:R-:W-:Y:S01]  /*16a30*/  ENDCOLLECTIVE ;  /* 0x000000000000791b */ /* 0x003fe20003800000 */
.L_x_994:
        /* <DEDUP_REMOVED lines=17> */
.L_x_995:
[----:B------:R-:W-:Y:S02]  /*16b50*/  IMAD.MOV.U32 R13, RZ, RZ, R5 ;  /* 0x000000ffff0d7224 */ /* 0x000fe400078e0005 */
[----:B------:R-:W-:Y:S02]  /*16b60*/  IMAD.MOV.U32 R12, RZ, RZ, 0x2 ;  /* 0x00000002ff0c7424 */ /* 0x000fe400078e00ff */
[----:B------:R-:W-:-:S07]  /*16b70*/  IMAD.MOV.U32 R3, RZ, RZ, R14 ;  /* 0x000000ffff037224 */ /* 0x000fce00078e000e */
[----:B------:R-:W-:Y:S05]  /*16b80*/  WARPSYNC.COLLECTIVE R15, `(.L_x_996) ;  /* 0x000000000f087348 */ /* 0x000fea0003c00000 */
[----:B------:R0:W1:Y:S02]  /*16b90*/  SHFL.IDX P6, R14, R13, R12, R11 ;  /* 0x0000000c0d0e7389 */ /* 0x00006400000c000b */
[----:B01----:R-:W-:Y:S01]  /*16ba0*/  ENDCOLLECTIVE ;  /* 0x000000000000791b */ /* 0x003fe20003800000 */
.L_x_996:
        /* <DEDUP_REMOVED lines=13> */
[----:B------:R-:W-:Y:S01]  /*16c80*/  ISETP.GE.AND P0, PT, R2, UR37, PT ;  /* 0x0000002502007c0c */ /* 0x000fe2000bf06270 */
[----:B------:R-:W-:-:S12]  /*16c90*/  IMAD.MOV.U32 R2, RZ, RZ, R14 ;  /* 0x000000ffff027224 */ /* 0x000fd800078e000e */
[----:B------:R-:W-:Y:S05]  /*16ca0*/  WARPSYNC.COLLECTIVE R15, `(.L_x_997) ;  /* 0x000000000f087348 */ /* 0x000fea0003c00000 */
[----:B------:R0:W1:Y:S02]  /*16cb0*/  SHFL.IDX P6, R14, R13, R12, R11 ;  /* 0x0000000c0d0e7389 */ /* 0x00006400000c000b */
[----:B01----:R-:W-:Y:S01]  /*16cc0*/  ENDCOLLECTIVE ;  /* 0x000000000000791b */ /* 0x003fe20003800000 */
.L_x_997:
[----:B------:R-:W-:Y:S02]  /*16cd0*/  IMAD.MOV.U32 R13, RZ, RZ, R5 ;  /* 0x000000ffff0d7224 */ /* 0x000fe400078e0005 */
[----:B------:R-:W-:Y:S02]  /*16ce0*/  IMAD.MOV.U32 R12, RZ, RZ, 0x3 ;  /* 0x00000003ff0c7424 */ /* 0x000fe400078e00ff */
[----:B------:R-:W-:-:S07]  /*16cf0*/  IMAD.MOV.U32 R3, RZ, RZ, R14 ;  /* 0x000000ffff037224 */ /* 0x000fce00078e000e */
[----:B------:R-:W-:Y:S05]  /*16d00*/  WARPSYNC.COLLECTIVE R15, `(.L_x_998) ;  /* 0x000000000f087348 */ /* 0x000fea0003c00000 */
[----:B------:R0:W1:Y:S02]  /*16d10*/  SHFL.IDX P6, R14, R13, R12, R11 ;  /* 0x0000000c0d0e7389 */ /* 0x00006400000c000b */
[----:B01----:R-:W-:Y:S01]  /*16d20*/  ENDCOLLECTIVE ;  /* 0x000000000000791b */ /* 0x003fe20003800000 */
.L_x_998:
        /* <DEDUP_REMOVED lines=10> */
.L_x_999:
[----:B------:R-:W-:Y:S01]  /*16dd0*/  @!PT LDS RZ, [RZ] ;  /* 0x00000000fffff984 */ /* 0x000fe20000000800 */
[----:B------:R-:W-:Y:S01]  /*16de0*/  @!PT LDS RZ, [RZ] ;  /* 0x00000000fffff984 */ /* 0x000fe20000000800 */
[----:B------:R-:W-:Y:S01]  /*16df0*/  @!PT LDS RZ, [RZ] ;  /* 0x00000000fffff984 */ /* 0x000fe20000000800 */
[----:B------:R-:W-:Y:S04]  /*16e00*/  @!P0 LDGSTS.E.BYPASS.LTC128B.128 [R10+0xd400], desc[UR52][R2.64], !P3 ;  /* 0x0d400000020a8fae */ /* 0x000fe8000d901d74 */
[----:B------:R-:W-:Y:S04]  /*16e10*/  @!P0 LDGSTS.E.BYPASS.LTC128B.128 [R10+0x10400], desc[UR52][R2.64+0x40], !P4 ;  /* 0x10400040020a8fae */ /* 0x000fe8000e101d74 */
[----:B------:R0:W-:Y:S01]  /*16e20*/  @!P0 LDGSTS.E.BYPASS.LTC128B.128 [R10+0x13400], desc[UR52][R2.64+0x80], !P5 ;  /* 0x13400080020a8fae */ /* 0x0001e2000e901d74 */
[----:B------:R-:W-:Y:S02]  /*16e30*/  IMAD.MOV.U32 R13, RZ, RZ, R6 ;  /* 0x000000ffff0d7224 */ /* 0x000fe400078e0006 */
[----:B------:R-:W-:-:S02]  /*16e40*/  IMAD.MOV.U32 R12, RZ, RZ, RZ ;  /* 0x000000ffff0c7224 */ /* 0x000fc400078e00ff */
[----:B0-----:R-:W-:Y:S02]  /*16e50*/  VIADD R2, R4, 0x60 ;  /* 0x0000006004027836 */ /* 0x001fe40000000000 */
[----:B------:R-:W-:-:S07]  /*16e60*/  IMAD.MOV.U32 R0, RZ, RZ, R14 ;  /* 0x000000ffff007224 */ /* 0x000fce00078e000e */
[----:B------:R-:W-:Y:S05]  /*16e70*/  WARPSYNC.COLLECTIVE R15, `(.L_x_1000) ;  /* 0x000000000f087348 */ /* 0x000fea0003c00000 */
[----:B------:R0:W1:Y:S02]  /*16e80*/  SHFL.IDX P6, R14, R13, R12, R11 ;  /* 0x0000000c0d0e7389 */ /* 0x00006400000c000b */
[----:B01----:R-:W-:Y:S01]  /*16e90*/  ENDCOLLECTIVE ;  /* 0x000000000000791b */ /* 0x003fe20003800000 */
.L_x_1000:
[----:B------:R-:W-:-:S13]  /*16ea0*/  ISETP.GE.AND P0, PT, R2, UR37, PT ;  /* 0x0000002502007c0c */ /* 0x000fda000bf06270 */
[----:B------:R-:W-:Y:S01]  /*16eb0*/  @!P0 LEA R8, P1, R20, R0, 0x1 ;  /* 0x0000000014088211 */ /* 0x000fe200078208ff */
[----:B------:R-:W-:Y:S02]  /*16ec0*/  VIADD R0, R4, 0x80 ;  /* 0x0000008004007836 */ /* 0x000fe40000000000 */
[----:B------:R-:W-:Y:S02]  /*16ed0*/  IMAD.MOV.U32 R13, RZ, RZ, R7 ;  /* 0x000000ffff0d7224 */ /* 0x000fe400078e0007 */
[----:B------:R-:W-:Y:S02]  /*16ee0*/  @!P0 IMAD.X R9, RZ, RZ, R5, P1 ;  /* 0x000000ffff098224 */ /* 0x000fe400008e0605 */
[----:B------:R-:W-:Y:S02]  /*16ef0*/  @!P0 IMAD.MOV.U32 R2, RZ, RZ, R8 ;  /* 0x000000ffff028224 */ /* 0x000fe400078e0008 */
[----:B------:R-:W-:-:S05]  /*16f00*/  @!P0 IMAD.MOV.U32 R3, RZ, RZ, R9 ;  /* 0x000000ffff038224 */ /* 0x000fca00078e0009 */
[----:B------:R-:W-:Y:S01]  /*16f10*/  @!PT LDS RZ, [RZ] ;  /* 0x00000000fffff984 */ /* 0x000fe20000000800 */
[----:B------:R-:W-:Y:S01]  /*16f20*/  @!PT LDS RZ, [RZ] ;  /* 0x00000000fffff984 */ /* 0x000fe20000000800 */
[----:B------:R-:W-:Y:S01]  /*16f30*/  @!PT LDS RZ, [RZ] ;  /* 0x00000000fffff984 */ /* 0x000fe20000000800 */
[----:B------:R0:W-:Y:S04]  /*16f40*/  @!P0 LDGSTS.E.BYPASS.LTC128B.128 [R10+0xdc00], desc[UR52][R2.64], !P3 ;  /* 0x0dc00000020a8fae */ /* 0x0001e8000d901d74 */
[----:B------:R0:W-:Y:S04]  /*16f50*/  @!P0 LDGSTS.E.BYPASS.LTC128B.128 [R10+0x10c00], desc[UR52][R2.64+0x40], !P4 ;  /* 0x10c00040020a8fae */ /* 0x0001e8000e101d74 */
[----:B------:R0:W-:Y:S01]  /*16f60*/  @!P0 LDGSTS.E.BYPASS.LTC128B.128 [R10+0x13c00], desc[UR52][R2.64+0x80], !P5 ;  /* 0x13c00080020a8fae */ /* 0x0001e2000e901d74 */
[----:B------:R-:W-:Y:S01]  /*16f70*/  ISETP.GE.AND P0, PT, R0, UR37, PT ;  /* 0x0000002500007c0c */ /* 0x000fe2000bf06270 */
[----:B------:R-:W-:-:S12]  /*16f80*/  IMAD.MOV.U32 R0, RZ, RZ, R14 ;  /* 0x000000ffff007224 */ /* 0x000fd800078e000e */
[----:B0-----:R-:W-:Y:S05]  /*16f90*/  WARPSYNC.COLLECTIVE R15, `(.L_x_1001) ;  /* 0x000000000f087348 */ /* 0x001fea0003c00000 */
[----:B------:R1:W2:Y:S02]  /*16fa0*/  SHFL.IDX P6, R14, R13, R12, R11 ;  /* 0x0000000c0d0e7389 */ /* 0x0002a400000c000b */
[----:B012---:R-:W-:Y:S01]  /*16fb0*/  ENDCOLLECTIVE ;  /* 0x000000000000791b */ /* 0x007fe20003800000 */
.L_x_1001:
[----:B------:R-:W-:Y:S02]  /*16fc0*/  IMAD.MOV.U32 R13, RZ, RZ, R6 ;  /* 0x000000ffff0d7224 */ /* 0x000fe400078e0006 */
[----:B------:R-:W-:Y:S02]  /*16fd0*/  IMAD.MOV.U32 R12, RZ, RZ, 0x1 ;  /* 0x00000001ff0c7424 */ /* 0x000fe400078e00ff */
[----:B------:R-:W-:-:S07]  /*16fe0*/  IMAD.MOV.U32 R2, RZ, RZ, R14 ;  /* 0x000000ffff027224 */ /* 0x000fce00078e000e */
[----:B------:R-:W-:Y:S05]  /*16ff0*/  WARPSYNC.COLLECTIVE R15, `(.L_x_1002) ;  /* 0x000000000f087348 */ /* 0x000fea0003c00000 */
[----:B------:R0:W1:Y:S02]  /*17000*/  SHFL.IDX P6, R14, R13, R12, R11 ;  /* 0x0000000c0d0e7389 */ /* 0x00006400000c000b */
[----:B01----:R-:W-:Y:S01]  /*17010*/  ENDCOLLECTIVE ;  /* 0x000000000000791b */ /* 0x003fe20003800000 */
.L_x_1002:
[----:B------:R-:W-:-:S05]  /*17020*/  @!P0 LEA R5, P1, R20, R2, 0x1 ;  /* 0x0000000214058211 */ /* 0x000fca00078208ff */
[----:B------:R-:W-:Y:S02]  /*17030*/  @!P0 IMAD.X R0, RZ, RZ, R0, P1 ;  /* 0x000000ffff008224 */ /* 0x000fe400008e0600 */
[----:B------:R-:W-:Y:S02]  /*17040*/  @!P0 IMAD.MOV.U32 R2, RZ, RZ, R5 ;  /* 0x000000ffff028224 */ /* 0x000fe400078e0005 */
        /* <DEDUP_REMOVED lines=12> */
.L_x_1003:
[----:B------:R-:W-:Y:S05]  /*17110*/  BRA `(.L_x_1004) ;  /* 0xffffffd000007947 */ /* 0x000fea000383ffff */
.L_x_938:
[----:B0-----:R0:W1:Y:S02]  /*17120*/  SYNCS.PHASECHK.TRANS64.TRYWAIT P0, [R16+URZ+0x2d820], R3 ;  /* 0x02d82003100075a7 */ /* 0x001064000800017f */
[----:B-1----:R-:W-:Y:S05]  /*17130*/  @!P0 NANOSLEEP.SYNCS 0x989680 ;  /* 0x009896800000895d */ /* 0x002fea0003900000 */
[----:B------:R-:W1:Y:S02]  /*17140*/  @!P0 SYNCS.PHASECHK.TRANS64 P0, [R16+URZ+0x2d820], R3 ;  /* 0x02d82003100085a7 */ /* 0x000e64000800007f */
[----:B-1----:R-:W-:Y:S05]  /*17150*/  @!P0 BRA `(.L_x_938) ;  /* 0xfffffffc00f08947 */ /* 0x002fea000383ffff */
[----:B------:R-:W-:Y:S05]  /*17160*/  BRA `(.L_x_1005) ;  /* 0xffffffd000647947 */ /* 0x000fea000383ffff */
.L_x_942:
[----:B0-----:R0:W1:Y:S02]  /*17170*/  SYNCS.PHASECHK.TRANS64.TRYWAIT P0, [R6+URZ+0x2d840], R0 ;  /* 0x02d84000060075a7 */ /* 0x001064000800017f */
[----:B-1----:R-:W-:Y:S05]  /*17180*/  @!P0 NANOSLEEP.SYNCS 0x989680 ;  /* 0x009896800000895d */ /* 0x002fea0003900000 */
[----:B------:R-:W1:Y:S02]  /*17190*/  @!P0 SYNCS.PHASECHK.TRANS64 P0, [R6+URZ+0x2d840], R0 ;  /* 0x02d84000060085a7 */ /* 0x000e64000800007f */
[----:B-1----:R-:W-:Y:S05]  /*171a0*/  @!P0 BRA `(.L_x_942) ;  /* 0xfffffffc00f08947 */ /* 0x002fea000383ffff */
[----:B------:R-:W-:Y:S05]  /*171b0*/  BRA `(.L_x_1006) ;  /* 0xffffffd400387947 */ /* 0x000fea000383ffff */
.L_x_943:
        /* <DEDUP_REMOVED lines=8> */
.L_x_1008:
[----:B------:R-:W-:Y:S05]  /*17240*/  BSYNC B1 ;  /* 0x0000000000017941 */ /* 0x000fea0003800000 */
.L_x_1007:
[----:B------:R-:W0:Y:S01]  /*17250*/  S2R R27, SR_TID.X ;  /* 0x00000000001b7919 */ /* 0x000e220000002100 */
[----:B------:R-:W-:Y:S02]  /*17260*/  IMAD.MOV.U32 R13, RZ, RZ, R7 ;  /* 0x000000ffff0d7224 */ /* 0x000fe400078e0007 */
[----:B------:R-:W-:Y:S02]  /*17270*/  IMAD.MOV.U32 R12, RZ, RZ, RZ ;  /* 0x000000ffff0c7224 */ /* 0x000fe400078e00ff */
[----:B------:R-:W-:Y:S02]  /*17280*/  IMAD.MOV.U32 R11, RZ, RZ, 0x1c1f ;  /* 0x00001c1fff0b7424 */ /* 0x000fe400078e00ff */
[----:B------:R-:W-:Y:S02]  /*17290*/  IMAD.MOV.U32 R15, RZ, RZ, -0x1 ;  /* 0xffffffffff0f7424 */ /* 0x000fe400078e00ff */
[----:B------:R-:W-:Y:S02]  /*172a0*/  IMAD.MOV.U32 R3, RZ, RZ, R14 ;  /* 0x000000ffff037224 */ /* 0x000fe400078e000e */
[----:B------:R-:W-:-:S07]  /*172b0*/  IMAD R8, R8, 0x2, R16 ;  /* 0x0000000208087824 */ /* 0x000fce00078e0210 */
[----:B0-----:R-:W-:Y:S05]  /*172c0*/  WARPSYNC.COLLECTIVE R15, `(.L_x_1009) ;  /* 0x000000000f087348 */ /* 0x001fea0003c00000 */
[----:B------:R1:W2:Y:S02]  /*172d0*/  SHFL.IDX P6, R14, R13, R12, R11 ;  /* 0x0000000c0d0e7389 */ /* 0x0002a400000c000b */
[----:B012---:R-:W-:Y:S01]  /*172e0*/  ENDCOLLECTIVE ;  /* 0x000000000000791b */ /* 0x007fe20003800000 */
.L_x_1009:
[----:B------:R-:W-:Y:S02]  /*172f0*/  IMAD.MOV.U32 R13, RZ, RZ, R10 ;  /* 0x000000ffff0d7224 */ /* 0x000fe400078e000a */
[----:B------:R-:W-:Y:S02]  /*17300*/  IMAD.MOV.U32 R12, RZ, RZ, 0x1 ;  /* 0x00000001ff0c7424 */ /* 0x000fe400078e00ff */
[----:B------:R-:W-:Y:S02]  /*17310*/  IMAD.SHL.U32 R27, R27, 0x8, RZ ;  /* 0x000000081b1b7824 */ /* 0x000fe400078e00ff */
[----:B------:R-:W-:-:S03]  /*17320*/  IMAD.MOV.U32 R2, RZ, RZ, R14 ;  /* 0x000000ffff027224 */ /* 0x000fc600078e000e */
[----:B------:R-:W-:-:S07]  /*17330*/  LOP3.LUT R27, R27, 0x18, RZ, 0xc0, !PT ;  /* 0x000000181b1b7812 */ /* 0x000fce00078ec0ff */
[----:B------:R-:W-:Y:S05]  /*17340*/  WARPSYNC.COLLECTIVE R15, `(.L_x_1010) ;  /* 0x000000000f087348 */ /* 0x000fea0003c00000 */
[----:B------:R0:W1:Y:S02]  /*17350*/  SHFL.IDX P6, R14, R13, R12, R11 ;  /* 0x0000000c0d0e7389 */ /* 0x00006400000c000b */
[----:B01----:R-:W-:Y:S01]  /*17360*/  ENDCOLLECTIVE ;  /* 0x000000000000791b */ /* 0x003fe20003800000 */
.L_x_1010:
[----:B------:R-:W-:-:S05]  /*17370*/  IMAD.SHL.U32 R0, R27, 0x2, RZ ;  /* 0x000000021b007824 */ /* 0x000fca00078e00ff */
[----:B------:R-:W-:-:S05]  /*17380*/  IADD3 R2, P0, R2, R0, RZ ;  /* 0x0000000002027210 */ /* 0x000fca0007f1e0ff */
[----:B------:R-:W-:Y:S02]  /*17390*/  IMAD.X R3, RZ, RZ, R3, P0 ;  /* 0x000000ffff037224 */ /* 0x000fe400000e0603 */
[----:B------:R-:W-:-:S03]  /*173a0*/  IMAD.MOV.U32 R13, RZ, RZ, R7 ;  /* 0x000000ffff0d7224 */ /* 0x000fc600078e0007 */
        /* <DEDUP_REMOVED lines=10> */
.L_x_1011:
[----:B------:R-:W-:Y:S02]  /*17450*/  IMAD.MOV.U32 R13, RZ, RZ, R10 ;  /* 0x000000ffff0d7224 */ /* 0x000fe400078e000a */
[----:B------:R-:W-:Y:S02]  /*17460*/  IMAD.MOV.U32 R12, RZ, RZ, 0x2 ;  /* 0x00000002ff0c7424 */ /* 0x000fe400078e00ff */
[----:B------:R-:W-:-:S07]  /*17470*/  IMAD.MOV.U32 R2, RZ, RZ, R14 ;  /* 0x000000ffff027224 */ /* 0x000fce00078e000e */
[----:B------:R-:W-:Y:S05]  /*17480*/  WARPSYNC.COLLECTIVE R15, `(.L_x_1012) ;  /* 0x000000000f087348 */ /* 0x000fea0003c00000 */
[----:B------:R0:W1:Y:S02]  /*17490*/  SHFL.IDX P6, R14, R13, R12, R11 ;  /* 0x0000000c0d0e7389 */ /* 0x00006400000c000b */
[----:B01----:R-:W-:Y:S01]  /*174a0*/  ENDCOLLECTIVE ;  /* 0x000000000000791b */ /* 0x003fe20003800000 */
.L_x_1012:
        /* <DEDUP_REMOVED lines=13> */
.L_x_1013:
[----:B------:R-:W-:Y:S02]  /*17580*/  IMAD.MOV.U32 R13, RZ, RZ, R10 ;  /* 0x000000ffff0d7224 */ /* 0x000fe400078e000a */
[----:B------:R-:W-:Y:S02]  /*17590*/  IMAD.MOV.U32 R12, RZ, RZ, 0x3 ;  /* 0x00000003ff0c7424 */ /* 0x000fe400078e00ff */
[----:B------:R-:W-:-:S07]  /*175a0*/  IMAD.MOV.U32 R2, RZ, RZ, R14 ;  /* 0x000000ffff027224 */ /* 0x000fce00078e000e */
[----:B------:R-:W-:Y:S05]  /*175b0*/  WARPSYNC.COLLECTIVE R15, `(.L_x_1014) ;  /* 0x000000000f087348 */ /* 0x000fea0003c00000 */
[----:B------:R0:W1:Y:S02]  /*175c0*/  SHFL.IDX P6, R14, R13, R12, R11 ;  /* 0x0000000c0d0e7389 */ /* 0x00006400000c000b */
[----:B01----:R-:W-:Y:S01]  /*175d0*/  ENDCOLLECTIVE ;  /* 0x000000000000791b */ /* 0x003fe20003800000 */
.L_x_1014:
        /* <DEDUP_REMOVED lines=13> */
.L_x_1015:
[----:B------:R-:W-:Y:S01]  /*176b0*/  IMAD.MOV.U32 R2, RZ, RZ, R14 ;  /* 0x000000ffff027224 */ /* 0x000fe200078e000e */
[----:B------:R-:W-:Y:S06]  /*176c0*/  BRA `(.L_x_1016) ;  /* 0xffffffd000e47947 */ /* 0x000fec000383ffff */
.L_x_948:
[----:B-1----:R1:W2:Y:S02]  /*176d0*/  SYNCS.PHASECHK.TRANS64.TRYWAIT P0, [R6+URZ+0x2d860], R2 ;  /* 0x02d86002060075a7 */ /* 0x0022a4000800017f */
[----:B--2---:R-:W-:Y:S05]  /*176e0*/  @!P0 NANOSLEEP.SYNCS 0x989680 ;  /* 0x009896800000895d */ /* 0x004fea0003900000 */
[----:B------:R-:W2:Y:S02]  /*176f0*/  @!P0 SYNCS.PHASECHK.TRANS64 P0, [R6+URZ+0x2d860], R2 ;  /* 0x02d86002060085a7 */ /* 0x000ea4000800007f */
[----:B--2---:R-:W-:Y:S05]  /*17700*/  @!P0 BRA `(.L_x_948) ;  /* 0xfffffffc00f08947 */ /* 0x004fea000383ffff */
[----:B------:R-:W-:Y:S05]  /*17710*/  BRA `(.L_x_1017) ;  /* 0xffffffd400447947 */ /* 0x000fea000383ffff */
.L_x_949:
        /* <DEDUP_REMOVED lines=8> */
.L_x_1019:
[----:B------:R-:W-:Y:S05]  /*177a0*/  BSYNC B1 ;  /* 0x0000000000017941 */ /* 0x000fea0003800000 */
.L_x_1018:
[----:B------:R-:W-:Y:S02]  /*177b0*/  IMAD.MOV.U32 R13, RZ, RZ, R17 ;  /* 0x000000ffff0d7224 */ /* 0x000fe400078e0011 */
        /* <DEDUP_REMOVED lines=8> */
.L_x_1020:
[----:B------:R-:W-:Y:S02]  /*17840*/  IMAD.MOV.U32 R13, RZ, RZ, R18 ;  /* 0x000000ffff0d7224 */ /* 0x000fe400078e0012 */
[----:B------:R-:W-:Y:S02]  /*17850*/  IMAD.MOV.U32 R12, RZ, RZ, 0x1 ;  /* 0x00000001ff0c7424 */ /* 0x000fe400078e00ff */
[----:B------:R-:W-:-:S07]  /*17860*/  IMAD.MOV.U32 R2, RZ, RZ, R14 ;  /* 0x000000ffff027224 */ /* 0x000fce00078e000e */
[----:B------:R-:W-:Y:S05]  /*17870*/  WARPSYNC.COLLECTIVE R15, `(.L_x_1021) ;  /* 0x000000000f087348 */ /* 0x000fea0003c00000 */
[----:B------:R0:W1:Y:S02]  /*17880*/  SHFL.IDX P6, R14, R13, R12, R11 ;  /* 0x0000000c0d0e7389 */ /* 0x00006400000c000b */
[----:B01----:R-:W-:Y:S01]  /*17890*/  ENDCOLLECTIVE ;  /* 0x000000000000791b */ /* 0x003fe20003800000 */
.L_x_1021:
        /* <DEDUP_REMOVED lines=16> */
.L_x_1022:
[----:B------:R-:W-:Y:S02]  /*179a0*/  IMAD.MOV.U32 R13, RZ, RZ, R18 ;  /* 0x000000ffff0d7224 */ /* 0x000fe400078e0012 */
[----:B------:R-:W-:Y:S02]  /*179b0*/  IMAD.MOV.U32 R12, RZ, RZ, 0x2 ;  /* 0x00000002ff0c7424 */ /* 0x000fe400078e00ff */
[----:B------:R-:W-:-:S07]  /*179c0*/  IMAD.MOV.U32 R2, RZ, RZ, R14 ;  /* 0x000000ffff027224 */ /* 0x000fce00078e000e */
[----:B------:R-:W-:Y:S05]  /*179d0*/  WARPSYNC.COLLECTIVE R15, `(.L_x_1023) ;  /* 0x000000000f087348 */ /* 0x000fea0003c00000 */
[----:B------:R0:W1:Y:S02]  /*179e0*/  SHFL.IDX P6, R14, R13, R12, R11 ;  /* 0x0000000c0d0e7389 */ /* 0x00006400000c000b */
[----:B01----:R-:W-:Y:S01]  /*179f0*/  ENDCOLLECTIVE ;  /* 0x000000000000791b */ /* 0x003fe20003800000 */
.L_x_1023:
        /* <DEDUP_REMOVED lines=16> */
.L_x_1024:
[----:B------:R-:W-:Y:S02]  /*17b00*/  IMAD.MOV.U32 R13, RZ, RZ, R18 ;  /* 0x000000ffff0d7224 */ /* 0x000fe400078e0012 */
[----:B------:R-:W-:Y:S02]  /*17b10*/  IMAD.MOV.U32 R12, RZ, RZ, 0x3 ;  /* 0x00000003ff0c7424 */ /* 0x000fe400078e00ff */
[----:B------:R-:W-:-:S07]  /*17b20*/  IMAD.MOV.U32 R2, RZ, RZ, R14 ;  /* 0x000000ffff027224 */ /* 0x000fce00078e000e */
[----:B------:R-:W-:Y:S05]  /*17b30*/  WARPSYNC.COLLECTIVE R15, `(.L_x_1025) ;  /* 0x000000000f087348 */ /* 0x000fea0003c00000 */
[----:B------:R0:W1:Y:S02]  /*17b40*/  SHFL.IDX P6, R14, R13, R12, R11 ;  /* 0x0000000c0d0e7389 */ /* 0x00006400000c000b */
[----:B01----:R-:W-:Y:S01]  /*17b50*/  ENDCOLLECTIVE ;  /* 0x000000000000791b */ /* 0x003fe20003800000 */
.L_x_1025:
        /* <DEDUP_REMOVED lines=13> */
.L_x_1026:
        /* <DEDUP_REMOVED lines=8> */
.L_x_957:
[----:B0-----:R0:W1:Y:S02]  /*17cb0*/  SYNCS.PHASECHK.TRANS64.TRYWAIT P0, [R4+URZ+0x2d860], R3 ;  /* 0x02d86003040075a7 */ /* 0x001064000800017f */
[----:B-1----:R-:W-:Y:S05]  /*17cc0*/  @!P0 NANOSLEEP.SYNCS 0x989680 ;  /* 0x009896800000895d */ /* 0x002fea0003900000 */
[----:B------:R-:W1:Y:S02]  /*17cd0*/  @!P0 SYNCS.PHASECHK.TRANS64 P0, [R4+URZ+0x2d860], R3 ;  /* 0x02d86003040085a7 */ /* 0x000e64000800007f */
[----:B-1----:R-:W-:Y:S05]  /*17ce0*/  @!P0 BRA `(.L_x_957) ;  /* 0xfffffffc00f08947 */ /* 0x002fea000383ffff */
[----:B------:R-:W-:Y:S05]  /*17cf0*/  BRA `(.L_x_1028) ;  /* 0xffffffd400d47947 */ /* 0x000fea000383ffff */
.L_x_958:
[----:B------:R-:W-:Y:S01]  /*17d00*/  BSSY B0, `(.L_x_1029) ;  /* 0x0000008000007945 */ /* 0x000fe20003800000 */
[----:B------:R-:W-:Y:S02]  /*17d10*/  IMAD.MOV.U32 R13, RZ, RZ, R18 ;  /* 0x000000ffff0d7224 */ /* 0x000fe400078e0012 */
[----:B------:R-:W-:Y:S02]  /*17d20*/  IMAD.MOV.U32 R12, RZ, RZ, RZ ;  /* 0x000000ffff0c7224 */ /* 0x000fe400078e00ff */
[----:B------:R-:W-:Y:S02]  /*17d30*/  IMAD.MOV.U32 R11, RZ, RZ, 0x1c1f ;  /* 0x00001c1fff0b7424 */ /* 0x000fe400078e00ff */
[----:B------:R-:W-:-:S07]  /*17d40*/  IMAD.MOV.U32 R15, RZ, RZ, -0x1 ;  /* 0xffffffffff0f7424 */ /* 0x000fce00078e00ff */
[----:B0-----:R-:W-:Y:S05]  /*17d50*/  WARPSYNC.COLLECTIVE R15, `(.L_x_1030) ;  /* 0x000000000f087348 */ /* 0x001fea0003c00000 */
[----:B------:R1:W2:Y:S02]  /*17d60*/  SHFL.IDX P6, R14, R13, R12, R11 ;  /* 0x0000000c0d0e7389 */ /* 0x0002a400000c000b */
[----:B012---:R-:W-:Y:S01]  /*17d70*/  ENDCOLLECTIVE ;  /* 0x000000000000791b */ /* 0x007fe20003800000 */
.L_x_1030:
[----:B------:R-:W-:Y:S05]  /*17d80*/  BSYNC B0 ;  /* 0x0000000000007941 */ /* 0x000fea0003800000 */
.L_x_1029:
[----:B------:R-:W0:Y:S01]  /*17d90*/  S2R R2, SR_TID.X ;  /* 0x0000000000027919 */ /* 0x000e220000002100 */
[----:B------:R-:W-:Y:S02]  /*17da0*/  IMAD.MOV.U32 R13, RZ, RZ, R17 ;  /* 0x000000ffff0d7224 */ /* 0x000fe400078e0011 */
[----:B------:R-:W-:Y:S02]  /*17db0*/  IMAD.MOV.U32 R12, RZ, RZ, RZ ;  /* 0x000000ffff0c7224 */ /* 0x000fe400078e00ff */
[----:B------:R-:W-:Y:S02]  /*17dc0*/  IMAD.MOV.U32 R11, RZ, RZ, 0x1c1f ;  /* 0x00001c1fff0b7424 */ /* 0x000fe400078e00ff */
[----:B------:R-:W-:Y:S02]  /*17dd0*/  IMAD.MOV.U32 R15, RZ, RZ, -0x1 ;  /* 0xffffffffff0f7424 */ /* 0x000fe400078e00ff */
[----:B------:R-:W-:-:S07]  /*17de0*/  IMAD.MOV.U32 R0, RZ, RZ, R14 ;  /* 0x000000ffff007224 */ /* 0x000fce00078e000e */
[----:B0-----:R-:W-:Y:S05]  /*17df0*/  WARPSYNC.COLLECTIVE R15, `(.L_x_1031) ;  /* 0x000000000f087348 */ /* 0x001fea0003c00000 */
[----:B------:R1:W2:Y:S02]  /*17e00*/  SHFL.IDX P6, R14, R13, R12, R11 ;  /* 0x0000000c0d0e7389 */ /* 0x0002a400000c000b */
[----:B012---:R-:W-:Y:S01]  /*17e10*/  ENDCOLLECTIVE ;  /* 0x000000000000791b */ /* 0x007fe20003800000 */
.L_x_1031:
[----:B------:R-:W-:Y:S02]  /*17e20*/  IMAD.MOV.U32 R13, RZ, RZ, R18 ;  /* 0x000000ffff0d7224 */ /* 0x000fe400078e0012 */
[----:B------:R-:W-:Y:S02]  /*17e30*/  IMAD.MOV.U32 R12, RZ, RZ, 0x1 ;  /* 0x00000001ff0c7424 */ /* 0x000fe400078e00ff */
[----:B------:R-:W-:-:S05]  /*17e40*/  IMAD.SHL.U32 R2, R2, 0x8, RZ ;  /* 0x0000000802027824 */ /* 0x000fca00078e00ff */
[----:B------:R-:W-:-:S05]  /*17e50*/  LOP3.LUT R2, R2, 0x18, RZ, 0xc0, !PT ;  /* 0x0000001802027812 */ /* 0x000fca00078ec0ff */
[----:B------:R-:W-:-:S05]  /*17e60*/  IMAD.SHL.U32 R6, R2, 0x2, RZ ;  /* 0x0000000202067824 */ /* 0x000fca00078e00ff */
[----:B------:R-:W-:-:S13]  /*17e70*/  IADD3 R2, P0, R14, R6, RZ ;  /* 0x000000060e027210 */ /* 0x000fda0007f1e0ff */
[----:B------:R-:W-:Y:S05]  /*17e80*/  WARPSYNC.COLLECTIVE R15, `(.L_x_1032) ;  /* 0x000000000f087348 */ /* 0x000fea0003c00000 */
[----:B------:R0:W1:Y:S02]  /*17e90*/  SHFL.IDX P6, R14, R13, R12, R11 ;  /* 0x0000000c0d0e7389 */ /* 0x00006400000c000b */
[----:B01----:R-:W-:Y:S01]  /*17ea0*/  ENDCOLLECTIVE ;  /* 0x000000000000791b */ /* 0x003fe20003800000 */
.L_x_1032:
[----:B------:R-:W-:Y:S01]  /*17eb0*/  IMAD.X R3, RZ, RZ, R0, P0 ;  /* 0x000000ffff037224 */ /* 0x000fe200000e0600 */
[----:B------:R-:W-:Y:S01]  /*17ec0*/  ISETP.LT.OR P0, PT, R5, 0x1, P4 ;  /* 0x000000010500780c */ /* 0x000fe20002701670 */
[----:B------:R-:W-:Y:S02]  /*17ed0*/  IMAD R0, R7, 0x2, R16 ;  /* 0x0000000207007824 */ /* 0x000fe400078e0210 */
        /* <DEDUP_REMOVED lines=13> */
.L_x_1033:
[----:B------:R-:W-:Y:S02]  /*17fb0*/  IMAD.MOV.U32 R13, RZ, RZ, R18 ;  /* 0x000000ffff0d7224 */ /* 0x000fe400078e0012 */
[----:B------:R-:W-:Y:S01]  /*17fc0*/  IMAD.MOV.U32 R12, RZ, RZ, 0x2 ;  /* 0x00000002ff0c7424 */ /* 0x000fe200078e00ff */
[----:B------:R-:W-:-:S13]  /*17fd0*/  IADD3 R2, P0, R14, R6, RZ ;  /* 0x000000060e027210 */ /* 0x000fda0007f1e0ff */
[----:B------:R-:W-:Y:S05]  /*17fe0*/  WARPSYNC.COLLECTIVE R15, `(.L_x_1034) ;  /* 0x000000000f087348 */ /* 0x000fea0003c00000 */
[----:B------:R0:W1:Y:S02]  /*17ff0*/  SHFL.IDX P6, R14, R13, R12, R11 ;  /* 0x0000000c0d0e7389 */ /* 0x00006400000c000b */
[----:B01----:R-:W-:Y:S01]  /*18000*/  ENDCOLLECTIVE ;  /* 0x000000000000791b */ /* 0x003fe20003800000 */
.L_x_1034:
        /* <DEDUP_REMOVED lines=15> */
.L_x_1035:
[----:B------:R-:W-:Y:S02]  /*18100*/  IMAD.MOV.U32 R13, RZ, RZ, R18 ;  /* 0x000000ffff0d7224 */ /* 0x000fe400078e0012 */
[----:B------:R-:W-:Y:S01]  /*18110*/  IMAD.MOV.U32 R12, RZ, RZ, 0x3 ;  /* 0x00000003ff0c7424 */ /* 0x000fe200078e00ff */
[----:B------:R-:W-:-:S13]  /*18120*/  IADD3 R2, P0, R14, R6, RZ ;  /* 0x000000060e027210 */ /* 0x000fda0007f1e0ff */
[----:B------:R-:W-:Y:S05]  /*18130*/  WARPSYNC.COLLECTIVE R15, `(.L_x_1036) ;  /* 0x000000000f087348 */ /* 0x000fea0003c00000 */
[----:B------:R0:W1:Y:S02]  /*18140*/  SHFL.IDX P6, R14, R13, R12, R11 ;  /* 0x0000000c0d0e7389 */ /* 0x00006400000c000b */
[----:B01----:R-:W-:Y:S01]  /*18150*/  ENDCOLLECTIVE ;  /* 0x000000000000791b */ /* 0x003fe20003800000 */
.L_x_1036:
        /* <DEDUP_REMOVED lines=12> */
.L_x_1037:
[----:B------:R-:W-:Y:S01]  /*18220*/  @!PT LDS RZ, [RZ] ;  /* 0x00000000fffff984 */ /* 0x000fe20000000800 */
[----:B------:R-:W-:Y:S01]  /*18230*/  @!PT LDS RZ, [RZ] ;  /* 0x00000000fffff984 */ /* 0x000fe20000000800 */
[----:B------:R-:W-:Y:S01]  /*18240*/  @!PT LDS RZ, [RZ] ;  /* 0x00000000fffff984 */ /* 0x000fe20000000800 */
[----:B------:R0:W-:Y:S01]  /*18250*/  LDGSTS.E.BYPASS.LTC128B.128 [R0+0x3400], desc[UR52][R2.64+0x40], !P0 ;  /* 0x0340004002007fae */ /* 0x0001e2000c101d74 */
[----:B------:R-:W-:-:S13]  /*18260*/  ISETP.LT.OR P0, PT, R5, 0x41, P1 ;  /* 0x000000410500780c */ /* 0x000fda0000f01670 */
[----:B------:R0:W-:Y:S01]  /*18270*/  LDGSTS.E.BYPASS.LTC128B.128 [R0+0x5400], desc[UR52][R2.64+0x80], !P0 ;  /* 0x0540008002007fae */ /* 0x0001e2000c101d74 */
[----:B------:R-:W-:Y:S05]  /*18280*/  BRA `(.L_x_1038) ;  /* 0xffffffd4004c7947 */ /* 0x000fea000383ffff */
.L_x_963:
[----:B------:R-:W-:Y:S01]  /*18290*/  BSSY B0, `(.L_x_1039) ;  /* 0x0000008000007945 */ /* 0x000fe20003800000 */
[----:B-----5:R-:W-:Y:S02]  /*182a0*/  IMAD.MOV.U32 R13, RZ, RZ, R2 ;  /* 0x000000ffff0d7224 */ /* 0x020fe400078e0002 */
[----:B------:R-:W-:Y:S02]  /*182b0*/  IMAD.MOV.U32 R12, RZ, RZ, RZ ;  /* 0x000000ffff0c7224 */ /* 0x000fe400078e00ff */
[----:B------:R-:W-:Y:S02]  /*182c0*/  IMAD.MOV.U32 R11, RZ, RZ, 0x1f ;  /* 0x0000001fff0b7424 */ /* 0x000fe400078e00ff */
[----:B------:R-:W-:-:S07]  /*182d0*/  IMAD.MOV.U32 R15, RZ, RZ, -0x1 ;  /* 0xffffffffff0f7424 */ /* 0x000fce00078e00ff */
[----:B01----:R-:W-:Y:S05]  /*182e0*/  WARPSYNC.COLLECTIVE R15, `(.L_x_1040) ;  /* 0x000000000f087348 */ /* 0x003fea0003c00000 */
[----:B------:R2:W3:Y:S02]  /*182f0*/  SHFL.IDX P6, R14, R13, R12, R11 ;  /* 0x0000000c0d0e7389 */ /* 0x0004e400000c000b */
[----:B0123--:R-:W-:Y:S01]  /*18300*/  ENDCOLLECTIVE ;  /* 0x000000000000791b */ /* 0x00ffe20003800000 */
.L_x_1040:
[----:B------:R-:W-:Y:S05]  /*18310*/  BSYNC B0 ;  /* 0x0000000000007941 */ /* 0x000fea0003800000 */
.L_x_1039:
[----:B------:R-:W-:Y:S05]  /*18320*/  BRA `(.L_x_1041) ;  /* 0xffffffd400e07947 */ /* 0x000fea000383ffff */
.L_x_966:
[----:B-1----:R1:W2:Y:S02]  /*18330*/  SYNCS.PHASECHK.TRANS64.TRYWAIT P0, [R4+URZ+0x2d820], R0 ;  /* 0x02d82000040075a7 */ /* 0x0022a4000800017f */
[----:B--2---:R-:W-:Y:S05]  /*18340*/  @!P0 NANOSLEEP.SYNCS 0x989680 ;  /* 0x009896800000895d */ /* 0x004fea0003900000 */
[----:B------:R-:W2:Y:S02]  /*18350*/  @!P0 SYNCS.PHASECHK.TRANS64 P0, [R4+URZ+0x2d820], R0 ;  /* 0x02d82000040085a7 */ /* 0x000ea4000800007f */
[----:B--2---:R-:W-:Y:S05]  /*18360*/  @!P0 BRA `(.L_x_966) ;  /* 0xfffffffc00f08947 */ /* 0x004fea000383ffff */
[----:B------:R-:W-:Y:S05]  /*18370*/  BRA `(.L_x_1042) ;  /* 0xffffffd8002c7947 */ /* 0x000fea000383ffff */
.L_x_967:
[----:B------:R-:W2:Y:S01]  /*18380*/  S2R R2, SR_TID.X ;  /* 0x0000000000027919 */ /* 0x000ea20000002100 */
[----:B------:R-:W-:Y:S01]  /*18390*/  BSSY B0, `(.L_x_1043) ;  /* 0x000000a000007945 */ /* 0x000fe20003800000 */
[----:B------:R-:W-:Y:S02]  /*183a0*/  IMAD.MOV.U32 R12, RZ, RZ, RZ ;  /* 0x000000ffff0c7224 */ /* 0x000fe400078e00ff */
[----:B------:R-:W-:Y:S02]  /*183b0*/  IMAD.MOV.U32 R11, RZ, RZ, 0x1f ;  /* 0x0000001fff0b7424 */ /* 0x000fe400078e00ff */
[----:B------:R-:W-:Y:S01]  /*183c0*/  IMAD.MOV.U32 R15, RZ, RZ, -0x1 ;  /* 0xffffffffff0f7424 */ /* 0x000fe200078e00ff */
[----:B--2---:R-:W-:-:S04]  /*183d0*/  SHF.R.U32.HI R2, RZ, 0x5, R2 ;  /* 0x00000005ff027819 */ /* 0x004fc80000011602 */
[----:B------:R-:W-:-:S05]  /*183e0*/  LOP3.LUT R2, R2, 0x3, RZ, 0xc0, !PT ;  /* 0x0000000302027812 */ /* 0x000fca00078ec0ff */
[----:B------:R-:W-:-:S07]  /*183f0*/  IMAD.MOV.U32 R13, RZ, RZ, R2 ;  /* 0x000000ffff0d7224 */ /* 0x000fce00078e0002 */
[----:B01----:R-:W-:Y:S05]  /*18400*/  WARPSYNC.COLLECTIVE R15, `(.L_x_1044) ;  /* 0x000000000f087348 */ /* 0x003fea0003c00000 */
[----:B------:R2:W3:Y:S02]  /*18410*/  SHFL.IDX P6, R14, R13, R12, R11 ;  /* 0x0000000c0d0e7389 */ /* 0x0004e400000c000b */
[----:B0123--:R-:W-:Y:S01]  /*18420*/  ENDCOLLECTIVE ;  /* 0x000000000000791b */ /* 0x00ffe20003800000 */
.L_x_1044:
[----:B------:R-:W-:Y:S05]  /*18430*/  BSYNC B0 ;  /* 0x0000000000007941 */ /* 0x000fea0003800000 */
.L_x_1043:
[----:B------:R-:W-:Y:S05]  /*18440*/  BRA `(.L_x_1045) ;  /* 0xffffffd800147947 */ /* 0x000fea000383ffff */
.L_x_970:
[----:B------:R-:W-:Y:S01]  /*18450*/  BSSY B1, `(.L_x_1046) ;  /* 0x0000006000017945 */ /* 0x000fe20003800000 */
[----:B------:R-:W-:-:S07]  /*18460*/  IMAD.MOV.U32 R15, RZ, RZ, -0x1 ;  /* 0xffffffffff0f7424 */ /* 0x000fce00078e00ff */
[----:B01----:R-:W-:Y:S05]  /*18470*/  WARPSYNC.COLLECTIVE R15, `(.L_x_1047) ;  /* 0x000000000f0c7348 */ /* 0x003fea0003c00000 */
[----:B------:R-:W-:Y:S02]  /*18480*/  ELECT P6, UR62, PT ;  /* 0x00000000003e782f */ /* 0x000fe400038c0000 */
[----:B------:R-:W-:Y:S01]  /*18490*/  MOV R14, UR62 ;  /* 0x0000003e000e7c02 */ /* 0x000fe20008000f00 */
[----:B01----:R-:W-:Y:S10]  /*184a0*/  ENDCOLLECTIVE ;  /* 0x000000000000791b */ /* 0x003ff40003800000 */
.L_x_1047:
[----:B------:R-:W-:Y:S05]  /*184b0*/  BSYNC B1 ;  /* 0x0000000000017941 */ /* 0x000fea0003800000 */
.L_x_1046:
[----:B------:R-:W-:Y:S05]  /*184c0*/  BRA `(.L_x_1048) ;  /* 0xffffffd8000c7947 */ /* 0x000fea000383ffff */
.L_x_972:
[----:B-1----:R1:W2:Y:S02]  /*184d0*/  SYNCS.PHASECHK.TRANS64.TRYWAIT P1, [R5+URZ+0x2d840], R0 ;  /* 0x02d84000050075a7 */ /* 0x0022a4000802017f */
[----:B--2---:R-:W-:Y:S05]  /*184e0*/  @!P1 NANOSLEEP.SYNCS 0x989680 ;  /* 0x009896800000995d */ /* 0x004fea0003900000 */
[----:B------:R-:W2:Y:S02]  /*184f0*/  @!P1 SYNCS.PHASECHK.TRANS64 P1, [R5+URZ+0x2d840], R0 ;  /* 0x02d84000050095a7 */ /* 0x000ea4000802007f */
[----:B--2---:R-:W-:Y:S05]  /*18500*/  @!P1 BRA `(.L_x_972) ;  /* 0xfffffffc00f09947 */ /* 0x004fea000383ffff */
[----:B------:R-:W-:Y:S05]  /*18510*/  BRA `(.L_x_1049) ;  /* 0xffffffd8002c7947 */ /* 0x000fea000383ffff */
.L_x_974:
[----:B--2---:R2:W3:Y:S02]  /*18520*/  SYNCS.PHASECHK.TRANS64.TRYWAIT P1, [R23+URZ+0x2d840], R2 ;  /* 0x02d84002170075a7 */ /* 0x0044e4000802017f */
[----:B---3--:R-:W-:Y:S05]  /*18530*/  @!P1 NANOSLEEP.SYNCS 0x989680 ;  /* 0x009896800000995d */ /* 0x008fea0003900000 */
[----:B------:R-:W3:Y:S02]  /*18540*/  @!P1 SYNCS.PHASECHK.TRANS64 P1, [R23+URZ+0x2d840], R2 ;  /* 0x02d84002170095a7 */ /* 0x000ee4000802007f */
[----:B---3--:R-:W-:Y:S05]  /*18550*/  @!P1 BRA `(.L_x_974) ;  /* 0xfffffffc00f09947 */ /* 0x008fea000383ffff */
[----:B------:R-:W-:Y:S05]  /*18560*/  BRA `(.L_x_1050) ;  /* 0xffffffd800387947 */ /* 0x000fea000383ffff */
.L_x_976:
[----:B---3--:R3:W4:Y:S02]  /*18570*/  SYNCS.PHASECHK.TRANS64.TRYWAIT P1, [R5+URZ+0x2d860], R0 ;  /* 0x02d86000050075a7 */ /* 0x008724000802017f */
[----:B----4-:R-:W-:Y:S05]  /*18580*/  @!P1 NANOSLEEP.SYNCS 0x989680 ;  /* 0x009896800000995d */ /* 0x010fea0003900000 */
[----:B------:R-:W4:Y:S02]  /*18590*/  @!P1 SYNCS.PHASECHK.TRANS64 P1, [R5+URZ+0x2d860], R0 ;  /* 0x02d86000050095a7 */ /* 0x000f24000802007f */
[----:B----4-:R-:W-:Y:S05]  /*185a0*/  @!P1 BRA `(.L_x_976) ;  /* 0xfffffffc00f09947 */ /* 0x010fea000383ffff */
[----:B------:R-:W-:Y:S05]  /*185b0*/  BRA `(.L_x_1051) ;  /* 0xffffffd800347947 */ /* 0x000fea000383ffff */
.L_x_1052:
        /* <DEDUP_REMOVED lines=12> */
.L_x_2731:


//--------------------- .text._ZN7cutlass13device_kernelIN5flash11enable_sm90INS1_16FlashAttnFwdSm90INS1_25CollectiveMainloopFwdSm90ILi2EN4cute5tupleIJNS5_1CILi1EEES8_S8_EEENS6_IJNS7_ILi192EEENS7_ILi128EEENS7_ILi96EEEEEELi96ENS_6half_tEfNS_4arch4Sm90ELb0ELb1ELb1ELb1ELb1ELb0ELb0ELb0ELb1ELb1ELb0ELb0EEENS1_21CollectiveEpilogueFwdINS6_IJSA_SC_SB_EEES9_SE_SG_Li384ELb1ELb1ELb0ELb0EEENS1_36VarlenDynamicPersistentTileSchedulerILi192ELi128ELi384ELi128ELb0ELb1ELb1ELb1ELb0ELb1EEEEEEEEEvNT_6ParamsE --------------------------
	.section	.text._ZN7cutlass13device_kernelIN5flash11enable_sm90INS1_16FlashAttnFwdSm90INS1_25CollectiveMainloopFwdSm90ILi2EN4cute5tupleIJNS5_1CILi1EEES8_S8_EEENS6_IJNS7_ILi192EEENS7_ILi128EEENS7_ILi96EEEEEELi96ENS_6half_tEfNS_4arch4Sm90ELb0ELb1ELb1ELb1ELb1ELb0ELb0ELb0ELb1ELb1ELb0ELb0EEENS1_21CollectiveEpilogueFwdINS6_IJSA_SC_SB_EEES9_SE_SG_Li384ELb1ELb1ELb0ELb0EEENS1_36VarlenDynamicPersistentTileSchedulerILi192ELi128ELi384ELi128ELb0ELb1ELb1ELb1ELb0ELb1EEEEEEEEEvNT_6ParamsE,"ax",@progbits
	.align	128
.text._ZN7cutlass13device_kernelIN5flash11enable_sm90INS1_16FlashAttnFwdSm90INS1_25CollectiveMainloopFwdSm90ILi2EN4cute5tupleIJNS5_1CILi1EEES8_S8_EEENS6_IJNS7_ILi192EEENS7_ILi128EEENS7_ILi96EEEEEELi96ENS_6half_tEfNS_4arch4Sm90ELb0ELb1ELb1ELb1ELb1ELb0ELb0ELb0ELb1ELb1ELb0ELb0EEENS1_21CollectiveEpilogueFwdINS6_IJSA_SC_SB_EEES9_SE_SG_Li384ELb1ELb1ELb0ELb0EEENS1_36VarlenDynamicPersistentTileSchedulerILi192ELi128ELi384ELi128ELb0ELb1ELb1ELb1ELb0ELb1EEEEEEEEEvNT_6ParamsE:
        .type           _ZN7cutlass13device_kernelIN5flash11enable_sm90INS1_16FlashAttnFwdSm90INS1_25CollectiveMainloopFwdSm90ILi2EN4cute5tupleIJNS5_1CILi1EEES8_S8_EEENS6_IJNS7_ILi192EEENS7_ILi128EEENS7_ILi96EEEEEELi96ENS_6half_tEfNS_4arch4Sm90ELb0ELb1ELb1ELb1ELb1ELb0ELb0ELb0ELb1ELb1ELb0ELb0EEENS1_21CollectiveEpilogueFwdINS6_IJSA_SC_SB_EEES9_SE_SG_Li384ELb1ELb1ELb0ELb0EEENS1_36VarlenDynamicPersistentTileSchedulerILi192ELi128ELi384ELi128ELb0ELb1ELb1ELb1ELb0ELb1EEEEEEEEEvNT_6ParamsE,@function
        .size           _ZN7cutlass13device_kernelIN5flash11enable_sm90INS1_16FlashAttnFwdSm90INS1_25CollectiveMainloopFwdSm90ILi2EN4cute5tupleIJNS5_1CILi1EEES8_S8_EEENS6_IJNS7_ILi192EEENS7_ILi128EEENS7_ILi96EEEEEELi96ENS_6half_tEfNS_4arch4Sm90ELb0ELb1ELb1ELb1ELb1ELb0ELb0ELb0ELb1ELb1ELb0ELb0EEENS1_21CollectiveEpilogueFwdINS6_IJSA_SC_SB_EEES9_SE_SG_Li384ELb1ELb1ELb0ELb0EEENS1_36VarlenDynamicPersistentTileSchedulerILi192ELi128ELi384ELi128ELb0ELb1ELb1ELb1ELb0ELb1EEEEEEEEEvNT_6ParamsE,(.L_x_2732 - _ZN7cutlass13device_kernelIN5flash11enable_sm90INS1_16FlashAttnFwdSm90INS1_25CollectiveMainloopFwdSm90ILi2EN4cute5tupleIJNS5_1CILi1EEES8_S8_EEENS6_IJNS7_ILi192EEENS7_ILi128EEENS7_ILi96EEEEEELi96ENS_6half_tEfNS_4arch4Sm90ELb0ELb1ELb1ELb1ELb1ELb0ELb0ELb0ELb1ELb1ELb0ELb0EEENS1_21CollectiveEpilogueFwdINS6_IJSA_SC_SB_EEES9_SE_SG_Li384ELb1ELb1ELb0ELb0EEENS1_36VarlenDynamicPersistentTileSchedulerILi192ELi128ELi384ELi128ELb0ELb1ELb1ELb1ELb0ELb1EEEEEEEEEvNT_6ParamsE)
        .other          _ZN7cutlass13device_kernelIN5flash11enable_sm90INS1_16FlashAttnFwdSm90INS1_25CollectiveMainloopFwdSm90ILi2EN4cute5tupleIJNS5_1CILi1EEES8_S8_EEENS6_IJNS7_ILi192EEENS7_ILi128EEENS7_ILi96EEEEEELi96ENS_6half_tEfNS_4arch4Sm90ELb0ELb1ELb1ELb1ELb1ELb0ELb0ELb0ELb1ELb1ELb0ELb0EEENS1_21CollectiveEpilogueFwdINS6_IJSA_SC_SB_EEES9_SE_SG_Li384ELb1ELb1ELb0ELb0EEENS1_36VarlenDynamicPersistentTileSchedulerILi192ELi128ELi384ELi128ELb0ELb1ELb1ELb1ELb0ELb1EEEEEEEEEvNT_6ParamsE,@"STO_CUDA_ENTRY STV_DEFAULT"
_ZN7cutlass13device_kernelIN5flash11enable_sm90INS1_16FlashAttnFwdSm90INS1_25CollectiveMainloopFwdSm90ILi2EN4cute5tupleIJNS5_1CILi1EEES8_S8_EEENS6_IJNS7_ILi192EEENS7_ILi128EEENS7_ILi96EEEEEELi96ENS_6half_tEfNS_4arch4Sm90ELb0ELb1ELb1ELb1ELb1ELb0ELb0ELb0ELb1ELb1ELb0ELb0EEENS1_21CollectiveEpilogueFwdINS6_IJSA_SC_SB_EEES9_SE_SG_Li384ELb1ELb1ELb0ELb0EEENS1_36VarlenDynamicPersistentTileSchedulerILi192ELi128ELi384ELi128ELb0ELb1ELb1ELb1ELb0ELb1EEEEEEEEEvNT_6ParamsE:
        /* <DEDUP_REMOVED lines=45> */
.L_x_1053:
        /* <DEDUP_REMOVED lines=22> */
.L_x_1054:
        /* <DEDUP_REMOVED lines=18> */
.L_x_1055:
        /* <DEDUP_REMOVED lines=22> */
.L_x_1056:
        /* <DEDUP_REMOVED lines=23> */
.L_x_1057:
        /* <DEDUP_REMOVED lines=8> */
.L_x_1059:
        /* <DEDUP_REMOVED lines=18> */
[----:B------:R-:W-:Y:S01]  /*09c0*/  VIADD R149, R2, 0xffffff80 ;  /* 0xffffff8002957836 */ /* 0x000fe20000000000 */
[----:B------:R-:W-:Y:S01]  /*09d0*/  R2UR UR5, R9 ;  /* 0x00000000090572ca */ /* 0x000fe200000e0000 */
[----:B------:R-:W-:Y:S01]  /*09e0*/  IMAD.MOV.U32 R18, RZ, RZ, 0x40 ;  /* 0x00000040ff127424 */ /* 0x000fe200078e00ff */
[----:B------:R-:W-:Y:S01]  /*09f0*/  R2UR UR7, R10 ;  /* 0x000000000a0772ca */ /* 0x000fe200000e0000 */
[----:B------:R-:W-:Y:S01]  /*0a00*/  ULOP3.LUT UR50, UR43, 0x1, URZ, 0xfc, !UPT ;  /* 0x000000012b327892 */ /* 0x000fe2000f8efc3f */
[----:B------:R-:W-:Y:S01]  /*0a10*/  SHF.R.S32.HI R0, RZ, 0x1f, R149 ;  /* 0x0000001fff007819 */ /* 0x000fe20000011495 */
[----:B------:R-:W-:Y:S01]  /*0a20*/  UMOV UR49, URZ ;  /* 0x0000003f00317c82 */ /* 0x000fe20008000000 */
[----:B------:R-:W-:Y:S01]  /*0a30*/  R2UR UR6, R11 ;  /* 0x000000000b0672ca */ /* 0x000fe200000e0000 */
[----:B------:R-:W-:Y:S01]  /*0a40*/  UMOV UR48, URZ ;  /* 0x0000003f00307c82 */ /* 0x000fe20008000000 */
[CC--:B------:R-:W-:Y:S01]  /*0a50*/  LEA.HI R2, R0.reuse, R149.reuse, RZ, 0x4 ;  /* 0x0000009500027211 */ /* 0x0c0fe200078f20ff */
[----:B------:R-:W-:Y:S01]  /*0a60*/  UMOV UR47, URZ ;  /* 0x0000003f002f7c82 */ /* 0x000fe20008000000 */
        /* <DEDUP_REMOVED lines=9> */
[----:B------:R-:W-:Y:S02]  /*0b00*/  LOP3.LUT R2, R2, 0x1ffffffe, RZ, 0xc0, !PT ;  /* 0x1ffffffe02027812 */ /* 0x000fe400078ec0ff */
[----:B------:R-:W-:Y:S02]  /*0b10*/  LEA.HI R3, R3, R4, RZ, 0x3 ;  /* 0x0000000403037211 */ /* 0x000fe400078f18ff */
[----:B------:R-:W-:Y:S01]  /*0b20*/  LEA.HI R6, R0, R149, RZ, 0x5 ;  /* 0x0000009500067211 */ /* 0x000fe200078f28ff */
[----:B------:R-:W-:Y:S01]  /*0b30*/  IMAD.IADD R2, R5, 0x1, -R2 ;  /* 0x0000000105027824 */ /* 0x000fe200078e0a02 */
[----:B------:R-:W-:Y:S01]  /*0b40*/  SHF.R.S32.HI R8, RZ, 0x1f, R143 ;  /* 0x0000001fff087819 */ /* 0x000fe2000001148f */
[C---:B------:R-:W-:Y:S01]  /*0b50*/  IMAD.SHL.U32 R5, R3.reuse, 0x40, RZ ;  /* 0x0000004003057824 */ /* 0x040fe200078e00ff */
[----:B------:R-:W-:Y:S02]  /*0b60*/  LOP3.LUT R3, R3, 0xfffffff8, RZ, 0xc0, !PT ;  /* 0xfffffff803037812 */ /* 0x000fe400078ec0ff */
[----:B------:R-:W-:-:S02]  /*0b70*/  SHF.R.S32.HI R6, RZ, 0x5, R6 ;  /* 0x00000005ff067819 */ /* 0x000fc40000011406 */
[----:B------:R-:W-:Y:S01]  /*0b80*/  LOP3.LUT R5, R5, 0x7ffffe00, RZ, 0xc0, !PT ;  /* 0x7ffffe0005057812 */ /* 0x000fe200078ec0ff */
[----:B------:R-:W-:Y:S01]  /*0b90*/  IMAD.IADD R3, R4, 0x1, -R3 ;  /* 0x0000000104037824 */ /* 0x000fe200078e0a03 */
[----:B------:R-:W-:Y:S01]  /*0ba0*/  LEA.HI R9, R8, R143, RZ, 0x2 ;  /* 0x0000008f08097211 */ /* 0x000fe200078f10ff */
[----:B------:R-:W-:Y:S01]  /*0bb0*/  IMAD R146, R6, 0x10, R4 ;  /* 0x0000001006927824 */ /* 0x000fe200078e0204 */
[----:B------:R-:W-:Y:S01]  /*0bc0*/  LEA.HI R0, R0, R149, RZ, 0x2 ;  /* 0x0000009500007211 */ /* 0x000fe200078f10ff */
[----:B------:R-:W-:Y:S01]  /*0bd0*/  IMAD.SHL.U32 R4, R3, 0x40, RZ ;  /* 0x0000004003047824 */ /* 0x000fe200078e00ff */
[----:B------:R-:W-:Y:S01]  /*0be0*/  SHF.R.S32.HI R7, RZ, 0x2, R9 ;  /* 0x00000002ff077819 */ /* 0x000fe20000011409 */
[----:B------:R-:W-:Y:S01]  /*0bf0*/  IMAD R6, R6, 0x400, R5 ;  /* 0x0000040006067824 */ /* 0x000fe200078e0205 */
[----:B------:R-:W-:Y:S01]  /*0c00*/  SHF.R.S32.HI R10, RZ, 0x1f, R9 ;  /* 0x0000001fff0a7819 */ /* 0x000fe20000011409 */
[----:B------:R-:W-:Y:S01]  /*0c10*/  IMAD.SHL.U32 R5, R2, 0x8, RZ ;  /* 0x0000000802057824 */ /* 0x000fe200078e00ff */
[----:B------:R-:W-:-:S02]  /*0c20*/  LOP3.LUT R4, R4, 0x1c0, RZ, 0xc0, !PT ;  /* 0x000001c004047812 */ /* 0x000fc400078ec0ff */
[----:B------:R-:W-:Y:S01]  /*0c30*/  LEA.HI R10, R10, R7, RZ, 0x3 ;  /* 0x000000070a0a7211 */ /* 0x000fe200078f18ff */
[--C-:B------:R-:W-:Y:S01]  /*0c40*/  IMAD.U32 R146, R146, 0x20, R5.reuse ;  /* 0x0000002092927824 */ /* 0x100fe200078e0005 */
[----:B------:R-:W-:Y:S02]  /*0c50*/  LOP3.LUT R5, R4, 0x8, R5, 0xf8, !PT ;  /* 0x0000000804057812 */ /* 0x000fe400078ef805 */
[----:B------:R-:W-:Y:S02]  /*0c60*/  SHF.R.U32.HI R4, RZ, 0x3, R4 ;  /* 0x00000003ff047819 */ /* 0x000fe40000011604 */
[----:B------:R-:W-:Y:S02]  /*0c70*/  LOP3.LUT R10, R10, 0xfffffff8, RZ, 0xc0, !PT ;  /* 0xfffffff80a0a7812 */ /* 0x000fe400078ec0ff */
[----:B------:R-:W-:Y:S02]  /*0c80*/  LOP3.LUT R2, R0, 0xfffffffc, RZ, 0xc0, !PT ;  /* 0xfffffffc00027812 */ /* 0x000fe400078ec0ff */
[----:B------:R-:W-:Y:S01]  /*0c90*/  LOP3.LUT R5, R5, R4, RZ, 0x3c, !PT ;  /* 0x0000000405057212 */ /* 0x000fe200078e3cff */
[----:B------:R-:W-:Y:S01]  /*0ca0*/  IMAD.IADD R11, R7, 0x1, -R10 ;  /* 0x00000001070b7824 */ /* 0x000fe200078e0a0a */
[----:B------:R-:W-:Y:S01]  /*0cb0*/  LEA.HI R8, R8, R143, RZ, 0x5 ;  /* 0x0000008f08087211 */ /* 0x000fe200078f28ff */
[----:B------:R-:W-:Y:S01]  /*0cc0*/  IMAD.HI R7, R144, 0x55555556, RZ ;  /* 0x5555555690077827 */ /* 0x000fe200078e02ff */
[----:B------:R-:W-:-:S02]  /*0cd0*/  R2P PR, R3, 0x6 ;  /* 0x0000000603007804 */ /* 0x000fc40000000000 */
[----:B------:R-:W-:Y:S01]  /*0ce0*/  SHF.R.S32.HI R8, RZ, 0x5, R8 ;  /* 0x00000005ff087819 */ /* 0x000fe20000011408 */
[----:B------:R-:W-:Y:S01]  /*0cf0*/  IMAD.IADD R141, R149, 0x1, -R2 ;  /* 0x00000001958d7824 */ /* 0x000fe200078e0a02 */
[----:B------:R-:W-:Y:S01]  /*0d00*/  LEA.HI R7, R7, R7, RZ, 0x1 ;  /* 0x0000000707077211 */ /* 0x000fe200078f08ff */
[----:B------:R-:W-:Y:S01]  /*0d10*/  IMAD.IADD R5, R6, 0x1, R5 ;  /* 0x0000000106057824 */ /* 0x000fe200078e0205 */
[----:B------:R-:W-:Y:S01]  /*0d20*/  SEL R18, R18, 0xffffffc0, !P2 ;  /* 0xffffffc012127807 */ /* 0x000fe20005000000 */
[C---:B------:R-:W-:Y:S01]  /*0d30*/  IMAD.SHL.U32 R138, R141.reuse, 0x8, RZ ;  /* 0x000000088d8a7824 */ /* 0x040fe200078e00ff */
[----:B------:R-:W-:Y:S01]  /*0d40*/  LEA.HI R2, R141, R141, RZ, 0x1 ;  /* 0x0000008d8d027211 */ /* 0x000fe200078f08ff */
[----:B------:R-:W-:Y:S01]  /*0d50*/  IMAD R7, R7, -0x3, R144 ;  /* 0xfffffffd07077824 */ /* 0x000fe200078e0290 */
[----:B------:R-:W-:Y:S01]  /*0d60*/  LEA R17, R5, UR41, 0x1 ;  /* 0x0000002905117c11 */ /* 0x000fe2000f8e08ff */
[----:B------:R-:W-:Y:S01]  /*0d70*/  IMAD R8, R8, 0x10, R11 ;  /* 0x0000001008087824 */ /* 0x000fe200078e020b */
[----:B------:R-:W-:Y:S01]  /*0d80*/  LOP3.LUT R2, R2, 0x1ffffffe, RZ, 0xc0, !PT ;  /* 0x1ffffffe02027812 */ /* 0x000fe200078ec0ff */
[C---:B------:R-:W-:Y:S01]  /*0d90*/  VIADD R139, R138.reuse, 0x20 ;  /* 0x000000208a8b7836 */ /* 0x040fe20000000000 */
[----:B------:R-:W-:Y:S01]  /*0da0*/  LOP3.LUT R16, R9, 0x7ffffffc, RZ, 0xc0, !PT ;  /* 0x7ffffffc09107812 */ /* 0x000fe200078ec0ff */
[C---:B------:R-:W-:Y:S01]  /*0db0*/  VIADD R19, R17.reuse, 0x21800 ;  /* 0x0002180011137836 */ /* 0x040fe20000000000 */
[----:B------:R-:W-:Y:S01]  /*0dc0*/  SHF.R.S32.HI R142, RZ, 0x2, R0 ;  /* 0x00000002ff8e7819 */ /* 0x000fe20000011400 */
        /* <DEDUP_REMOVED lines=12> */
.L_x_1159:
[----:B------:R-:W-:Y:S01]  /*0e90*/  ULDC.64 UR8, c[0x0][0xa28] ;  /* 0x00028a0000087ab9 */ /* 0x000fe20000000a00 */
[----:B------:R-:W-:Y:S01]  /*0ea0*/  ULDC UR4, c[0x0][0x424] ;  /* 0x0001090000047ab9 */ /* 0x000fe20000000800 */
[----:B------:R-:W-:-:S04]  /*0eb0*/  UISETP.NE.U32.AND UP0, UPT, UR8, URZ, UPT ;  /* 0x0000003f0800728c */ /* 0x000fc8000bf05070 */
[----:B------:R-:W-:-:S03]  /*0ec0*/  UISETP.NE.AND.EX UP0, UPT, UR9, URZ, UPT, UP0 ;  /* 0x0000003f0900728c */ /* 0x000fc6000bf05300 */
[----:B------:R-:W-:Y:S02]  /*0ed0*/  ULDC.64 UR8, c[0x0][0xa18] ;  /* 0x0002860000087ab9 */ /* 0x000fe40000000a00 */
[----:B------:R-:W-:Y:S01]  /*0ee0*/  UISETP.NE.U32.AND UP1, UPT, UR8, URZ, UPT ;  /* 0x0000003f0800728c */ /* 0x000fe2000bf25070 */
[----:B------:R-:W-:-:S03]  /*0ef0*/  PLOP3.LUT P0, PT, PT, PT, UP0, 0x80, 0x0 ;  /* 0x000000000000781c */ /* 0x000fc60003f0f008 */
[----:B------:R-:W-:-:S03]  /*0f00*/  UISETP.NE.AND.EX UP1, UPT, UR9, URZ, UPT, UP1 ;  /* 0x0000003f0900728c */ /* 0x000fc6000bf25310 */
[----:B------:R-:W-:Y:S02]  /*0f10*/  @UP0 ULDC.64 UR8, c[0x0][0xa28] ;  /* 0x00028a0000080ab9 */ /* 0x000fe40000000a00 */
[----:B------:R-:W-:Y:S01]  /*0f20*/  @UP0 UIMAD.WIDE UR8, UR6, 0x4, UR8 ;  /* 0x00000004060808a5 */ /* 0x000fe2000f8e0208 */
[----:B------:R-:W-:-:S05]  /*0f30*/  PLOP3.LUT P2, PT, PT, PT, UP1, 0x80, 0x0 ;  /* 0x000000000000781c */ /* 0x000fca0003f4f018 */
[----:B------:R-:W-:Y:S01]  /*0f40*/  @UP1 ULDC.64 UR10, c[0x0][0xa18] ;  /* 0x00028600000a1ab9 */ /* 0x000fe20000000a00 */
[----:B01-3--:R-:W-:Y:S02]  /*0f50*/  IMAD.U32 R2, RZ, RZ, UR8 ;  /* 0x00000008ff027e24 */ /* 0x00bfe4000f8e00ff */
[----:B----4-:R-:W-:Y:S01]  /*0f60*/  IMAD.U32 R3, RZ, RZ, UR9 ;  /* 0x00000009ff037e24 */ /* 0x010fe2000f8e00ff */
[----:B------:R-:W-:-:S04]  /*0f70*/  @UP1 UIMAD.WIDE UR8, UR6, 0x4, UR10 ;  /* 0x00000004060818a5 */ /* 0x000fc8000f8e020a */
[----:B--2---:R-:W2:Y:S02]  /*0f80*/  @P0 LDG.E R2, desc[UR54][R2.64] ;  /* 0x0000003602020981 */ /* 0x004ea4000c1e1900 */
[----:B------:R-:W-:Y:S02]  /*0f90*/  IMAD.U32 R4, RZ, RZ, UR8 ;  /* 0x00000008ff047e24 */ /* 0x000fe4000f8e00ff */
[----:B------:R-:W-:Y:S01]  /*0fa0*/  IMAD.U32 R5, RZ, RZ, UR9 ;  /* 0x00000009ff057e24 */ /* 0x000fe2000f8e00ff */
[----:B------:R-:W-:-:S04]  /*0fb0*/  ULDC.64 UR8, c[0x0][0x418] ;  /* 0x0001060000087ab9 */ /* 0x000fc80000000a00 */
[----:B------:R-:W3:Y:S01]  /*0fc0*/  @P2 LDG.E R4, desc[UR54][R4.64] ;  /* 0x0000003604042981 */ /* 0x000ee2000c1e1900 */
[----:B------:R-:W-:Y:S01]  /*0fd0*/  UISETP.NE.U32.AND UP0, UPT, UR8, URZ, UPT ;  /* 0x0000003f0800728c */ /* 0x000fe2000bf05070 */
[----:B------:R-:W-:Y:S01]  /*0fe0*/  UMOV UR37, URZ ;  /* 0x0000003f00257c82 */ /* 0x000fe20008000000 */
[----:B------:R-:W-:Y:S02]  /*0ff0*/  UMOV UR40, UR7 ;  /* 0x0000000700287c82 */ /* 0x000fe40008000000 */
[----:B------:R-:W-:-:S03]  /*1000*/  UISETP.NE.AND.EX UP0, UPT, UR9, URZ, UPT, UP0 ;  /* 0x0000003f0900728c */ /* 0x000fc6000bf05300 */
[----:B------:R-:W-:Y:S01]  /*1010*/  ULDC.64 UR8, c[0x0][0xa20] ;  /* 0x0002880000087ab9 */ /* 0x000fe20000000a00 */
[----:B------:R-:W-:Y:S01]  /*1020*/  USEL UR4, UR4, 0x1, UP0 ;  /* 0x0000000104047887 */ /* 0x000fe20008000000 */
[----:B------:R-:W-:Y:S01]  /*1030*/  ISETP.NE.U32.AND P1, PT, RZ, UR8, PT ;  /* 0x00000008ff007c0c */ /* 0x000fe2000bf25070 */
[----:B------:R-:W-:Y:S02]  /*1040*/  ULDC UR8, c[0x0][0x2f0] ;  /* 0x0000bc0000087ab9 */ /* 0x000fe40000000800 */
[----:B------:R-:W-:Y:S01]  /*1050*/  UIMAD UR4, UR4, UR8, URZ ;  /* 0x00000008040472a4 */ /* 0x000fe2000f8e023f */
[----:B------:R-:W-:Y:S02]  /*1060*/  ISETP.NE.AND.EX P1, PT, RZ, UR9, PT, P1 ;  /* 0x00000009ff007c0c */ /* 0x000fe4000bf25310 */
[----:B--2---:R-:W-:Y:S02]  /*1070*/  @P0 R2UR UR37, R2 ;  /* 0x00000000022502ca */ /* 0x004fe400000e0000 */
[----:B---3--:R-:W-:Y:S01]  /*1080*/  @P2 R2UR UR46, R4 ;  /* 0x00000000042e22ca */ /* 0x008fe200000e0000 */
[----:B------:R-:W-:-:S14]  /*1090*/  @P2 BRA `(.L_x_1060) ;  /* 0x0000000000382947 */ /* 0x000fdc0003800000 */
[----:B------:R-:W-:Y:S01]  /*10a0*/  ULDC.64 UR8, c[0x0][0xa00] ;  /* 0x0002800000087ab9 */ /* 0x000fe20000000a00 */
[----:B------:R-:W-:Y:S01]  /*10b0*/  ULDC UR46, c[0x0][0x288] ;  /* 0x0000a200002e7ab9 */ /* 0x000fe20000000800 */
[----:B------:R-:W-:-:S04]  /*10c0*/  ISETP.NE.U32.AND P0, PT, RZ, UR8, PT ;  /* 0x00000008ff007c0c */ /* 0x000fc8000bf05070 */
[----:B------:R-:W-:-:S13]  /*10d0*/  ISETP.NE.AND.EX P0, PT, RZ, UR9, PT, P0 ;  /* 0x00000009ff007c0c */ /* 0x000fda000bf05300 */
[----:B------:R-:W-:Y:S05]  /*10e0*/  @!P0 BRA `(.L_x_1060) ;  /* 0x0000000000248947 */ /* 0x000fea0003800000 */
[----:B------:R-:W-:Y:S02]  /*10f0*/  ULDC.64 UR8, c[0x0][0xa00] ;  /* 0x0002800000087ab9 */ /* 0x000fe40000000a00 */
[----:B------:R-:W-:-:S06]  /*1100*/  UIMAD.WIDE UR8, UR6, 0x4, UR8 ;  /* 0x00000004060878a5 */ /* 0x000fcc000f8e0208 */
[----:B------:R-:W-:Y:S02]  /*1110*/  IMAD.U32 R2, RZ, RZ, UR8 ;  /* 0x00000008ff027e24 */ /* 0x000fe4000f8e00ff */
[----:B------:R-:W-:-:S05]  /*1120*/  IMAD.U32 R3, RZ, RZ, UR9 ;  /* 0x00000009ff037e24 */ /* 0x000fca000f8e00ff */
[----:B------:R-:W2:Y:S04]  /*1130*/  LDG.E R4, desc[UR54][R2.64] ;  /* 0x0000003602047981 */ /* 0x000ea8000c1e1900 */
[----:B------:R-:W3:Y:S01]  /*1140*/  LDG.E R0, desc[UR54][R2.64+0x4] ;  /* 0x0000043602007981 */ /* 0x000ee2000c1e1900 */
[----:B--2---:R-:W-:Y:S02]  /*1150*/  R2UR UR46, R4 ;  /* 0x00000000042e72ca */ /* 0x004fe400000e0000 */
[----:B---3--:R-:W-:-:S13]  /*1160*/  R2UR UR7, R0 ;  /* 0x00000000000772ca */ /* 0x008fda00000e0000 */
[----:B------:R-:W-:-:S12]  /*1170*/  UIADD3 UR46, -UR46, UR7, URZ ;  /* 0x000000072e2e7290 */ /* 0x000fd8000fffe13f */
.L_x_1060:
[----:B------:R-:W-:Y:S01]  /*1180*/  UMOV UR39, UR6 ;  /* 0x0000000600277c82 */ /* 0x000fe20008000000 */
[----:B------:R-:W-:Y:S05]  /*1190*/  @!P1 BRA `(.L_x_1061) ;  /* 0x00000000001c9947 */ /* 0x000fea0003800000 */
[----:B------:R-:W-:Y:S02]  /*11a0*/  ULDC.64 UR8, c[0x0][0xa20] ;  /* 0x0002880000087ab9 */ /* 0x000fe40000000a00 */
[----:B------:R-:W-:-:S06]  /*11b0*/  UIMAD.WIDE UR6, UR6, 0x4, UR8 ;  /* 0x00000004060678a5 */ /* 0x000fcc000f8e0208 */
[----:B------:R-:W-:Y:S02]  /*11c0*/  IMAD.U32 R2, RZ, RZ, UR6 ;  /* 0x00000006ff027e24 */ /* 0x000fe4000f8e00ff */
[----:B------:R-:W-:-:S05]  /*11d0*/  IMAD.U32 R3, RZ, RZ, UR7 ;  /* 0x00000007ff037e24 */ /* 0x000fca000f8e00ff */
[----:B------:R-:W2:Y:S02]  /*11e0*/  LDG.E R2, desc[UR54][R2.64] ;  /* 0x0000003602027981 */ /* 0x000ea4000c1e1900 */
[----:B--2---:R-:W-:Y:S01]  /*11f0*/  R2UR UR4, R2 ;  /* 0x00000000020472ca */ /* 0x004fe200000e0000 */
[----:B------:R-:W-:-:S14]  /*1200*/  BRA `(.L_x_1062) ;  /* 0x0000000000347947 */ /* 0x000fdc0003800000 */
.L_x_1061:
[----:B------:R-:W-:Y:S02]  /*1210*/  ULDC.64 UR8, c[0x0][0xa08] ;  /* 0x0002820000087ab9 */ /* 0x000fe40000000a00 */
        /* <DEDUP_REMOVED lines=12> */
.L_x_1062:
[----:B------:R-:W-:Y:S01]  /*12e0*/  ULDC UR6, c[0x0][0x448] ;  /* 0x0001120000067ab9 */ /* 0x000fe20000000800 */
[----:B------:R-:W-:Y:S02]  /*12f0*/  UIMAD UR38, UR5, 0xc0, URZ ;  /* 0x000000c0052678a4 */ /* 0x000fe4000f8e023f */
[----:B------:R-:W-:Y:S02]  /*1300*/  UISETP.NE.AND UP0, UPT, UR6, 0x1, UPT ;  /* 0x000000010600788c */ /* 0x000fe4000bf05270 */
[----:B------:R-:W-:Y:S02]  /*1310*/  UIADD3 UR8, UR38, 0xbf, URZ ;  /* 0x000000bf26087890 */ /* 0x000fe4000fffe03f */
[----:B------:R-:W-:Y:S02]  /*1320*/  UIADD3 UR37, -UR37, UR4, URZ ;  /* 0x0000000425257290 */ /* 0x000fe4000fffe13f */
[----:B------:R-:W-:Y:S01]  /*1330*/  UP2UR UR52, UPR, URZ, 0x1 ;  /* 0x000000013f347883 */ /* 0x000fe20008000000 */
[----:B------:R-:W-:Y:S01]  /*1340*/  ULDC.64 UR4, c[0x0][0x9e0] ;  /* 0x0002780000047ab9 */ /* 0x000fe20000000a00 */
[----:B------:R-:W-:-:S03]  /*1350*/  UIADD3 UR9, UR37, 0x1, -UR46 ;  /* 0x0000000125097890 */ /* 0x000fc6000fffe82e */
[----:B------:R-:W-:Y:S01]  /*1360*/  @UP0 ULDC UR6, c[0x0][0x44c] ;  /* 0x0001130000060ab9 */ /* 0x000fe20000000800 */
[----:B------:R-:W-:Y:S01]  /*1370*/  @UP0 ULDC UR10, c[0x0][0x450] ;  /* 0x00011400000a0ab9 */ /* 0x000fe20000000800 */
[----:B------:R-:W-:-:S04]  /*1380*/  UIMAD.WIDE.U32 UR6, UR8, UR6, URZ ;  /* 0x00000006080672a5 */ /* 0x000fc8000f8e003f */
[----:B------:R-:W-:Y:S02]  /*1390*/  @UP0 USHF.R.U32.HI UR8, URZ, UR10, UR7 ;  /* 0x0000000a3f080299 */ /* 0x000fe40008011607 */
[----:B------:R-:W-:Y:S02]  /*13a0*/  UISETP.GE.AND UP0, UPT, UR5, 0x1, UPT ;  /* 0x000000010500788c */ /* 0x000fe4000bf06270 */
[----:B------:R-:W-:Y:S02]  /*13b0*/  UIADD3 UR8, UR9, UR8, URZ ;  /* 0x0000000809087290 */ /* 0x000fe4000fffe03f */
[----:B------:R-:W-:Y:S02]  /*13c0*/  UP2UR UR51, UPR, URZ, 0x1 ;  /* 0x000000013f337883 */ /* 0x000fe40008000000 */
[----:B------:R-:W-:Y:S01]  /*13d0*/  PLOP3.LUT P0, PT, PT, PT, UP0, 0x40, 0x0 ;  /* 0x000000000000781c */ /* 0x000fe20003f0e808 */
[----:B------:R-:W-:-:S06]  /*13e0*/  UIADD3 UR4, UR8, UR4, URZ ;  /* 0x0000000408047290 */ /* 0x000fcc000fffe03f */
[----:B------:R-:W-:-:S06]  /*13f0*/  IMAD.U32 R0, RZ, RZ, UR4 ;  /* 0x00000004ff007e24 */ /* 0x000fcc000f8e00ff */
        /* <DEDUP_REMOVED lines=11> */
.L_x_1064:
[----:B------:R-:W-:-:S11]  /*14b0*/  UISETP.NE.AND UP0, UPT, UR5, 0x1, UPT ;  /* 0x000000010500788c */ /* 0x000fd6000bf05270 */
[----:B------:R-:W-:Y:S02]  /*14c0*/  @UP0 ULDC.64 UR8, c[0x0][0x9e8] ;  /* 0x00027a0000080ab9 */ /* 0x000fe40000000a00 */
[----:B------:R-:W-:-:S04]  /*14d0*/  UIMAD.WIDE.U32 UR6, UR4, UR8, URZ ;  /* 0x00000008040672a5 */ /* 0x000fc8000f8e003f */
[----:B------:R-:W-:-:S12]  /*14e0*/  @UP0 USHF.R.U32.HI UR4, URZ, UR9, UR7 ;  /* 0x000000093f040299 */ /* 0x000fd80008011607 */
.L_x_1065:
[----:B------:R-:W-:-:S06]  /*14f0*/  UIMAD UR4, UR4, UR5, UR5 ;  /* 0x00000005040472a4 */ /* 0x000fcc000f8e0205 */
[----:B------:R-:W-:-:S07]  /*1500*/  VIMNMX R0, R0, UR4, PT ;  /* 0x0000000400007c48 */ /* 0x000fce000bfe0100 */
.L_x_1063:
[----:B------:R-:W-:Y:S01]  /*1510*/  UISETP.NE.AND UP0, UPT, UR52, URZ, UPT ;  /* 0x0000003f3400728c */ /* 0x000fe2000bf05270 */
[----:B------:R-:W-:Y:S01]  /*1520*/  VIADD R0, R0, 0x7f ;  /* 0x0000007f00007836 */ /* 0x000fe20000000000 */
[----:B------:R-:W-:Y:S01]  /*1530*/  UMOV UR9, UR38 ;  /* 0x0000002600097c82 */ /* 0x000fe20008000000 */
[----:B------:R-:W-:Y:S02]  /*1540*/  UIADD3 UR4, UR37, 0x7f, URZ ;  /* 0x0000007f25047890 */ /* 0x000fe4000fffe03f */
[----:B------:R-:W-:Y:S01]  /*1550*/  UIADD3 UR56, UR37, -UR46, URZ ;  /* 0x8000002e25387290 */ /* 0x000fe2000fffe03f */
        /* <DEDUP_REMOVED lines=27> */
.L_x_1067:
[----:B------:R-:W-:-:S11]  /*1710*/  UISETP.NE.AND UP0, UPT, UR5, 0x1, UPT ;  /* 0x000000010500788c */ /* 0x000fd6000bf05270 */
[----:B------:R-:W-:Y:S02]  /*1720*/  @UP0 ULDC.64 UR10, c[0x0][0x9e8] ;  /* 0x00027a00000a0ab9 */ /* 0x000fe40000000a00 */
[----:B------:R-:W-:-:S04]  /*1730*/  UIMAD.WIDE.U32 UR6, UR4, UR10, URZ ;  /* 0x0000000a040672a5 */ /* 0x000fc8000f8e003f */
[----:B------:R-:W-:-:S12]  /*1740*/  @UP0 USHF.R.U32.HI UR4, URZ, UR11, UR7 ;  /* 0x0000000b3f040299 */ /* 0x000fd80008011607 */
.L_x_1068:
[----:B------:R-:W-:-:S04]  /*1750*/  UIMAD UR4, UR4, UR5, URZ ;  /* 0x00000005040472a4 */ /* 0x000fc8000f8e023f */
[----:B------:R-:W-:-:S04]  /*1760*/  UISETP.LT.AND UP0, UPT, UR9, UR4, UPT ;  /* 0x000000040900728c */ /* 0x000fc8000bf01270 */
[----:B------:R-:W-:-:S12]  /*1770*/  USEL UR9, UR9, UR4, !UP0 ;  /* 0x0000000409097287 */ /* 0x000fd8000c000000 */
.L_x_1066:
[----:B------:R-:W-:Y:S01]  /*1780*/  USHF.R.S32.HI UR4, URZ, 0x1f, UR9 ;  /* 0x0000001f3f047899 */ /* 0x000fe20008011409 */
[----:B------:R-:W-:Y:S01]  /*1790*/  PLOP3.LUT P0, PT, PT, PT, PT, 0x80, 0x0 ;  /* 0x000000000000781c */ /* 0x000fe20003f0f070 */
[----:B------:R-:W-:Y:S01]  /*17a0*/  IMAD.MOV.U32 R0, RZ, RZ, RZ ;  /* 0x000000ffff007224 */ /* 0x000fe200078e00ff */
[----:B------:R-:W-:Y:S01]  /*17b0*/  CS2R R134, SRZ ;  /* 0x0000000000867805 */ /* 0x000fe2000001ff00 */
[----:B------:R-:W-:Y:S01]  /*17c0*/  ULEA.HI UR4, UR4, UR9, URZ, 0x7 ;  /* 0x0000000904047291 */ /* 0x000fe2000f8f383f */
[----:B------:R-:W-:Y:S01]  /*17d0*/  IMAD.MOV.U32 R2, RZ, RZ, RZ ;  /* 0x000000ffff027224 */ /* 0x000fe200078e00ff */
[----:B------:R-:W-:Y:S02]  /*17e0*/  CS2R R132, SRZ ;  /* 0x0000000000847805 */ /* 0x000fe4000001ff00 */
[----:B------:R-:W-:Y:S01]  /*17f0*/  CS2R R130, SRZ ;  /* 0x0000000000827805 */ /* 0x000fe2000001ff00 */
[----:B------:R-:W-:Y:S01]  /*1800*/  USHF.R.S32.HI UR4, URZ, 0x7, UR4 ;  /* 0x000000073f047899 */ /* 0x000fe20008011404 */
[----:B------:R-:W-:-:S02]  /*1810*/  CS2R R128, SRZ ;  /* 0x0000000000807805 */ /* 0x000fc4000001ff00 */
[----:B------:R-:W-:Y:S01]  /*1820*/  CS2R R26, SRZ ;  /* 0x00000000001a7805 */ /* 0x000fe2000001ff00 */
[----:B------:R-:W-:Y:S01]  /*1830*/  IMAD.MOV.U32 R126, RZ, RZ, RZ ;  /* 0x000000ffff7e7224 */ /* 0x000fe200078e00ff */
[----:B------:R-:W-:Y:S01]  /*1840*/  UISETP.LT.AND UP0, UPT, URZ, UR4, UPT ;  /* 0x000000043f00728c */ /* 0x000fe2000bf01270 */
[----:B------:R-:W-:Y:S01]  /*1850*/  IMAD.MOV.U32 R125, RZ, RZ, RZ ;  /* 0x000000ffff7d7224 */ /* 0x000fe200078e00ff */
[----:B------:R-:W-:Y:S02]  /*1860*/  CS2R R122, SRZ ;  /* 0x00000000007a7805 */ /* 0x000fe4000001ff00 */
[----:B------:R-:W-:Y:S01]  /*1870*/  CS2R R120, SRZ ;  /* 0x0000000000787805 */ /* 0x000fe2000001ff00 */
[----:B------:R-:W-:Y:S01]  /*1880*/  USEL UR36, URZ, UR4, !UP0 ;  /* 0x000000043f247287 */ /* 0x000fe2000c000000 */
[----:B------:R-:W-:Y:S02]  /*1890*/  CS2R R118, SRZ ;  /* 0x0000000000767805 */ /* 0x000fe4000001ff00 */
        /* <DEDUP_REMOVED lines=15> */
[----:B------:R-:W-:Y:S02]  /*1990*/  IMAD.MOV.U32 R89, RZ, RZ, RZ ;  /* 0x000000ffff597224 */ /* 0x000fe400078e00ff */
        /* <DEDUP_REMOVED lines=34> */
.L_x_1070:
        /* <DEDUP_REMOVED lines=9> */
.L_x_1252:
[----:B------:R-:W-:Y:S05]  /*1c50*/  @!P0 BRA `(.L_x_1072) ;  /* 0x0000000000048947 */ /* 0x000fea0003800000 */
[----:B------:R-:W-:Y:S01]  /*1c60*/  BPT.TRAP 0x1 ;  /* 0x000000040000795c */ /* 0x000fe20000300000 */
.L_x_1072:
[----:B------:R-:W-:Y:S02]  /*1c70*/  IMAD.U32 R6, RZ, RZ, UR47 ;  /* 0x0000002fff067e24 */ /* 0x000fe4000f8e00ff */
[----:B0-----:R-:W-:-:S03]  /*1c80*/  IMAD.U32 R3, RZ, RZ, UR48 ;  /* 0x00000030ff037e24 */ /* 0x001fc6000f8e00ff */
[----:B------:R-:W-:Y:S02]  /*1c90*/  LEA R6, R6, UR41, 0x3 ;  /* 0x0000002906067c11 */ /* 0x000fe4000f8e18ff */
[----:B------:R-:W-:-:S04]  /*1ca0*/  SHF.L.U32 R3, R3, 0x1f, RZ ;  /* 0x0000001f03037819 */ /* 0x000fc800000006ff */
[----:B------:R0:W1:Y:S01]  /*1cb0*/  SYNCS.PHASECHK.TRANS64.TRYWAIT P1, [R6+URZ+0x2d830], R3 ;  /* 0x02d83003060075a7 */ /* 0x000062000802017f */
[----:B------:R-:W-:Y:S05]  /*1cc0*/  @!P0 BRA `(.L_x_1073) ;  /* 0x0000000000048947 */ /* 0x000fea0003800000 */
[----:B------:R-:W-:Y:S01]  /*1cd0*/  BPT.TRAP 0x1 ;  /* 0x000000040000795c */ /* 0x000fe20000300000 */
.L_x_1073:
[----:B-1----:R-:W-:Y:S05]  /*1ce0*/  @P1 BRA `(.L_x_1074) ;  /* 0x0000000000081947 */ /* 0x002fea0003800000 */
[----:B------:R-:W1:Y:S02]  /*1cf0*/  SYNCS.PHASECHK.TRANS64.TRYWAIT P1, [R6+URZ+0x2d830], R3 ;  /* 0x02d83003060075a7 */ /* 0x000e64000802017f */
[----:B-1----:R-:W-:Y:S05]  /*1d00*/  @!P1 BRA `(.L_x_1075) ;  /* 0x0000015c002c9947 */ /* 0x002fea0003800000 */
.L_x_1074:
        /* <DEDUP_REMOVED lines=49> */
.L_x_1076:
[----:B------:R-:W-:Y:S01]  /*2020*/  UISETP.NE.AND UP1, UPT, UR52, URZ, UPT ;  /* 0x0000003f3400728c */ /* 0x000fe2000bf25270 */
[----:B------:R-:W-:Y:S01]  /*2030*/  R2UR UR6, R6 ;  /* 0x00000000060672ca */ /* 0x000fe200000e0000 */
[----:B------:R-:W-:Y:S01]  /*2040*/  ULDC UR7, c[0x0][0x9d8] ;  /* 0x0002760000077ab9 */ /* 0x000fe20000000800 */
[----:B------:R-:W-:Y:S02]  /*2050*/  IMAD.MOV.U32 R7, RZ, RZ, -0x80 ;  /* 0xffffff80ff077424 */ /* 0x000fe400078e00ff */
[----:B------:R-:W-:Y:S01]  /*2060*/  FMUL.FTZ R89, R25, UR7 ;  /* 0x0000000719597c20 */ /* 0x000fe20008410000 */
[----:B------:R-:W-:Y:S01]  /*2070*/  FMUL.FTZ R25, R54, UR7 ;  /* 0x0000000736197c20 */ /* 0x000fe20008410000 */
[----:B------:R-:W-:Y:S01]  /*2080*/  PLOP3.LUT P1, PT, PT, PT, UP1, 0x80, 0x0 ;  /* 0x000000000000781c */ /* 0x000fe20003f2f018 */
[----:B------:R-:W-:Y:S01]  /*2090*/  FMUL.FTZ R54, R68, UR7 ;  /* 0x0000000744367c20 */ /* 0x000fe20008410000 */
[----:B------:R-:W-:Y:S01]  /*20a0*/  PLOP3.LUT P2, PT, PT, PT, UP1, 0x80, 0x0 ;  /* 0x000000000000781c */ /* 0x000fe20003f4f018 */
[----:B------:R-:W-:-:S02]  /*20b0*/  VIADD R68, R137, UR38 ;  /* 0x0000002689447c36 */ /* 0x000fc40008000000 */
[----:B------:R-:W-:Y:S01]  /*20c0*/  FMUL.FTZ R12, R42, UR7 ;  /* 0x000000072a0c7c20 */ /* 0x000fe20008410000 */
[----:B------:R-:W-:Y:S01]  /*20d0*/  @UP1 ULDC UR10, c[0x0][0x44c] ;  /* 0x00011300000a1ab9 */ /* 0x000fe20000000800 */
[----:B------:R-:W-:Y:S01]  /*20e0*/  FMUL.FTZ R42, R44, UR7 ;  /* 0x000000072c2a7c20 */ /* 0x000fe20008410000 */
[----:B------:R-:W-:Y:S01]  /*20f0*/  FMUL.FTZ R44, R48, UR7 ;  /* 0x00000007302c7c20 */ /* 0x000fe20008410000 */
[----:B------:R-:W-:Y:S01]  /*2100*/  FMUL.FTZ R92, R32, UR7 ;  /* 0x00000007205c7c20 */ /* 0x000fe20008410000 */
[----:B------:R-:W-:Y:S01]  /*2110*/  FMUL.FTZ R48, R56, UR7 ;  /* 0x0000000738307c20 */ /* 0x000fe20008410000 */
[----:B------:R-:W-:Y:S01]  /*2120*/  FMUL.FTZ R32, R71, UR7 ;  /* 0x0000000747207c20 */ /* 0x000fe20008410000 */
[----:B------:R-:W-:Y:S01]  /*2130*/  UIADD3 UR6, UR6, 0x2d840, URZ ;  /* 0x0002d84006067890 */ /* 0x000fe2000fffe03f */
[----:B------:R-:W-:Y:S01]  /*2140*/  IMAD R71, R88, R7, 0x80 ;  /* 0x0000008058477424 */ /* 0x000fe200078e0207 */
[----:B------:R-:W-:Y:S01]  /*2150*/  UISETP.NE.AND UP0, UPT, UR51, URZ, UPT ;  /* 0x0000003f3300728c */ /* 0x000fe2000bf05270 */
[----:B01----:R-:W-:Y:S01]  /*2160*/  @P1 IMAD.HI.U32 R6, R68, UR10, RZ ;  /* 0x0000000a44061c27 */ /* 0x003fe2000f8e00ff */
[----:B------:R-:W-:-:S03]  /*2170*/  @UP1 ULDC UR10, c[0x0][0x450] ;  /* 0x00011400000a1ab9 */ /* 0x000fc60000000800 */
[----:B------:R-:W-:Y:S01]  /*2180*/  FMUL.FTZ R13, R43, UR7 ;  /* 0x000000072b0d7c20 */ /* 0x000fe20008410000 */
[----:B------:R-:W-:Y:S01]  /*2190*/  FMUL.FTZ R14, R46, UR7 ;  /* 0x000000072e0e7c20 */ /* 0x000fe20008410000 */
[----:B------:R-:W-:Y:S01]  /*21a0*/  FMUL.FTZ R15, R47, UR7 ;  /* 0x000000072f0f7c20 */ /* 0x000fe20008410000 */
[----:B------:R-:W-:Y:S01]  /*21b0*/  @P2 SHF.R.U32.HI R68, RZ, UR10, R6 ;  /* 0x0000000aff442c19 */ /* 0x000fe20008011606 */
[----:B------:R-:W-:Y:S01]  /*21c0*/  FMUL.FTZ R3, R24, UR7 ;  /* 0x0000000718037c20 */ /* 0x000fe20008410000 */
[----:B------:R-:W-:Y:S01]  /*21d0*/  FMUL.FTZ R4, R30, UR7 ;  /* 0x000000071e047c20 */ /* 0x000fe20008410000 */
[----:B------:R-:W-:Y:S01]  /*21e0*/  FMUL.FTZ R5, R31, UR7 ;  /* 0x000000071f057c20 */ /* 0x000fe20008410000 */
[----:B------:R-:W-:Y:S01]  /*21f0*/  FMUL.FTZ R43, R45, UR7 ;  /* 0x000000072d2b7c20 */ /* 0x000fe20008410000 */
[----:B------:R-:W0:Y:S01]  /*2200*/  SHFL.IDX PT, R56, R68, RZ, 0x1c1f ;  /* 0x001c1fff44387589 */ /* 0x000e2200000e0000 */
        /* <DEDUP_REMOVED lines=24> */
[----:B------:R-:W-:-:S02]  /*2390*/  VIADD R7, R71, 0x1 ;  /* 0x0000000147077836 */ /* 0x000fc40000000000 */
        /* <DEDUP_REMOVED lines=27> */
[----:B------:R-:W-:Y:S01]  /*2550*/  IMAD.U32 R57, RZ, RZ, UR46 ;  /* 0x0000002eff397e24 */ /* 0x000fe2000f8e00ff */
[----:B------:R-:W1:Y:S01]  /*2560*/  MUFU.TANH R3, R3 ;  /* 0x0000000300037308 */ /* 0x000e620000002400 */
[----:B------:R-:W-:Y:S01]  /*2570*/  ULDC UR35, c[0x0][0x9dc] ;  /* 0x0002770000237ab9 */ /* 0x000fe20000000800 */
[----:B------:R-:W-:Y:S01]  /*2580*/  SYNCS.ARRIVE.TRANS64.RED.A1T0 RZ, [UR6], RZ ;  /* 0x000000ffffff79a7 */ /* 0x000fe20008100406 */
[----:B------:R-:W-:Y:S01]  /*2590*/  ULOP3.LUT UR6, URZ, UR35, URZ, 0x33, !UPT ;  /* 0x000000233f067292 */ /* 0x000fe2000f8e333f */
[----:B------:R-:W-:Y:S01]  /*25a0*/  IADD3 R6, -R57, UR37, R6 ;  /* 0x0000002539067c10 */ /* 0x000fe2000fffe106 */
[----:B------:R-:W-:Y:S01]  /*25b0*/  VIADD R7, R71, UR37 ;  /* 0x0000002547077c36 */ /* 0x000fe20008000000 */
[----:B------:R-:W-:Y:S01]  /*25c0*/  ULDC UR14, c[0x0][0x9e0] ;  /* 0x00027800000e7ab9 */ /* 0x000fe20000000800 */
[----:B------:R-:W-:Y:S01]  /*25d0*/  LEA R72, R88, 0xffffff80, 0x7 ;  /* 0xffffff8058487811 */ /* 0x000fe200078e38ff */
[----:B------:R-:W2:Y:S01]  /*25e0*/  MUFU.TANH R89, R89 ;  /* 0x0000005900597308 */ /* 0x000ea20000002400 */
[----:B------:R-:W-:-:S02]  /*25f0*/  IMAD R73, R16, -0x2, R7 ;  /* 0xfffffffe10497824 */ /* 0x000fc400078e0207 */
[C---:B------:R-:W-:Y:S02]  /*2600*/  VIADD R74, R6.reuse, UR14 ;  /* 0x0000000e064a7c36 */ /* 0x040fe40008000000 */
[----:B------:R-:W-:-:S03]  /*2610*/  VIADD R75, R6, UR6 ;  /* 0x00000006064b7c36 */ /* 0x000fc60008000000 */
[----:B------:R-:W3:Y:S01]  /*2620*/  MUFU.TANH R0, R0 ;  /* 0x0000000000007308 */ /* 0x000ee20000002400 */
[----:B0-----:R-:W-:Y:S01]  /*2630*/  VIADDMNMX R69, R56, R74, R73, PT ;  /* 0x0000004a38457246 */ /* 0x001fe20003800149 */
[----:B------:R-:W-:-:S06]  /*2640*/  IMAD.IADD R70, R75, 0x1, R56 ;  /* 0x000000014b467824 */ /* 0x000fcc00078e0238 */
[----:B------:R-:W0:Y:S08]  /*2650*/  MUFU.TANH R2, R2 ;  /* 0x0000000200027308 */ /* 0x000e300000002400 */
        /* <DEDUP_REMOVED lines=61> */
[----:B------:R-:W-:Y:S01]  /*2a30*/  IMAD.U32 R57, RZ, RZ, UR46 ;  /* 0x0000002eff397e24 */ /* 0x000fe2000f8e00ff */
[----:B------:R-:W-:Y:S04]  /*2a40*/  BSSY B0, `(.L_x_1078) ;  /* 0x0000013000007945 */ /* 0x000fe80003800000 */
[----:B------:R-:W-:-:S04]  /*2a50*/  IADD3 R57, -R57, UR37, R56 ;  /* 0x0000002539397c10 */ /* 0x000fc8000fffe138 */
        /* <DEDUP_REMOVED lines=11> */
.L_x_1079:
[----:B------:R-:W-:Y:S02]  /*2b10*/  ULDC UR6, c[0x0][0x9e4] ;  /* 0x0002790000067ab9 */ /* 0x000fe40000000800 */
[----:B------:R-:W-:-:S05]  /*2b20*/  IMAD.U32 R56, RZ, RZ, UR6 ;  /* 0x00000006ff387e24 */ /* 0x000fca000f8e00ff */
[----:B------:R-:W-:-:S13]  /*2b30*/  ISETP.NE.AND P1, PT, R56, 0x1, PT ;  /* 0x000000013800780c */ /* 0x000fda0003f25270 */
[----:B------:R-:W1:Y:S02]  /*2b40*/  @P1 LDC.64 R6, c[0x0][0x9e8] ;  /* 0x00027a00ff061b82 */ /* 0x000e640000000a00 */
[----:B-1----:R-:W-:-:S05]  /*2b50*/  @P1 IMAD.HI.U32 R6, R57, R6, RZ ;  /* 0x0000000639061227 */ /* 0x002fca00078e00ff */
[----:B------:R-:W-:-:S07]  /*2b60*/  @P1 SHF.R.U32.HI R57, RZ, R7, R6 ;  /* 0x00000007ff391219 */ /* 0x000fce0000011606 */
.L_x_1080:
[----:B------:R-:W-:Y:S05]  /*2b70*/  BSYNC B0 ;  /* 0x0000000000007941 */ /* 0x000fea0003800000 */
.L_x_1078:
[----:B------:R-:W-:-:S04]  /*2b80*/  IMAD R57, R57, R56, -R72 ;  /* 0x0000003839397224 */ /* 0x000fc800078e0a48 */
[----:B------:R-:W-:-:S05]  /*2b90*/  IMAD R57, R16, -0x2, R57 ;  /* 0xfffffffe10397824 */ /* 0x000fca00078e0239 */
[----:B------:R-:W-:Y:S02]  /*2ba0*/  VIADDMNMX R69, R57, R56, R69, PT ;  /* 0x0000003839457246 */ /* 0x000fe40003800145 */
[----:B------:R-:W-:-:S07]  /*2bb0*/  VIMNMX R70, R70, R57, !PT ;  /* 0x0000003946467248 */ /* 0x000fce0007fe0100 */
.L_x_1077:
        /* <DEDUP_REMOVED lines=13> */
[----:B------:R-:W-:-:S02]  /*2c90*/  FSEL R89, R89, -INF , !P4 ;  /* 0xff80000059597808 */ /* 0x000fc40006000000 */
[----:B------:R-:W-:Y:S02]  /*2ca0*/  FSEL R90, R90, -INF , !P3 ;  /* 0xff8000005a5a7808 */ /* 0x000fe40005800000 */
[C---:B------:R-:W-:Y:S02]  /*2cb0*/  ISETP.GT.AND P4, PT, R70.reuse, 0x9, !P6 ;  /* 0x000000094600780c */ /* 0x040fe40007784270 */
[----:B------:R-:W-:Y:S02]  /*2cc0*/  @P5 LOP3.LUT R23, R23, 0x8, RZ, 0xfc, !PT ;  /* 0x0000000817175812 */ /* 0x000fe400078efcff */
[----:B------:R-:W-:Y:S02]  /*2cd0*/  ISETP.GT.AND P3, PT, R70, 0x10, !P5 ;  /* 0x000000104600780c */ /* 0x000fe40006f64270 */
[----:B------:R-:W-:Y:S02]  /*2ce0*/  ISETP.GE.AND P5, PT, R71, 0x12, PT ;  /* 0x000000124700780c */ /* 0x000fe40003fa6270 */
[----:B------:R-:W-:-:S02]  /*2cf0*/  ISETP.LT.OR P4, PT, R69, 0xa, P4 ;  /* 0x0000000a4500780c */ /* 0x000fc40002781670 */
[----:B------:R-:W-:Y:S02]  /*2d00*/  ISETP.LT.OR P3, PT, R69, 0x11, P3 ;  /* 0x000000114500780c */ /* 0x000fe40001f61670 */
[----:B0-----:R-:W-:Y:S02]  /*2d10*/  FSEL R91, R91, -INF , !P4 ;  /* 0xff8000005b5b7808 */ /* 0x001fe40006000000 */
        /* <DEDUP_REMOVED lines=180> */
.L_x_1083:
[----:B------:R-:W-:Y:S02]  /*3860*/  ULDC UR6, c[0x0][0x9e4] ;  /* 0x0002790000067ab9 */ /* 0x000fe40000000800 */
[----:B------:R-:W-:-:S05]  /*3870*/  IMAD.U32 R68, RZ, RZ, UR6 ;  /* 0x00000006ff447e24 */ /* 0x000fca000f8e00ff */
[----:B------:R-:W-:-:S13]  /*3880*/  ISETP.NE.AND P6, PT, R68, 0x1, PT ;  /* 0x000000014400780c */ /* 0x000fda0003fc5270 */
[----:B------:R-:W0:Y:S02]  /*3890*/  @P6 LDC.64 R6, c[0x0][0x9e8] ;  /* 0x00027a00ff066b82 */ /* 0x000e240000000a00 */
[----:B0-----:R-:W-:-:S05]  /*38a0*/  @P6 IMAD.HI.U32 R6, R65, R6, RZ ;  /* 0x0000000641066227 */ /* 0x001fca00078e00ff */
[----:B------:R-:W-:-:S07]  /*38b0*/  @P6 SHF.R.U32.HI R65, RZ, R7, R6 ;  /* 0x00000007ff416219 */ /* 0x000fce0000011606 */
.L_x_1084:
[----:B------:R-:W-:Y:S05]  /*38c0*/  BSYNC B0 ;  /* 0x0000000000007941 */ /* 0x000fea0003800000 */
.L_x_1082:
[----:B------:R-:W-:-:S04]  /*38d0*/  IMAD R65, R65, R68, -R72 ;  /* 0x0000004441417224 */ /* 0x000fc800078e0a48 */
[----:B------:R-:W-:-:S05]  /*38e0*/  IMAD R65, R16, -0x2, R65 ;  /* 0xfffffffe10417824 */ /* 0x000fca00078e0241 */
[----:B------:R-:W-:Y:S02]  /*38f0*/  VIADDMNMX R55, R65, R68, R55, PT ;  /* 0x0000004441377246 */ /* 0x000fe40003800137 */
[----:B------:R-:W-:-:S07]  /*3900*/  VIMNMX R64, R64, R65, !PT ;  /* 0x0000004140407248 */ /* 0x000fce0007fe0100 */
.L_x_1081:
[C---:B------:R-:W-:Y:S01]  /*3910*/  ISETP.GT.AND P1, PT, R64.reuse, 0x1, !P1 ;  /* 0x000000014000780c */ /* 0x040fe20004f24270 */
[----:B------:R-:W-:Y:S01]  /*3920*/  ULDC UR33, c[0x0][0x988] ;  /* 0x0002620000217ab9 */ /* 0x000fe20000000800 */
[----:B------:R-:W-:Y:S01]  /*3930*/  LOP3.LUT P6, RZ, R23, 0x4, RZ, 0xc0, !PT ;  /* 0x0000000417ff7812 */ /* 0x000fe200078cc0ff */
[----:B------:R-:W-:Y:S01]  /*3940*/  UISETP.NE.AND UP1, UPT, UR52, URZ, UPT ;  /* 0x0000003f3400728c */ /* 0x000fe2000bf25270 */
[----:B------:R-:W-:Y:S01]  /*3950*/  ISETP.LT.OR P1, PT, R55, 0x2, P1 ;  /* 0x000000023700780c */ /* 0x000fe20000f21670 */
[----:B------:R-:W-:Y:S01]  /*3960*/  UISETP.NE.AND UP0, UPT, UR51, URZ, UPT ;  /* 0x0000003f3300728c */ /* 0x000fe2000bf05270 */
[----:B------:R-:W-:Y:S01]  /*3970*/  ISETP.GT.AND P2, PT, R64, 0x8, !P2 ;  /* 0x000000084000780c */ /* 0x000fe20005744270 */
[----:B------:R-:W-:Y:S01]  /*3980*/  UMOV UR10, UR38 ;  /* 0x00000026000a7c82 */ /* 0x000fe20008000000 */
[----:B------:R-:W-:Y:S02]  /*3990*/  FSEL R2, R2, -INF , !P1 ;  /* 0xff80000002027808 */ /* 0x000fe40004800000 */
[----:B------:R-:W-:-:S02]  /*39a0*/  ISETP.GT.AND P1, PT, R64, 0x9, !P6 ;  /* 0x000000094000780c */ /* 0x000fc40007724270 */
[C---:B------:R-:W-:Y:S02]  /*39b0*/  ISETP.LT.OR P2, PT, R55.reuse, 0x9, P2 ;  /* 0x000000093700780c */ /* 0x040fe40001741670 */
[----:B------:R-:W-:Y:S01]  /*39c0*/  ISETP.LT.OR P1, PT, R55, 0xa, P1 ;  /* 0x0000000a3700780c */ /* 0x000fe20000f21670 */
[----:B------:R-:W-:Y:S01]  /*39d0*/  @UP1 ULDC UR6, c[0x0][0x44c] ;  /* 0x0001130000061ab9 */ /* 0x000fe20000000800 */
[----:B------:R-:W-:Y:S01]  /*39e0*/  FSEL R4, R4, -INF , !P2 ;  /* 0xff80000004047808 */ /* 0x000fe20005000000 */
[----:B------:R-:W-:Y:S01]  /*39f0*/  UIMAD.WIDE.U32 UR6, UR38, UR6, URZ ;  /* 0x00000006260672a5 */ /* 0x000fe2000f8e003f */
[----:B------:R-:W-:Y:S01]  /*3a00*/  FSEL R5, R5, -INF , !P1 ;  /* 0xff80000005057808 */ /* 0x000fe20004800000 */
[----:B------:R-:W-:Y:S01]  /*3a10*/  @UP1 ULDC UR11, c[0x0][0x450] ;  /* 0x00011400000b1ab9 */ /* 0x000fe20000000800 */
[C---:B------:R-:W-:Y:S01]  /*3a20*/  LOP3.LUT P1, RZ, R23.reuse, 0x8, RZ, 0xc0, !PT ;  /* 0x0000000817ff7812 */ /* 0x040fe2000782c0ff */
[----:B------:R-:W-:Y:S01]  /*3a30*/  @UP1 USHF.R.U32.HI UR10, URZ, UR11, UR7 ;  /* 0x0000000b3f0a1299 */ /* 0x000fe20008011607 */
[----:B------:R-:W-:-:S02]  /*3a40*/  LOP3.LUT P2, RZ, R23, 0x40000, RZ, 0xc0, !PT ;  /* 0x0004000017ff7812 */ /* 0x000fc4000784c0ff */
[----:B------:R-:W-:Y:S01]  /*3a50*/  ISETP.GT.AND P1, PT, R64, 0x10, !P1 ;  /* 0x000000104000780c */ /* 0x000fe20004f24270 */
[----:B------:R-:W-:Y:S01]  /*3a60*/  UIADD3 UR56, UR56, UR10, URZ ;  /* 0x0000000a38387290 */ /* 0x000fe2000fffe03f */
[----:B------:R-:W-:Y:S02]  /*3a70*/  LOP3.LUT P6, RZ, R23, 0x20000, RZ, 0xc0, !PT ;  /* 0x0002000017ff7812 */ /* 0x000fe400078cc0ff */
[----:B------:R-:W-:Y:S01]  /*3a80*/  ISETP.LT.OR P1, PT, R55, 0x11, P1 ;  /* 0x000000113700780c */ /* 0x000fe20000f21670 */
[----:B------:R-:W-:Y:S01]  /*3a90*/  UIADD3 UR14, UR56, UR14, URZ ;  /* 0x0000000e380e7290 */ /* 0x000fe2000fffe03f */
[----:B------:R-:W-:Y:S02]  /*3aa0*/  FMNMX.FTZ R7, R66, R89, !PT ;  /* 0x0000005942077209 */ /* 0x000fe40007810000 */
[----:B------:R-:W-:Y:S02]  /*3ab0*/  FSEL R8, R8, -INF , !P1 ;  /* 0xff80000008087808 */ /* 0x000fe40004800000 */
[----:B------:R-:W-:-:S02]  /*3ac0*/  LOP3.LUT P1, RZ, R23, 0x10, RZ, 0xc0, !PT ;  /* 0x0000001017ff7812 */ /* 0x000fc4000782c0ff */
[C---:B------:R-:W-:Y:S02]  /*3ad0*/  ISETP.GT.AND P3, PT, R64.reuse, 0x70, !P3 ;  /* 0x000000704000780c */ /* 0x040fe40005f64270 */
[C---:B------:R-:W-:Y:S02]  /*3ae0*/  ISETP.GT.AND P1, PT, R64.reuse, 0x11, !P1 ;  /* 0x000000114000780c */ /* 0x040fe40004f24270 */
[C---:B------:R-:W-:Y:S02]  /*3af0*/  ISETP.GT.AND P4, PT, R64.reuse, 0x71, !P4 ;  /* 0x000000714000780c */ /* 0x040fe40006784270 */
[----:B------:R-:W-:Y:S02]  /*3b00*/  ISETP.LT.OR P1, PT, R55, 0x12, P1 ;  /* 0x000000123700780c */ /* 0x000fe40000f21670 */
[----:B------:R-:W-:Y:S02]  /*3b10*/  ISETP.GT.AND P5, PT, R64, 0x78, !P5 ;  /* 0x000000784000780c */ /* 0x000fe40006fa4270 */
[----:B------:R-:W-:-:S02]  /*3b20*/  FSEL R9, R9, -INF , !P1 ;  /* 0xff80000009097808 */ /* 0x000fc40004800000 */
[----:B------:R-:W-:Y:S02]  /*3b30*/  LOP3.LUT P1, RZ, R23, 0x2000000, RZ, 0xc0, !PT ;  /* 0x0200000017ff7812 */ /* 0x000fe4000782c0ff */
[C---:B------:R-:W-:Y:S02]  /*3b40*/  ISETP.LT.OR P3, PT, R55.reuse, 0x71, P3 ;  /* 0x000000713700780c */ /* 0x040fe40001f61670 */
[----:B------:R-:W-:Y:S02]  /*3b50*/  ISETP.GT.AND P1, PT, R64, 0x18, !P1 ;  /* 0x000000184000780c */ /* 0x000fe40004f24270 */
[C---:B------:R-:W-:Y:S02]  /*3b60*/  ISETP.LT.OR P4, PT, R55.reuse, 0x72, P4 ;  /* 0x000000723700780c */ /* 0x040fe40002781670 */
[C---:B------:R-:W-:Y:S02]  /*3b70*/  ISETP.LT.OR P1, PT, R55.reuse, 0x19, P1 ;  /* 0x000000193700780c */ /* 0x040fe40000f21670 */
[----:B------:R-:W-:-:S02]  /*3b80*/  ISETP.LT.OR P5, PT, R55, 0x79, P5 ;  /* 0x000000793700780c */ /* 0x000fc40002fa1670 */
        /* <DEDUP_REMOVED lines=27> */
[----:B------:R-:W-:-:S04]  /*3d40*/  ISETP.LT.OR P1, PT, R55, 0x32, P1 ;  /* 0x000000323700780c */ /* 0x000fc80000f21670 */
[----:B------:R-:W-:Y:S02]  /*3d50*/  FSEL R21, R21, -INF , !P1 ;  /* 0xff80000015157808 */ /* 0x000fe40004800000 */
[----:B------:R-:W-:Y:S02]  /*3d60*/  ISETP.GT.AND P1, PT, R64, 0x38, !P6 ;  /* 0x000000384000780c */ /* 0x000fe40007724270 */
[----:B------:R-:W-:Y:S02]  /*3d70*/  LOP3.LUT P6, RZ, R23, 0x40, RZ, 0xc0, !PT ;  /* 0x0000004017ff7812 */ /* 0x000fe400078cc0ff */
[----:B------:R-:W-:-:S04]  /*3d80*/  ISETP.LT.OR P1, PT, R55, 0x39, P1 ;  /* 0x000000393700780c */ /* 0x000fc80000f21670 */
[----:B------:R-:W-:Y:S02]  /*3d90*/  FSEL R25, R25, -INF , !P1 ;  /* 0xff80000019197808 */ /* 0x000fe40004800000 */
[----:B------:R-:W-:-:S04]  /*3da0*/  LOP3.LUT P1, RZ, R23, 0x10000, RZ, 0xc0, !PT ;  /* 0x0001000017ff7812 */ /* 0x000fc8000782c0ff */
[----:B------:R-:W-:-:S04]  /*3db0*/  ISETP.GT.AND P1, PT, R64, 0x39, !P1 ;  /* 0x000000394000780c */ /* 0x000fc80004f24270 */
[----:B------:R-:W-:-:S04]  /*3dc0*/  ISETP.LT.OR P1, PT, R55, 0x3a, P1 ;  /* 0x0000003a3700780c */ /* 0x000fc80000f21670 */
[----:B------:R-:W-:Y:S02]  /*3dd0*/  FSEL R6, R24, -INF , !P1 ;  /* 0xff80000018067808 */ /* 0x000fe40004800000 */
[----:B------:R-:W-:Y:S02]  /*3de0*/  FMNMX.FTZ R24, R90, R7, !PT ;  /* 0x000000075a187209 */ /* 0x000fe40007810000 */
[----:B------:R-:W-:Y:S02]  /*3df0*/  LOP3.LUT P1, RZ, R23, 0x8000, RZ, 0xc0, !PT ;  /* 0x0000800017ff7812 */ /* 0x000fe4000782c0ff */
[----:B------:R-:W-:Y:S02]  /*3e00*/  FMNMX.FTZ R7, R91, R24, !PT ;  /* 0x000000185b077209 */ /* 0x000fe40007810000 */
[----:B------:R-:W-:Y:S02]  /*3e10*/  ISETP.GT.AND P1, PT, R64, 0x40, !P1 ;  /* 0x000000404000780c */ /* 0x000fe40004f24270 */
[----:B------:R-:W-:-:S02]  /*3e20*/  FMNMX.FTZ R24, R92, R7, !PT ;  /* 0x000000075c187209 */ /* 0x000fc40007810000 */
[----:B------:R-:W-:Y:S02]  /*3e30*/  ISETP.LT.OR P1, PT, R55, 0x41, P1 ;  /* 0x000000413700780c */ /* 0x000fe40000f21670 */
[----:B------:R-:W-:Y:S02]  /*3e40*/  FMNMX.FTZ R7, R93, R24, !PT ;  /* 0x000000185d077209 */ /* 0x000fe40007810000 */
[----:B------:R-:W-:Y:S02]  /*3e50*/  FSEL R27, R27, -INF , !P1 ;  /* 0xff8000001b1b7808 */ /* 0x000fe40004800000 */
[----:B------:R-:W-:Y:S02]  /*3e60*/  FMNMX.FTZ R24, R94, R7, !PT ;  /* 0x000000075e187209 */ /* 0x000fe40007810000 */
[----:B------:R-:W-:Y:S02]  /*3e70*/  LOP3.LUT P1, RZ, R23, 0x4000, RZ, 0xc0, !PT ;  /* 0x0000400017ff7812 */ /* 0x000fe4000782c0ff */
[----:B------:R-:W-:-:S02]  /*3e80*/  FMNMX.FTZ R7, R95, R24, !PT ;  /* 0x000000185f077209 */ /* 0x000fc40007810000 */
[----:B------:R-:W-:Y:S02]  /*3e90*/  ISETP.GT.AND P1, PT, R64, 0x41, !P1 ;  /* 0x000000414000780c */ /* 0x000fe40004f24270 */
[----:B------:R-:W-:Y:S02]  /*3ea0*/  FMNMX.FTZ R24, R96, R7, !PT ;  /* 0x0000000760187209 */ /* 0x000fe40007810000 */
[----:B------:R-:W-:Y:S02]  /*3eb0*/  ISETP.LT.OR P1, PT, R55, 0x42, P1 ;  /* 0x000000423700780c */ /* 0x000fe40000f21670 */
[----:B------:R-:W-:Y:S02]  /*3ec0*/  FMNMX.FTZ R7, R97, R24, !PT ;  /* 0x0000001861077209 */ /* 0x000fe40007810000 */
[----:B------:R-:W-:Y:S02]  /*3ed0*/  FSEL R26, R26, -INF , !P1 ;  /* 0xff8000001a1a7808 */ /* 0x000fe40004800000 */
[----:B------:R-:W-:-:S02]  /*3ee0*/  FMNMX.FTZ R24, R58, R7, !PT ;  /* 0x000000073a187209 */ /* 0x000fc40007810000 */
[----:B------:R-:W-:Y:S02]  /*3ef0*/  LOP3.LUT P1, RZ, R23, 0x2000, RZ, 0xc0, !PT ;  /* 0x0000200017ff7812 */ /* 0x000fe4000782c0ff */
[----:B------:R-:W-:Y:S02]  /*3f00*/  FMNMX.FTZ R7, R59, R24, !PT ;  /* 0x000000183b077209 */ /* 0x000fe40007810000 */
[----:B------:R-:W-:Y:S02]  /*3f10*/  ISETP.GT.AND P1, PT, R64, 0x48, !P1 ;  /* 0x000000484000780c */ /* 0x000fe40004f24270 */
[----:B------:R-:W-:Y:S02]  /*3f20*/  FMNMX.FTZ R24, R60, R7, !PT ;  /* 0x000000073c187209 */ /* 0x000fe40007810000 */
[----:B------:R-:W-:Y:S02]  /*3f30*/  ISETP.LT.OR P1, PT, R55, 0x49, P1 ;  /* 0x000000493700780c */ /* 0x000fe40000f21670 */
[----:B------:R-:W-:-:S02]  /*3f40*/  FMNMX.FTZ R7, R61, R24, !PT ;  /* 0x000000183d077209 */ /* 0x000fc40007810000 */
        /* <DEDUP_REMOVED lines=36> */
[----:B------:R-:W-:-:S03]  /*4190*/  ISETP.GT.AND P1, PT, R64, 0x59, !P1 ;  /* 0x000000594000780c */ /* 0x000fc60004f24270 */
[----:B------:R-:W0:Y:S01]  /*41a0*/  SHFL.BFLY PT, R24, R7, 0x2, 0x1f ;  /* 0x0c401f0007187f89 */ /* 0x000e2200000e0000 */
[----:B------:R-:W-:-:S04]  /*41b0*/  ISETP.LT.OR P1, PT, R55, 0x5a, P1 ;  /* 0x0000005a3700780c */ /* 0x000fc80000f21670 */
[----:B------:R-:W-:Y:S02]  /*41c0*/  FSEL R32, R32, -INF , !P1 ;  /* 0xff80000020207808 */ /* 0x000fe40004800000 */
[C---:B------:R-:W-:Y:S02]  /*41d0*/  ISETP.GT.AND P1, PT, R64.reuse, 0x60, !P2 ;  /* 0x000000604000780c */ /* 0x040fe40005724270 */
        /* <DEDUP_REMOVED lines=8> */
[----:B0-----:R-:W-:Y:S02]  /*4260*/  FMNMX.FTZ R65, R7, R24, !PT ;  /* 0x0000001807417209 */ /* 0x001fe40007810000 */
[----:B------:R-:W-:-:S03]  /*4270*/  FSEL R40, R40, -INF , !P1 ;  /* 0xff80000028287808 */ /* 0x000fc60004800000 */
[----:B------:R-:W0:Y:S02]  /*4280*/  SHFL.BFLY PT, R24, R65, 0x1, 0x1f ;  /* 0x0c201f0041187f89 */ /* 0x000e2400000e0000 */
[----:B0-----:R-:W-:-:S04]  /*4290*/  FMNMX.FTZ R24, R65, R24, !PT ;  /* 0x0000001841187209 */ /* 0x001fc80007810000 */
[C---:B------:R-:W-:Y:S01]  /*42a0*/  FSETP.NEU.FTZ.AND P1, PT, R24.reuse, -INF , PT ;  /* 0xff8000001800780b */ /* 0x040fe20003f3d000 */
[----:B------:R-:W-:-:S05]  /*42b0*/  FMUL.FTZ R74, R24, UR33 ;  /* 0x00000021184a7c20 */ /* 0x000fca0008410000 */
        /* <DEDUP_REMOVED lines=9> */
[----:B------:R-:W-:Y:S01]  /*4350*/  MUFU.EX2 R7, R7 ;  /* 0x0000000700077308 */ /* 0x000fe20000000800 */
[----:B------:R-:W-:Y:S01]  /*4360*/  LOP3.LUT P1, RZ, R23, 0x4000000, RZ, 0xc0, !PT ;  /* 0x0400000017ff7812 */ /* 0x000fe2000782c0ff */
[--C-:B------:R-:W-:Y:S01]  /*4370*/  FFMA.FTZ R68, R91, UR33, -R74.reuse ;  /* 0x000000215b447c23 */ /* 0x100fe2000801084a */
[----:B------:R-:W-:Y:S01]  /*4380*/  FMNMX.FTZ R67, R73, R2, !PT ;  /* 0x0000000249437209 */ /* 0x000fe20007810000 */
[--C-:B------:R-:W-:Y:S01]  /*4390*/  FFMA.FTZ R0, R92, UR33, -R74.reuse ;  /* 0x000000215c007c23 */ /* 0x100fe2000801084a */
[----:B------:R-:W-:Y:S01]  /*43a0*/  ISETP.GT.AND P1, PT, R64, 0x68, !P1 ;  /* 0x000000684000780c */ /* 0x000fe20004f24270 */
[--C-:B------:R-:W-:Y:S01]  /*43b0*/  FFMA.FTZ R93, R93, UR33, -R74.reuse ;  /* 0x000000215d5d7c23 */ /* 0x100fe2000801084a */
[----:B------:R-:W-:Y:S01]  /*43c0*/  FMNMX.FTZ R70, R4, R67, !PT ;  /* 0x0000004304467209 */ /* 0x000fe20007810000 */
[----:B------:R-:W-:Y:S01]  /*43d0*/  MUFU.EX2 R66, R66 ;  /* 0x0000004200427308 */ /* 0x000fe20000000800 */
[----:B------:R-:W-:Y:S01]  /*43e0*/  ISETP.LT.OR P1, PT, R55, 0x69, P1 ;  /* 0x000000693700780c */ /* 0x000fe20000f21670 */
        /* <DEDUP_REMOVED lines=14> */
[----:B------:R-:W0:Y:S03]  /*44d0*/  MUFU.EX2 R68, R68 ;  /* 0x0000004400447308 */ /* 0x000e260000000800 */
[----:B------:R-:W-:Y:S01]  /*44e0*/  FMNMX.FTZ R71, R11, R70, !PT ;  /* 0x000000460b477209 */ /* 0x000fe20007810000 */
[----:B------:R-:W-:-:S03]  /*44f0*/  FFMA.FTZ R70, R95, UR33, -R74 ;  /* 0x000000215f467c23 */ /* 0x000fc6000801084a */
[----:B------:R-:W-:Y:S01]  /*4500*/  FMNMX.FTZ R72, R12, R71, !PT ;  /* 0x000000470c487209 */ /* 0x000fe20007810000 */
[----:B------:R-:W-:Y:S03]  /*4510*/  MUFU.EX2 R0, R0 ;  /* 0x0000000000007308 */ /* 0x000fe60000000800 */
[----:B------:R-:W-:-:S04]  /*4520*/  FMNMX.FTZ R71, R13, R72, !PT ;  /* 0x000000480d477209 */ /* 0x000fc80007810000 */
[----:B------:R-:W-:Y:S01]  /*4530*/  FMNMX.FTZ R72, R14, R71, !PT ;  /* 0x000000470e487209 */ /* 0x000fe20007810000 */
[----:B------:R-:W-:Y:S03]  /*4540*/  MUFU.EX2 R67, R93 ;  /* 0x0000005d00437308 */ /* 0x000fe60000000800 */
        /* <DEDUP_REMOVED lines=11> */
[----:B------:R-:W-:Y:S01]  /*4600*/  FMNMX.FTZ R76, R26, R59, !PT ;  /* 0x0000003b1a4c7209 */ /* 0x000fe20007810000 */
[--C-:B------:R-:W-:Y:S01]  /*4610*/  FFMA.FTZ R59, R60, UR33, -R74.reuse ;  /* 0x000000213c3b7c23 */ /* 0x100fe2000801084a */
[--C-:B------:R-:W-:Y:S01]  /*4620*/  FFMA.FTZ R60, R61, UR33, -R74.reuse ;  /* 0x000000213d3c7c23 */ /* 0x100fe2000801084a */
[----:B------:R-:W-:Y:S01]  /*4630*/  FFMA.FTZ R61, R62, UR33, -R74 ;  /* 0x000000213e3d7c23 */ /* 0x000fe2000801084a */
[----:B------:R-:W-:Y:S01]  /*4640*/  FMNMX.FTZ R77, R29, R76, !PT ;  /* 0x0000004c1d4d7209 */ /* 0x000fe20007810000 */
[----:B------:R-:W-:Y:S03]  /*4650*/  MUFU.EX2 R72, R72 ;  /* 0x0000004800487308 */ /* 0x000fe60000000800 */
[----:B------:R-:W-:-:S04]  /*4660*/  FMNMX.FTZ R77, R28, R77, !PT ;  /* 0x0000004d1c4d7209 */ /* 0x000fc80007810000 */
[----:B------:R-:W-:Y:S01]  /*4670*/  FMNMX.FTZ R76, R30, R77, !PT ;  /* 0x0000004d1e4c7209 */ /* 0x000fe20007810000 */
[----:B------:R-:W-:Y:S03]  /*4680*/  MUFU.EX2 R58, R58 ;  /* 0x0000003a003a7308 */ /* 0x000fe60000000800 */
[----:B------:R-:W-:-:S04]  /*4690*/  FMNMX.FTZ R76, R31, R76, !PT ;  /* 0x0000004c1f4c7209 */ /* 0x000fc80007810000 */
[----:B------:R-:W-:Y:S01]  /*46a0*/  FMNMX.FTZ R77, R33, R76, !PT ;  /* 0x0000004c214d7209 */ /* 0x000fe20007810000 */
[----:B------:R-:W-:Y:S01]  /*46b0*/  FFMA.FTZ R76, R63, UR33, -R74 ;  /* 0x000000213f4c7c23 */ /* 0x000fe2000801084a */
[----:B------:R-:W-:Y:S02]  /*46c0*/  MUFU.EX2 R75, R75 ;  /* 0x0000004b004b7308 */ /* 0x000fe40000000800 */
[----:B------:R-:W-:-:S04]  /*46d0*/  FMNMX.FTZ R62, R32, R77, !PT ;  /* 0x0000004d203e7209 */ /* 0x000fc80007810000 */
[----:B------:R-:W-:Y:S02]  /*46e0*/  FMNMX.FTZ R63, R41, R62, !PT ;  /* 0x0000003e293f7209 */ /* 0x000fe40007810000 */
[----:B------:R-:W-:Y:S01]  /*46f0*/  FSEL R62, R34, -INF , !P1 ;  /* 0xff800000223e7808 */ /* 0x000fe20004800000 */
[----:B------:R-:W-:Y:S01]  /*4700*/  MUFU.EX2 R59, R59 ;  /* 0x0000003b003b7308 */ /* 0x000fe20000000800 */
[----:B------:R-:W-:Y:S02]  /*4710*/  FMNMX.FTZ R77, R40, R63, !PT ;  /* 0x0000003f284d7209 */ /* 0x000fe40007810000 */
[----:B------:R-:W-:Y:S01]  /*4720*/  FSEL R63, R35, -INF , !P2 ;  /* 0xff800000233f7808 */ /* 0x000fe20005000000 */
[----:B------:R-:W-:Y:S01]  /*4730*/  FFMA.FTZ R35, R57, UR33, -R74 ;  /* 0x0000002139237c23 */ /* 0x000fe2000801084a */
[----:B------:R-:W-:Y:S02]  /*4740*/  FMNMX.FTZ R64, R62, R77, !PT ;  /* 0x0000004d3e407209 */ /* 0x000fe40007810000 */
[----:B------:R-:W-:Y:S01]  /*4750*/  FSEL R57, R36, -INF , !P3 ;  /* 0xff80000024397808 */ /* 0x000fe20005800000 */
[----:B------:R1:W-:Y:S01]  /*4760*/  MUFU.EX2 R34, R76 ;  /* 0x0000004c00227308 */ /* 0x0003e20000000800 */
[----:B------:R-:W-:-:S02]  /*4770*/  FMNMX.FTZ R36, R63, R64, !PT ;  /* 0x000000403f247209 */ /* 0x000fc40007810000 */
[----:B------:R-:W-:Y:S02]  /*4780*/  FSEL R64, R37, -INF , !P4 ;  /* 0xff80000025407808 */ /* 0x000fe40006000000 */
[----:B------:R-:W-:-:S03]  /*4790*/  FMNMX.FTZ R37, R57, R36, !PT ;  /* 0x0000002439257209 */ /* 0x000fc60007810000 */
[----:B------:R-:W-:Y:S01]  /*47a0*/  MUFU.EX2 R60, R60 ;  /* 0x0000003c003c7308 */ /* 0x000fe20000000800 */
[----:B------:R-:W-:Y:S01]  /*47b0*/  FMNMX.FTZ R38, R64, R37, !PT ;  /* 0x0000002540267209 */ /* 0x000fe20007810000 */
[--C-:B-1----:R-:W-:Y:S01]  /*47c0*/  FFMA.FTZ R76, R56, UR33, -R74.reuse ;  /* 0x00000021384c7c23 */ /* 0x102fe2000801084a */
[----:B------:R-:W-:Y:S01]  /*47d0*/  FSEL R56, R39, -INF , !P6 ;  /* 0xff80000027387808 */ /* 0x000fe20007000000 */
        /* <DEDUP_REMOVED lines=9> */
[----:B------:R1:W-:Y:S01]  /*4870*/  MUFU.EX2 R36, R76 ;  /* 0x0000004c00247308 */ /* 0x0003e20000000800 */
[----:B------:R-:W2:Y:S07]  /*4880*/  SHFL.BFLY PT, R78, R77, 0x2, 0x1f ;  /* 0x0c401f004d4e7f89 */ /* 0x000eae00000e0000 */
[----:B------:R-:W-:Y:S01]  /*4890*/  MUFU.EX2 R61, R61 ;  /* 0x0000003d003d7308 */ /* 0x000fe20000000800 */
[--C-:B-1----:R-:W-:Y:S01]  /*48a0*/  FFMA.FTZ R76, R46, UR33, -R74.reuse ;  /* 0x000000212e4c7c23 */ /* 0x102fe2000801084a */
[--C-:B------:R-:W-:Y:S01]  /*48b0*/  FFMA.FTZ R46, R48, UR33, -R74.reuse ;  /* 0x00000021302e7c23 */ /* 0x100fe2000801084a */
[----:B------:R-:W-:-:S05]  /*48c0*/  FFMA.FTZ R48, R54, UR33, -R74 ;  /* 0x0000002136307c23 */ /* 0x000fca000801084a */
[----:B------:R-:W-:Y:S08]  /*48d0*/  MUFU.EX2 R35, R35 ;  /* 0x0000002300237308 */ /* 0x000ff00000000800 */
[----:B------:R-:W-:Y:S01]  /*48e0*/  MUFU.EX2 R37, R37 ;  /* 0x0000002500257308 */ /* 0x000fe20000000800 */
[----:B--2---:R-:W-:-:S05]  /*48f0*/  FMNMX.FTZ R78, R77, R78, !PT ;  /* 0x0000004e4d4e7209 */ /* 0x004fca0007810000 */
[----:B------:R-:W1:Y:S02]  /*4900*/  SHFL.BFLY PT, R53, R78, 0x1, 0x1f ;  /* 0x0c201f004e357f89 */ /* 0x000e6400000e0000 */
[----:B------:R-:W-:Y:S08]  /*4910*/  MUFU.EX2 R38, R38 ;  /* 0x0000002600267308 */ /* 0x000ff00000000800 */
[----:B------:R-:W-:Y:S08]  /*4920*/  MUFU.EX2 R39, R39 ;  /* 0x0000002700277308 */ /* 0x000ff00000000800 */
[----:B------:R-:W-:Y:S01]  /*4930*/  MUFU.EX2 R50, R50 ;  /* 0x0000003200327308 */ /* 0x000fe20000000800 */
[----:B-1----:R-:W-:-:S07]  /*4940*/  FMNMX.FTZ R52, R78, R53, !PT ;  /* 0x000000354e347209 */ /* 0x002fce0007810000 */
[----:B------:R-:W-:Y:S01]  /*4950*/  MUFU.EX2 R51, R51 ;  /* 0x0000003300337308 */ /* 0x000fe20000000800 */
[C---:B------:R-:W-:Y:S01]  /*4960*/  FSETP.NEU.FTZ.AND P1, PT, R52.reuse, -INF , PT ;  /* 0xff8000003400780b */ /* 0x040fe20003f3d000 */
[----:B------:R-:W-:-:S05]  /*4970*/  FMUL.FTZ R49, R52, UR33 ;  /* 0x0000002134317c20 */ /* 0x000fca0008410000 */
[----:B------:R-:W-:Y:S01]  /*4980*/  FSEL R49, R49, RZ, P1 ;  /* 0x000000ff31317208 */ /* 0x000fe20000800000 */
[----:B------:R-:W-:Y:S01]  /*4990*/  MUFU.EX2 R76, R76 ;  /* 0x0000004c004c7308 */ /* 0x000fe20000000800 */
[----:B------:R-:W-:-:S03]  /*49a0*/  PLOP3.LUT P1, PT, PT, PT, UP0, 0x40, 0x0 ;  /* 0x000000000000781c */ /* 0x000fc60003f2e808 */
        /* <DEDUP_REMOVED lines=13> */
[--C-:B-1----:R-:W-:Y:S01]  /*4a80*/  FFMA.FTZ R73, R12, UR33, -R49.reuse ;  /* 0x000000210c497c23 */ /* 0x102fe20008010831 */
[--C-:B------:R-:W-:Y:S01]  /*4a90*/  FFMA.FTZ R21, R21, UR33, -R49.reuse ;  /* 0x0000002115157c23 */ /* 0x100fe20008010831 */
[--C-:B------:R-:W-:Y:S01]  /*4aa0*/  FFMA.FTZ R25, R25, UR33, -R49.reuse ;  /* 0x0000002119197c23 */ /* 0x100fe20008010831 */
[--C-:B------:R-:W-:Y:S01]  /*4ab0*/  FFMA.FTZ R78, R6, UR33, -R49.reuse ;  /* 0x00000021064e7c23 */ /* 0x100fe20008010831 */
[--C-:B------:R-:W-:Y:S01]  /*4ac0*/  FFMA.FTZ R27, R27, UR33, -R49.reuse ;  /* 0x000000211b1b7c23 */ /* 0x100fe20008010831 */
[--C-:B------:R-:W-:Y:S01]  /*4ad0*/  FFMA.FTZ R26, R26, UR33, -R49.reuse ;  /* 0x000000211a1a7c23 */ /* 0x100fe20008010831 */
[--C-:B------:R-:W-:Y:S01]  /*4ae0*/  FFMA.FTZ R79, R29, UR33, -R49.reuse ;  /* 0x000000211d4f7c23 */ /* 0x100fe20008010831 */
[----:B------:R1:W4:Y:S01]  /*4af0*/  MUFU.EX2 R83, R4 ;  /* 0x0000000400537308 */ /* 0x0003220000000800 */
[--C-:B--2---:R-:W-:Y:S01]  /*4b00*/  FFMA.FTZ R54, R11, UR33, -R49.reuse ;  /* 0x000000210b367c23 */ /* 0x104fe20008010831 */
[----:B0-----:R-:W-:Y:S01]  /*4b10*/  F2FP.F16.F32.PACK_AB R6, R68, R65 ;  /* 0x000000414406723e */ /* 0x001fe200000000ff */
[--C-:B------:R-:W-:Y:S01]  /*4b20*/  FFMA.FTZ R82, R28, UR33, -R49.reuse ;  /* 0x000000211c527c23 */ /* 0x100fe20008010831 */
[--C-:B------:R-:W-:Y:S01]  /*4b30*/  FFMA.FTZ R30, R30, UR33, -R49.reuse ;  /* 0x000000211e1e7c23 */ /* 0x100fe20008010831 */
[--C-:B------:R-:W-:Y:S01]  /*4b40*/  FFMA.FTZ R33, R33, UR33, -R49.reuse ;  /* 0x0000002121217c23 */ /* 0x100fe20008010831 */
[--C-:B------:R-:W-:Y:S01]  /*4b50*/  FFMA.FTZ R32, R32, UR33, -R49.reuse ;  /* 0x0000002120207c23 */ /* 0x100fe20008010831 */
[--C-:B------:R-:W-:Y:S01]  /*4b60*/  FFMA.FTZ R41, R41, UR33, -R49.reuse ;  /* 0x0000002129297c23 */ /* 0x100fe20008010831 */
[----:B------:R0:W2:Y:S01]  /*4b70*/  MUFU.EX2 R86, R5 ;  /* 0x0000000500567308 */ /* 0x0000a20000000800 */
[----:B-1----:R-:W-:Y:S01]  /*4b80*/  FADD.FTZ R4, R7, R66 ;  /* 0x0000004207047221 */ /* 0x002fe20000010000 */
[----:B---3--:R-:W-:Y:S01]  /*4b90*/  FADD.FTZ R8, R81, R84 ;  /* 0x0000005451087221 */ /* 0x008fe20000010000 */
[--C-:B------:R-:W-:Y:S01]  /*4ba0*/  FFMA.FTZ R40, R40, UR33, -R49.reuse ;  /* 0x0000002128287c23 */ /* 0x100fe20008010831 */
[--C-:B------:R-:W-:Y:S01]  /*4bb0*/  FFMA.FTZ R62, R62, UR33, -R49.reuse ;  /* 0x000000213e3e7c23 */ /* 0x100fe20008010831 */
[--C-:B------:R-:W-:Y:S01]  /*4bc0*/  FFMA.FTZ R63, R63, UR33, -R49.reuse ;  /* 0x000000213f3f7c23 */ /* 0x100fe20008010831 */
[--C-:B------:R-:W-:Y:S01]  /*4bd0*/  FFMA.FTZ R57, R57, UR33, -R49.reuse ;  /* 0x0000002139397c23 */ /* 0x100fe20008010831 */
[--C-:B------:R-:W-:Y:S01]  /*4be0*/  FFMA.FTZ R64, R64, UR33, -R49.reuse ;  /* 0x0000002140407c23 */ /* 0x100fe20008010831 */
[----:B------:R-:W1:Y:S01]  /*4bf0*/  MUFU.EX2 R2, R2 ;  /* 0x0000000200027308 */ /* 0x000e620000000800 */
[----:B0-----:R-:W-:Y:S01]  /*4c00*/  FADD.FTZ R5, R65, R4 ;  /* 0x0000000441057221 */ /* 0x001fe20000010000 */
[----:B------:R-:W-:Y:S01]  /*4c10*/  F2FP.F16.F32.PACK_AB R4, R66, R7 ;  /* 0x000000074204723e */ /* 0x000fe200000000ff */
[----:B----4-:R-:W-:Y:S01]  /*4c20*/  FADD.FTZ R7, R83, R8 ;  /* 0x0000000853077221 */ /* 0x010fe20000010000 */
[----:B------:R-:W-:Y:S01]  /*4c30*/  FFMA.FTZ R66, R31, UR33, -R49 ;  /* 0x000000211f427c23 */ /* 0x000fe20008010831 */
[----:B------:R-:W-:Y:S01]  /*4c40*/  FADD.FTZ R5, R68, R5 ;  /* 0x0000000544057221 */ /* 0x000fe20000010000 */
[--C-:B------:R-:W-:Y:S01]  /*4c50*/  FFMA.FTZ R55, R55, UR33, -R49.reuse ;  /* 0x0000002137377c23 */ /* 0x100fe20008010831 */
[----:B------:R-:W-:Y:S01]  /*4c60*/  FFMA.FTZ R49, R56, UR33, -R49 ;  /* 0x0000002138317c23 */ /* 0x000fe20008010831 */
[----:B------:R-:W0:Y:S01]  /*4c70*/  MUFU.EX2 R9, R9 ;  /* 0x0000000900097308 */ /* 0x000e220000000800 */
[----:B--2---:R-:W-:Y:S01]  /*4c80*/  FADD.FTZ R11, R86, R7 ;  /* 0x00000007560b7221 */ /* 0x004fe20000010000 */
[----:B------:R-:W-:Y:S01]  /*4c90*/  FADD.FTZ R10, R0, R5 ;  /* 0x00000005000a7221 */ /* 0x000fe20000010000 */
[----:B------:R-:W-:-:S02]  /*4ca0*/  F2FP.F16.F32.PACK_AB R5, R84, R81 ;  /* 0x000000515405723e */ /* 0x000fc400000000ff */
[----:B------:R-:W-:Y:S01]  /*4cb0*/  F2FP.F16.F32.PACK_AB R7, R86, R83 ;  /* 0x000000535607723e */ /* 0x000fe200000000ff */
[----:B------:R-:W-:Y:S01]  /*4cc0*/  FADD.FTZ R10, R67, R10 ;  /* 0x0000000a430a7221 */ /* 0x000fe20000010000 */
[----:B------:R-:W-:Y:S01]  /*4cd0*/  F2FP.F16.F32.PACK_AB R14, R75, R58 ;  /* 0x0000003a4b0e723e */ /* 0x000fe200000000ff */
[----:B------:R-:W2:Y:S01]  /*4ce0*/  MUFU.EX2 R53, R53 ;  /* 0x0000003500357308 */ /* 0x000ea20000000800 */
[----:B-1----:R-:W-:Y:S01]  /*4cf0*/  FADD.FTZ R8, R2, R11 ;  /* 0x0000000b02087221 */ /* 0x002fe20000010000 */
[----:B------:R-:W-:Y:S01]  /*4d00*/  FADD.FTZ R13, R69, R10 ;  /* 0x0000000a450d7221 */ /* 0x000fe20000010000 */
[----:B------:R1:W-:Y:S03]  /*4d10*/  STSM.16.M88.4 [R17+0x21800], R4 ;  /* 0x0218000411007844 */ /* 0x0003e60000000200 */
[----:B------:R-:W-:Y:S02]  /*4d20*/  FADD.FTZ R10, R70, R13 ;  /* 0x0000000d460a7221 */ /* 0x000fe40000010000 */
[----:B------:R-:W3:Y:S01]  /*4d30*/  MUFU.EX2 R54, R54 ;  /* 0x0000003600367308 */ /* 0x000ee20000000800 */
[----:B0-----:R-:W-:Y:S01]  /*4d40*/  FADD.FTZ R8, R9, R8 ;  /* 0x0000000809087221 */ /* 0x001fe20000010000 */
        /* <DEDUP_REMOVED lines=12> */
[----:B------:R-:W-:-:S03]  /*4e10*/  F2FP.F16.F32.PACK_AB R10, R70, R69 ;  /* 0x00000045460a723e */ /* 0x000fc600000000ff */
[----:B------:R-:W-:Y:S02]  /*4e20*/  FADD.FTZ R12, R60, R13 ;  /* 0x0000000d3c0c7221 */ /* 0x000fe40000010000 */
[----:B------:R-:W2:Y:S01]  /*4e30*/  MUFU.EX2 R77, R77 ;  /* 0x0000004d004d7308 */ /* 0x000ea20000000800 */
[----:B0-----:R-:W-:Y:S01]  /*4e40*/  FADD.FTZ R11, R73, R8 ;  /* 0x00000008490b7221 */ /* 0x001fe20000010000 */
[----:B------:R-:W-:Y:S01]  /*4e50*/  FADD.FTZ R13, R61, R12 ;  /* 0x0000000c3d0d7221 */ /* 0x000fe20000010000 */
[----:B------:R-:W-:-:S03]  /*4e60*/  F2FP.F16.F32.PACK_AB R12, R72, R71 ;  /* 0x00000047480c723e */ /* 0x000fc600000000ff */
[----:B------:R-:W-:Y:S02]  /*4e70*/  FADD.FTZ R28, R34, R13 ;  /* 0x0000000d221c7221 */ /* 0x000fe40000010000 */
[----:B------:R-:W0:Y:S01]  /*4e80*/  MUFU.EX2 R80, R80 ;  /* 0x0000005000507308 */ /* 0x000e220000000800 */
[C---:B-1----:R-:W-:Y:S01]  /*4e90*/  FADD.FTZ R8, R74.reuse, R11 ;  /* 0x0000000b4a087221 */ /* 0x042fe20000010000 */
        /* <DEDUP_REMOVED lines=10> */
[C---:B0-----:R-:W-:Y:S01]  /*4f40*/  FADD.FTZ R11, R80.reuse, R11 ;  /* 0x0000000b500b7221 */ /* 0x041fe20000010000 */
[----:B------:R-:W-:Y:S01]  /*4f50*/  F2FP.F16.F32.PACK_AB R15, R80, R77 ;  /* 0x0000004d500f723e */ /* 0x000fe200000000ff */
[----:B------:R-:W-:-:S04]  /*4f60*/  FADD.FTZ R7, R39, R2 ;  /* 0x0000000227077221 */ /* 0x000fc80000010000 */
[----:B------:R-:W-:Y:S01]  /*4f70*/  FADD.FTZ R2, R50, R7 ;  /* 0x0000000732027221 */ /* 0x000fe20000010000 */
[----:B------:R-:W0:Y:S01]  /*4f80*/  MUFU.EX2 R25, R25 ;  /* 0x0000001900197308 */ /* 0x000e220000000800 */
[----:B-1----:R-:W-:Y:S01]  /*4f90*/  FADD.FTZ R0, R20, R11 ;  /* 0x0000000b14007221 */ /* 0x002fe20000010000 */
[----:B------:R-:W-:Y:S01]  /*4fa0*/  F2FP.F16.F32.PACK_AB R11, R54, R53 ;  /* 0x00000035360b723e */ /* 0x000fe200000000ff */
[----:B------:R-:W-:-:S04]  /*4fb0*/  FADD.FTZ R7, R51, R2 ;  /* 0x0000000233077221 */ /* 0x000fc80000010000 */
[----:B------:R1:W-:Y:S01]  /*4fc0*/  STSM.16.M88.4 [R22], R8 ;  /* 0x0000000816007844 */ /* 0x0003e20000000200 */
[----:B------:R-:W3:Y:S01]  /*4fd0*/  MUFU.EX2 R78, R78 ;  /* 0x0000004e004e7308 */ /* 0x000ee20000000800 */
[----:B--2---:R-:W-:Y:S01]  /*4fe0*/  FADD.FTZ R0, R21, R0 ;  /* 0x0000000015007221 */ /* 0x004fe20000010000 */
[----:B------:R-:W-:Y:S01]  /*4ff0*/  FADD.FTZ R2, R76, R7 ;  /* 0x000000074c027221 */ /* 0x000fe20000010000 */
[----:B------:R2:W-:Y:S05]  /*5000*/  STSM.16.M88.4 [R19], R12 ;  /* 0x0000000c13007844 */ /* 0x0005ea0000000200 */
[----:B------:R-:W4:Y:S01]  /*5010*/  MUFU.EX2 R27, R27 ;  /* 0x0000001b001b7308 */ /* 0x000f220000000800 */
[----:B0-----:R-:W-:Y:S01]  /*5020*/  FADD.FTZ R5, R25, R0 ;  /* 0x0000000019057221 */ /* 0x001fe20000010000 */
[----:B-1----:R-:W-:-:S06]  /*5030*/  F2FP.F16.F32.PACK_AB R8, R50, R39 ;  /* 0x000000273208723e */ /* 0x002fcc00000000ff */
[----:B------:R-:W0:Y:S01]  /*5040*/  MUFU.EX2 R26, R26 ;  /* 0x0000001a001a7308 */ /* 0x000e220000000800 */
[C---:B---3--:R-:W-:Y:S01]  /*5050*/  FADD.FTZ R0, R78.reuse, R5 ;  /* 0x000000054e007221 */ /* 0x048fe20000010000 */
[----:B------:R-:W-:Y:S02]  /*5060*/  F2FP.F16.F32.PACK_AB R7, R78, R25 ;  /* 0x000000194e07723e */ /* 0x000fe400000000ff */
[----:B------:R-:W-:-:S04]  /*5070*/  F2FP.F16.F32.PACK_AB R10, R76, R51 ;  /* 0x000000334c0a723e */ /* 0x000fc800000000ff */
[----:B------:R-:W1:Y:S01]  /*5080*/  MUFU.EX2 R79, R79 ;  /* 0x0000004f004f7308 */ /* 0x000e620000000800 */
[----:B----4-:R-:W-:-:S07]  /*5090*/  FADD.FTZ R5, R27, R0 ;  /* 0x000000001b057221 */ /* 0x010fce0000010000 */
[----:B------:R-:W3:Y:S01]  /*50a0*/  MUFU.EX2 R82, R82 ;  /* 0x0000005200527308 */ /* 0x000ee20000000800 */
[C---:B0-----:R-:W-:Y:S01]  /*50b0*/  FADD.FTZ R0, R26.reuse, R5 ;  /* 0x000000051a007221 */ /* 0x041fe20000010000 */
[----:B------:R-:W-:-:S06]  /*50c0*/  F2FP.F16.F32.PACK_AB R29, R26, R27 ;  /* 0x0000001b1a1d723e */ /* 0x000fcc00000000ff */
[----:B------:R0:W4:Y:S01]  /*50d0*/  MUFU.EX2 R65, R30 ;  /* 0x0000001e00417308 */ /* 0x0001220000000800 */
[----:B-1----:R-:W-:-:S07]  /*50e0*/  FADD.FTZ R5, R79, R0 ;  /* 0x000000004f057221 */ /* 0x002fce0000010000 */
[----:B------:R-:W1:Y:S01]  /*50f0*/  MUFU.EX2 R66, R66 ;  /* 0x0000004200427308 */ /* 0x000e620000000800 */
[----:B---3--:R-:W-:Y:S01]  /*5100*/  FADD.FTZ R0, R82, R5 ;  /* 0x0000000552007221 */ /* 0x008fe20000010000 */
[----:B0-----:R-:W-:Y:S02]  /*5110*/  F2FP.F16.F32.PACK_AB R30, R38, R37 ;  /* 0x00000025261e723e */ /* 0x001fe400000000ff */
[----:B------:R-:W-:-:S04]  /*5120*/  F2FP.F16.F32.PACK_AB R31, R82, R79 ;  /* 0x0000004f521f723e */ /* 0x000fc800000000ff */
[----:B------:R-:W0:Y:S01]  /*5130*/  MUFU.EX2 R33, R33 ;  /* 0x0000002100217308 */ /* 0x000e220000000800 */
[----:B----4-:R-:W-:-:S07]  /*5140*/  FADD.FTZ R5, R65, R0 ;  /* 0x0000000041057221 */ /* 0x010fce0000010000 */
[----:B------:R-:W2:Y:S01]  /*5150*/  MUFU.EX2 R45, R45 ;  /* 0x0000002d002d7308 */ /* 0x000ea20000000800 */
[C---:B-1----:R-:W-:Y:S01]  /*5160*/  FADD.FTZ R0, R66.reuse, R5 ;  /* 0x0000000542007221 */ /* 0x042fe20000010000 */
[----:B------:R-:W-:Y:S02]  /*5170*/  F2FP.F16.F32.PACK_AB R5, R21, R20 ;  /* 0x000000141505723e */ /* 0x000fe400000000ff */
[----:B------:R-:W-:-:S03]  /*5180*/  F2FP.F16.F32.PACK_AB R9, R66, R65 ;  /* 0x000000414209723e */ /* 0x000fc600000000ff */
[----:B------:R1:W-:Y:S01]  /*5190*/  STSM.16.M88.4 [R18], R4 ;  /* 0x0000000412007844 */ /* 0x0003e20000000200 */
[----:B------:R-:W3:Y:S01]  /*51a0*/  MUFU.EX2 R32, R32 ;  /* 0x0000002000207308 */ /* 0x000ee20000000800 */
[----:B0-----:R-:W-:Y:S02]  /*51b0*/  FADD.FTZ R11, R33, R0 ;  /* 0x00000000210b7221 */ /* 0x001fe40000010000 */
[----:B------:R-:W-:Y:S05]  /*51c0*/  STSM.16.M88.4 [R17+0x27800], R28 ;  /* 0x0278001c11007844 */ /* 0x000fea0000000200 */
[----:B------:R-:W0:Y:S01]  /*51d0*/  MUFU.EX2 R46, R46 ;  /* 0x0000002e002e7308 */ /* 0x000e220000000800 */
[----:B--2---:R-:W-:-:S07]  /*51e0*/  FADD.FTZ R13, R45, R2 ;  /* 0x000000022d0d7221 */ /* 0x004fce0000010000 */
[----:B------:R-:W2:Y:S01]  /*51f0*/  MUFU.EX2 R41, R41 ;  /* 0x0000002900297308 */ /* 0x000ea20000000800 */
[C---:B---3--:R-:W-:Y:S01]  /*5200*/  FADD.FTZ R12, R32.reuse, R11 ;  /* 0x0000000b200c7221 */ /* 0x048fe20000010000 */
[----:B------:R-:W-:-:S05]  /*5210*/  F2FP.F16.F32.PACK_AB R11, R32, R33 ;  /* 0x00000021200b723e */ /* 0x000fca00000000ff */
[----:B------:R-:W-:Y:S01]  /*5220*/  STSM.16.M88.4 [R136], R8 ;  /* 0x0000000888007844 */ /* 0x000fe20000000200 */
[----:B------:R-:W3:Y:S01]  /*5230*/  MUFU.EX2 R47, R47 ;  /* 0x0000002f002f7308 */ /* 0x000ee20000000800 */
[----:B0-----:R-:W-:-:S07]  /*5240*/  FADD.FTZ R2, R46, R13 ;  /* 0x0000000d2e027221 */ /* 0x001fce0000010000 */
[----:B------:R-:W0:Y:S01]  /*5250*/  MUFU.EX2 R40, R40 ;  /* 0x0000002800287308 */ /* 0x000e220000000800 */
[----:B--2---:R-:W-:Y:S01]  /*5260*/  FADD.FTZ R15, R41, R12 ;  /* 0x0000000c290f7221 */ /* 0x004fe20000010000 */
[----:B------:R-:W-:-:S06]  /*5270*/  F2FP.F16.F32.PACK_AB R12, R46, R45 ;  /* 0x0000002d2e0c723e */ /* 0x000fcc00000000ff */
[----:B------:R-:W2:Y:S01]  /*5280*/  MUFU.EX2 R48, R48 ;  /* 0x0000003000307308 */ /* 0x000ea20000000800 */
[----:B---3--:R-:W-:-:S07]  /*5290*/  FADD.FTZ R13, R47, R2 ;  /* 0x000000022f0d7221 */ /* 0x008fce0000010000 */
[----:B------:R-:W3:Y:S01]  /*52a0*/  MUFU.EX2 R62, R62 ;  /* 0x0000003e003e7308 */ /* 0x000ee20000000800 */
[----:B0-----:R-:W-:-:S07]  /*52b0*/  FADD.FTZ R15, R40, R15 ;  /* 0x0000000f280f7221 */ /* 0x001fce0000010000 */
[----:B------:R-:W0:Y:S01]  /*52c0*/  MUFU.EX2 R63, R63 ;  /* 0x0000003f003f7308 */ /* 0x000e220000000800 */
[C---:B--2---:R-:W-:Y:S01]  /*52d0*/  FADD.FTZ R21, R48.reuse, R13 ;  /* 0x0000000d30157221 */ /* 0x044fe20000010000 */
[----:B------:R-:W-:Y:S02]  /*52e0*/  F2FP.F16.F32.PACK_AB R14, R48, R47 ;  /* 0x0000002f300e723e */ /* 0x000fe400000000ff */
[----:B------:R-:W-:-:S04]  /*52f0*/  F2FP.F16.F32.PACK_AB R13, R40, R41 ;  /* 0x00000029280d723e */ /* 0x000fc800000000ff */
[----:B------:R-:W-:Y:S01]  /*5300*/  MUFU.EX2 R44, R44 ;  /* 0x0000002c002c7308 */ /* 0x000fe20000000800 */
[----:B---3--:R-:W-:-:S07]  /*5310*/  FADD.FTZ R2, R62, R15 ;  /* 0x0000000f3e027221 */ /* 0x008fce0000010000 */
[----:B------:R-:W1:Y:S01]  /*5320*/  MUFU.EX2 R43, R43 ;  /* 0x0000002b002b7308 */ /* 0x000e620000000800 */
[C---:B0-----:R-:W-:Y:S01]  /*5330*/  F2FP.F16.F32.PACK_AB R15, R63.reuse, R62 ;  /* 0x0000003e3f0f723e */ /* 0x041fe200000000ff */
[----:B------:R-:W-:-:S04]  /*5340*/  FADD.FTZ R2, R63, R2 ;  /* 0x000000023f027221 */ /* 0x000fc80000010000 */
[----:B------:R-:W-:Y:S02]  /*5350*/  STSM.16.M88.4 [R19+0x6000], R12 ;  /* 0x0060000c13007844 */ /* 0x000fe40000000200 */
[----:B------:R-:W-:Y:S08]  /*5360*/  MUFU.EX2 R42, R42 ;  /* 0x0000002a002a7308 */ /* 0x000ff00000000800 */
[----:B------:R-:W0:Y:S01]  /*5370*/  MUFU.EX2 R3, R3 ;  /* 0x0000000300037308 */ /* 0x000e220000000800 */
[----:B-1----:R-:W-:Y:S01]  /*5380*/  F2FP.F16.F32.PACK_AB R4, R43, R44 ;  /* 0x0000002c2b04723e */ /* 0x002fe200000000ff */
        /* <DEDUP_REMOVED lines=32> */
.L_x_1086:
[----:B------:R-:W-:Y:S02]  /*5590*/  ULDC UR18, c[0x0][0x9e4] ;  /* 0x0002790000127ab9 */ /* 0x000fe40000000800 */
[----:B------:R-:W-:-:S11]  /*55a0*/  UISETP.NE.AND UP0, UPT, UR18, 0x1, UPT ;  /* 0x000000011200788c */ /* 0x000fd6000bf05270 */
[----:B------:R-:W-:Y:S02]  /*55b0*/  @UP0 ULDC.64 UR6, c[0x0][0x9e8] ;  /* 0x00027a0000060ab9 */ /* 0x000fe40000000a00 */
[----:B------:R-:W-:-:S04]  /*55c0*/  UIMAD.WIDE.U32 UR10, UR15, UR6, URZ ;  /* 0x000000060f0a72a5 */ /* 0x000fc8000f8e003f */
[----:B------:R-:W-:-:S12]  /*55d0*/  @UP0 USHF.R.U32.HI UR15, URZ, UR7, UR11 ;  /* 0x000000073f0f0299 */ /* 0x000fd8000801160b */
.L_x_1087:
[----:B------:R-:W-:-:S04]  /*55e0*/  UIMAD UR15, UR15, UR18, UR18 ;  /* 0x000000120f0f72a4 */ /* 0x000fc8000f8e0212 */
[----:B------:R-:W-:-:S04]  /*55f0*/  UISETP.LT.AND UP0, UPT, UR14, UR15, UPT ;  /* 0x0000000f0e00728c */ /* 0x000fc8000bf01270 */
[----:B------:R-:W-:-:S12]  /*5600*/  USEL UR14, UR14, UR15, UP0 ;  /* 0x0000000f0e0e7287 */ /* 0x000fd80008000000 */
.L_x_1085:
        /* <DEDUP_REMOVED lines=42> */
.L_x_1107:
[----:B------:R-:W-:Y:S01]  /*58b0*/  ISETP.NE.AND P2, PT, RZ, UR45, PT ;  /* 0x0000002dff007c0c */ /* 0x000fe2000bf45270 */
[----:B------:R-:W-:-:S04]  /*58c0*/  UISETP.NE.AND UP0, UPT, UR59, 0x1, UPT ;  /* 0x000000013b00788c */ /* 0x000fc8000bf05270 */
[----:B------:R-:W-:-:S04]  /*58d0*/  USEL UR48, URZ, 0x1, UP0 ;  /* 0x000000013f307887 */ /* 0x000fc80008000000 */
[----:B------:R-:W-:-:S04]  /*58e0*/  ULOP3.LUT UR48, UR28, UR48, URZ, 0x3c, !UPT ;  /* 0x000000301c307292 */ /* 0x000fc8000f8e3c3f */
[----:B------:R-:W-:Y:S08]  /*58f0*/  @P2 BRA `(.L_x_1089) ;  /* 0x0000000000382947 */ /* 0x000ff00003800000 */
[----:B------:R-:W-:Y:S05]  /*5900*/  @!P0 BRA `(.L_x_1090) ;  /* 0x0000000000048947 */ /* 0x000fea0003800000 */
[----:B------:R-:W-:Y:S01]  /*5910*/  BPT.TRAP 0x1 ;  /* 0x000000040000795c */ /* 0x000fe20000300000 */
.L_x_1090:
        /* <DEDUP_REMOVED lines=9> */
.L_x_1091:
[----:B-1----:R-:W-:Y:S05]  /*59b0*/  @P1 BRA `(.L_x_1089) ;  /* 0x0000000000081947 */ /* 0x002fea0003800000 */
[----:B------:R-:W1:Y:S02]  /*59c0*/  SYNCS.PHASECHK.TRANS64.TRYWAIT P1, [UR6+0x2d830], R6 ;  /* 0x02d83006ff0075a7 */ /* 0x000e640008020146 */
[----:B-1----:R-:W-:Y:S05]  /*59d0*/  @!P1 BRA `(.L_x_1092) ;  /* 0x00000120000c9947 */ /* 0x002fea0003800000 */
.L_x_1089:
        /* <DEDUP_REMOVED lines=40> */
.L_x_1094:
[----:B------:R-:W-:Y:S01]  /*5c60*/  ULEA UR6, UR59, UR41, 0x3 ;  /* 0x000000293b067291 */ /* 0x000fe2000f8e183f */
[----:B------:R-:W-:-:S05]  /*5c70*/  IMAD.U32 R6, RZ, RZ, UR28 ;  /* 0x0000001cff067e24 */ /* 0x000fca000f8e00ff */
[----:B------:R-:W-:-:S04]  /*5c80*/  SHF.L.U32 R6, R6, 0x1f, RZ ;  /* 0x0000001f06067819 */ /* 0x000fc800000006ff */
[----:B------:R0:W1:Y:S01]  /*5c90*/  SYNCS.PHASECHK.TRANS64.TRYWAIT P1, [UR6+0x2d850], R6 ;  /* 0x02d85006ff0075a7 */ /* 0x0000620008020146 */
[----:B------:R-:W-:Y:S05]  /*5ca0*/  @!P0 BRA `(.L_x_1095) ;  /* 0x0000000000048947 */ /* 0x000fea0003800000 */
[----:B------:R-:W-:Y:S01]  /*5cb0*/  BPT.TRAP 0x1 ;  /* 0x000000040000795c */ /* 0x000fe20000300000 */
.L_x_1095:
[----:B-1----:R-:W-:Y:S05]  /*5cc0*/  @P1 BRA `(.L_x_1093) ;  /* 0x0000000000081947 */ /* 0x002fea0003800000 */
[----:B------:R-:W1:Y:S02]  /*5cd0*/  SYNCS.PHASECHK.TRANS64.TRYWAIT P1, [UR6+0x2d850], R6 ;  /* 0x02d85006ff0075a7 */ /* 0x000e640008020146 */
[----:B-1----:R-:W-:Y:S05]  /*5ce0*/  @!P1 BRA `(.L_x_1096) ;  /* 0x0000011c00609947 */ /* 0x002fea0003800000 */
.L_x_1093:
        /* <DEDUP_REMOVED lines=74> */
.L_x_1097:
        /* <DEDUP_REMOVED lines=13> */
[----:B------:R-:W-:Y:S01]  /*6260*/  FMUL.FTZ R40, R52, UR57 ;  /* 0x0000003934287c20 */ /* 0x000fe20008410000 */
[----:B------:R-:W-:Y:S01]  /*6270*/  FMUL.FTZ R12, R30, UR57 ;  /* 0x000000391e0c7c20 */ /* 0x000fe20008410000 */
[----:B------:R-:W-:Y:S01]  /*6280*/  FMUL.FTZ R15, R33, UR57 ;  /* 0x00000039210f7c20 */ /* 0x000fe20008410000 */
[----:B------:R-:W-:Y:S01]  /*6290*/  FMUL.FTZ R30, R42, UR57 ;  /* 0x000000392a1e7c20 */ /* 0x000fe20008410000 */
[----:B------:R-:W-:Y:S01]  /*62a0*/  FMUL.FTZ R33, R45, UR57 ;  /* 0x000000392d217c20 */ /* 0x000fe20008410000 */
[----:B------:R-:W-:Y:S01]  /*62b0*/  FMUL.FTZ R42, R54, UR57 ;  /* 0x00000039362a7c20 */ /* 0x000fe20008410000 */
[----:B------:R-:W-:Y:S01]  /*62c0*/  @P1 IMAD.HI.U32 R52, R83, UR7, RZ ;  /* 0x0000000753341c27 */ /* 0x000fe2000f8e00ff */
[----:B------:R-:W-:Y:S01]  /*62d0*/  @UP1 ULDC UR7, c[0x0][0x450] ;  /* 0x0001140000071ab9 */ /* 0x000fe20000000800 */
[----:B------:R-:W-:-:S02]  /*62e0*/  ULEA UR6, UR47, UR41, 0x3 ;  /* 0x000000292f067291 */ /* 0x000fc4000f8e183f */
[----:B------:R-:W-:Y:S01]  /*62f0*/  FMUL.FTZ R45, R57, UR57 ;  /* 0x00000039392d7c20 */ /* 0x000fe20008410000 */
[----:B------:R-:W-:Y:S01]  /*6300*/  FMUL.FTZ R54, R64, UR57 ;  /* 0x0000003940367c20 */ /* 0x000fe20008410000 */
[----:B------:R-:W-:Y:S01]  /*6310*/  @P2 SHF.R.U32.HI R83, RZ, UR7, R52 ;  /* 0x00000007ff532c19 */ /* 0x000fe20008011634 */
[----:B------:R-:W-:Y:S01]  /*6320*/  FMUL.FTZ R57, R67, UR57 ;  /* 0x0000003943397c20 */ /* 0x000fe20008410000 */
[----:B------:R-:W-:Y:S01]  /*6330*/  FMUL.FTZ R64, R74, UR57 ;  /* 0x000000394a407c20 */ /* 0x000fe20008410000 */
[----:B------:R-:W-:Y:S01]  /*6340*/  FMUL.FTZ R67, R77, UR57 ;  /* 0x000000394d437c20 */ /* 0x000fe20008410000 */
[----:B------:R-:W-:Y:S01]  /*6350*/  FMUL.FTZ R74, R84, UR57 ;  /* 0x00000039544a7c20 */ /* 0x000fe20008410000 */
[----:B------:R-:W-:Y:S01]  /*6360*/  UIADD3 UR6, UR6, 0x2d840, URZ ;  /* 0x0002d84006067890 */ /* 0x000fe2000fffe03f */
[----:B------:R-:W1:Y:S01]  /*6370*/  SHFL.IDX PT, R84, R83, RZ, 0x1c1f ;  /* 0x001c1fff53547589 */ /* 0x000e6200000e0000 */
[----:B------:R-:W-:Y:S02]  /*6380*/  IMAD.SHL.U32 R77, R3, 0x80, RZ ;  /* 0x00000080034d7824 */ /* 0x000fe400078e00ff */
        /* <DEDUP_REMOVED lines=47> */
[----:B------:R-:W-:Y:S01]  /*6680*/  PLOP3.LUT P1, PT, PT, PT, UP0, 0x40, 0x0 ;  /* 0x000000000000781c */ /* 0x000fe20003f2e808 */
[----:B------:R-:W-:Y:S01]  /*6690*/  IMAD R53, R16, -0x2, R53 ;  /* 0xfffffffe10357824 */ /* 0x000fe200078e0235 */
[----:B------:R-:W0:Y:S01]  /*66a0*/  MUFU.TANH R6, R6 ;  /* 0x0000000600067308 */ /* 0x000e220000002400 */
[----:B------:R-:W-:Y:S01]  /*66b0*/  IMAD.U32 R52, RZ, RZ, UR46 ;  /* 0x0000002eff347e24 */ /* 0x000fe2000f8e00ff */
[----:B------:R-:W-:Y:S01]  /*66c0*/  SYNCS.ARRIVE.TRANS64.RED.A1T0 RZ, [UR6], RZ ;  /* 0x000000ffffff79a7 */ /* 0x000fe20008100406 */
[----:B------:R-:W-:-:S03]  /*66d0*/  ULOP3.LUT UR6, URZ, UR35, URZ, 0x33, !UPT ;  /* 0x000000233f067292 */ /* 0x000fc6000f8e333f */
[----:B------:R-:W-:Y:S02]  /*66e0*/  IADD3 R53, -R52, UR37, R53 ;  /* 0x0000002534357c10 */ /* 0x000fe4000fffe135 */
[----:B------:R-:W2:Y:S03]  /*66f0*/  MUFU.TANH R7, R7 ;  /* 0x0000000700077308 */ /* 0x000ea60000002400 */
[C---:B------:R-:W-:Y:S02]  /*6700*/  VIADD R82, R53.reuse, UR56 ;  /* 0x0000003835527c36 */ /* 0x040fe40008000000 */
[----:B------:R-:W-:Y:S02]  /*6710*/  VIADD R81, R53, UR6 ;  /* 0x0000000635517c36 */ /* 0x000fe40008000000 */
[----:B-1----:R-:W-:Y:S01]  /*6720*/  IMAD.IADD R80, R82, 0x1, R84 ;  /* 0x0000000152507824 */ /* 0x002fe200078e0254 */
[----:B------:R-:W1:Y:S01]  /*6730*/  MUFU.TANH R8, R8 ;  /* 0x0000000800087308 */ /* 0x000e620000002400 */
        /* <DEDUP_REMOVED lines=76> */
.L_x_1100:
[----:B------:R-:W-:-:S05]  /*6c00*/  IMAD.U32 R86, RZ, RZ, UR34 ;  /* 0x00000022ff567e24 */ /* 0x000fca000f8e00ff */
[----:B------:R-:W-:-:S13]  /*6c10*/  ISETP.NE.AND P1, PT, R86, 0x1, PT ;  /* 0x000000015600780c */ /* 0x000fda0003f25270 */
[----:B------:R-:W1:Y:S02]  /*6c20*/  @P1 LDC.64 R52, c[0x0][0x9e8] ;  /* 0x00027a00ff341b82 */ /* 0x000e640000000a00 */
[----:B-1----:R-:W-:-:S05]  /*6c30*/  @P1 IMAD.HI.U32 R52, R84, R52, RZ ;  /* 0x0000003454341227 */ /* 0x002fca00078e00ff */
[----:B------:R-:W-:-:S07]  /*6c40*/  @P1 SHF.R.U32.HI R84, RZ, R53, R52 ;  /* 0x00000035ff541219 */ /* 0x000fce0000011634 */
.L_x_1101:
[----:B------:R-:W-:Y:S05]  /*6c50*/  BSYNC B0 ;  /* 0x0000000000007941 */ /* 0x000fea0003800000 */
.L_x_1099:
[----:B------:R-:W-:-:S04]  /*6c60*/  IMAD R53, R84, R86, -R77 ;  /* 0x0000005654357224 */ /* 0x000fc800078e0a4d */
[----:B------:R-:W-:-:S05]  /*6c70*/  IMAD R53, R16, -0x2, R53 ;  /* 0xfffffffe10357824 */ /* 0x000fca00078e0235 */
[----:B------:R-:W-:Y:S02]  /*6c80*/  VIADDMNMX R80, R53, R86, R80, PT ;  /* 0x0000005635507246 */ /* 0x000fe40003800150 */
[----:B------:R-:W-:-:S07]  /*6c90*/  VIMNMX R79, R79, R53, !PT ;  /* 0x000000354f4f7248 */ /* 0x000fce0007fe0100 */
.L_x_1098:
        /* <DEDUP_REMOVED lines=116> */
.L_x_1104:
[----:B------:R-:W-:-:S05]  /*73e0*/  IMAD.U32 R80, RZ, RZ, UR34 ;  /* 0x00000022ff507e24 */ /* 0x000fca000f8e00ff */
[----:B------:R-:W-:-:S13]  /*73f0*/  ISETP.NE.AND P2, PT, R80, 0x1, PT ;  /* 0x000000015000780c */ /* 0x000fda0003f45270 */
[----:B------:R-:W0:Y:S02]  /*7400*/  @P2 LDC.64 R24, c[0x0][0x9e8] ;  /* 0x00027a00ff182b82 */ /* 0x000e240000000a00 */
[----:B0-----:R-:W-:-:S05]  /*7410*/  @P2 IMAD.HI.U32 R24, R52, R24, RZ ;  /* 0x0000001834182227 */ /* 0x001fca00078e00ff */
[----:B------:R-:W-:-:S07]  /*7420*/  @P2 SHF.R.U32.HI R52, RZ, R25, R24 ;  /* 0x00000019ff342219 */ /* 0x000fce0000011618 */
.L_x_1105:
[----:B------:R-:W-:Y:S05]  /*7430*/  BSYNC B0 ;  /* 0x0000000000007941 */ /* 0x000fea0003800000 */
.L_x_1103:
[----:B------:R-:W-:-:S04]  /*7440*/  IMAD R77, R52, R80, -R77 ;  /* 0x00000050344d7224 */ /* 0x000fc800078e0a4d */
[----:B------:R-:W-:-:S05]  /*7450*/  IMAD R77, R16, -0x2, R77 ;  /* 0xfffffffe104d7824 */ /* 0x000fca00078e024d */
[----:B------:R-:W-:Y:S02]  /*7460*/  VIADDMNMX R82, R77, R80, R82, PT ;  /* 0x000000504d527246 */ /* 0x000fe40003800152 */
[----:B------:R-:W-:-:S07]  /*7470*/  VIMNMX R81, R81, R77, !PT ;  /* 0x0000004d51517248 */ /* 0x000fce0007fe0100 */
.L_x_1102:
        /* <DEDUP_REMOVED lines=101> */
[C---:B------:R-:W-:Y:S02]  /*7ad0*/  ISETP.GT.AND P3, PT, R81.reuse, 0x61, P1 ;  /* 0x000000615100780c */ /* 0x040fe40000f64270 */
        /* <DEDUP_REMOVED lines=26> */
[----:B0-----:R-:W-:Y:S01]  /*7c80*/  FMNMX.FTZ R77, R21, R80, !PT ;  /* 0x00000050154d7209 */ /* 0x001fe20007810000 */
        /* <DEDUP_REMOVED lines=38> */
[----:B------:R-:W-:Y:S02]  /*7ef0*/  ISETP.GT.AND P2, PT, R81, 0x70, P1 ;  /* 0x000000705100780c */ /* 0x000fe40000f44270 */
[----:B------:R-:W-:Y:S02]  /*7f00*/  FMNMX.FTZ R80, R46, R77, !PT ;  /* 0x0000004d2e507209 */ /* 0x000fe40007810000 */
[----:B------:R-:W-:-:S02]  /*7f10*/  ISETP.LT.OR P4, PT, R82, 0x6a, P4 ;  /* 0x0000006a5200780c */ /* 0x000fc40002781670 */
[----:B------:R-:W-:Y:S01]  /*7f20*/  FMNMX.FTZ R77, R47, R80, !PT ;  /* 0x000000502f4d7209 */ /* 0x000fe20007810000 */
[----:B------:R-:W-:Y:S01]  /*7f30*/  MUFU.EX2 R42, R83 ;  /* 0x00000053002a7308 */ /* 0x000fe20000000800 */
[----:B------:R-:W-:Y:S02]  /*7f40*/  ISETP.GT.AND P3, PT, R81, 0x71, P1 ;  /* 0x000000715100780c */ /* 0x000fe40000f64270 */
[----:B------:R-:W-:Y:S02]  /*7f50*/  FMNMX.FTZ R80, R50, R77, !PT ;  /* 0x0000004d32507209 */ /* 0x000fe40007810000 */
[C---:B------:R-:W-:Y:S02]  /*7f60*/  ISETP.LT.OR P2, PT, R82.reuse, 0x71, P2 ;  /* 0x000000715200780c */ /* 0x040fe40001741670 */
[----:B------:R-:W-:Y:S01]  /*7f70*/  FMNMX.FTZ R77, R51, R80, !PT ;  /* 0x00000050334d7209 */ /* 0x000fe20007810000 */
[----:B------:R-:W-:Y:S01]  /*7f80*/  MUFU.EX2 R10, R10 ;  /* 0x0000000a000a7308 */ /* 0x000fe20000000800 */
[----:B------:R-:W-:-:S02]  /*7f90*/  ISETP.LT.OR P3, PT, R82, 0x72, P3 ;  /* 0x000000725200780c */ /* 0x000fc40001f61670 */
[----:B------:R-:W-:Y:S02]  /*7fa0*/  FMNMX.FTZ R80, R56, R77, !PT ;  /* 0x0000004d38507209 */ /* 0x000fe40007810000 */
[----:B------:R-:W-:Y:S02]  /*7fb0*/  FSEL R73, R73, -INF , !P3 ;  /* 0xff80000049497808 */ /* 0x000fe40005800000 */
[----:B------:R-:W-:Y:S01]  /*7fc0*/  FMNMX.FTZ R77, R57, R80, !PT ;  /* 0x00000050394d7209 */ /* 0x000fe20007810000 */
[----:B------:R-:W-:Y:S03]  /*7fd0*/  MUFU.EX2 R11, R11 ;  /* 0x0000000b000b7308 */ /* 0x000fe60000000800 */
[----:B------:R-:W-:Y:S02]  /*7fe0*/  FMNMX.FTZ R80, R60, R77, !PT ;  /* 0x0000004d3c507209 */ /* 0x000fe40007810000 */
[----:B------:R-:W-:-:S02]  /*7ff0*/  FSEL R77, R68, -INF , !P5 ;  /* 0xff800000444d7808 */ /* 0x000fc40006800000 */
[----:B------:R-:W-:Y:S01]  /*8000*/  FMNMX.FTZ R79, R61, R80, !PT ;  /* 0x000000503d4f7209 */ /* 0x000fe20007810000 */
[----:B------:R-:W-:Y:S01]  /*8010*/  MUFU.EX2 R15, R15 ;  /* 0x0000000f000f7308 */ /* 0x000fe20000000800 */
[----:B------:R-:W-:Y:S02]  /*8020*/  ISETP.GT.AND P5, PT, R81, 0x78, P1 ;  /* 0x000000785100780c */ /* 0x000fe40000fa4270 */
[----:B------:R-:W-:Y:S02]  /*8030*/  FMNMX.FTZ R68, R64, R79, !PT ;  /* 0x0000004f40447209 */ /* 0x000fe40007810000 */
[----:B------:R-:W-:Y:S02]  /*8040*/  FSEL R79, R69, -INF , !P4 ;  /* 0xff800000454f7808 */ /* 0x000fe40006000000 */
[----:B------:R-:W-:Y:S01]  /*8050*/  FMNMX.FTZ R68, R65, R68, !PT ;  /* 0x0000004441447209 */ /* 0x000fe20007810000 */
[----:B------:R-:W-:Y:S01]  /*8060*/  MUFU.EX2 R25, R25 ;  /* 0x0000001900197308 */ /* 0x000fe20000000800 */
[----:B------:R-:W-:-:S02]  /*8070*/  FSEL R80, R72, -INF , !P2 ;  /* 0xff80000048507808 */ /* 0x000fc40005000000 */
[----:B------:R-:W-:Y:S02]  /*8080*/  FMNMX.FTZ R68, R77, R68, !PT ;  /* 0x000000444d447209 */ /* 0x000fe40007810000 */
[----:B------:R-:W-:Y:S02]  /*8090*/  ISETP.GT.AND P1, PT, R81, 0x79, P1 ;  /* 0x000000795100780c */ /* 0x000fe40000f24270 */
[----:B------:R-:W-:Y:S01]  /*80a0*/  FMNMX.FTZ R69, R79, R68, !PT ;  /* 0x000000444f457209 */ /* 0x000fe20007810000 */
[----:B------:R-:W-:Y:S01]  /*80b0*/  MUFU.EX2 R28, R28 ;  /* 0x0000001c001c7308 */ /* 0x000fe20000000800 */
[----:B------:R-:W-:Y:S02]  /*80c0*/  ISETP.LT.OR P5, PT, R82, 0x79, P5 ;  /* 0x000000795200780c */ /* 0x000fe40002fa1670 */
[----:B------:R-:W-:Y:S02]  /*80d0*/  FMNMX.FTZ R68, R80, R69, !PT ;  /* 0x0000004550447209 */ /* 0x000fe40007810000 */
[----:B------:R-:W-:-:S02]  /*80e0*/  ISETP.LT.OR P1, PT, R82, 0x7a, P1 ;  /* 0x0000007a5200780c */ /* 0x000fc40000f21670 */
[----:B------:R-:W-:Y:S01]  /*80f0*/  FSEL R76, R76, -INF , !P5 ;  /* 0xff8000004c4c7808 */ /* 0x000fe20006800000 */
[----:B------:R-:W-:Y:S01]  /*8100*/  MUFU.EX2 R29, R29 ;  /* 0x0000001d001d7308 */ /* 0x000fe20000000800 */
[----:B------:R-:W-:Y:S02]  /*8110*/  FMNMX.FTZ R69, R73, R68, !PT ;  /* 0x0000004449457209 */ /* 0x000fe40007810000 */
[----:B------:R-:W-:Y:S02]  /*8120*/  FSEL R78, R78, -INF , !P1 ;  /* 0xff8000004e4e7808 */ /* 0x000fe40004800000 */
[----:B------:R-:W-:-:S03]  /*8130*/  FMNMX.FTZ R69, R76, R69, !PT ;  /* 0x000000454c457209 */ /* 0x000fc60007810000 */
[----:B------:R-:W-:Y:S01]  /*8140*/  MUFU.EX2 R32, R32 ;  /* 0x0000002000207308 */ /* 0x000fe20000000800 */
[----:B------:R-:W-:-:S05]  /*8150*/  FMNMX.FTZ R69, R78, R69, !PT ;  /* 0x000000454e457209 */ /* 0x000fca0007810000 */
[----:B------:R-:W0:Y:S02]  /*8160*/  SHFL.BFLY PT, R68, R69, 0x2, 0x1f ;  /* 0x0c401f0045447f89 */ /* 0x000e2400000e0000 */
[----:B------:R-:W-:Y:S08]  /*8170*/  MUFU.EX2 R33, R33 ;  /* 0x0000002100217308 */ /* 0x000ff00000000800 */
[----:B------:R-:W-:Y:S08]  /*8180*/  MUFU.EX2 R36, R36 ;  /* 0x0000002400247308 */ /* 0x000ff00000000800 */
[----:B------:R-:W-:Y:S01]  /*8190*/  MUFU.EX2 R37, R37 ;  /* 0x0000002500257308 */ /* 0x000fe20000000800 */
[----:B0-----:R-:W-:Y:S01]  /*81a0*/  FMNMX.FTZ R72, R69, R68, !PT ;  /* 0x0000004445487209 */ /* 0x001fe20007810000 */
[--C-:B------:R-:W-:Y:S01]  /*81b0*/  FFMA.FTZ R68, R70, UR33, -R52.reuse ;  /* 0x0000002146447c23 */ /* 0x100fe20008010834 */
[--C-:B------:R-:W-:Y:S01]  /*81c0*/  FFMA.FTZ R69, R71, UR33, -R52.reuse ;  /* 0x0000002147457c23 */ /* 0x100fe20008010834 */
[--C-:B------:R-:W-:Y:S01]  /*81d0*/  FFMA.FTZ R70, R74, UR33, -R52.reuse ;  /* 0x000000214a467c23 */ /* 0x100fe20008010834 */
[----:B------:R-:W-:Y:S01]  /*81e0*/  FSEL R71, R24, RZ, P6 ;  /* 0x000000ff18477208 */ /* 0x000fe20003000000 */
[----:B------:R-:W0:Y:S01]  /*81f0*/  SHFL.BFLY PT, R81, R72, 0x1, 0x1f ;  /* 0x0c201f0048517f89 */ /* 0x000e2200000e0000 */
[----:B------:R-:W-:Y:S01]  /*8200*/  FFMA.FTZ R74, R75, UR33, -R52 ;  /* 0x000000214b4a7c23 */ /* 0x000fe20008010834 */
[----:B------:R-:W-:Y:S02]  /*8210*/  MUFU.EX2 R40, R40 ;  /* 0x0000002800287308 */ /* 0x000fe40000000800 */
[----:B------:R-:W-:-:S04]  /*8220*/  FADD.FTZ R71, -R71, R4 ;  /* 0x0000000447477221 */ /* 0x000fc80000010100 */
[----:B------:R-:W-:Y:S02]  /*8230*/  FMUL.FTZ R71, R71, UR33 ;  /* 0x0000002147477c20 */ /* 0x000fe40008410000 */
[----:B------:R-:W-:Y:S08]  /*8240*/  MUFU.EX2 R41, R41 ;  /* 0x0000002900297308 */ /* 0x000ff00000000800 */
[----:B------:R-:W1:Y:S01]  /*8250*/  MUFU.EX2 R71, R71 ;  /* 0x0000004700477308 */ /* 0x000e620000000800 */
[----:B0-----:R-:W-:-:S07]  /*8260*/  FMNMX.FTZ R52, R72, R81, !PT ;  /* 0x0000005148347209 */ /* 0x001fce0007810000 */
[----:B------:R-:W-:Y:S01]  /*8270*/  MUFU.EX2 R72, R74 ;  /* 0x0000004a00487308 */ /* 0x000fe20000000800 */
[C---:B------:R-:W-:Y:S01]  /*8280*/  FSETP.NEU.FTZ.AND P1, PT, R52.reuse, -INF , PT ;  /* 0xff8000003400780b */ /* 0x040fe20003f3d000 */
[----:B------:R-:W-:-:S05]  /*8290*/  FMUL.FTZ R4, R52, UR33 ;  /* 0x0000002134047c20 */ /* 0x000fca0008410000 */
[----:B------:R-:W-:Y:S01]  /*82a0*/  FSEL R4, R4, RZ, P1 ;  /* 0x000000ff04047208 */ /* 0x000fe20000800000 */
[----:B-1----:R-:W-:Y:S01]  /*82b0*/  FFMA.FTZ R2, R71, R2, R6 ;  /* 0x0000000247027223 */ /* 0x002fe20000010006 */
[----:B------:R-:W-:Y:S03]  /*82c0*/  MUFU.EX2 R44, R44 ;  /* 0x0000002c002c7308 */ /* 0x000fe60000000800 */
        /* <DEDUP_REMOVED lines=8> */
[----:B------:R-:W-:Y:S01]  /*8350*/  FFMA.FTZ R26, R35, UR33, -R4 ;  /* 0x00000021231a7c23 */ /* 0x000fe20008010804 */
[----:B------:R-:W-:Y:S01]  /*8360*/  FADD.FTZ R35, R7, R2 ;  /* 0x0000000207237221 */ /* 0x000fe20000010000 */
[--C-:B------:R-:W-:Y:S01]  /*8370*/  FFMA.FTZ R81, R27, UR33, -R4.reuse ;  /* 0x000000211b517c23 */ /* 0x100fe20008010804 */
[--C-:B------:R-:W-:Y:S01]  /*8380*/  FFMA.FTZ R14, R30, UR33, -R4.reuse ;  /* 0x000000211e0e7c23 */ /* 0x100fe20008010804 */
[--C-:B------:R-:W-:Y:S01]  /*8390*/  FFMA.FTZ R27, R31, UR33, -R4.reuse ;  /* 0x000000211f1b7c23 */ /* 0x100fe20008010804 */
[----:B------:R-:W-:Y:S01]  /*83a0*/  MUFU.EX2 R75, R75 ;  /* 0x0000004b004b7308 */ /* 0x000fe20000000800 */
[----:B0-----:R-:W-:Y:S01]  /*83b0*/  FSEL R12, R52, RZ, P1 ;  /* 0x000000ff340c7208 */ /* 0x001fe20000800000 */
[--C-:B------:R-:W-:Y:S01]  /*83c0*/  FFMA.FTZ R31, R34, UR33, -R4.reuse ;  /* 0x00000021221f7c23 */ /* 0x100fe20008010804 */
[--C-:B------:R-:W-:Y:S01]  /*83d0*/  FFMA.FTZ R87, R43, UR33, -R4.reuse ;  /* 0x000000212b577c23 */ /* 0x100fe20008010804 */
[--C-:B------:R-:W-:Y:S01]  /*83e0*/  FFMA.FTZ R13, R38, UR33, -R4.reuse ;  /* 0x00000021260d7c23 */ /* 0x100fe20008010804 */
[--C-:B------:R-:W-:Y:S01]  /*83f0*/  FFMA.FTZ R86, R51, UR33, -R4.reuse ;  /* 0x0000002133567c23 */ /* 0x100fe20008010804 */
[----:B------:R-:W-:Y:S01]  /*8400*/  FADD.FTZ R12, -R12, R5 ;  /* 0x000000050c0c7221 */ /* 0x000fe20000010100 */
[--C-:B------:R-:W-:Y:S01]  /*8410*/  FFMA.FTZ R21, R39, UR33, -R4.reuse ;  /* 0x0000002127157c23 */ /* 0x100fe20008010804 */
[----:B------:R-:W-:Y:S01]  /*8420*/  MUFU.EX2 R84, R84 ;  /* 0x0000005400547308 */ /* 0x000fe20000000800 */
[--C-:B------:R-:W-:Y:S01]  /*8430*/  FFMA.FTZ R39, R53, UR33, -R4.reuse ;  /* 0x0000002135277c23 */ /* 0x100fe20008010804 */
[----:B------:R-:W-:Y:S01]  /*8440*/  FMUL.FTZ R12, R12, UR33 ;  /* 0x000000210c0c7c20 */ /* 0x000fe20008410000 */
        /* <DEDUP_REMOVED lines=8> */
[----:B------:R-:W-:-:S05]  /*84d0*/  FFMA.FTZ R64, R73, UR33, -R4 ;  /* 0x0000002149407c23 */ /* 0x000fca0008010804 */
[----:B------:R-:W1:Y:S08]  /*84e0*/  MUFU.EX2 R83, R83 ;  /* 0x0000005300537308 */ /* 0x000e700000000800 */
[----:B------:R-:W2:Y:S01]  /*84f0*/  MUFU.EX2 R9, R9 ;  /* 0x0000000900097308 */ /* 0x000ea20000000800 */
[----:B0-----:R-:W-:Y:S01]  /*8500*/  FFMA.FTZ R5, R12, R0, R75 ;  /* 0x000000000c057223 */ /* 0x001fe2000001004b */
[----:B------:R-:W-:Y:S01]  /*8510*/  FADD.FTZ R0, R10, R35 ;  /* 0x000000230a007221 */ /* 0x000fe20000010000 */
[----:B------:R-:W-:-:S02]  /*8520*/  FFMA.FTZ R35, R56, UR33, -R4 ;  /* 0x0000002138237c23 */ /* 0x000fc40008010804 */
[----:B------:R-:W-:-:S03]  /*8530*/  FADD.FTZ R5, R84, R5 ;  /* 0x0000000554057221 */ /* 0x000fc60000010000 */
[----:B------:R-:W0:Y:S01]  /*8540*/  MUFU.EX2 R82, R82 ;  /* 0x0000005200527308 */ /* 0x000e220000000800 */
[----:B------:R-:W-:Y:S01]  /*8550*/  FADD.FTZ R2, R74, R5 ;  /* 0x000000054a027221 */ /* 0x000fe20000010000 */
[----:B------:R-:W-:-:S03]  /*8560*/  FADD.FTZ R5, R11, R0 ;  /* 0x000000000b057221 */ /* 0x000fc60000010000 */
[----:B-1----:R-:W-:Y:S01]  /*8570*/  FADD.FTZ R2, R83, R2 ;  /* 0x0000000253027221 */ /* 0x002fe20000010000 */
[----:B------:R-:W-:Y:S02]  /*8580*/  FADD.FTZ R0, R8, R5 ;  /* 0x0000000508007221 */ /* 0x000fe40000010000 */
[----:B------:R-:W1:Y:S01]  /*8590*/  MUFU.EX2 R20, R20 ;  /* 0x0000001400147308 */ /* 0x000e620000000800 */
[----:B--2---:R-:W-:Y:S01]  /*85a0*/  FADD.FTZ R5, R9, R2 ;  /* 0x0000000209057221 */ /* 0x004fe20000010000 */
[----:B------:R-:W-:-:S04]  /*85b0*/  FADD.FTZ R0, R15, R0 ;  /* 0x000000000f007221 */ /* 0x000fc80000010000 */
[----:B------:R-:W-:Y:S02]  /*85c0*/  FADD.FTZ R43, R25, R0 ;  /* 0x00000000192b7221 */ /* 0x000fe40000010000 */
[----:B------:R-:W2:Y:S01]  /*85d0*/  MUFU.EX2 R81, R81 ;  /* 0x0000005100517308 */ /* 0x000ea20000000800 */
[----:B0-----:R-:W-:-:S07]  /*85e0*/  FADD.FTZ R5, R82, R5 ;  /* 0x0000000552057221 */ /* 0x001fce0000010000 */
[----:B------:R-:W0:Y:S01]  /*85f0*/  MUFU.EX2 R14, R14 ;  /* 0x0000000e000e7308 */ /* 0x000e220000000800 */
[----:B-1----:R-:W-:Y:S01]  /*8600*/  FADD.FTZ R0, R20, R5 ;  /* 0x0000000514007221 */ /* 0x002fe20000010000 */
[----:B------:R-:W-:Y:S01]  /*8610*/  FADD.FTZ R5, R42, R43 ;  /* 0x0000002b2a057221 */ /* 0x000fe20000010000 */
[--C-:B------:R-:W-:Y:S01]  /*8620*/  FFMA.FTZ R43, R60, UR33, -R4.reuse ;  /* 0x000000213c2b7c23 */ /* 0x100fe20008010804 */
[----:B------:R-:W-:-:S04]  /*8630*/  FFMA.FTZ R60, R79, UR33, -R4 ;  /* 0x000000214f3c7c23 */ /* 0x000fc80008010804 */
        /* <DEDUP_REMOVED lines=11> */
[----:B--2---:R-:W-:Y:S01]  /*86f0*/  FADD.FTZ R5, R31, R2 ;  /* 0x000000021f057221 */ /* 0x004fe20000010000 */
[----:B------:R-:W-:Y:S01]  /*8700*/  FADD.FTZ R2, R36, R51 ;  /* 0x0000003324027221 */ /* 0x000fe20000010000 */
[----:B------:R-:W-:-:S05]  /*8710*/  FFMA.FTZ R51, R77, UR33, -R4 ;  /* 0x000000214d337c23 */ /* 0x000fca0008010804 */
[----:B------:R-:W2:Y:S01]  /*8720*/  MUFU.EX2 R21, R21 ;  /* 0x0000001500157308 */ /* 0x000ea20000000800 */
[----:B0-----:R-:W-:Y:S01]  /*8730*/  FADD.FTZ R0, R26, R5 ;  /* 0x000000051a007221 */ /* 0x001fe20000010000 */
[----:B------:R-:W-:-:S04]  /*8740*/  FADD.FTZ R5, R37, R2 ;  /* 0x0000000225057221 */ /* 0x000fc80000010000 */
[----:B------:R-:W-:Y:S02]  /*8750*/  FADD.FTZ R2, R40, R5 ;  /* 0x0000000528027221 */ /* 0x000fe40000010000 */
[----:B------:R-:W0:Y:S01]  /*8760*/  MUFU.EX2 R39, R39 ;  /* 0x0000002700277308 */ /* 0x000e220000000800 */
[----:B-1----:R-:W-:Y:S01]  /*8770*/  FADD.FTZ R0, R13, R0 ;  /* 0x000000000d007221 */ /* 0x002fe20000010000 */
[----:B------:R-:W-:-:S06]  /*8780*/  FADD.FTZ R5, R41, R2 ;  /* 0x0000000229057221 */ /* 0x000fcc0000010000 */
[----:B------:R-:W1:Y:S01]  /*8790*/  MUFU.EX2 R87, R87 ;  /* 0x0000005700577308 */ /* 0x000e620000000800 */
[----:B--2---:R-:W-:-:S07]  /*87a0*/  FADD.FTZ R0, R21, R0 ;  /* 0x0000000015007221 */ /* 0x004fce0000010000 */
[----:B------:R-:W2:Y:S01]  /*87b0*/  MUFU.EX2 R34, R34 ;  /* 0x0000002200227308 */ /* 0x000ea20000000800 */
[----:B0-----:R-:W-:-:S07]  /*87c0*/  FADD.FTZ R0, R39, R0 ;  /* 0x0000000027007221 */ /* 0x001fce0000010000 */
        /* <DEDUP_REMOVED lines=61> */
[----:B--2---:R-:W-:-:S04]  /*8ba0*/  FADD.FTZ R77, R70, R77 ;  /* 0x0000004d464d7221 */ /* 0x004fc80000010000 */
[----:B------:R-:W-:Y:S01]  /*8bb0*/  FADD.FTZ R2, R72, R77 ;  /* 0x0000004d48027221 */ /* 0x000fe20000010000 */
[----:B0-----:R-:W-:-:S04]  /*8bc0*/  FADD.FTZ R0, R65, R0 ;  /* 0x0000000041007221 */ /* 0x001fc80000010000 */
[----:B-1----:R-:W-:Y:S01]  /*8bd0*/  FADD.FTZ R0, R73, R0 ;  /* 0x0000000049007221 */ /* 0x002fe20000010000 */
[----:B------:R-:W-:Y:S06]  /*8be0*/  @!P0 BRA `(.L_x_1106) ;  /* 0x0000000000048947 */ /* 0x000fec0003800000 */
[----:B------:R-:W-:Y:S01]  /*8bf0*/  BPT.TRAP 0x1 ;  /* 0x000000040000795c */ /* 0x000fe20000300000 */
.L_x_1106:
        /* <DEDUP_REMOVED lines=24> */
[----:B------:R-:W-:Y:S01]  /*8d80*/  STSM.16.M88.4 [R22], R8 ;  /* 0x0000000816007844 */ /* 0x000fe20000000200 */
[----:B------:R-:W-:Y:S01]  /*8d90*/  F2FP.F16.F32.PACK_AB R36, R37, R36 ;  /* 0x000000242524723e */ /* 0x000fe200000000ff */
[----:B------:R-:W-:Y:S01]  /*8da0*/  FMUL.FTZ R97, R97, R71 ;  /* 0x0000004761617220 */ /* 0x000fe20000410000 */
[----:B------:R-:W-:Y:S01]  /*8db0*/  F2FP.F16.F32.PACK_AB R44, R45, R44 ;  /* 0x0000002c2d2c723e */ /* 0x000fe200000000ff */
[----:B------:R-:W-:Y:S01]  /*8dc0*/  STSM.16.M88.4 [R19], R28 ;  /* 0x0000001c13007844 */ /* 0x000fe20000000200 */
[----:B------:R-:W-:Y:S01]  /*8dd0*/  F2FP.F16.F32.PACK_AB R37, R21, R13 ;  /* 0x0000000d1525723e */ /* 0x000fe200000000ff */
[-C--:B------:R-:W-:Y:S01]  /*8de0*/  FMUL.FTZ R100, R100, R71.reuse ;  /* 0x0000004764647220 */ /* 0x080fe20000410000 */
        /* <DEDUP_REMOVED lines=19> */
[-C--:B------:R-:W-:Y:S01]  /*8f20*/  FMUL.FTZ R116, R116, R71.reuse ;  /* 0x0000004774747220 */ /* 0x080fe20000410000 */
        /* <DEDUP_REMOVED lines=53> */
[----:B-1----:R-:W-:Y:S01]  /*9280*/  NOP ;  /* 0x0000000000007918 */ /* 0x002fe20000000000 */
[----:B------:R-:W-:Y:S05]  /*9290*/  @P1 BRA `(.L_x_1107) ;  /* 0xffffffc400841947 */ /* 0x000fea000383ffff */
[----:B------:R-:W-:-:S07]  /*92a0*/  IMAD.MOV.U32 R6, RZ, RZ, R3 ;  /* 0x000000ffff067224 */ /* 0x000fce00078e0003 */
.L_x_1088:
[----:B------:R-:W-:Y:S02]  /*92b0*/  UISETP.NE.AND UP1, UPT, UR52, URZ, UPT ;  /* 0x0000003f3400728c */ /* 0x000fe4000bf25270 */
[----:B------:R-:W-:Y:S02]  /*92c0*/  UISETP.NE.AND UP0, UPT, UR51, URZ, UPT ;  /* 0x0000003f3300728c */ /* 0x000fe4000bf05270 */
[----:B------:R-:W-:Y:S02]  /*92d0*/  UIADD3 UR10, UR38, 0xbf, URZ ;  /* 0x000000bf260a7890 */ /* 0x000fe4000fffe03f */
[----:B------:R-:W-:Y:S02]  /*92e0*/  UIADD3 UR11, UR37, 0x1, -UR46 ;  /* 0x00000001250b7890 */ /* 0x000fe4000fffe82e */
[----:B------:R-:W-:-:S03]  /*92f0*/  PLOP3.LUT P1, PT, PT, PT, UP0, 0x40, 0x0 ;  /* 0x000000000000781c */ /* 0x000fc60003f2e808 */
[----:B------:R-:W-:Y:S01]  /*9300*/  @UP1 ULDC UR6, c[0x0][0x44c] ;  /* 0x0001130000061ab9 */ /* 0x000fe20000000800 */
[----:B------:R-:W-:Y:S01]  /*9310*/  @UP1 ULDC UR14, c[0x0][0x450] ;  /* 0x00011400000e1ab9 */ /* 0x000fe20000000800 */
[----:B------:R-:W-:-:S04]  /*9320*/  UIMAD.WIDE.U32 UR6, UR10, UR6, URZ ;  /* 0x000000060a0672a5 */ /* 0x000fc8000f8e003f */
[----:B------:R-:W-:-:S04]  /*9330*/  @UP1 USHF.R.U32.HI UR10, URZ, UR14, UR7 ;  /* 0x0000000e3f0a1299 */ /* 0x000fc80008011607 */
[----:B------:R-:W-:-:S04]  /*9340*/  UIADD3 UR10, UR11, UR10, URZ ;  /* 0x0000000a0b0a7290 */ /* 0x000fc8000fffe03f */
[----:B------:R-:W-:Y:S01]  /*9350*/  UIADD3 UR35, UR10, -UR35, URZ ;  /* 0x800000230a237290 */ /* 0x000fe2000fffe03f */
[----:B------:R-:W-:Y:S11]  /*9360*/  @P1 BRA `(.L_x_1108) ;  /* 0x0000000000501947 */ /* 0x000ff60003800000 */
[----:B------:R-:W-:Y:S02]  /*9370*/  UMOV UR14, UR10 ;  /* 0x0000000a000e7c82 */ /* 0x000fe40008000000 */
[----:B------:R-:W-:-:S06]  /*9380*/  UISETP.GT.AND UP0, UPT, UR14, -0x1, UPT ;  /* 0xffffffff0e00788c */ /* 0x000fcc000bf04270 */
[----:B------:R-:W-:-:S13]  /*9390*/  PLOP3.LUT P1, PT, PT, PT, UP0, 0x80, 0x0 ;  /* 0x000000000000781c */ /* 0x000fda0003f2f008 */
[----:B------:R-:W-:Y:S05]  /*93a0*/  @P1 BRA `(.L_x_1109) ;  /* 0x0000000000201947 */ /* 0x000fea0003800000 */
[----:B------:R-:W-:Y:S01]  /*93b0*/  ULDC UR15, c[0x0][0x9e4] ;  /* 0x00027900000f7ab9 */ /* 0x000fe20000000800 */
[----:B------:R-:W-:Y:S02]  /*93c0*/  ULOP3.LUT UR14, URZ, UR14, URZ, 0x33, !UPT ;  /* 0x0000000e3f0e7292 */ /* 0x000fe4000f8e333f */
[----:B------:R-:W-:-:S11]  /*93d0*/  UISETP.NE.AND UP0, UPT, UR15, 0x1, UPT ;  /* 0x000000010f00788c */ /* 0x000fd6000bf05270 */
[----:B------:R-:W-:Y:S02]  /*93e0*/  @UP0 ULDC.64 UR6, c[0x0][0x9e8] ;  /* 0x00027a0000060ab9 */ /* 0x000fe40000000a00 */
[----:B------:R-:W-:-:S04]  /*93f0*/  UIMAD.WIDE.U32 UR10, UR14, UR6, URZ ;  /* 0x000000060e0a72a5 */ /* 0x000fc8000f8e003f */
[----:B------:R-:W-:-:S04]  /*9400*/  @UP0 USHF.R.U32.HI UR14, URZ, UR7, UR11 ;  /* 0x000000073f0e0299 */ /* 0x000fc8000801160b */
[----:B------:R-:W-:Y:S01]  /*9410*/  ULOP3.LUT UR14, URZ, UR14, URZ, 0x33, !UPT ;  /* 0x0000000e3f0e7292 */ /* 0x000fe2000f8e333f */
[----:B------:R-:W-:Y:S11]  /*9420*/  BRA `(.L_x_1110) ;  /* 0x0000000000147947 */ /* 0x000ff60003800000 */
.L_x_1109:
[----:B------:R-:W-:Y:S02]  /*9430*/  ULDC UR15, c[0x0][0x9e4] ;  /* 0x00027900000f7ab9 */ /* 0x000fe40000000800 */
[----:B------:R-:W-:-:S11]  /*9440*/  UISETP.NE.AND UP0, UPT, UR15, 0x1, UPT ;  /* 0x000000010f00788c */ /* 0x000fd6000bf05270 */
[----:B------:R-:W-:Y:S02]  /*9450*/  @UP0 ULDC.64 UR6, c[0x0][0x9e8] ;  /* 0x00027a0000060ab9 */ /* 0x000fe40000000a00 */
[----:B------:R-:W-:-:S04]  /*9460*/  UIMAD.WIDE.U32 UR10, UR14, UR6, URZ ;  /* 0x000000060e0a72a5 */ /* 0x000fc8000f8e003f */
[----:B------:R-:W-:-:S12]  /*9470*/  @UP0 USHF.R.U32.HI UR14, URZ, UR7, UR11 ;  /* 0x000000073f0e0299 */ /* 0x000fd8000801160b */
.L_x_1110:
[----:B------:R-:W-:-:S04]  /*9480*/  UIMAD UR14, UR14, UR15, URZ ;  /* 0x0000000f0e0e72a4 */ /* 0x000fc8000f8e023f */
[----:B------:R-:W-:-:S04]  /*9490*/  UISETP.LT.AND UP0, UPT, UR35, UR14, UPT ;  /* 0x0000000e2300728c */ /* 0x000fc8000bf01270 */
[----:B------:R-:W-:-:S12]  /*94a0*/  USEL UR35, UR35, UR14, !UP0 ;  /* 0x0000000e23237287 */ /* 0x000fd8000c000000 */
.L_x_1108:
[----:B------:R-:W-:-:S04]  /*94b0*/  UIADD3 UR35, UR35, 0x7f, URZ ;  /* 0x0000007f23237890 */ /* 0x000fc8000fffe03f */
[----:B------:R-:W-:-:S04]  /*94c0*/  USHF.R.S32.HI UR6, URZ, 0x1f, UR35 ;  /* 0x0000001f3f067899 */ /* 0x000fc80008011423 */
[----:B------:R-:W-:-:S04]  /*94d0*/  ULEA.HI UR6, UR6, UR35, URZ, 0x7 ;  /* 0x0000002306067291 */ /* 0x000fc8000f8f383f */
[----:B------:R-:W-:-:S04]  /*94e0*/  USHF.R.S32.HI UR6, URZ, 0x7, UR6 ;  /* 0x000000073f067899 */ /* 0x000fc80008011406 */
[----:B------:R-:W-:-:S04]  /*94f0*/  UISETP.LT.AND UP0, UPT, UR36, UR6, UPT ;  /* 0x000000062400728c */ /* 0x000fc8000bf01270 */
[----:B------:R-:W-:-:S06]  /*9500*/  USEL UR35, UR36, UR6, !UP0 ;  /* 0x0000000624237287 */ /* 0x000fcc000c000000 */
[----:B------:R-:W-:-:S13]  /*9510*/  ISETP.GE.AND P1, PT, R6, UR35, PT ;  /* 0x0000002306007c0c */ /* 0x000fda000bf26270 */
        /* <DEDUP_REMOVED lines=8> */
.L_x_1122:
[----:B------:R-:W-:Y:S01]  /*95a0*/  ISETP.NE.AND P2, PT, RZ, UR45, PT ;  /* 0x0000002dff007c0c */ /* 0x000fe2000bf45270 */
[----:B------:R-:W-:-:S04]  /*95b0*/  UISETP.NE.AND UP0, UPT, UR53, 0x1, UPT ;  /* 0x000000013500788c */ /* 0x000fc8000bf05270 */
[----:B------:R-:W-:-:S04]  /*95c0*/  USEL UR48, URZ, 0x1, UP0 ;  /* 0x000000013f307887 */ /* 0x000fc80008000000 */
[----:B------:R-:W-:-:S04]  /*95d0*/  ULOP3.LUT UR48, UR28, UR48, URZ, 0x3c, !UPT ;  /* 0x000000301c307292 */ /* 0x000fc8000f8e3c3f */
[----:B------:R-:W-:Y:S08]  /*95e0*/  @P2 BRA `(.L_x_1112) ;  /* 0x0000000000382947 */ /* 0x000ff00003800000 */
[----:B------:R-:W-:Y:S05]  /*95f0*/  @!P0 BRA `(.L_x_1113) ;  /* 0x0000000000048947 */ /* 0x000fea0003800000 */
[----:B------:R-:W-:Y:S01]  /*9600*/  BPT.TRAP 0x1 ;  /* 0x000000040000795c */ /* 0x000fe20000300000 */
.L_x_1113:
        /* <DEDUP_REMOVED lines=9> */
.L_x_1114:
[----:B-1----:R-:W-:Y:S05]  /*96a0*/  @P1 BRA `(.L_x_1112) ;  /* 0x0000000000081947 */ /* 0x002fea0003800000 */
[----:B------:R-:W1:Y:S02]  /*96b0*/  SYNCS.PHASECHK.TRANS64.TRYWAIT P1, [UR6+0x2d830], R6 ;  /* 0x02d83006ff0075a7 */ /* 0x000e640008020146 */
[----:B-1----:R-:W-:Y:S05]  /*96c0*/  @!P1 BRA `(.L_x_1115) ;  /* 0x000000e400009947 */ /* 0x002fea0003800000 */
.L_x_1112:
        /* <DEDUP_REMOVED lines=40> */
.L_x_1117:
[----:B------:R-:W-:Y:S01]  /*9950*/  ULEA UR6, UR53, UR41, 0x3 ;  /* 0x0000002935067291 */ /* 0x000fe2000f8e183f */
[----:B------:R-:W-:-:S05]  /*9960*/  IMAD.U32 R6, RZ, RZ, UR28 ;  /* 0x0000001cff067e24 */ /* 0x000fca000f8e00ff */
[----:B------:R-:W-:-:S04]  /*9970*/  SHF.L.U32 R6, R6, 0x1f, RZ ;  /* 0x0000001f06067819 */ /* 0x000fc800000006ff */
[----:B------:R0:W1:Y:S01]  /*9980*/  SYNCS.PHASECHK.TRANS64.TRYWAIT P1, [UR6+0x2d850], R6 ;  /* 0x02d85006ff0075a7 */ /* 0x0000620008020146 */
[----:B------:R-:W-:Y:S05]  /*9990*/  @!P0 BRA `(.L_x_1118) ;  /* 0x0000000000048947 */ /* 0x000fea0003800000 */
[----:B------:R-:W-:Y:S01]  /*99a0*/  BPT.TRAP 0x1 ;  /* 0x000000040000795c */ /* 0x000fe20000300000 */
.L_x_1118:
[----:B-1----:R-:W-:Y:S05]  /*99b0*/  @P1 BRA `(.L_x_1116) ;  /* 0x0000000000081947 */ /* 0x002fea0003800000 */
[----:B------:R-:W1:Y:S02]  /*99c0*/  SYNCS.PHASECHK.TRANS64.TRYWAIT P1, [UR6+0x2d850], R6 ;  /* 0x02d85006ff0075a7 */ /* 0x000e640008020146 */
[----:B-1----:R-:W-:Y:S05]  /*99d0*/  @!P1 BRA `(.L_x_1119) ;  /* 0x000000e000549947 */ /* 0x002fea0003800000 */
.L_x_1116:
        /* <DEDUP_REMOVED lines=70> */
.L_x_1120:
        /* <DEDUP_REMOVED lines=74> */
[----:B------:R-:W-:-:S04]  /*a2e0*/  ULEA UR6, UR47, UR41, 0x3 ;  /* 0x000000292f067291 */ /* 0x000fc8000f8e183f */
[----:B------:R-:W0:Y:S01]  /*a2f0*/  MUFU.TANH R20, R20 ;  /* 0x0000001400147308 */ /* 0x000e220000002400 */
[----:B-1----:R-:W-:Y:S01]  /*a300*/  FMNMX.FTZ R69, R13, R52, !PT ;  /* 0x000000340d457209 */ /* 0x002fe20007810000 */
[----:B------:R-:W-:-:S04]  /*a310*/  UIADD3 UR6, UR6, 0x2d840, URZ ;  /* 0x0002d84006067890 */ /* 0x000fc8000fffe03f */
[----:B------:R-:W-:Y:S02]  /*a320*/  UPRMT UR6, UR42, 0x654, UR6 ;  /* 0x000006542a067896 */ /* 0x000fe40008000006 */
[----:B------:R-:W1:Y:S01]  /*a330*/  MUFU.TANH R15, R15 ;  /* 0x0000000f000f7308 */ /* 0x000e620000002400 */
[----:B--2---:R-:W-:Y:S01]  /*a340*/  FMNMX.FTZ R24, R14, R67, !PT ;  /* 0x000000430e187209 */ /* 0x004fe20007810000 */
[----:B------:R-:W-:-:S05]  /*a350*/  FMUL.FTZ R67, R77, UR34 ;  /* 0x000000224d437c20 */ /* 0x000fca0008410000 */
[----:B------:R-:W-:Y:S01]  /*a360*/  SYNCS.ARRIVE.TRANS64.RED.A1T0 RZ, [UR6], RZ ;  /* 0x000000ffffff79a7 */ /* 0x000fe20008100406 */
        /* <DEDUP_REMOVED lines=111> */
[----:B--2---:R-:W-:-:S03]  /*aa60*/  FMNMX.FTZ R52, R76, R81, !PT ;  /* 0x000000514c347209 */ /* 0x004fc60007810000 */
        /* <DEDUP_REMOVED lines=46> */
[----:B------:R-:W-:Y:S01]  /*ad50*/  FMUL.FTZ R3, R3, UR33 ;  /* 0x0000002103037c20 */ /* 0x000fe20008410000 */
        /* <DEDUP_REMOVED lines=17> */
[--C-:B0-----:R-:W-:Y:S01]  /*ae70*/  FFMA.FTZ R82, R40, UR33, -R80.reuse ;  /* 0x0000002128527c23 */ /* 0x101fe20008010850 */
[----:B------:R-:W-:Y:S01]  /*ae80*/  MUFU.EX2 R3, R3 ;  /* 0x0000000300037308 */ /* 0x000fe20000000800 */
[--C-:B------:R-:W-:Y:S01]  /*ae90*/  FFMA.FTZ R40, R51, UR33, -R80.reuse ;  /* 0x0000002133287c23 */ /* 0x100fe20008010850 */
[--C-:B------:R-:W-:Y:S01]  /*aea0*/  FFMA.FTZ R36, R44, UR33, -R80.reuse ;  /* 0x000000212c247c23 */ /* 0x100fe20008010850 */
[--C-:B------:R-:W-:Y:S01]  /*aeb0*/  FFMA.FTZ R81, R48, UR33, -R80.reuse ;  /* 0x0000002130517c23 */ /* 0x100fe20008010850 */
[--C-:B------:R-:W-:Y:S01]  /*aec0*/  FFMA.FTZ R79, R53, UR33, -R80.reuse ;  /* 0x00000021354f7c23 */ /* 0x100fe20008010850 */
[--C-:B------:R-:W-:Y:S01]  /*aed0*/  FFMA.FTZ R57, R57, UR33, -R80.reuse ;  /* 0x0000002139397c23 */ /* 0x100fe20008010850 */
[--C-:B------:R-:W-:Y:S01]  /*aee0*/  FFMA.FTZ R44, R60, UR33, -R80.reuse ;  /* 0x000000213c2c7c23 */ /* 0x100fe20008010850 */
[----:B------:R-:W-:Y:S01]  /*aef0*/  FFMA.FTZ R60, R61, UR33, -R80 ;  /* 0x000000213d3c7c23 */ /* 0x000fe20008010850 */
[----:B------:R-:W0:Y:S01]  /*af00*/  MUFU.EX2 R78, R78 ;  /* 0x0000004e004e7308 */ /* 0x000e220000000800 */
[----:B-1----:R-:W-:Y:S01]  /*af10*/  FFMA.FTZ R2, R5, R2, R6 ;  /* 0x0000000205027223 */ /* 0x002fe20000010006 */
[--C-:B------:R-:W-:Y:S01]  /*af20*/  FFMA.FTZ R65, R65, UR33, -R80.reuse ;  /* 0x0000002141417c23 */ /* 0x100fe20008010850 */
[--C-:B------:R-:W-:Y:S01]  /*af30*/  FFMA.FTZ R48, R68, UR33, -R80.reuse ;  /* 0x0000002144307c23 */ /* 0x100fe20008010850 */
[----:B------:R-:W-:-:S04]  /*af40*/  FFMA.FTZ R68, R76, UR33, -R80 ;  /* 0x000000214c447c23 */ /* 0x000fc80008010850 */
[----:B------:R-:W1:Y:S08]  /*af50*/  MUFU.EX2 R7, R7 ;  /* 0x0000000700077308 */ /* 0x000e700000000800 */
[----:B------:R-:W2:Y:S01]  /*af60*/  MUFU.EX2 R9, R9 ;  /* 0x0000000900097308 */ /* 0x000ea20000000800 */
[----:B0-----:R-:W-:-:S07]  /*af70*/  FFMA.FTZ R0, R3, R0, R78 ;  /* 0x0000000003007223 */ /* 0x001fce000001004e */
        /* <DEDUP_REMOVED lines=130> */
.L_x_1121:
        /* <DEDUP_REMOVED lines=12> */
[----:B------:R-:W-:Y:S01]  /*b860*/  FMUL.FTZ R89, R89, R5 ;  /* 0x0000000559597220 */ /* 0x000fe20000410000 */
        /* <DEDUP_REMOVED lines=93> */
[----:B------:R-:W-:-:S07]  /*be40*/  IMAD.MOV.U32 R6, RZ, RZ, R4 ;  /* 0x000000ffff067224 */ /* 0x000fce00078e0004 */
.L_x_1111:
        /* <DEDUP_REMOVED lines=10> */
[----:B------:R-:W-:-:S05]  /*bef0*/  ULDC UR35, c[0x0][0x9e0] ;  /* 0x0002780000237ab9 */ /* 0x000fca0000000800 */
.L_x_1142:
[----:B------:R-:W-:Y:S01]  /*bf00*/  ISETP.NE.AND P2, PT, RZ, UR45, PT ;  /* 0x0000002dff007c0c */ /* 0x000fe2000bf45270 */
[----:B------:R-:W-:-:S04]  /*bf10*/  UISETP.NE.AND UP0, UPT, UR57, 0x1, UPT ;  /* 0x000000013900788c */ /* 0x000fc8000bf05270 */
[----:B------:R-:W-:-:S04]  /*bf20*/  USEL UR48, URZ, 0x1, UP0 ;  /* 0x000000013f307887 */ /* 0x000fc80008000000 */
[----:B------:R-:W-:-:S04]  /*bf30*/  ULOP3.LUT UR48, UR28, UR48, URZ, 0x3c, !UPT ;  /* 0x000000301c307292 */ /* 0x000fc8000f8e3c3f */
[----:B------:R-:W-:Y:S08]  /*bf40*/  @P2 BRA `(.L_x_1124) ;  /* 0x0000000000382947 */ /* 0x000ff00003800000 */
[----:B------:R-:W-:Y:S05]  /*bf50*/  @!P0 BRA `(.L_x_1125) ;  /* 0x0000000000048947 */ /* 0x000fea0003800000 */
[----:B------:R-:W-:Y:S01]  /*bf60*/  BPT.TRAP 0x1 ;  /* 0x000000040000795c */ /* 0x000fe20000300000 */
.L_x_1125:
        /* <DEDUP_REMOVED lines=9> */
.L_x_1126:
[----:B-1----:R-:W-:Y:S05]  /*c000*/  @P1 BRA `(.L_x_1124) ;  /* 0x0000000000081947 */ /* 0x002fea0003800000 */
[----:B------:R-:W1:Y:S02]  /*c010*/  SYNCS.PHASECHK.TRANS64.TRYWAIT P1, [UR6+0x2d830], R5 ;  /* 0x02d83005ff0075a7 */ /* 0x000e640008020146 */
[----:B-1----:R-:W-:Y:S05]  /*c020*/  @!P1 BRA `(.L_x_1127) ;  /* 0x000000b800d89947 */ /* 0x002fea0003800000 */
.L_x_1124:
[----:B------:R-:W2:Y:S01]  /*c030*/  S2R R7, SR_TID.X ;  /* 0x0000000000077919 */ /* 0x000ea20000002100 */
        /* <DEDUP_REMOVED lines=16> */
[----:B01----:R-:W-:-:S05]  /*c140*/  VIADD R5, R7, 0x8 ;  /* 0x0000000807057836 */ /* 0x003fca0000000000 */
        /* <DEDUP_REMOVED lines=22> */
.L_x_1129:
[----:B------:R-:W-:Y:S01]  /*c2b0*/  ULEA UR6, UR57, UR41, 0x3 ;  /* 0x0000002939067291 */ /* 0x000fe2000f8e183f */
[----:B------:R-:W-:-:S05]  /*c2c0*/  IMAD.U32 R5, RZ, RZ, UR28 ;  /* 0x0000001cff057e24 */ /* 0x000fca000f8e00ff */
[----:B------:R-:W-:-:S04]  /*c2d0*/  SHF.L.U32 R5, R5, 0x1f, RZ ;  /* 0x0000001f05057819 */ /* 0x000fc800000006ff */
[----:B------:R0:W1:Y:S01]  /*c2e0*/  SYNCS.PHASECHK.TRANS64.TRYWAIT P1, [UR6+0x2d850], R5 ;  /* 0x02d85005ff0075a7 */ /* 0x0000620008020146 */
[----:B------:R-:W-:Y:S05]  /*c2f0*/  @!P0 BRA `(.L_x_1130) ;  /* 0x0000000000048947 */ /* 0x000fea0003800000 */
[----:B------:R-:W-:Y:S01]  /*c300*/  BPT.TRAP 0x1 ;  /* 0x000000040000795c */ /* 0x000fe20000300000 */
.L_x_1130:
[----:B-1----:R-:W-:Y:S05]  /*c310*/  @P1 BRA `(.L_x_1128) ;  /* 0x0000000000081947 */ /* 0x002fea0003800000 */
[----:B------:R-:W1:Y:S02]  /*c320*/  SYNCS.PHASECHK.TRANS64.TRYWAIT P1, [UR6+0x2d850], R5 ;  /* 0x02d85005ff0075a7 */ /* 0x000e640008020146 */
[----:B-1----:R-:W-:Y:S05]  /*c330*/  @!P1 BRA `(.L_x_1131) ;  /* 0x000000b8002c9947 */ /* 0x002fea0003800000 */
.L_x_1128:
[----:B------:R-:W-:Y:S01]  /*c340*/  UIADD3 UR6, UR41, 0x400, URZ ;  /* 0x0000040029067890 */ /* 0x000fe2000fffe03f */
[----:B------:R-:W-:Y:S01]  /*c350*/  WARPGROUP.ARRIVE ;  /* 0x00000000000079c5 */ /* 0x000fe20000000000 */
[----:B------:R-:W-:Y:S01]  /*c360*/  UMOV UR29, 0x40000040 ;  /* 0x40000040001d7882 */ /* 0x000fe20000000000 */
[----:B------:R-:W-:Y:S01]  /*c370*/  UMOV UR31, 0x80000020 ;  /* 0x80000020001f7882 */ /* 0x000fe20000000000 */
[----:B------:R-:W-:-:S03]  /*c380*/  USHF.R.U32.HI UR6, URZ, 0x4, UR6 ;  /* 0x000000043f067899 */ /* 0x000fc60008011606 */
[----:B-1----:R-:W1:Y:S01]  /*c390*/  S2R R8, SR_TID.X ;  /* 0x0000000000087919 */ /* 0x002e620000002100 */
        /* <DEDUP_REMOVED lines=64> */
.L_x_1132:
        /* <DEDUP_REMOVED lines=167> */
.L_x_1135:
[----:B------:R-:W-:-:S05]  /*d210*/  IMAD.U32 R84, RZ, RZ, UR34 ;  /* 0x00000022ff547e24 */ /* 0x000fca000f8e00ff */
[----:B------:R-:W-:-:S13]  /*d220*/  ISETP.NE.AND P1, PT, R84, 0x1, PT ;  /* 0x000000015400780c */ /* 0x000fda0003f25270 */
[----:B------:R-:W1:Y:S02]  /*d230*/  @P1 LDC.64 R52, c[0x0][0x9e8] ;  /* 0x00027a00ff341b82 */ /* 0x000e640000000a00 */
[----:B-1----:R-:W-:-:S05]  /*d240*/  @P1 IMAD.HI.U32 R52, R85, R52, RZ ;  /* 0x0000003455341227 */ /* 0x002fca00078e00ff */
[----:B------:R-:W-:-:S07]  /*d250*/  @P1 SHF.R.U32.HI R85, RZ, R53, R52 ;  /* 0x00000035ff551219 */ /* 0x000fce0000011634 */
.L_x_1136:
[----:B------:R-:W-:Y:S05]  /*d260*/  BSYNC B0 ;  /* 0x0000000000007941 */ /* 0x000fea0003800000 */
.L_x_1134:
[----:B------:R-:W-:-:S04]  /*d270*/  IMAD R85, R85, R84, -R76 ;  /* 0x0000005455557224 */ /* 0x000fc800078e0a4c */
[----:B------:R-:W-:-:S05]  /*d280*/  IMAD R85, R16, -0x2, R85 ;  /* 0xfffffffe10557824 */ /* 0x000fca00078e0255 */
[----:B------:R-:W-:Y:S02]  /*d290*/  VIADDMNMX R80, R85, R84, R80, PT ;  /* 0x0000005455507246 */ /* 0x000fe40003800150 */
[----:B------:R-:W-:-:S07]  /*d2a0*/  VIMNMX R79, R79, R85, !PT ;  /* 0x000000554f4f7248 */ /* 0x000fce0007fe0100 */
.L_x_1133:
        /* <DEDUP_REMOVED lines=116> */
.L_x_1139:
[----:B------:R-:W-:-:S05]  /*d9f0*/  IMAD.U32 R24, RZ, RZ, UR34 ;  /* 0x00000022ff187e24 */ /* 0x000fca000f8e00ff */
[----:B------:R-:W-:-:S13]  /*da00*/  ISETP.NE.AND P2, PT, R24, 0x1, PT ;  /* 0x000000011800780c */ /* 0x000fda0003f45270 */
[----:B------:R-:W0:Y:S02]  /*da10*/  @P2 LDC.64 R52, c[0x0][0x9e8] ;  /* 0x00027a00ff342b82 */ /* 0x000e240000000a00 */
[----:B0-----:R-:W-:-:S05]  /*da20*/  @P2 IMAD.HI.U32 R52, R79, R52, RZ ;  /* 0x000000344f342227 */ /* 0x001fca00078e00ff */
[----:B------:R-:W-:-:S07]  /*da30*/  @P2 SHF.R.U32.HI R79, RZ, R53, R52 ;  /* 0x00000035ff4f2219 */ /* 0x000fce0000011634 */
.L_x_1140:
[----:B------:R-:W-:Y:S05]  /*da40*/  BSYNC B0 ;  /* 0x0000000000007941 */ /* 0x000fea0003800000 */
.L_x_1138:
[----:B------:R-:W-:-:S04]  /*da50*/  IMAD R79, R79, R24, -R76 ;  /* 0x000000184f4f7224 */ /* 0x000fc800078e0a4c */
[----:B------:R-:W-:-:S05]  /*da60*/  IMAD R79, R16, -0x2, R79 ;  /* 0xfffffffe104f7824 */ /* 0x000fca00078e024f */
[----:B------:R-:W-:Y:S02]  /*da70*/  VIADDMNMX R82, R79, R24, R82, PT ;  /* 0x000000184f527246 */ /* 0x000fe40003800152 */
[----:B------:R-:W-:-:S07]  /*da80*/  VIMNMX R81, R81, R79, !PT ;  /* 0x0000004f51517248 */ /* 0x000fce0007fe0100 */
.L_x_1137:
        /* <DEDUP_REMOVED lines=115> */
[----:B------:R-:W-:Y:S01]  /*e1c0*/  MUFU.EX2 R5, R5 ;  /* 0x0000000500057308 */ /* 0x000fe20000000800 */
[----:B------:R-:W-:Y:S01]  /*e1d0*/  FMNMX.FTZ R52, R11, R52, !PT ;  /* 0x000000340b347209 */ /* 0x000fe20007810000 */
[--C-:B0-----:R-:W-:Y:S01]  /*e1e0*/  FFMA.FTZ R76, R83, UR33, -R53.reuse ;  /* 0x00000021534c7c23 */ /* 0x101fe20008010835 */
[----:B------:R-:W-:Y:S01]  /*e1f0*/  ISETP.GT.AND P5, PT, R81, 0x48, P1 ;  /* 0x000000485100780c */ /* 0x000fe20000fa4270 */
[--C-:B------:R-:W-:Y:S01]  /*e200*/  FFMA.FTZ R15, R15, UR33, -R53.reuse ;  /* 0x000000210f0f7c23 */ /* 0x100fe20008010835 */
[----:B------:R-:W-:Y:S01]  /*e210*/  FMNMX.FTZ R79, R13, R52, !PT ;  /* 0x000000340d4f7209 */ /* 0x000fe20007810000 */
[--C-:B------:R-:W-:Y:S01]  /*e220*/  FFMA.FTZ R26, R26, UR33, -R53.reuse ;  /* 0x000000211a1a7c23 */ /* 0x100fe20008010835 */
[----:B------:R-:W-:Y:S01]  /*e230*/  ISETP.LT.OR P5, PT, R82, 0x49, P5 ;  /* 0x000000495200780c */ /* 0x000fe20002fa1670 */
[----:B------:R-:W-:Y:S01]  /*e240*/  MUFU.EX2 R8, R8 ;  /* 0x0000000800087308 */ /* 0x000fe20000000800 */
        /* <DEDUP_REMOVED lines=35> */
[----:B------:R-:W-:Y:S01]  /*e480*/  FFMA.FTZ R64, R64, UR33, -R53 ;  /* 0x0000002140407c23 */ /* 0x000fe20008010835 */
[----:B------:R-:W-:Y:S01]  /*e490*/  FMNMX.FTZ R52, R39, R52, !PT ;  /* 0x0000003427347209 */ /* 0x000fe20007810000 */
[----:B------:R-:W-:Y:S01]  /*e4a0*/  MUFU.EX2 R10, R10 ;  /* 0x0000000a000a7308 */ /* 0x000fe20000000800 */
[----:B------:R-:W-:-:S02]  /*e4b0*/  ISETP.LT.OR P5, PT, R82, 0x69, P5 ;  /* 0x000000695200780c */ /* 0x000fc40002fa1670 */
[----:B------:R-:W-:Y:S02]  /*e4c0*/  FMNMX.FTZ R52, R41, R52, !PT ;  /* 0x0000003429347209 */ /* 0x000fe40007810000 */
[----:B------:R-:W-:Y:S02]  /*e4d0*/  FSEL R79, R65, -INF , !P3 ;  /* 0xff800000414f7808 */ /* 0x000fe40005800000 */
[----:B------:R-:W-:Y:S01]  /*e4e0*/  FMNMX.FTZ R52, R43, R52, !PT ;  /* 0x000000342b347209 */ /* 0x000fe20007810000 */
[----:B------:R-:W-:Y:S01]  /*e4f0*/  MUFU.EX2 R12, R12 ;  /* 0x0000000c000c7308 */ /* 0x000fe20000000800 */
[----:B------:R-:W-:Y:S02]  /*e500*/  ISETP.GT.AND P2, PT, R81, 0x70, P1 ;  /* 0x000000705100780c */ /* 0x000fe40000f44270 */
[----:B------:R-:W-:Y:S02]  /*e510*/  FMNMX.FTZ R52, R45, R52, !PT ;  /* 0x000000342d347209 */ /* 0x000fe40007810000 */
[----:B------:R-:W-:Y:S01]  /*e520*/  FSEL R80, R67, -INF , !P5 ;  /* 0xff80000043507808 */ /* 0x000fe20006800000 */
[----:B------:R-:W-:Y:S01]  /*e530*/  FFMA.FTZ R67, R70, UR33, -R53 ;  /* 0x0000002146437c23 */ /* 0x000fe20008010835 */
[----:B------:R-:W-:Y:S01]  /*e540*/  FMNMX.FTZ R52, R47, R52, !PT ;  /* 0x000000342f347209 */ /* 0x000fe20007810000 */
[----:B------:R-:W-:Y:S01]  /*e550*/  MUFU.EX2 R15, R15 ;  /* 0x0000000f000f7308 */ /* 0x000fe20000000800 */
[----:B------:R-:W-:-:S02]  /*e560*/  ISETP.LT.OR P4, PT, R82, 0x6a, P4 ;  /* 0x0000006a5200780c */ /* 0x000fc40002781670 */
[----:B------:R-:W-:Y:S02]  /*e570*/  FMNMX.FTZ R52, R49, R52, !PT ;  /* 0x0000003431347209 */ /* 0x000fe40007810000 */
[----:B------:R-:W-:Y:S02]  /*e580*/  ISETP.GT.AND P3, PT, R81, 0x71, P1 ;  /* 0x000000715100780c */ /* 0x000fe40000f64270 */
[----:B------:R-:W-:Y:S01]  /*e590*/  FMNMX.FTZ R52, R51, R52, !PT ;  /* 0x0000003433347209 */ /* 0x000fe20007810000 */
[----:B------:R-:W-:Y:S01]  /*e5a0*/  MUFU.EX2 R76, R76 ;  /* 0x0000004c004c7308 */ /* 0x000fe20000000800 */
[----:B------:R-:W-:Y:S02]  /*e5b0*/  ISETP.GT.AND P5, PT, R81, 0x78, P1 ;  /* 0x000000785100780c */ /* 0x000fe40000fa4270 */
        /* <DEDUP_REMOVED lines=15> */
[----:B------:R-:W-:Y:S02]  /*e6b0*/  ISETP.LT.OR P5, PT, R82, 0x79, P5 ;  /* 0x000000795200780c */ /* 0x000fe40002fa1670 */
[----:B------:R-:W-:Y:S02]  /*e6c0*/  FMNMX.FTZ R52, R80, R65, !PT ;  /* 0x0000004150347209 */ /* 0x000fe40007810000 */
[----:B------:R-:W-:-:S02]  /*e6d0*/  FSEL R73, R73, -INF , !P3 ;  /* 0xff80000049497808 */ /* 0x000fc40005800000 */
[----:B------:R-:W-:Y:S01]  /*e6e0*/  FMNMX.FTZ R52, R81, R52, !PT ;  /* 0x0000003451347209 */ /* 0x000fe20007810000 */
[----:B------:R-:W-:Y:S01]  /*e6f0*/  MUFU.EX2 R32, R32 ;  /* 0x0000002000207308 */ /* 0x000fe20000000800 */
[----:B------:R-:W-:Y:S02]  /*e700*/  ISETP.LT.OR P1, PT, R82, 0x7a, P1 ;  /* 0x0000007a5200780c */ /* 0x000fe40000f21670 */
[----:B------:R-:W-:Y:S02]  /*e710*/  FMNMX.FTZ R52, R71, R52, !PT ;  /* 0x0000003447347209 */ /* 0x000fe40007810000 */
[----:B------:R-:W-:Y:S02]  /*e720*/  FSEL R75, R75, -INF , !P5 ;  /* 0xff8000004b4b7808 */ /* 0x000fe40006800000 */
[----:B------:R-:W-:Y:S01]  /*e730*/  FMNMX.FTZ R52, R73, R52, !PT ;  /* 0x0000003449347209 */ /* 0x000fe20007810000 */
[----:B------:R-:W-:Y:S01]  /*e740*/  MUFU.EX2 R34, R34 ;  /* 0x0000002200227308 */ /* 0x000fe20000000800 */
[----:B------:R-:W-:-:S02]  /*e750*/  FSEL R78, R78, -INF , !P1 ;  /* 0xff8000004e4e7808 */ /* 0x000fc40004800000 */
[----:B------:R-:W-:Y:S02]  /*e760*/  FMNMX.FTZ R65, R75, R52, !PT ;  /* 0x000000344b417209 */ /* 0x000fe40007810000 */
[----:B------:R-:W-:Y:S02]  /*e770*/  FSEL R70, R24, RZ, P6 ;  /* 0x000000ff18467208 */ /* 0x000fe40003000000 */
[----:B------:R-:W-:Y:S01]  /*e780*/  FMNMX.FTZ R65, R78, R65, !PT ;  /* 0x000000414e417209 */ /* 0x000fe20007810000 */
[----:B------:R-:W-:Y:S02]  /*e790*/  MUFU.EX2 R36, R36 ;  /* 0x0000002400247308 */ /* 0x000fe40000000800 */
[----:B------:R-:W-:Y:S02]  /*e7a0*/  FADD.FTZ R70, -R70, R3 ;  /* 0x0000000346467221 */ /* 0x000fe40000010100 */
[----:B------:R-:W0:Y:S02]  /*e7b0*/  SHFL.BFLY PT, R52, R65, 0x2, 0x1f ;  /* 0x0c401f0041347f89 */ /* 0x000e2400000e0000 */
[----:B------:R-:W-:-:S02]  /*e7c0*/  FMUL.FTZ R3, R70, UR33 ;  /* 0x0000002146037c20 */ /* 0x000fc40008410000 */
[----:B------:R-:W-:Y:S08]  /*e7d0*/  MUFU.EX2 R38, R38 ;  /* 0x0000002600267308 */ /* 0x000ff00000000800 */
[----:B------:R-:W1:Y:S08]  /*e7e0*/  MUFU.EX2 R3, R3 ;  /* 0x0000000300037308 */ /* 0x000e700000000800 */
[----:B------:R-:W-:Y:S01]  /*e7f0*/  MUFU.EX2 R40, R40 ;  /* 0x0000002800287308 */ /* 0x000fe20000000800 */
[----:B0-----:R-:W-:Y:S01]  /*e800*/  FMNMX.FTZ R52, R65, R52, !PT ;  /* 0x0000003441347209 */ /* 0x001fe20007810000 */
[--C-:B------:R-:W-:Y:S01]  /*e810*/  FFMA.FTZ R65, R66, UR33, -R53.reuse ;  /* 0x0000002142417c23 */ /* 0x100fe20008010835 */
[--C-:B------:R-:W-:Y:S01]  /*e820*/  FFMA.FTZ R66, R68, UR33, -R53.reuse ;  /* 0x0000002144427c23 */ /* 0x100fe20008010835 */
[--C-:B------:R-:W-:Y:S01]  /*e830*/  FFMA.FTZ R68, R72, UR33, -R53.reuse ;  /* 0x0000002148447c23 */ /* 0x100fe20008010835 */
[----:B------:R-:W-:Y:S01]  /*e840*/  FFMA.FTZ R53, R77, UR33, -R53 ;  /* 0x000000214d357c23 */ /* 0x000fe20008010835 */
[----:B------:R-:W0:Y:S02]  /*e850*/  SHFL.BFLY PT, R83, R52, 0x1, 0x1f ;  /* 0x0c201f0034537f89 */ /* 0x000e2400000e0000 */
[----:B------:R-:W-:Y:S08]  /*e860*/  MUFU.EX2 R42, R42 ;  /* 0x0000002a002a7308 */ /* 0x000ff00000000800 */
[----:B------:R-:W-:Y:S08]  /*e870*/  MUFU.EX2 R44, R44 ;  /* 0x0000002c002c7308 */ /* 0x000ff00000000800 */
[----:B------:R-:W-:Y:S01]  /*e880*/  MUFU.EX2 R46, R46 ;  /* 0x0000002e002e7308 */ /* 0x000fe20000000800 */
[----:B0-----:R-:W-:-:S07]  /*e890*/  FMNMX.FTZ R52, R52, R83, !PT ;  /* 0x0000005334347209 */ /* 0x001fce0007810000 */
[----:B------:R-:W-:Y:S01]  /*e8a0*/  MUFU.EX2 R48, R48 ;  /* 0x0000003000307308 */ /* 0x000fe20000000800 */
[C---:B------:R-:W-:Y:S01]  /*e8b0*/  FSETP.NEU.FTZ.AND P1, PT, R52.reuse, -INF , PT ;  /* 0xff8000003400780b */ /* 0x040fe20003f3d000 */
[----:B------:R-:W-:-:S06]  /*e8c0*/  FMUL.FTZ R72, R52, UR33 ;  /* 0x0000002134487c20 */ /* 0x000fcc0008410000 */
[----:B------:R-:W-:Y:S01]  /*e8d0*/  MUFU.EX2 R50, R50 ;  /* 0x0000003200327308 */ /* 0x000fe20000000800 */
        /* <DEDUP_REMOVED lines=14> */
[----:B-1----:R-:W-:Y:S01]  /*e9c0*/  FFMA.FTZ R33, R3, R2, R5 ;  /* 0x0000000203217223 */ /* 0x002fe20000010005 */
        /* <DEDUP_REMOVED lines=14> */
[----:B------:R-:W-:Y:S01]  /*eab0*/  FFMA.FTZ R47, R49, UR33, -R70 ;  /* 0x00000021312f7c23 */ /* 0x000fe20008010846 */
        /* <DEDUP_REMOVED lines=53> */
[----:B------:R-:W-:Y:S01]  /*ee10*/  FADD.FTZ R43, R46, R49 ;  /* 0x000000312e2b7221 */ /* 0x000fe20000010000 */
[----:B------:R-:W-:-:S03]  /*ee20*/  FFMA.FTZ R49, R81, UR33, -R70 ;  /* 0x0000002151317c23 */ /* 0x000fc60008010846 */
[----:B------:R-:W-:Y:S02]  /*ee30*/  FADD.FTZ R43, R48, R43 ;  /* 0x0000002b302b7221 */ /* 0x000fe40000010000 */
[----:B------:R-:W0:Y:S01]  /*ee40*/  MUFU.EX2 R47, R47 ;  /* 0x0000002f002f7308 */ /* 0x000e220000000800 */
[----:B-1----:R-:W-:Y:S01]  /*ee50*/  FADD.FTZ R0, R45, R0 ;  /* 0x000000002d007221 */ /* 0x002fe20000010000 */
[----:B------:R-:W-:Y:S01]  /*ee60*/  FADD.FTZ R63, R50, R43 ;  /* 0x0000002b323f7221 */ /* 0x000fe20000010000 */
[----:B------:R-:W-:-:S05]  /*ee70*/  FFMA.FTZ R43, R71, UR33, -R70 ;  /* 0x00000021472b7c23 */ /* 0x000fca0008010846 */
        /* <DEDUP_REMOVED lines=22> */
[----:B------:R-:W-:-:S05]  /*efe0*/  FFMA.FTZ R70, R78, UR33, -R70 ;  /* 0x000000214e467c23 */ /* 0x000fca0008010846 */
        /* <DEDUP_REMOVED lines=34> */
.L_x_1141:
        /* <DEDUP_REMOVED lines=49> */
[----:B0-----:R-:W-:Y:S01]  /*f520*/  F2FP.F16.F32.PACK_AB R8, R64, R62 ;  /* 0x0000003e4008723e */ /* 0x001fe200000000ff */
        /* <DEDUP_REMOVED lines=55> */
[----:B-1----:R-:W-:Y:S05]  /*f8a0*/  @P1 BRA `(.L_x_1142) ;  /* 0xffffffc400941947 */ /* 0x002fea000383ffff */
.L_x_1123:
[----:B------:R-:W-:Y:S06]  /*f8b0*/  BAR.ARV 0x8, 0x200 ;  /* 0x0208000000007b1d */ /* 0x000fec0000002000 */
[----:B------:R-:W-:Y:S05]  /*f8c0*/  @!P0 BRA `(.L_x_1143) ;  /* 0x0000000000048947 */ /* 0x000fea0003800000 */
[----:B------:R-:W-:Y:S01]  /*f8d0*/  BPT.TRAP 0x1 ;  /* 0x000000040000795c */ /* 0x000fe20000300000 */
.L_x_1143:
[----:B------:R-:W-:Y:S01]  /*f8e0*/  ULEA UR8, UR47, UR41, 0x3 ;  /* 0x000000292f087291 */ /* 0x000fe2000f8e183f */
[----:B------:R-:W-:-:S05]  /*f8f0*/  IMAD.U32 R3, RZ, RZ, UR48 ;  /* 0x00000030ff037e24 */ /* 0x000fca000f8e00ff */
[----:B------:R-:W-:-:S04]  /*f900*/  SHF.L.U32 R3, R3, 0x1f, RZ ;  /* 0x0000001f03037819 */ /* 0x000fc800000006ff */
[----:B------:R0:W1:Y:S01]  /*f910*/  SYNCS.PHASECHK.TRANS64.TRYWAIT P1, [UR8+0x2d850], R3 ;  /* 0x02d85003ff0075a7 */ /* 0x0000620008020148 */
[----:B------:R-:W-:Y:S05]  /*f920*/  @!P0 BRA `(.L_x_1144) ;  /* 0x0000000000048947 */ /* 0x000fea0003800000 */
[----:B------:R-:W-:Y:S01]  /*f930*/  BPT.TRAP 0x1 ;  /* 0x000000040000795c */ /* 0x000fe20000300000 */
.L_x_1144:
[----:B-1----:R-:W-:Y:S05]  /*f940*/  @P1 BRA `(.L_x_1145) ;  /* 0x0000000000081947 */ /* 0x002fea0003800000 */
[----:B------:R-:W1:Y:S02]  /*f950*/  SYNCS.PHASECHK.TRANS64.TRYWAIT P1, [UR8+0x2d850], R3 ;  /* 0x02d85003ff0075a7 */ /* 0x000e640008020148 */
[----:B-1----:R-:W-:Y:S05]  /*f960*/  @!P1 BRA `(.L_x_1146) ;  /* 0x0000008000b89947 */ /* 0x002fea0003800000 */
.L_x_1145:
        /* <DEDUP_REMOVED lines=11> */
[----:B------:R-:W-:Y:S01]  /*fa20*/  IMAD.U32 R12, RZ, RZ, UR33 ;  /* 0x00000021ff0c7e24 */ /* 0x000fe2000f8e00ff */
        /* <DEDUP_REMOVED lines=10> */
[----:B------:R-:W0:Y:S01]  /*fad0*/  SHFL.BFLY PT, R4, R3, 0x1, 0x1f ;  /* 0x0c201f0003047f89 */ /* 0x000e2200000e0000 */
[----:B-1----:R-:W-:Y:S01]  /*fae0*/  FADD.FTZ R5, R5, R0 ;  /* 0x0000000005057221 */ /* 0x002fe20000010000 */
[----:B------:R-:W-:-:S04]  /*faf0*/  IMAD.MOV.U32 R0, RZ, RZ, -0x800000 ;  /* 0xff800000ff007424 */ /* 0x000fc800078e00ff */
[----:B------:R-:W1:Y:S01]  /*fb00*/  SHFL.BFLY PT, R6, R5, 0x1, 0x1f ;  /* 0x0c201f0005067f89 */ /* 0x000e6200000e0000 */
[----:B0-----:R-:W-:Y:S01]  /*fb10*/  FADD.FTZ R9, R3, R4 ;  /* 0x0000000403097221 */ /* 0x001fe20000010000 */
[----:B------:R-:W-:Y:S02]  /*fb20*/  IMAD.MOV.U32 R4, RZ, RZ, RZ ;  /* 0x000000ffff047224 */ /* 0x000fe400078e00ff */
[----:B------:R-:W-:Y:S02]  /*fb30*/  IMAD.U32 R3, RZ, RZ, UR33 ;  /* 0x00000021ff037e24 */ /* 0x000fe4000f8e00ff */
        /* <DEDUP_REMOVED lines=61> */
.L_x_1147:
        /* <DEDUP_REMOVED lines=10> */
[----:B------:R-:W-:Y:S01]  /*ffb0*/  USEL UR4, URZ, 0x1, UP0 ;  /* 0x000000013f047887 */ /* 0x000fe20008000000 */
        /* <DEDUP_REMOVED lines=41> */
[-C--:B------:R-:W-:Y:S01]  /*10250*/  FMUL.FTZ R131, R131, R7.reuse ;  /* 0x0000000783837220 */ /* 0x080fe20000410000 */
[-C--:B------:R-:W-:Y:S01]  /*10260*/  FMUL.FTZ R134, R134, R7.reuse ;  /* 0x0000000786867220 */ /* 0x080fe20000410000 */
[----:B------:R-:W-:Y:S01]  /*10270*/  FMUL.FTZ R135, R135, R7 ;  /* 0x0000000787877220 */ /* 0x000fe20000410000 */
[----:B------:R-:W-:-:S02]  /*10280*/  UIADD3 UR49, UR49, 0x1, URZ ;  /* 0x0000000131317890 */ /* 0x000fc4000fffe03f */
[----:B------:R-:W-:Y:S02]  /*10290*/  USEL UR47, UR47, URZ, UP0 ;  /* 0x0000003f2f2f7287 */ /* 0x000fe40008000000 */
[----:B------:R-:W-:-:S12]  /*102a0*/  ULOP3.LUT UR48, UR48, UR4, URZ, 0x3c, !UPT ;  /* 0x0000000430307292 */ /* 0x000fd8000f8e3c3f */
.L_x_1069:
[----:B------:R-:W0:Y:S08]  /*102b0*/  S2UR UR42, SR_CgaCtaId ;  /* 0x00000000002a79c3 */ /* 0x000e300000008800 */
[----:B------:R-:W-:Y:S06]  /*102c0*/  BAR.SYNC.DEFER_BLOCKING 0x5, 0x200 ;  /* 0x0148000000007b1d */ /* 0x000fec0000010000 */
[----:B------:R-:W-:Y:S01]  /*102d0*/  UMOV UR41, 0x400 ;  /* 0x0000040000297882 */ /* 0x000fe20000000000 */
[----:B------:R-:W-:Y:S01]  /*102e0*/  BSSY B0, `(.L_x_1148) ;  /* 0x00001b8000007945 */ /* 0x000fe20003800000 */
[----:B0-----:R-:W-:-:S09]  /*102f0*/  ULEA UR41, UR42, UR41, 0x18 ;  /* 0x000000292a297291 */ /* 0x001fd2000f8ec03f */
[----:B------:R-:W0:Y:S02]  /*10300*/  LDS.128 R4, [UR41+0x2d8d0] ;  /* 0x02d8d029ff047984 */ /* 0x000e240008000c00 */
[----:B0-----:R-:W-:Y:S02]  /*10310*/  R2UR UR5, R5 ;  /* 0x00000000050572ca */ /* 0x001fe400000e0000 */
[----:B------:R-:W-:Y:S02]  /*10320*/  R2UR UR7, R6 ;  /* 0x00000000060772ca */ /* 0x000fe400000e0000 */
[----:B------:R-:W-:Y:S01]  /*10330*/  R2UR UR6, R7 ;  /* 0x00000000070672ca */ /* 0x000fe200000e0000 */
[----:B------:R-:W-:Y:S06]  /*10340*/  BAR.ARV 0x4, 0x200 ;  /* 0x0108000000007b1d */ /* 0x000fec0000002000 */
[----:B------:R-:W-:Y:S08]  /*10350*/  @P0 BRA `(.L_x_1149) ;  /* 0x0000001000480947 */ /* 0x000ff00003800000 */
[----:B------:R-:W0:Y:S08]  /*10360*/  S2UR UR4, SR_SWINHI ;  /* 0x00000000000479c3 */ /* 0x000e300000002f00 */
[----:B------:R-:W-:Y:S01]  /*10370*/  BAR.SYNC.DEFER_BLOCKING 0x1, 0x180 ;  /* 0x0046000000007b1d */ /* 0x000fe20000010000 */
[----:B------:R-:W-:Y:S02]  /*10380*/  F2FP.F16.F32.PACK_AB R6, R93, R92 ;  /* 0x0000005c5d06723e */ /* 0x000fe400000000ff */
[----:B------:R-:W-:-:S02]  /*10390*/  F2FP.F16.F32.PACK_AB R7, R95, R94 ;  /* 0x0000005e5f07723e */ /* 0x000fc400000000ff */
[----:B------:R-:W-:Y:S02]  /*103a0*/  F2FP.F16.F32.PACK_AB R26, R125, R26 ;  /* 0x0000001a7d1a723e */ /* 0x000fe400000000ff */
[----:B------:R-:W-:Y:S01]  /*103b0*/  F2FP.F16.F32.PACK_AB R27, R27, R126 ;  /* 0x0000007e1b1b723e */ /* 0x000fe200000000ff */
[----:B------:R-:W1:Y:S01]  /*103c0*/  LDC R40, c[0x0][0xbe8] ;  /* 0x0002fa00ff287b82 */ /* 0x000e620000000800 */
[----:B------:R-:W-:Y:S01]  /*103d0*/  UMOV UR8, UR41 ;  /* 0x0000002900087c82 */ /* 0x000fe20008000000 */
[----:B0-----:R-:W-:Y:S01]  /*103e0*/  UMOV UR9, UR4 ;  /* 0x0000000400097c82 */ /* 0x001fe20008000000 */
[----:B------:R-:W-:Y:S02]  /*103f0*/  IMAD.U32 R20, RZ, RZ, UR8 ;  /* 0x00000008ff147e24 */ /* 0x000fe4000f8e00ff */
[----:B------:R-:W-:Y:S01]  /*10400*/  IMAD.U32 R21, RZ, RZ, UR9 ;  /* 0x00000009ff157e24 */ /* 0x000fe2000f8e00ff */
[----:B------:R-:W-:Y:S02]  /*10410*/  ULDC.64 UR8, c[0x0][0xc00] ;  /* 0x0003000000087ab9 */ /* 0x000fe40000000a00 */
[----:B------:R-:W-:Y:S01]  /*10420*/  UISETP.NE.U32.AND UP0, UPT, UR8, URZ, UPT ;  /* 0x0000003f0800728c */ /* 0x000fe2000bf05070 */
[----:B------:R-:W-:-:S03]  /*10430*/  IMAD.WIDE R4, R146, 0x2, R20 ;  /* 0x0000000292047825 */ /* 0x000fc600078e0214 */
[----:B------:R-:W-:Y:S01]  /*10440*/  UISETP.NE.AND.EX UP0, UPT, UR9, URZ, UPT, UP0 ;  /* 0x0000003f0900728c */ /* 0x000fe2000bf05300 */
[C---:B------:R-:W-:Y:S02]  /*10450*/  LOP3.LUT R3, R4.reuse, 0x180, RZ, 0xc0, !PT ;  /* 0x0000018004037812 */ /* 0x040fe400078ec0ff */
[----:B------:R-:W-:Y:S01]  /*10460*/  ULDC.64 UR8, c[0x0][0xc00] ;  /* 0x0003000000087ab9 */ /* 0x000fe20000000a00 */
[C---:B------:R-:W-:Y:S01]  /*10470*/  IADD3 R9, P0, R4.reuse, 0x6020, RZ ;  /* 0x0000602004097810 */ /* 0x040fe20007f1e0ff */
[----:B------:R-:W-:Y:S01]  /*10480*/  UIMAD.WIDE UR8, UR39, 0x4, UR8 ;  /* 0x00000004270878a5 */ /* 0x000fe2000f8e0208 */
[C---:B------:R-:W-:Y:S02]  /*10490*/  IADD3 R11, P1, R4.reuse, 0x6000, RZ ;  /* 0x00006000040b7810 */ /* 0x040fe40007f3e0ff */
[----:B------:R-:W-:Y:S02]  /*104a0*/  SHF.R.U64 R3, R3, 0x3, RZ ;  /* 0x0000000303037819 */ /* 0x000fe400000012ff */
[----:B------:R-:W-:Y:S01]  /*104b0*/  IADD3 R29, P4, R4, 0x20, RZ ;  /* 0x00000020041d7810 */ /* 0x000fe20007f9e0ff */
[----:B------:R-:W-:Y:S01]  /*104c0*/  IMAD.U32 R28, RZ, RZ, UR8 ;  /* 0x00000008ff1c7e24 */ /* 0x000fe2000f8e00ff */
[----:B------:R-:W-:-:S02]  /*104d0*/  LOP3.LUT R8, R9, 0x180, RZ, 0xc0, !PT ;  /* 0x0000018009087812 */ /* 0x000fc400078ec0ff */
[----:B------:R-:W-:Y:S01]  /*104e0*/  LOP3.LUT R10, R11, 0x180, RZ, 0xc0, !PT ;  /* 0x000001800b0a7812 */ /* 0x000fe200078ec0ff */
[--C-:B------:R-:W-:Y:S01]  /*104f0*/  IMAD.X R25, RZ, RZ, R5.reuse, P4 ;  /* 0x000000ffff197224 */ /* 0x100fe200020e0605 */
[C---:B------:R-:W-:Y:S02]  /*10500*/  IADD3 R33, P2, R4.reuse, 0x3020, RZ ;  /* 0x0000302004217810 */ /* 0x040fe40007f5e0ff */
[----:B------:R-:W-:Y:S02]  /*10510*/  IADD3 R31, P3, R4, 0x3000, RZ ;  /* 0x00003000041f7810 */ /* 0x000fe40007f7e0ff */
[----:B------:R-:W-:Y:S01]  /*10520*/  LOP3.LUT R4, R3, R4, RZ, 0x3c, !PT ;  /* 0x0000000403047212 */ /* 0x000fe200078e3cff */
[--C-:B------:R-:W-:Y:S01]  /*10530*/  IMAD.X R13, RZ, RZ, R5.reuse, P2 ;  /* 0x000000ffff0d7224 */ /* 0x100fe200010e0605 */
[----:B------:R-:W-:Y:S01]  /*10540*/  LOP3.LUT R24, R29, 0x180, RZ, 0xc0, !PT ;  /* 0x000001801d187812 */ /* 0x000fe200078ec0ff */
[----:B------:R-:W-:Y:S01]  /*10550*/  IMAD.X R15, RZ, RZ, R5, P3 ;  /* 0x000000ffff0f7224 */ /* 0x000fe200018e0605 */
[----:B------:R-:W-:-:S02]  /*10560*/  SHF.R.U64 R8, R8, 0x3, RZ ;  /* 0x0000000308087819 */ /* 0x000fc400000012ff */
[----:B------:R-:W-:Y:S02]  /*10570*/  SHF.R.U64 R10, R10, 0x3, RZ ;  /* 0x000000030a0a7819 */ /* 0x000fe400000012ff */
[----:B------:R-:W-:Y:S02]  /*10580*/  MOV R3, R4 ;  /* 0x0000000400037202 */ /* 0x000fe40000000f00 */
[----:B------:R-:W-:Y:S02]  /*10590*/  LOP3.LUT R14, R31, 0x180, RZ, 0xc0, !PT ;  /* 0x000001801f0e7812 */ /* 0x000fe400078ec0ff */
[----:B------:R-:W-:Y:S02]  /*105a0*/  F2FP.F16.F32.PACK_AB R4, R89, R12 ;  /* 0x0000000c5904723e */ /* 0x000fe400000000ff */
[----:B------:R-:W-:Y:S02]  /*105b0*/  LOP3.LUT R12, R33, 0x180, RZ, 0xc0, !PT ;  /* 0x00000180210c7812 */ /* 0x000fe400078ec0ff */
[----:B------:R-:W-:-:S02]  /*105c0*/  SHF.R.U64 R24, R24, 0x3, RZ ;  /* 0x0000000318187819 */ /* 0x000fc400000012ff */
[----:B------:R-:W-:Y:S01]  /*105d0*/  LOP3.LUT R8, R8, R9, RZ, 0x3c, !PT ;  /* 0x0000000908087212 */ /* 0x000fe200078e3cff */
[--C-:B------:R-:W-:Y:S01]  /*105e0*/  IMAD.X R9, RZ, RZ, R5.reuse, P0 ;  /* 0x000000ffff097224 */ /* 0x100fe200000e0605 */
[----:B------:R-:W-:Y:S01]  /*105f0*/  LOP3.LUT R10, R10, R11, RZ, 0x3c, !PT ;  /* 0x0000000b0a0a7212 */ /* 0x000fe200078e3cff */
[----:B------:R-:W-:Y:S01]  /*10600*/  IMAD.X R11, RZ, RZ, R5, P1 ;  /* 0x000000ffff0b7224 */ /* 0x000fe200008e0605 */
[----:B------:R-:W-:Y:S02]  /*10610*/  SHF.R.U64 R14, R14, 0x3, RZ ;  /* 0x000000030e0e7819 */ /* 0x000fe400000012ff */
[----:B------:R-:W-:Y:S02]  /*10620*/  SHF.R.U64 R12, R12, 0x3, RZ ;  /* 0x000000030c0c7819 */ /* 0x000fe400000012ff */
[----:B------:R-:W-:Y:S01]  /*10630*/  LOP3.LUT R24, R24, R29, RZ, 0x3c, !PT ;  /* 0x0000001d18187212 */ /* 0x000fe200078e3cff */
[----:B------:R-:W-:Y:S01]  /*10640*/  IMAD.U32 R29, RZ, RZ, UR9 ;  /* 0x00000009ff1d7e24 */ /* 0x000fe2000f8e00ff */
[----:B------:R-:W-:Y:S01]  /*10650*/  F2FP.F16.F32.PACK_AB R5, R91, R90 ;  /* 0x0000005a5b05723e */ /* 0x000fe200000000ff */
[----:B------:R-:W-:Y:S01]  /*10660*/  ULDC.64 UR8, c[0x0][0xc08] ;  /* 0x0003020000087ab9 */ /* 0x000fe20000000a00 */
[----:B------:R-:W-:-:S02]  /*10670*/  LOP3.LUT R14, R14, R31, RZ, 0x3c, !PT ;  /* 0x0000001f0e0e7212 */ /* 0x000fc400078e3cff */
[----:B------:R-:W-:Y:S01]  /*10680*/  MOV R30, R8 ;  /* 0x00000008001e7202 */ /* 0x000fe20000000f00 */
[----:B------:R0:W-:Y:S01]  /*10690*/  STSM.16.M88.4 [R3], R4 ;  /* 0x0000000403007844 */ /* 0x0001e20000000200 */
[----:B------:R-:W-:Y:S02]  /*106a0*/  MOV R31, R10 ;  /* 0x0000000a001f7202 */ /* 0x000fe40000000f00 */
[----:B------:R-:W-:Y:S02]  /*106b0*/  LOP3.LUT R12, R12, R33, RZ, 0x3c, !PT ;  /* 0x000000210c0c7212 */ /* 0x000fe400078e3cff */
[----:B------:R-:W-:Y:S02]  /*106c0*/  MOV R25, R24 ;  /* 0x0000001800197202 */ /* 0x000fe40000000f00 */
[----:B------:R-:W-:Y:S02]  /*106d0*/  F2FP.F16.F32.PACK_AB R8, R97, R96 ;  /* 0x000000606108723e */ /* 0x000fe400000000ff */
[----:B------:R-:W-:-:S02]  /*106e0*/  F2FP.F16.F32.PACK_AB R9, R99, R98 ;  /* 0x000000626309723e */ /* 0x000fc400000000ff */
[----:B------:R-:W-:Y:S02]  /*106f0*/  F2FP.F16.F32.PACK_AB R10, R101, R100 ;  /* 0x00000064650a723e */ /* 0x000fe400000000ff */
[----:B------:R-:W-:Y:S02]  /*10700*/  F2FP.F16.F32.PACK_AB R11, R103, R102 ;  /* 0x00000066670b723e */ /* 0x000fe400000000ff */
[----:B------:R-:W-:Y:S02]  /*10710*/  MOV R32, R12 ;  /* 0x0000000c00207202 */ /* 0x000fe40000000f00 */
[----:B------:R-:W-:Y:S01]  /*10720*/  MOV R33, R14 ;  /* 0x0000000e00217202 */ /* 0x000fe20000000f00 */
[----:B------:R2:W-:Y:S01]  /*10730*/  STSM.16.M88.4 [R25], R8 ;  /* 0x0000000819007844 */ /* 0x0005e20000000200 */
[----:B0-----:R-:W-:Y:S02]  /*10740*/  F2FP.F16.F32.PACK_AB R4, R105, R104 ;  /* 0x000000686904723e */ /* 0x001fe400000000ff */
[----:B------:R-:W-:-:S02]  /*10750*/  F2FP.F16.F32.PACK_AB R5, R107, R106 ;  /* 0x0000006a6b05723e */ /* 0x000fc400000000ff */
[----:B------:R-:W-:Y:S02]  /*10760*/  F2FP.F16.F32.PACK_AB R6, R109, R108 ;  /* 0x0000006c6d06723e */ /* 0x000fe400000000ff */
[----:B------:R-:W-:Y:S02]  /*10770*/  F2FP.F16.F32.PACK_AB R7, R111, R110 ;  /* 0x0000006e6f07723e */ /* 0x000fe400000000ff */
[----:B------:R-:W-:Y:S02]  /*10780*/  F2FP.F16.F32.PACK_AB R12, R113, R112 ;  /* 0x00000070710c723e */ /* 0x000fe400000000ff */
[----:B------:R-:W-:Y:S01]  /*10790*/  F2FP.F16.F32.PACK_AB R13, R115, R114 ;  /* 0x00000072730d723e */ /* 0x000fe200000000ff */
[----:B------:R0:W-:Y:S01]  /*107a0*/  STSM.16.M88.4 [R33], R4 ;  /* 0x0000000421007844 */ /* 0x0001e20000000200 */
[----:B------:R-:W-:Y:S02]  /*107b0*/  F2FP.F16.F32.PACK_AB R14, R117, R116 ;  /* 0x00000074750e723e */ /* 0x000fe400000000ff */
[----:B------:R-:W-:-:S02]  /*107c0*/  F2FP.F16.F32.PACK_AB R15, R119, R118 ;  /* 0x00000076770f723e */ /* 0x000fc400000000ff */
[----:B------:R-:W-:Y:S02]  /*107d0*/  F2FP.F16.F32.PACK_AB R24, R121, R120 ;  /* 0x000000787918723e */ /* 0x000fe400000000ff */
[----:B--2---:R-:W-:Y:S01]  /*107e0*/  F2FP.F16.F32.PACK_AB R25, R123, R122 ;  /* 0x0000007a7b19723e */ /* 0x004fe200000000ff */
[----:B------:R-:W-:Y:S01]  /*107f0*/  STSM.16.M88.4 [R32], R12 ;  /* 0x0000000c20007844 */ /* 0x000fe20000000200 */
[----:B------:R-:W-:Y:S02]  /*10800*/  F2FP.F16.F32.PACK_AB R8, R129, R128 ;  /* 0x000000808108723e */ /* 0x000fe400000000ff */
[----:B------:R-:W-:Y:S01]  /*10810*/  F2FP.F16.F32.PACK_AB R9, R131, R130 ;  /* 0x000000828309723e */ /* 0x000fe200000000ff */
[----:B------:R-:W-:Y:S01]  /*10820*/  STSM.16.M88.4 [R31], R24 ;  /* 0x000000181f007844 */ /* 0x000fe20000000200 */
[----:B------:R-:W-:Y:S02]  /*10830*/  F2FP.F16.F32.PACK_AB R10, R133, R132 ;  /* 0x00000084850a723e */ /* 0x000fe400000000ff */
[----:B------:R-:W-:-:S02]  /*10840*/  F2FP.F16.F32.PACK_AB R11, R135, R134 ;  /* 0x00000086870b723e */ /* 0x000fc400000000ff */
[----:B------:R-:W-:-:S03]  /*10850*/  PLOP3.LUT P0, PT, PT, PT, UP0, 0x80, 0x0 ;  /* 0x000000000000781c */ /* 0x000fc60003f0f008 */
[----:B------:R2:W-:Y:S01]  /*10860*/  STSM.16.M88.4 [R30], R8 ;  /* 0x000000081e007844 */ /* 0x0005e20000000200 */
[----:B------:R-:W-:Y:S09]  /*10870*/  BAR.SYNC.DEFER_BLOCKING 0x1, 0x180 ;  /* 0x0046000000007b1d */ /* 0x000ff20000010000 */
[----:B------:R-:W3:Y:S01]  /*10880*/  @P0 LDG.E R3, desc[UR54][R28.64] ;  /* 0x000000361c030981 */ /* 0x000ee2000c1e1900 */
[----:B------:R-:W-:Y:S01]  /*10890*/  UISETP.NE.U32.AND UP1, UPT, UR8, URZ, UPT ;  /* 0x0000003f0800728c */ /* 0x000fe2000bf25070 */
[----:B-1----:R-:W-:Y:S01]  /*108a0*/  ISETP.NE.AND P1, PT, R40, 0x1, PT ;  /* 0x000000012800780c */ /* 0x002fe20003f25270 */
[----:B------:R-:W-:Y:S01]  /*108b0*/  ULDC UR10, c[0x0][0xa88] ;  /* 0x0002a200000a7ab9 */ /* 0x000fe20000000800 */
[----:B------:R-:W-:Y:S01]  /*108c0*/  UMOV UR4, URZ ;  /* 0x0000003f00047c82 */ /* 0x000fe20008000000 */
[----:B------:R-:W-:-:S06]  /*108d0*/  UISETP.NE.AND.EX UP1, UPT, UR9, URZ, UPT, UP1 ;  /* 0x0000003f0900728c */ /* 0x000fcc000bf25310 */
[----:B------:R-:W-:-:S04]  /*108e0*/  PLOP3.LUT P2, PT, PT, PT, UP1, 0x80, 0x0 ;  /* 0x000000000000781c */ /* 0x000fc80003f4f018 */
[----:B0-----:R-:W0:Y:S01]  /*108f0*/  @P1 LDC R5, c[0x0][0xbec] ;  /* 0x0002fb00ff051b82 */ /* 0x001e220000000800 */
[----:B------:R-:W-:Y:S02]  /*10900*/  @UP1 ULDC.64 UR8, c[0x0][0xc08] ;  /* 0x0003020000081ab9 */ /* 0x000fe40000000a00 */
[----:B------:R-:W-:-:S05]  /*10910*/  @UP1 UIMAD.WIDE UR8, UR39, 0x4, UR8 ;  /* 0x00000004270818a5 */ /* 0x000fca000f8e0208 */
[----:B------:R-:W1:Y:S01]  /*10920*/  @P1 LDC R6, c[0x0][0xbf0] ;  /* 0x0002fc00ff061b82 */ /* 0x000e620000000800 */
[----:B--2---:R-:W-:Y:S02]  /*10930*/  IMAD.U32 R8, RZ, RZ, UR8 ;  /* 0x00000008ff087e24 */ /* 0x004fe4000f8e00ff */
[----:B------:R-:W-:Y:S01]  /*10940*/  IMAD.U32 R9, RZ, RZ, UR9 ;  /* 0x00000009ff097e24 */ /* 0x000fe2000f8e00ff */
[----:B---3--:R-:W-:Y:S01]  /*10950*/  @P0 R2UR UR4, R3 ;  /* 0x00000000030402ca */ /* 0x008fe200000e0000 */
[----:B------:R-:W-:-:S06]  /*10960*/  IMAD.U32 R3, RZ, RZ, UR10 ;  /* 0x0000000aff037e24 */ /* 0x000fcc000f8e00ff */
[----:B------:R2:W5:Y:S01]  /*10970*/  @P2 LDG.E R3, desc[UR54][R8.64] ;  /* 0x0000003608032981 */ /* 0x000562000c1e1900 */
[----:B01----:R-:W-:Y:S07]  /*10980*/  @P2 BRA `(.L_x_1150) ;  /* 0x0000000000102947 */ /* 0x003fee0003800000 */
[----:B------:R-:W-:Y:S05]  /*10990*/  @!P0 BRA `(.L_x_1150) ;  /* 0x00000000000c8947 */ /* 0x000fea0003800000 */
[----:B------:R-:W3:Y:S04]  /*109a0*/  LDG.E R4, desc[UR54][R28.64] ;  /* 0x000000361c047981 */ /* 0x000ee8000c1e1900 */
[----:B-----5:R-:W3:Y:S02]  /*109b0*/  LDG.E R3, desc[UR54][R28.64+0x4] ;  /* 0x000004361c037981 */ /* 0x020ee4000c1e1900 */
[----:B---3--:R-:W-:-:S07]  /*109c0*/  IMAD.IADD R3, R3, 0x1, -R4 ;  /* 0x0000000103037824 */ /* 0x008fce00078e0a04 */
.L_x_1150:
[----:B--2---:R-:W-:Y:S01]  /*109d0*/  VIADD R8, R137, UR38 ;  /* 0x0000002689087c36 */ /* 0x004fe20008000000 */
[----:B------:R-:W-:Y:S01]  /*109e0*/  USHF.R.S32.HI UR9, URZ, 0x1f, UR4 ;  /* 0x0000001f3f097899 */ /* 0x000fe20008011404 */
[----:B-----5:R-:W-:Y:S01]  /*109f0*/  IMAD R41, R3, R40, RZ ;  /* 0x0000002803297224 */ /* 0x020fe200078e02ff */
[----:B------:R-:W-:Y:S01]  /*10a00*/  USHF.R.S32.HI UR16, URZ, 0x1f, UR40 ;  /* 0x0000001f3f107899 */ /* 0x000fe20008011428 */
[----:B------:R-:W-:Y:S01]  /*10a10*/  @P1 IMAD.HI.U32 R5, R8, R5, RZ ;  /* 0x0000000508051227 */ /* 0x000fe200078e00ff */
[----:B------:R-:W-:Y:S01]  /*10a20*/  ULDC.64 UR14, c[0x0][0xb90] ;  /* 0x0002e400000e7ab9 */ /* 0x000fe20000000a00 */
[----:B------:R-:W-:Y:S01]  /*10a30*/  UMOV UR8, UR4 ;  /* 0x0000000400087c82 */ /* 0x000fe20008000000 */
[----:B------:R-:W-:Y:S01]  /*10a40*/  UIMAD UR12, UR16, UR14, URZ ;  /* 0x0000000e100c72a4 */ /* 0x000fe2000f8e023f */
[----:B------:R-:W-:Y:S01]  /*10a50*/  IMAD.MOV.U32 R4, RZ, RZ, R8 ;  /* 0x000000ffff047224 */ /* 0x000fe200078e0008 */
[----:B------:R-:W-:Y:S01]  /*10a60*/  UIMAD.WIDE.U32 UR10, UR40, UR14, UR8 ;  /* 0x0000000e280a72a5 */ /* 0x000fe2000f8e0008 */
[----:B------:R-:W-:Y:S01]  /*10a70*/  @P1 SHF.R.U32.HI R4, RZ, R6, R5 ;  /* 0x00000006ff041219 */ /* 0x000fe20000011605 */
[----:B------:R-:W-:Y:S01]  /*10a80*/  USHF.R.S32.HI UR8, URZ, 0x1f, UR39 ;  /* 0x0000001f3f087899 */ /* 0x000fe20008011427 */
[----:B------:R-:W-:Y:S01]  /*10a90*/  IMAD R5, R142, 0x20, R138 ;  /* 0x000000208e057824 */ /* 0x000fe200078e028a */
[----:B------:R-:W-:Y:S01]  /*10aa0*/  UIMAD UR12, UR40, UR15, UR12 ;  /* 0x0000000f280c72a4 */ /* 0x000fe2000f8e020c */
[--C-:B------:R-:W-:Y:S01]  /*10ab0*/  SHF.R.S32.HI R6, RZ, 0x1f, R4.reuse ;  /* 0x0000001fff067819 */ /* 0x100fe20000011404 */
[----:B------:R-:W-:Y:S01]  /*10ac0*/  USEL UR18, UR8, URZ, !UP0 ;  /* 0x0000003f08127287 */ /* 0x000fe2000c000000 */
[----:B------:R-:W-:Y:S01]  /*10ad0*/  IMAD.MOV R7, RZ, RZ, -R4 ;  /* 0x000000ffff077224 */ /* 0x000fe200078e0a04 */
[----:B------:R-:W-:Y:S01]  /*10ae0*/  ULDC.64 UR14, c[0x0][0xb98] ;  /* 0x0002e600000e7ab9 */ /* 0x000fe20000000a00 */
[----:B------:R-:W-:Y:S01]  /*10af0*/  USEL UR17, UR39, URZ, !UP0 ;  /* 0x0000003f27117287 */ /* 0x000fe2000c000000 */
[----:B------:R-:W-:Y:S01]  /*10b00*/  IMAD.WIDE R20, R5, 0x2, R20 ;  /* 0x0000000205147825 */ /* 0x000fe200078e0214 */
[----:B------:R-:W-:-:S02]  /*10b10*/  UIMAD UR8, UR18, UR14, URZ ;  /* 0x0000000e120872a4 */ /* 0x000fc4000f8e023f */
[----:B------:R-:W-:Y:S01]  /*10b20*/  UIADD3 UR11, UR11, UR12, URZ ;  /* 0x0000000c0b0b7290 */ /* 0x000fe2000fffe03f */
[----:B------:R-:W-:Y:S01]  /*10b30*/  IMAD R7, R40, R7, R8 ;  /* 0x0000000728077224 */ /* 0x000fe200078e0208 */
[----:B------:R-:W-:Y:S01]  /*10b40*/  UIMAD UR8, UR17, UR15, UR8 ;  /* 0x0000000f110872a4 */ /* 0x000fe2000f8e0208 */
[C---:B------:R-:W-:Y:S01]  /*10b50*/  IADD3 R9, P2, R20.reuse, 0x1800, RZ ;  /* 0x0000180014097810 */ /* 0x040fe20007f5e0ff */
[----:B------:R-:W-:Y:S01]  /*10b60*/  UIMAD.WIDE.U32 UR10, UR17, UR14, UR10 ;  /* 0x0000000e110a72a5 */ /* 0x000fe2000f8e000a */
[----:B------:R-:W-:Y:S01]  /*10b70*/  IADD3 R25, P6, R20, 0x3000, RZ ;  /* 0x0000300014197810 */ /* 0x000fe20007fde0ff */
[----:B------:R-:W-:Y:S01]  /*10b80*/  ULDC.64 UR12, c[0x0][0xb88] ;  /* 0x0002e200000c7ab9 */ /* 0x000fe20000000a00 */
[----:B------:R-:W-:Y:S01]  /*10b90*/  SHF.R.S32.HI R5, RZ, 0x1f, R7 ;  /* 0x0000001fff057819 */ /* 0x000fe20000011407 */
[----:B------:R-:W-:Y:S01]  /*10ba0*/  IMAD.U32 R11, RZ, RZ, UR8 ;  /* 0x00000008ff0b7e24 */ /* 0x000fe2000f8e00ff */
[----:B------:R-:W-:Y:S02]  /*10bb0*/  LOP3.LUT R8, R9, 0x180, RZ, 0xc0, !PT ;  /* 0x0000018009087812 */ /* 0x000fe400078ec0ff */
[----:B------:R-:W-:Y:S01]  /*10bc0*/  IADD3 R4, P0, R4, UR10, RZ ;  /* 0x0000000a04047c10 */ /* 0x000fe2000ff1e0ff */
[----:B------:R-:W-:Y:S01]  /*10bd0*/  IMAD R10, R5, UR12, RZ ;  /* 0x0000000c050a7c24 */ /* 0x000fe2000f8e02ff */
[----:B------:R-:W-:-:S02]  /*10be0*/  SHF.R.U64 R8, R8, 0x3, RZ ;  /* 0x0000000308087819 */ /* 0x000fc400000012ff */
[----:B------:R-:W-:Y:S01]  /*10bf0*/  IADD3.X R5, R6, UR11, R11, P0, !PT ;  /* 0x0000000b06057c10 */ /* 0x000fe200087fe40b */
[----:B------:R-:W-:Y:S01]  /*10c00*/  ULDC.64 UR10, c[0x0][0xb50] ;  /* 0x0002d400000a7ab9 */ /* 0x000fe20000000a00 */
[----:B------:R-:W-:Y:S01]  /*10c10*/  LOP3.LUT R6, R8, R9, RZ, 0x3c, !PT ;  /* 0x0000000908067212 */ /* 0x000fe200078e3cff */
[C---:B------:R-:W-:Y:S01]  /*10c20*/  IMAD R9, R7.reuse, UR13, R10 ;  /* 0x0000000d07097c24 */ /* 0x040fe2000f8e020a */
[C---:B------:R-:W-:Y:S01]  /*10c30*/  IADD3 R13, P5, R20.reuse, 0x4800, RZ ;  /* 0x00004800140d7810 */ /* 0x040fe20007fbe0ff */
[----:B------:R-:W-:Y:S01]  /*10c40*/  IMAD.WIDE.U32 R4, R7, UR12, R4 ;  /* 0x0000000c07047c25 */ /* 0x000fe2000f8e0004 */
[----:B------:R-:W-:Y:S01]  /*10c50*/  ULDC.64 UR12, c[0x0][0xaa0] ;  /* 0x0002a800000c7ab9 */ /* 0x000fe20000000a00 */
[----:B------:R-:W-:Y:S02]  /*10c60*/  IADD3 R33, P4, R20, 0x6000, RZ ;  /* 0x0000600014217810 */ /* 0x000fe40007f9e0ff */
[----:B------:R-:W-:Y:S01]  /*10c70*/  IMAD.IADD R5, R5, 0x1, R9 ;  /* 0x0000000105057824 */ /* 0x000fe200078e0209 */
[C---:B------:R-:W-:Y:S01]  /*10c80*/  LEA R8, P0, R4.reuse, UR10, 0x2 ;  /* 0x0000000a04087c11 */ /* 0x040fe2000f8010ff */
[----:B------:R-:W-:Y:S01]  /*10c90*/  VIADD R10, R145, UR38 ;  /* 0x00000026910a7c36 */ /* 0x000fe20008000000 */
[----:B------:R-:W-:Y:S01]  /*10ca0*/  LOP3.LUT R24, R25, 0x180, RZ, 0xc0, !PT ;  /* 0x0000018019187812 */ /* 0x000fe200078ec0ff */
[----:B------:R-:W-:Y:S01]  /*10cb0*/  IMAD.X R7, RZ, RZ, R21, P2 ;  /* 0x000000ffff077224 */ /* 0x000fe200010e0615 */
[----:B------:R-:W-:Y:S01]  /*10cc0*/  LEA.HI.X R9, R4, UR11, R5, 0x2, P0 ;  /* 0x0000000b04097c11 */ /* 0x000fe200080f1405 */
[----:B------:R-:W-:Y:S01]  /*10cd0*/  SHFL.IDX PT, R36, R8, RZ, 0x1c1f ;  /* 0x001c1fff08247589 */ /* 0x000fe200000e0000 */
[----:B------:R-:W-:Y:S01]  /*10ce0*/  LOP3.LUT P0, RZ, R143, 0x3, RZ, 0xc0, !PT ;  /* 0x000000038fff7812 */ /* 0x000fe2000780c0ff */
[----:B------:R-:W-:Y:S01]  /*10cf0*/  VIADD R3, R10, 0x8 ;  /* 0x000000080a037836 */ /* 0x000fe20000000000 */
[----:B------:R-:W-:Y:S01]  /*10d00*/  IADD3 R4, P3, R20, 0x7800, RZ ;  /* 0x0000780014047810 */ /* 0x000fe20007f7e0ff */
[----:B------:R-:W0:Y:S01]  /*10d10*/  SHFL.IDX PT, R37, R9, RZ, 0x1c1f ;  /* 0x001c1fff09257589 */ /* 0x000e2200000e0000 */
[----:B------:R-:W-:-:S02]  /*10d20*/  ISETP.GE.OR P2, PT, R10, R41, P0 ;  /* 0x000000290a00720c */ /* 0x000fc40000746670 */
[----:B------:R-:W-:Y:S01]  /*10d30*/  ISETP.GE.OR P0, PT, R3, R41, P0 ;  /* 0x000000290300720c */ /* 0x000fe20000706670 */
[----:B------:R-:W-:Y:S01]  /*10d40*/  SHFL.IDX PT, R38, R8, 0x1, 0x1c1f ;  /* 0x003c1f0008267f89 */ /* 0x000fe200000e0000 */
[----:B------:R-:W-:Y:S01]  /*10d50*/  LOP3.LUT R3, R4, 0x180, RZ, 0xc0, !PT ;  /* 0x0000018004037812 */ /* 0x000fe200078ec0ff */
[----:B------:R-:W-:Y:S01]  /*10d60*/  UIMAD UR10, UR9, UR12, URZ ;  /* 0x0000000c090a72a4 */ /* 0x000fe2000f8e023f */
[----:B------:R-:W-:Y:S01]  /*10d70*/  LOP3.LUT R5, R20, 0x180, RZ, 0xc0, !PT ;  /* 0x0000018014057812 */ /* 0x000fe200078ec0ff */
[----:B------:R-:W1:Y:S01]  /*10d80*/  SHFL.IDX PT, R39, R9, 0x1, 0x1c1f ;  /* 0x003c1f0009277f89 */ /* 0x000e6200000e0000 */
[----:B------:R-:W-:Y:S01]  /*10d90*/  SHF.R.U64 R3, R3, 0x3, RZ ;  /* 0x0000000303037819 */ /* 0x000fe200000012ff */
[----:B------:R-:W-:Y:S01]  /*10da0*/  IMAD.X R29, RZ, RZ, R21, P3 ;  /* 0x000000ffff1d7224 */ /* 0x000fe200018e0615 */
[----:B------:R-:W-:Y:S02]  /*10db0*/  SHF.R.U64 R5, R5, 0x3, RZ ;  /* 0x0000000305057819 */ /* 0x000fe400000012ff */
[----:B------:R-:W-:-:S02]  /*10dc0*/  LOP3.LUT R28, R3, R4, RZ, 0x3c, !PT ;  /* 0x00000004031c7212 */ /* 0x000fc400078e3cff */
[----:B------:R-:W2:Y:S01]  /*10dd0*/  @P1 LDC R3, c[0x0][0xbec] ;  /* 0x0002fb00ff031b82 */ /* 0x000ea20000000800 */
[----:B------:R-:W-:Y:S02]  /*10de0*/  LOP3.LUT R20, R5, R20, RZ, 0x3c, !PT ;  /* 0x0000001405147212 */ /* 0x000fe400078e3cff */
[----:B------:R-:W-:Y:S02]  /*10df0*/  LOP3.LUT R12, R13, 0x180, RZ, 0xc0, !PT ;  /* 0x000001800d0c7812 */ /* 0x000fe400078ec0ff */
[----:B------:R-:W-:Y:S02]  /*10e00*/  LOP3.LUT R32, R33, 0x180, RZ, 0xc0, !PT ;  /* 0x0000018021207812 */ /* 0x000fe400078ec0ff */
[----:B------:R-:W-:Y:S01]  /*10e10*/  SHF.R.U64 R24, R24, 0x3, RZ ;  /* 0x0000000318187819 */ /* 0x000fe200000012ff */
[----:B0-----:R0:W-:Y:S01]  /*10e20*/  @!P2 ST.E desc[UR54][R36.64], R2 ;  /* 0x000000022400a985 */ /* 0x0011e2000c101936 */
[----:B------:R-:W-:Y:S01]  /*10e30*/  UIMAD.WIDE.U32 UR8, UR4, UR12, URZ ;  /* 0x0000000c040872a5 */ /* 0x000fe2000f8e003f */
[----:B------:R-:W-:Y:S01]  /*10e40*/  SHF.R.U64 R12, R12, 0x3, RZ ;  /* 0x000000030c0c7819 */ /* 0x000fe200000012ff */
[----:B------:R-:W-:Y:S01]  /*10e50*/  UIMAD UR10, UR4, UR13, UR10 ;  /* 0x0000000d040a72a4 */ /* 0x000fe2000f8e020a */
[----:B------:R-:W-:-:S02]  /*10e60*/  SHF.R.U64 R32, R32, 0x3, RZ ;  /* 0x0000000320207819 */ /* 0x000fc400000012ff */
[----:B------:R-:W-:Y:S01]  /*10e70*/  ULDC.64 UR12, c[0x0][0xae8] ;  /* 0x0002ba00000c7ab9 */ /* 0x000fe20000000a00 */
[----:B------:R-:W-:Y:S01]  /*10e80*/  LOP3.LUT R24, R24, R25, RZ, 0x3c, !PT ;  /* 0x0000001918187212 */ /* 0x000fe200078e3cff */
[----:B-1----:R1:W-:Y:S01]  /*10e90*/  @!P0 ST.E desc[UR54][R38.64], R0 ;  /* 0x0000000026008985 */ /* 0x0023e2000c101936 */
[----:B0-----:R-:W0:Y:S03]  /*10ea0*/  @P1 LDC R37, c[0x0][0xbf0] ;  /* 0x0002fc00ff251b82 */ /* 0x001e260000000800 */
[----:B------:R3:W5:Y:S01]  /*10eb0*/  LD.E.128 R8, desc[UR54][R20.64] ;  /* 0x0000003614087980 */ /* 0x000762000c101d00 */
[----:B------:R-:W-:Y:S01]  /*10ec0*/  UIADD3 UR9, UR9, UR10, URZ ;  /* 0x0000000a09097290 */ /* 0x000fe2000fffe03f */
[----:B------:R-:W-:Y:S01]  /*10ed0*/  LOP3.LUT R12, R12, R13, RZ, 0x3c, !PT ;  /* 0x0000000d0c0c7212 */ /* 0x000fe200078e3cff */
[----:B------:R-:W-:Y:S01]  /*10ee0*/  UIMAD UR4, UR16, UR12, URZ ;  /* 0x0000000c100472a4 */ /* 0x000fe2000f8e023f */
[----:B------:R-:W-:Y:S01]  /*10ef0*/  LOP3.LUT R32, R32, R33, RZ, 0x3c, !PT ;  /* 0x0000002120207212 */ /* 0x000fe200078e3cff */
[----:B------:R-:W-:-:S02]  /*10f00*/  IMAD.X R25, RZ, RZ, R21, P6 ;  /* 0x000000ffff197224 */ /* 0x000fc400030e0615 */
[----:B-1----:R-:W-:Y:S01]  /*10f10*/  IMAD R0, R141, 0x60, R142 ;  /* 0x000000608d007824 */ /* 0x002fe200078e028e */
[----:B------:R-:W-:Y:S01]  /*10f20*/  UIMAD UR4, UR40, UR13, UR4 ;  /* 0x0000000d280472a4 */ /* 0x000fe2000f8e0204 */
[--C-:B------:R-:W-:Y:S01]  /*10f30*/  IMAD.X R13, RZ, RZ, R21.reuse, P5 ;  /* 0x000000ffff0d7224 */ /* 0x100fe200028e0615 */
[----:B------:R-:W-:Y:S01]  /*10f40*/  ULDC.64 UR10, c[0x0][0xaf0] ;  /* 0x0002bc00000a7ab9 */ /* 0x000fe20000000a00 */
[----:B---3--:R-:W-:Y:S01]  /*10f50*/  VIADD R20, R0, UR38 ;  /* 0x0000002600147c36 */ /* 0x008fe20008000000 */
[----:B------:R-:W-:Y:S01]  /*10f60*/  UIMAD.WIDE.U32 UR8, UR40, UR12, UR8 ;  /* 0x0000000c280872a5 */ /* 0x000fe2000f8e0008 */
[----:B------:R-:W-:Y:S01]  /*10f70*/  IMAD.X R33, RZ, RZ, R21, P4 ;  /* 0x000000ffff217224 */ /* 0x000fe200020e0615 */
[----:B------:R-:W5:Y:S01]  /*10f80*/  LD.E.128 R4, desc[UR54][R6.64] ;  /* 0x0000003606047980 */ /* 0x000f62000c101d00 */
[----:B--2---:R-:W-:Y:S01]  /*10f90*/  @P1 IMAD.HI.U32 R0, R20, R3, RZ ;  /* 0x0000000314001227 */ /* 0x004fe200078e00ff */
[----:B------:R-:W-:Y:S02]  /*10fa0*/  UIADD3 UR9, UR9, UR4, URZ ;  /* 0x0000000409097290 */ /* 0x000fe4000fffe03f */
[----:B------:R-:W5:Y:S01]  /*10fb0*/  LD.E.128 R24, desc[UR54][R24.64] ;  /* 0x0000003618187980 */ /* 0x000f62000c101d00 */
[----:B------:R-:W-:Y:S01]  /*10fc0*/  IMAD.MOV.U32 R21, RZ, RZ, R20 ;  /* 0x000000ffff157224 */ /* 0x000fe200078e0014 */
[----:B------:R-:W-:-:S02]  /*10fd0*/  UIMAD UR4, UR18, UR10, URZ ;  /* 0x0000000a120472a4 */ /* 0x000fc4000f8e023f */
[----:B------:R-:W5:Y:S01]  /*10fe0*/  LD.E.128 R12, desc[UR54][R12.64] ;  /* 0x000000360c0c7980 */ /* 0x000f62000c101d00 */
[----:B0-----:R-:W-:Y:S01]  /*10ff0*/  @P1 SHF.R.U32.HI R21, RZ, R37, R0 ;  /* 0x00000025ff151219 */ /* 0x001fe20000011600 */
[----:B------:R-:W-:Y:S02]  /*11000*/  UIMAD UR4, UR17, UR11, UR4 ;  /* 0x0000000b110472a4 */ /* 0x000fe4000f8e0204 */
[----:B------:R-:W-:Y:S01]  /*11010*/  UIMAD.WIDE.U32 UR8, UR17, UR10, UR8 ;  /* 0x0000000a110872a5 */ /* 0x000fe2000f8e0008 */
[--C-:B------:R-:W-:Y:S01]  /*11020*/  SHF.R.S32.HI R0, RZ, 0x1f, R21.reuse ;  /* 0x0000001fff007819 */ /* 0x100fe20000011415 */
[----:B------:R-:W-:Y:S01]  /*11030*/  IMAD.MOV R37, RZ, RZ, -R21 ;  /* 0x000000ffff257224 */ /* 0x000fe200078e0a15 */
[----:B------:R-:W-:Y:S01]  /*11040*/  ULDC.64 UR10, c[0x0][0xae0] ;  /* 0x0002b800000a7ab9 */ /* 0x000fe20000000a00 */
[----:B------:R-:W-:Y:S01]  /*11050*/  UIADD3 UR4, UR9, UR4, URZ ;  /* 0x0000000409047290 */ /* 0x000fe2000fffe03f */
[----:B------:R-:W5:Y:S01]  /*11060*/  LD.E.128 R32, desc[UR54][R32.64] ;  /* 0x0000003620207980 */ /* 0x000f62000c101d00 */
[----:B------:R-:W-:-:S02]  /*11070*/  IMAD R0, R0, UR10, RZ ;  /* 0x0000000a00007c24 */ /* 0x000fc4000f8e02ff */
[----:B------:R-:W-:Y:S01]  /*11080*/  IMAD R37, R40, R37, R20 ;  /* 0x0000002528257224 */ /* 0x000fe200078e0214 */
[----:B------:R-:W5:Y:S01]  /*11090*/  LD.E.128 R28, desc[UR54][R28.64] ;  /* 0x000000361c1c7980 */ /* 0x000f62000c101d00 */
[----:B------:R-:W-:Y:S02]  /*110a0*/  IMAD R39, R21, UR11, R0 ;  /* 0x0000000b15277c24 */ /* 0x000fe4000f8e0200 */
[----:B------:R-:W-:Y:S01]  /*110b0*/  IMAD.U32 R3, RZ, RZ, UR9 ;  /* 0x00000009ff037e24 */ /* 0x000fe2000f8e00ff */
[----:B------:R-:W-:Y:S01]  /*110c0*/  SHF.R.S32.HI R0, RZ, 0x1f, R37 ;  /* 0x0000001fff007819 */ /* 0x000fe20000011425 */
[----:B------:R-:W-:Y:S01]  /*110d0*/  IMAD.U32 R2, RZ, RZ, UR8 ;  /* 0x00000008ff027e24 */ /* 0x000fe2000f8e00ff */
[----:B------:R-:W-:Y:S01]  /*110e0*/  ULDC.64 UR8, c[0x0][0xad8] ;  /* 0x0002b60000087ab9 */ /* 0x000fe20000000a00 */
[----:B------:R-:W-:Y:S01]  /*110f0*/  IMAD.U32 R3, RZ, RZ, UR4 ;  /* 0x00000004ff037e24 */ /* 0x000fe2000f8e00ff */
[----:B------:R-:W-:Y:S01]  /*11100*/  @!PT LDS RZ, [RZ] ;  /* 0x00000000fffff984 */ /* 0x000fe20000000800 */
[----:B------:R-:W-:Y:S01]  /*11110*/  @!PT LDS RZ, [RZ] ;  /* 0x00000000fffff984 */ /* 0x000fe20000000800 */
[----:B------:R-:W-:Y:S01]  /*11120*/  @!PT LDS RZ, [RZ] ;  /* 0x00000000fffff984 */ /* 0x000fe20000000800 */
[----:B------:R-:W-:Y:S01]  /*11130*/  @!PT LDS RZ, [RZ] ;  /* 0x00000000fffff984 */ /* 0x000fe20000000800 */
[----:B------:R0:W-:Y:S06]  /*11140*/  MEMBAR.ALL.CTA ;  /* 0x0000000000007992 */ /* 0x0001ec0000008000 */
[----:B0-----:R-:W0:Y:S01]  /*11150*/  FENCE.VIEW.ASYNC.S ;  /* 0x00000000000073c6 */ /* 0x001e220000000000 */
[----:B------:R-:W-:-:S02]  /*11160*/  IMAD R0, R0, UR8, RZ ;  /* 0x0000000800007c24 */ /* 0x000fc4000f8e02ff */
[----:B------:R-:W-:-:S04]  /*11170*/  IMAD.WIDE.U32 R2, R21, UR10, R2 ;  /* 0x0000000a15027c25 */ /* 0x000fc8000f8e0002 */
[----:B------:R-:W-:Y:S02]  /*11180*/  IMAD.IADD R3, R3, 0x1, R39 ;  /* 0x0000000103037824 */ /* 0x000fe400078e0227 */
[C---:B------:R-:W-:Y:S02]  /*11190*/  IMAD R21, R37.reuse, UR9, R0 ;  /* 0x0000000925157c24 */ /* 0x040fe4000f8e0200 */
[----:B------:R-:W-:Y:S01]  /*111a0*/  VIADD R0, R142, UR38 ;  /* 0x000000268e007c36 */ /* 0x000fe20008000000 */
[----:B------:R-:W-:Y:S01]  /*111b0*/  UIADD3 UR4, UR41, 0x2d820, URZ ;  /* 0x0002d82029047890 */ /* 0x000fe2000fffe03f */
[----:B------:R-:W-:Y:S01]  /*111c0*/  IMAD.WIDE.U32 R2, R37, UR8, R2 ;  /* 0x0000000825027c25 */ /* 0x000fe2000f8e0002 */
[----:B------:R-:W-:Y:S02]  /*111d0*/  ULDC.64 UR8, c[0x0][0xa80] ;  /* 0x0002a00000087ab9 */ /* 0x000fe40000000a00 */
        /* <DEDUP_REMOVED lines=19> */
[----:B-----5:R3:W-:Y:S04]  /*11310*/  @!P0 ST.E.128 desc[UR54][R2.64], R8 ;  /* 0x0000000802008985 */ /* 0x0207e8000c101d36 */
[----:B------:R3:W-:Y:S04]  /*11320*/  @!P1 ST.E.128 desc[UR54][R36.64], R24 ;  /* 0x0000001824009985 */ /* 0x0007e8000c101d36 */
[----:B------:R3:W-:Y:S02]  /*11330*/  @!P2 ST.E.128 desc[UR54][R38.64], R32 ;  /* 0x000000202600a985 */ /* 0x0007e4000c101d36 */
.L_x_1152:
[----:B------:R-:W-:Y:S05]  /*11340*/  BSYNC B1 ;  /* 0x0000000000017941 */ /* 0x000fea0003800000 */
.L_x_1151:
        /* <DEDUP_REMOVED lines=8> */
[C---:B0-----:R-:W-:Y:S02]  /*113d0*/  @!P2 LEA R10, P0, R139.reuse, R8, 0x1 ;  /* 0x000000088b0aa211 */ /* 0x041fe400078008ff */
        /* <DEDUP_REMOVED lines=10> */
.L_x_1149:
[----:B------:R-:W-:Y:S01]  /*11480*/  ULDC.64 UR8, c[0x0][0xc00] ;  /* 0x0003000000087ab9 */ /* 0x000fe20000000a00 */
[----:B------:R-:W-:Y:S01]  /*11490*/  ULDC UR4, c[0x0][0xa88] ;  /* 0x0002a20000047ab9 */ /* 0x000fe20000000800 */
[----:B------:R-:W-:Y:S01]  /*114a0*/  UISETP.NE.U32.AND UP0, UPT, UR8, URZ, UPT ;  /* 0x0000003f0800728c */ /* 0x000fe2000bf05070 */
[----:B------:R-:W0:Y:S03]  /*114b0*/  LDC R11, c[0x0][0xbe8] ;  /* 0x0002fa00ff0b7b82 */ /* 0x000e260000000800 */
[----:B------:R-:W-:-:S03]  /*114c0*/  UISETP.NE.AND.EX UP0, UPT, UR9, URZ, UPT, UP0 ;  /* 0x0000003f0900728c */ /* 0x000fc6000bf05300 */
[----:B------:R-:W-:Y:S02]  /*114d0*/  ULDC.64 UR8, c[0x0][0xc00] ;  /* 0x0003000000087ab9 */ /* 0x000fe40000000a00 */
[----:B------:R-:W-:Y:S01]  /*114e0*/  UIMAD.WIDE UR8, UR39, 0x4, UR8 ;  /* 0x00000004270878a5 */ /* 0x000fe2000f8e0208 */
[----:B------:R-:W-:-:S05]  /*114f0*/  PLOP3.LUT P2, PT, PT, PT, UP0, 0x80, 0x0 ;  /* 0x000000000000781c */ /* 0x000fca0003f4f008 */
[----:B------:R-:W-:Y:S02]  /*11500*/  IMAD.U32 R2, RZ, RZ, UR8 ;  /* 0x00000008ff027e24 */ /* 0x000fe4000f8e00ff */
[----:B------:R-:W-:Y:S01]  /*11510*/  IMAD.U32 R3, RZ, RZ, UR9 ;  /* 0x00000009ff037e24 */ /* 0x000fe2000f8e00ff */
[----:B------:R-:W-:Y:S02]  /*11520*/  ULDC.64 UR8, c[0x0][0xc08] ;  /* 0x0003020000087ab9 */ /* 0x000fe40000000a00 */
[----:B------:R-:W-:Y:S01]  /*11530*/  UISETP.NE.U32.AND UP1, UPT, UR8, URZ, UPT ;  /* 0x0000003f0800728c */ /* 0x000fe2000bf25070 */
[----:B------:R-:W-:Y:S02]  /*11540*/  IMAD.U32 R0, RZ, RZ, UR4 ;  /* 0x00000004ff007e24 */ /* 0x000fe4000f8e00ff */
[----:B------:R-:W2:Y:S01]  /*11550*/  @P2 LDG.E R6, desc[UR54][R2.64] ;  /* 0x0000003602062981 */ /* 0x000ea2000c1e1900 */
[----:B------:R-:W-:-:S06]  /*11560*/  UISETP.NE.AND.EX UP1, UPT, UR9, URZ, UPT, UP1 ;  /* 0x0000003f0900728c */ /* 0x000fcc000bf25310 */
[----:B------:R-:W-:-:S05]  /*11570*/  PLOP3.LUT P3, PT, PT, PT, UP1, 0x80, 0x0 ;  /* 0x000000000000781c */ /* 0x000fca0003f6f018 */
[----:B------:R-:W-:Y:S02]  /*11580*/  @UP1 ULDC.64 UR8, c[0x0][0xc08] ;  /* 0x0003020000081ab9 */ /* 0x000fe40000000a00 */
[----:B------:R-:W-:-:S06]  /*11590*/  @UP1 UIMAD.WIDE UR8, UR39, 0x4, UR8 ;  /* 0x00000004270818a5 */ /* 0x000fcc000f8e0208 */
[----:B------:R-:W-:Y:S02]  /*115a0*/  IMAD.U32 R4, RZ, RZ, UR8 ;  /* 0x00000008ff047e24 */ /* 0x000fe4000f8e00ff */
[----:B------:R-:W-:-:S05]  /*115b0*/  IMAD.U32 R5, RZ, RZ, UR9 ;  /* 0x00000009ff057e24 */ /* 0x000fca000f8e00ff */
[----:B------:R1:W5:Y:S01]  /*115c0*/  @P3 LDG.E R0, desc[UR54][R4.64] ;  /* 0x0000003604003981 */ /* 0x000362000c1e1900 */
[----:B0-----:R-:W-:Y:S01]  /*115d0*/  ISETP.NE.AND P0, PT, R11, 0x1, PT ;  /* 0x000000010b00780c */ /* 0x001fe20003f05270 */
[----:B------:R-:W-:Y:S01]  /*115e0*/  UMOV UR4, URZ ;  /* 0x0000003f00047c82 */ /* 0x000fe20008000000 */
[----:B------:R-:W-:Y:S01]  /*115f0*/  USHF.R.S32.HI UR13, URZ, 0x1f, UR40 ;  /* 0x0000001f3f0d7899 */ /* 0x000fe20008011428 */
[----:B------:R-:W-:-:S10]  /*11600*/  ISETP.GE.AND P1, PT, R149, 0xc0, PT ;  /* 0x000000c09500780c */ /* 0x000fd40003f26270 */
[----:B------:R-:W0:Y:S01]  /*11610*/  @P0 LDC R9, c[0x0][0xbec] ;  /* 0x0002fb00ff090b82 */ /* 0x000e220000000800 */
[----:B--2---:R-:W-:Y:S01]  /*11620*/  @P2 R2UR UR4, R6 ;  /* 0x00000000060422ca */ /* 0x004fe200000e0000 */
[----:B01----:R-:W-:-:S14]  /*11630*/  @P3 BRA `(.L_x_1154) ;  /* 0x0000000000103947 */ /* 0x003fdc0003800000 */
[----:B------:R-:W-:Y:S05]  /*11640*/  @!P2 BRA `(.L_x_1154) ;  /* 0x00000000000ca947 */ /* 0x000fea0003800000 */
[----:B------:R-:W2:Y:S04]  /*11650*/  LDG.E R5, desc[UR54][R2.64] ;  /* 0x0000003602057981 */ /* 0x000ea8000c1e1900 */
[----:B-----5:R-:W2:Y:S02]  /*11660*/  LDG.E R0, desc[UR54][R2.64+0x4] ;  /* 0x0000043602007981 */ /* 0x020ea4000c1e1900 */
[----:B--2---:R-:W-:-:S07]  /*11670*/  IMAD.IADD R0, R0, 0x1, -R5 ;  /* 0x0000000100007824 */ /* 0x004fce00078e0a05 */
.L_x_1154:
[----:B------:R-:W-:Y:S01]  /*11680*/  USHF.R.S32.HI UR9, URZ, 0x1f, UR39 ;  /* 0x0000001f3f097899 */ /* 0x000fe20008011427 */
[----:B------:R-:W-:Y:S01]  /*11690*/  BSSY B1, `(.L_x_1155) ;  /* 0x000002e000017945 */ /* 0x000fe20003800000 */
[----:B------:R-:W-:Y:S02]  /*116a0*/  USHF.R.S32.HI UR12, URZ, 0x1f, UR4 ;  /* 0x0000001f3f0c7899 */ /* 0x000fe40008011404 */
[----:B------:R-:W-:Y:S02]  /*116b0*/  USEL UR8, UR39, URZ, !UP0 ;  /* 0x0000003f27087287 */ /* 0x000fe4000c000000 */
[----:B------:R-:W-:Y:S01]  /*116c0*/  USEL UR14, UR9, URZ, !UP0 ;  /* 0x0000003f090e7287 */ /* 0x000fe2000c000000 */
[----:B------:R-:W-:Y:S11]  /*116d0*/  @P1 BRA `(.L_x_1156) ;  /* 0x0000000000a41947 */ /* 0x000ff60003800000 */
[----:B------:R-:W0:Y:S01]  /*116e0*/  S2R R3, SR_TID.X ;  /* 0x0000000000037919 */ /* 0x000e220000002100 */
[----:B------:R-:W1:Y:S01]  /*116f0*/  LDC R7, c[0x0][0xbe8] ;  /* 0x0002fa00ff077b82 */ /* 0x000e620000000800 */
[----:B------:R-:W-:Y:S02]  /*11700*/  IMAD.U32 R4, RZ, RZ, UR38 ;  /* 0x00000026ff047e24 */ /* 0x000fe4000f8e00ff */
[----:B-1---5:R-:W-:-:S03]  /*11710*/  IMAD R2, R0, R7, RZ ;  /* 0x0000000700027224 */ /* 0x022fc600078e02ff */
[----:B0-----:R-:W-:-:S04]  /*11720*/  IADD3 R4, R4, -0x80, R3 ;  /* 0xffffff8004047810 */ /* 0x001fc80007ffe003 */
[----:B------:R-:W-:-:S13]  /*11730*/  ISETP.GE.AND P1, PT, R4, R2, PT ;  /* 0x000000020400720c */ /* 0x000fda0003f26270 */
[----:B------:R-:W-:Y:S05]  /*11740*/  @P1 BRA `(.L_x_1156) ;  /* 0x0000000000881947 */ /* 0x000fea0003800000 */
[----:B------:R-:W-:Y:S01]  /*11750*/  ISETP.NE.AND P1, PT, R7, 0x1, PT ;  /* 0x000000010700780c */ /* 0x000fe20003f25270 */
[----:B------:R-:W-:Y:S01]  /*11760*/  ULDC.64 UR16, c[0x0][0xb90] ;  /* 0x0002e40000107ab9 */ /* 0x000fe20000000a00 */
[----:B------:R-:W-:Y:S01]  /*11770*/  UMOV UR10, UR4 ;  /* 0x00000004000a7c82 */ /* 0x000fe20008000000 */
[----:B------:R-:W-:Y:S01]  /*11780*/  UIMAD UR9, UR13, UR16, URZ ;  /* 0x000000100d0972a4 */ /* 0x000fe2000f8e023f */
[----:B------:R-:W-:Y:S01]  /*11790*/  IMAD.MOV.U32 R2, RZ, RZ, R4 ;  /* 0x000000ffff027224 */ /* 0x000fe200078e0004 */
[----:B------:R-:W-:Y:S02]  /*117a0*/  UMOV UR11, UR12 ;  /* 0x0000000c000b7c82 */ /* 0x000fe40008000000 */
[----:B------:R-:W-:Y:S02]  /*117b0*/  UIMAD.WIDE.U32 UR10, UR40, UR16, UR10 ;  /* 0x00000010280a72a5 */ /* 0x000fe4000f8e000a */
[----:B------:R-:W-:-:S03]  /*117c0*/  UIMAD UR9, UR40, UR17, UR9 ;  /* 0x00000011280972a4 */ /* 0x000fc6000f8e0209 */
[----:B------:R-:W-:Y:S01]  /*117d0*/  ULDC.64 UR16, c[0x0][0xb98] ;  /* 0x0002e60000107ab9 */ /* 0x000fe20000000a00 */
[----:B------:R-:W0:Y:S01]  /*117e0*/  @P1 LDC R3, c[0x0][0xbec] ;  /* 0x0002fb00ff031b82 */ /* 0x000e220000000800 */
[----:B------:R-:W-:Y:S02]  /*117f0*/  UIADD3 UR11, UR11, UR9, URZ ;  /* 0x000000090b0b7290 */ /* 0x000fe4000fffe03f */
[----:B------:R-:W-:Y:S02]  /*11800*/  UIMAD UR9, UR14, UR16, URZ ;  /* 0x000000100e0972a4 */ /* 0x000fe4000f8e023f */
[----:B------:R-:W-:Y:S02]  /*11810*/  UIMAD.WIDE.U32 UR10, UR8, UR16, UR10 ;  /* 0x00000010080a72a5 */ /* 0x000fe4000f8e000a */
[----:B------:R-:W-:Y:S01]  /*11820*/  UIMAD UR9, UR8, UR17, UR9 ;  /* 0x00000011080972a4 */ /* 0x000fe2000f8e0209 */
[----:B------:R-:W1:Y:S02]  /*11830*/  @P1 LDC R6, c[0x0][0xbf0] ;  /* 0x0002fc00ff061b82 */ /* 0x000e640000000800 */
[----:B------:R-:W-:Y:S01]  /*11840*/  ULDC.64 UR16, c[0x0][0xb88] ;  /* 0x0002e20000107ab9 */ /* 0x000fe20000000a00 */
[----:B0-----:R-:W-:-:S05]  /*11850*/  @P1 IMAD.HI.U32 R3, R4, R3, RZ ;  /* 0x0000000304031227 */ /* 0x001fca00078e00ff */
[----:B-1----:R-:W-:Y:S01]  /*11860*/  @P1 SHF.R.U32.HI R2, RZ, R6, R3 ;  /* 0x00000006ff021219 */ /* 0x002fe20000011603 */
[----:B------:R-:W-:-:S03]  /*11870*/  IMAD.U32 R6, RZ, RZ, UR9 ;  /* 0x00000009ff067e24 */ /* 0x000fc6000f8e00ff */
[--C-:B------:R-:W-:Y:S01]  /*11880*/  SHF.R.S32.HI R3, RZ, 0x1f, R2.reuse ;  /* 0x0000001fff037819 */ /* 0x100fe20000011402 */
[----:B------:R-:W-:Y:S01]  /*11890*/  IMAD.MOV R5, RZ, RZ, -R2 ;  /* 0x000000ffff057224 */ /* 0x000fe200078e0a02 */
[----:B------:R-:W-:-:S03]  /*118a0*/  IADD3 R2, P1, R2, UR10, RZ ;  /* 0x0000000a02027c10 */ /* 0x000fc6000ff3e0ff */
[----:B------:R-:W-:Y:S01]  /*118b0*/  IMAD R5, R7, R5, R4 ;  /* 0x0000000507057224 */ /* 0x000fe200078e0204 */
[----:B------:R-:W-:Y:S01]  /*118c0*/  IADD3.X R3, R3, UR11, R6, P1, !PT ;  /* 0x0000000b03037c10 */ /* 0x000fe20008ffe406 */
[----:B------:R-:W-:-:S03]  /*118d0*/  ULDC.64 UR10, c[0x0][0xb50] ;  /* 0x0002d400000a7ab9 */ /* 0x000fc60000000a00 */
[----:B------:R-:W-:Y:S01]  /*118e0*/  SHF.R.S32.HI R4, RZ, 0x1f, R5 ;  /* 0x0000001fff047819 */ /* 0x000fe20000011405 */
[----:B------:R-:W-:-:S04]  /*118f0*/  IMAD.WIDE.U32 R2, R5, UR16, R2 ;  /* 0x0000001005027c25 */ /* 0x000fc8000f8e0002 */
[----:B------:R-:W-:-:S04]  /*11900*/  IMAD R4, R4, UR16, RZ ;  /* 0x0000001004047c24 */ /* 0x000fc8000f8e02ff */
[----:B------:R-:W-:Y:S01]  /*11910*/  IMAD R7, R5, UR17, R4 ;  /* 0x0000001105077c24 */ /* 0x000fe2000f8e0204 */
[----:B------:R-:W-:-:S03]  /*11920*/  LEA R4, P1, R2, UR10, 0x2 ;  /* 0x0000000a02047c11 */ /* 0x000fc6000f8210ff */
[----:B------:R-:W-:-:S05]  /*11930*/  IMAD.IADD R3, R3, 0x1, R7 ;  /* 0x0000000103037824 */ /* 0x000fca00078e0207 */
[----:B------:R-:W-:Y:S01]  /*11940*/  LEA.HI.X R5, R2, UR11, R3, 0x2, P1 ;  /* 0x0000000b02057c11 */ /* 0x000fe200088f1403 */
[----:B------:R-:W-:-:S05]  /*11950*/  IMAD.MOV.U32 R3, RZ, RZ, -0x800000 ;  /* 0xff800000ff037424 */ /* 0x000fca00078e00ff */
[----:B------:R0:W-:Y:S02]  /*11960*/  STG.E desc[UR54][R4.64], R3 ;  /* 0x0000000304007986 */ /* 0x0001e4000c101936 */
.L_x_1156:
[----:B------:R-:W-:Y:S05]  /*11970*/  BSYNC B1 ;  /* 0x0000000000017941 */ /* 0x000fea0003800000 */
.L_x_1155:
[----:B0-----:R-:W0:Y:S01]  /*11980*/  @P0 LDC R3, c[0x0][0xbf0] ;  /* 0x0002fc00ff030b82 */ /* 0x001e220000000800 */
[----:B------:R-:W-:Y:S01]  /*11990*/  ULDC.64 UR16, c[0x0][0xaa0] ;  /* 0x0002a80000107ab9 */ /* 0x000fe20000000a00 */
[----:B------:R-:W-:Y:S01]  /*119a0*/  IMAD R2, R141, 0x60, R142 ;  /* 0x000000608d027824 */ /* 0x000fe200078e028e */
[----:B------:R-:W-:Y:S01]  /*119b0*/  UIMAD UR9, UR12, UR16, URZ ;  /* 0x000000100c0972a4 */ /* 0x000fe2000f8e023f */
[----:B------:R-:W-:Y:S01]  /*119c0*/  BSSY B1, `(.L_x_1157) ;  /* 0x0000038000017945 */ /* 0x000fe20003800000 */
[----:B------:R-:W-:Y:S01]  /*119d0*/  UIMAD.WIDE.U32 UR10, UR4, UR16, URZ ;  /* 0x00000010040a72a5 */ /* 0x000fe2000f8e003f */
[----:B------:R-:W-:Y:S01]  /*119e0*/  VIADD R4, R2, UR38 ;  /* 0x0000002602047c36 */ /* 0x000fe20008000000 */
[----:B------:R-:W-:-:S03]  /*119f0*/  UIMAD UR9, UR4, UR17, UR9 ;  /* 0x00000011040972a4 */ /* 0x000fc6000f8e0209 */
[----:B------:R-:W-:Y:S01]  /*11a00*/  ULDC.64 UR16, c[0x0][0xae8] ;  /* 0x0002ba0000107ab9 */ /* 0x000fe20000000a00 */
[----:B------:R-:W-:Y:S01]  /*11a10*/  UIADD3 UR11, UR11, UR9, URZ ;  /* 0x000000090b0b7290 */ /* 0x000fe2000fffe03f */
[----:B------:R-:W-:Y:S01]  /*11a20*/  @P0 IMAD.HI.U32 R2, R4, R9, RZ ;  /* 0x0000000904020227 */ /* 0x000fe200078e00ff */
[----:B------:R-:W-:Y:S02]  /*11a30*/  UIMAD UR4, UR13, UR16, URZ ;  /* 0x000000100d0472a4 */ /* 0x000fe4000f8e023f */
[----:B------:R-:W-:Y:S01]  /*11a40*/  UIMAD.WIDE.U32 UR10, UR40, UR16, UR10 ;  /* 0x00000010280a72a5 */ /* 0x000fe2000f8e000a */
[----:B------:R-:W-:Y:S01]  /*11a50*/  IMAD.MOV.U32 R5, RZ, RZ, R4 ;  /* 0x000000ffff057224 */ /* 0x000fe200078e0004 */
[----:B------:R-:W-:Y:S01]  /*11a60*/  UIMAD UR4, UR40, UR17, UR4 ;  /* 0x00000011280472a4 */ /* 0x000fe2000f8e0204 */
[----:B------:R-:W-:-:S03]  /*11a70*/  ULDC.64 UR12, c[0x0][0xaf0] ;  /* 0x0002bc00000c7ab9 */ /* 0x000fc60000000a00 */
[----:B------:R-:W-:Y:S02]  /*11a80*/  UIADD3 UR11, UR11, UR4, URZ ;  /* 0x000000040b0b7290 */ /* 0x000fe4000fffe03f */
[----:B------:R-:W-:Y:S01]  /*11a90*/  UIMAD UR4, UR14, UR12, URZ ;  /* 0x0000000c0e0472a4 */ /* 0x000fe2000f8e023f */
[----:B0-----:R-:W-:-:S03]  /*11aa0*/  @P0 SHF.R.U32.HI R5, RZ, R3, R2 ;  /* 0x00000003ff050219 */ /* 0x001fc60000011602 */
[----:B------:R-:W-:Y:S01]  /*11ab0*/  UIMAD UR4, UR8, UR13, UR4 ;  /* 0x0000000d080472a4 */ /* 0x000fe2000f8e0204 */
[--C-:B------:R-:W-:Y:S01]  /*11ac0*/  SHF.R.S32.HI R2, RZ, 0x1f, R5.reuse ;  /* 0x0000001fff027819 */ /* 0x100fe20000011405 */
[----:B------:R-:W-:Y:S01]  /*11ad0*/  UIMAD.WIDE.U32 UR8, UR8, UR12, UR10 ;  /* 0x0000000c080872a5 */ /* 0x000fe2000f8e000a */
[----:B------:R-:W-:Y:S02]  /*11ae0*/  IMAD.MOV R7, RZ, RZ, -R5 ;  /* 0x000000ffff077224 */ /* 0x000fe400078e0a05 */
[----:B------:R-:W-:Y:S01]  /*11af0*/  ULDC.64 UR10, c[0x0][0xae0] ;  /* 0x0002b800000a7ab9 */ /* 0x000fe20000000a00 */
[----:B------:R-:W-:Y:S01]  /*11b00*/  UIADD3 UR4, UR9, UR4, URZ ;  /* 0x0000000409047290 */ /* 0x000fe2000fffe03f */
[----:B------:R-:W-:Y:S02]  /*11b10*/  IMAD R7, R11, R7, R4 ;  /* 0x000000070b077224 */ /* 0x000fe400078e0204 */
[----:B------:R-:W-:Y:S02]  /*11b20*/  IMAD R6, R2, UR10, RZ ;  /* 0x0000000a02067c24 */ /* 0x000fe4000f8e02ff */
[----:B------:R-:W-:Y:S01]  /*11b30*/  IMAD.U32 R3, RZ, RZ, UR9 ;  /* 0x00000009ff037e24 */ /* 0x000fe2000f8e00ff */
[----:B------:R-:W-:Y:S01]  /*11b40*/  SHF.R.S32.HI R4, RZ, 0x1f, R7 ;  /* 0x0000001fff047819 */ /* 0x000fe20000011407 */
[----:B------:R-:W-:Y:S01]  /*11b50*/  IMAD.U32 R2, RZ, RZ, UR8 ;  /* 0x00000008ff027e24 */ /* 0x000fe2000f8e00ff */
[----:B------:R-:W-:Y:S01]  /*11b60*/  ULDC.64 UR8, c[0x0][0xad8] ;  /* 0x0002b60000087ab9 */ /* 0x000fe20000000a00 */
[----:B------:R-:W-:-:S02]  /*11b70*/  IMAD.U32 R3, RZ, RZ, UR4 ;  /* 0x00000004ff037e24 */ /* 0x000fc4000f8e00ff */
[C---:B------:R-:W-:Y:S02]  /*11b80*/  IMAD R9, R5.reuse, UR11, R6 ;  /* 0x0000000b05097c24 */ /* 0x040fe4000f8e0206 */
[----:B------:R-:W-:-:S04]  /*11b90*/  IMAD.WIDE.U32 R2, R5, UR10, R2 ;  /* 0x0000000a05027c25 */ /* 0x000fc8000f8e0002 */
[----:B------:R-:W-:Y:S02]  /*11ba0*/  IMAD R4, R4, UR8, RZ ;  /* 0x0000000804047c24 */ /* 0x000fe4000f8e02ff */
[----:B------:R-:W-:Y:S02]  /*11bb0*/  IMAD.IADD R3, R3, 0x1, R9 ;  /* 0x0000000103037824 */ /* 0x000fe400078e0209 */
[----:B-----5:R-:W-:Y:S02]  /*11bc0*/  IMAD R11, R0, R11, RZ ;  /* 0x0000000b000b7224 */ /* 0x020fe400078e02ff */
[----:B------:R-:W-:Y:S02]  /*11bd0*/  VIADD R0, R142, UR38 ;  /* 0x000000268e007c36 */ /* 0x000fe40008000000 */
[C---:B------:R-:W-:Y:S02]  /*11be0*/  IMAD R5, R7.reuse, UR9, R4 ;  /* 0x0000000907057c24 */ /* 0x040fe4000f8e0204 */
[----:B------:R-:W-:Y:S01]  /*11bf0*/  IMAD.WIDE.U32 R2, R7, UR8, R2 ;  /* 0x0000000807027c25 */ /* 0x000fe2000f8e0002 */
[----:B------:R-:W-:Y:S01]  /*11c00*/  ISETP.GE.AND P0, PT, R0, R11, PT ;  /* 0x0000000b0000720c */ /* 0x000fe20003f06270 */
[----:B------:R-:W-:-:S02]  /*11c10*/  ULDC.64 UR8, c[0x0][0xa80] ;  /* 0x0002a00000087ab9 */ /* 0x000fc40000000a00 */
[----:B------:R-:W-:Y:S01]  /*11c20*/  IMAD.IADD R3, R3, 0x1, R5 ;  /* 0x0000000103037824 */ /* 0x000fe200078e0205 */
[----:B------:R-:W-:-:S04]  /*11c30*/  LEA R4, P1, R2, UR8, 0x1 ;  /* 0x0000000802047c11 */ /* 0x000fc8000f8208ff */
[----:B------:R-:W-:Y:S02]  /*11c40*/  LEA.HI.X R5, R2, UR9, R3, 0x1, P1 ;  /* 0x0000000902057c11 */ /* 0x000fe400088f0c03 */
[----:B------:R0:W1:Y:S04]  /*11c50*/  SHFL.IDX PT, R2, R4, RZ, 0x1c1f ;  /* 0x001c1fff04027589 */ /* 0x00006800000e0000 */
[----:B------:R0:W2:Y:S01]  /*11c60*/  SHFL.IDX PT, R3, R5, RZ, 0x1c1f ;  /* 0x001c1fff05037589 */ /* 0x0000a200000e0000 */
        /* <DEDUP_REMOVED lines=13> */
.L_x_1158:
[----:B------:R-:W-:Y:S05]  /*11d40*/  BSYNC B1 ;  /* 0x0000000000017941 */ /* 0x000fea0003800000 */
.L_x_1157:
        /* <DEDUP_REMOVED lines=9> */
[CC--:B-1-3--:R-:W-:Y:S02]  /*11de0*/  @!P3 LEA R6, P0, R139.reuse, R2.reuse, 0x1 ;  /* 0x000000028b06b211 */ /* 0x0cafe400078008ff */
[----:B------:R-:W-:Y:S02]  /*11df0*/  @!P4 LEA R8, P1, R140, R2, 0x1 ;  /* 0x000000028c08c211 */ /* 0x000fe400078208ff */
[----:B0---4-:R-:W-:Y:S01]  /*11e00*/  @!P2 IMAD.WIDE R4, R138, 0x2, R2 ;  /* 0x000000028a04a825 */ /* 0x011fe200078e0202 */
[-C--:B------:R-:W-:Y:S02]  /*11e10*/  @!P3 LEA.HI.X R7, R139, R3.reuse, R148, 0x1, P0 ;  /* 0x000000038b07b211 */ /* 0x080fe400000f0c94 */
[----:B------:R-:W-:Y:S02]  /*11e20*/  @!P4 LEA.HI.X R9, R140, R3, R147, 0x1, P1 ;  /* 0x000000038c09c211 */ /* 0x000fe400008f0c93 */
[----:B------:R0:W-:Y:S04]  /*11e30*/  @!P2 ST.E.128 desc[UR54][R4.64], RZ ;  /* 0x000000ff0400a985 */ /* 0x0001e8000c101d36 */
[----:B------:R0:W-:Y:S04]  /*11e40*/  @!P3 ST.E.128 desc[UR54][R6.64], RZ ;  /* 0x000000ff0600b985 */ /* 0x0001e8000c101d36 */
[----:B------:R0:W-:Y:S02]  /*11e50*/  @!P4 ST.E.128 desc[UR54][R8.64], RZ ;  /* 0x000000ff0800c985 */ /* 0x0001e4000c101d36 */
.L_x_1153:
[----:B------:R-:W-:Y:S05]  /*11e60*/  BSYNC B0 ;  /* 0x0000000000007941 */ /* 0x000fea0003800000 */
.L_x_1148:
[----:B------:R-:W-:Y:S02]  /*11e70*/  ULDC UR4, c[0x0][0xc3c] ;  /* 0x00030f0000047ab9 */ /* 0x000fe40000000800 */
[----:B------:R-:W-:-:S06]  /*11e80*/  UISETP.GE.AND UP0, UPT, UR6, UR4, UPT ;  /* 0x000000040600728c */ /* 0x000fcc000bf06270 */
[----:B------:R-:W-:-:S13]  /*11e90*/  PLOP3.LUT P0, PT, PT, PT, UP0, 0x80, 0x0 ;  /* 0x000000000000781c */ /* 0x000fda0003f0f008 */
[----:B------:R-:W-:Y:S05]  /*11ea0*/  @!P0 BRA `(.L_x_1159) ;  /* 0xfffffeec00f88947 */ /* 0x000fea000383ffff */
[----:B------:R-:W-:Y:S05]  /*11eb0*/  EXIT ;  /* 0x000000000000794d */ /* 0x000fea0003800000 */
.L_x_1058:
        /* <DEDUP_REMOVED lines=16> */
.L_x_1160:
        /* <DEDUP_REMOVED lines=37> */
[----:B------:R-:W-:Y:S01]  /*12210*/  IMAD.MOV.U32 R4, RZ, RZ, R3 ;  /* 0x000000ffff047224 */ /* 0x000fe200078e0003 */
[----:B------:R-:W-:Y:S01]  /*12220*/  UMOV UR4, URZ ;  /* 0x0000003f00047c82 */ /* 0x000fe20008000000 */
[----:B------:R-:W-:-:S05]  /*12230*/  ULDC UR5, c[0x0][0xc38] ;  /* 0x00030e0000057ab9 */ /* 0x000fca0000000800 */
.L_x_1166:
        /* <DEDUP_REMOVED lines=12> */
.L_x_1165:
[----:B------:R-:W-:Y:S05]  /*12300*/  BSYNC B0 ;  /* 0x0000000000007941 */ /* 0x000fea0003800000 */
.L_x_1164:
[----:B0----5:R-:W0:Y:S02]  /*12310*/  SHFL.UP PT, R2, R0, 0x1, RZ ;  /* 0x0420000000027989 */ /* 0x021e2400000e00ff */
        /* <DEDUP_REMOVED lines=19> */
.L_x_1162:
[----:B------:R-:W-:-:S04]  /*12450*/  IMAD.IADD R13, R4, 0x1, -R3 ;  /* 0x00000001040d7824 */ /* 0x000fc800078e0a03 */
[----:B------:R-:W-:-:S05]  /*12460*/  IMAD R2, R6, UR5, R13 ;  /* 0x0000000506027c24 */ /* 0x000fca000f8e020d */
[----:B------:R-:W-:Y:S02]  /*12470*/  ISETP.GT.AND P0, PT, R2, UR6, PT ;  /* 0x0000000602007c0c */ /* 0x000fe4000bf04270 */
[----:B------:R-:W0:Y:S11]  /*12480*/  LDC.64 R2, c[0x0][0xc90] ;  /* 0x00032400ff027b82 */ /* 0x000e360000000a00 */
[----:B------:R-:W-:-:S04]  /*12490*/  VOTE.ANY R7, PT, !P0 ;  /* 0x0000000000077806 */ /* 0x000fc800040e0100 */
[----:B------:R-:W1:Y:S02]  /*124a0*/  POPC R15, R7 ;  /* 0x00000007000f7309 */ /* 0x000e640000000000 */
[----:B-1----:R-:W-:-:S04]  /*124b0*/  VIADD R19, R15, UR4 ;  /* 0x000000040f137c36 */ /* 0x002fc80008000000 */
[----:B0-----:R-:W-:-:S05]  /*124c0*/  IMAD.WIDE R2, R19, 0x4, R2 ;  /* 0x0000000413027825 */ /* 0x001fca00078e0202 */
[----:B------:R-:W2:Y:S01]  /*124d0*/  LDG.E R9, desc[UR54][R2.64] ;  /* 0x0000003602097981 */ /* 0x000ea2000c1e1900 */
[----:B------:R-:W-:-:S03]  /*124e0*/  ISETP.NE.AND P0, PT, R7, RZ, PT ;  /* 0x000000ff0700720c */ /* 0x000fc60003f05270 */
[----:B------:R-:W2:Y:S02]  /*124f0*/  SHFL.IDX PT, R0, R0, R15, 0x1f ;  /* 0x00001f0f00007589 */ /* 0x000ea400000e0000 */
[----:B--2---:R-:W-:-:S05]  /*12500*/  IMAD R4, R0, R9, RZ ;  /* 0x0000000900047224 */ /* 0x004fca00078e02ff */
[----:B------:R-:W-:-:S04]  /*12510*/  IABS R8, R4 ;  /* 0x0000000400087213 */ /* 0x000fc80000000000 */
[----:B------:R-:W0:Y:S08]  /*12520*/  I2F.RP R10, R8 ;  /* 0x00000008000a7306 */ /* 0x000e300000209400 */
[----:B0-----:R-:W0:Y:S02]  /*12530*/  MUFU.RCP R10, R10 ;  /* 0x0000000a000a7308 */ /* 0x001e240000001000 */
[----:B0-----:R-:W-:-:S06]  /*12540*/  VIADD R11, R10, 0xffffffe ;  /* 0x0ffffffe0a0b7836 */ /* 0x001fcc0000000000 */
[----:B------:R0:W1:Y:S01]  /*12550*/  F2I.FTZ.U32.TRUNC.NTZ R3, R11 ;  /* 0x0000000b00037305 */ /* 0x000062000021f000 */
[----:B------:R-:W-:Y:S05]  /*12560*/  @!P0 BRA `(.L_x_1167) ;  /* 0x0000000000088947 */ /* 0x000fea0003800000 */
[----:B------:R-:W-:-:S05]  /*12570*/  VIADD R7, R15, 0xffffffff ;  /* 0xffffffff0f077836 */ /* 0x000fca0000000000 */
[----:B------:R2:W3:Y:S02]  /*12580*/  SHFL.IDX PT, R16, R6, R7, 0x1f ;  /* 0x00001f0706107589 */ /* 0x0004e400000e0000 */
.L_x_1167:
[----:B---3--:R-:W-:Y:S01]  /*12590*/  IMAD R16, R16, UR5, R13 ;  /* 0x0000000510107c24 */ /* 0x008fe2000f8e020d */
[----:B------:R-:W-:Y:S01]  /*125a0*/  IABS R2, R4 ;  /* 0x0000000400027213 */ /* 0x000fe20000000000 */
[----:B01----:R-:W-:-:S03]  /*125b0*/  IMAD.MOV R11, RZ, RZ, -R3 ;  /* 0x000000ffff0b7224 */ /* 0x003fc600078e0a03 */
[----:B--2---:R-:W-:Y:S01]  /*125c0*/  IADD3 R7, -R16, UR6, RZ ;  /* 0x0000000610077c10 */ /* 0x004fe2000fffe1ff */
[----:B------:R-:W-:Y:S02]  /*125d0*/  IMAD.MOV R10, RZ, RZ, -R2 ;  /* 0x000000ffff0a7224 */ /* 0x000fe400078e0a02 */
[----:B------:R-:W-:Y:S01]  /*125e0*/  IMAD R11, R11, R8, RZ ;  /* 0x000000080b0b7224 */ /* 0x000fe200078e02ff */
[----:B------:R-:W-:Y:S01]  /*125f0*/  IABS R6, R7 ;  /* 0x0000000700067213 */ /* 0x000fe20000000000 */
[----:B------:R-:W-:-:S04]  /*12600*/  IMAD.MOV.U32 R2, RZ, RZ, RZ ;  /* 0x000000ffff027224 */ /* 0x000fc800078e00ff */
        /* <DEDUP_REMOVED lines=13> */
[----:B------:R-:W-:Y:S01]  /*126e0*/  @!P2 IMAD.MOV R2, RZ, RZ, -R2 ;  /* 0x000000ffff02a224 */ /* 0x000fe200078e0a02 */
[----:B------:R-:W-:-:S05]  /*126f0*/  @!P1 LOP3.LUT R2, RZ, R4, RZ, 0x33, !PT ;  /* 0x00000004ff029212 */ /* 0x000fca00078e33ff */
[----:B------:R-:W-:Y:S02]  /*12700*/  IMAD R6, R9, R2, RZ ;  /* 0x0000000209067224 */ /* 0x000fe400078e02ff */
[----:B------:R-:W-:Y:S02]  /*12710*/  IMAD.MOV R2, RZ, RZ, -R2 ;  /* 0x000000ffff027224 */ /* 0x000fe400078e0a02 */
[----:B------:R-:W-:Y:S02]  /*12720*/  IMAD.MOV R8, RZ, RZ, -R6 ;  /* 0x000000ffff087224 */ /* 0x000fe400078e0a06 */
[----:B------:R-:W-:Y:S02]  /*12730*/  IMAD R4, R4, R2, R7 ;  /* 0x0000000204047224 */ /* 0x000fe400078e0207 */
[----:B------:R-:W-:Y:S01]  /*12740*/  IMAD.MOV.U32 R2, RZ, RZ, RZ ;  /* 0x000000ffff027224 */ /* 0x000fe200078e00ff */
[----:B------:R-:W-:-:S04]  /*12750*/  VIADDMNMX R9, R8, UR5, R9, PT ;  /* 0x0000000508097c46 */ /* 0x000fc8000b800109 */
[-C--:B------:R-:W-:Y:S02]  /*12760*/  IABS R8, R9.reuse ;  /* 0x0000000900087213 */ /* 0x080fe40000000000 */
[----:B------:R-:W-:Y:S02]  /*12770*/  IABS R12, R9 ;  /* 0x00000009000c7213 */ /* 0x000fe40000000000 */
[----:B------:R-:W0:Y:S08]  /*12780*/  I2F.RP R10, R8 ;  /* 0x00000008000a7306 */ /* 0x000e300000209400 */
[----:B0-----:R-:W0:Y:S02]  /*12790*/  MUFU.RCP R10, R10 ;  /* 0x0000000a000a7308 */ /* 0x001e240000001000 */
[----:B0-----:R-:W-:-:S06]  /*127a0*/  VIADD R3, R10, 0xffffffe ;  /* 0x0ffffffe0a037836 */ /* 0x001fcc0000000000 */
[----:B------:R-:W0:Y:S02]  /*127b0*/  F2I.FTZ.U32.TRUNC.NTZ R3, R3 ;  /* 0x0000000300037305 */ /* 0x000e24000021f000 */
[----:B0-----:R-:W-:-:S04]  /*127c0*/  IMAD.MOV R11, RZ, RZ, -R3 ;  /* 0x000000ffff0b7224 */ /* 0x001fc800078e0a03 */
[----:B------:R-:W-:Y:S01]  /*127d0*/  IMAD.MOV.U32 R7, RZ, RZ, R11 ;  /* 0x000000ffff077224 */ /* 0x000fe200078e000b */
[----:B------:R-:W-:-:S03]  /*127e0*/  IABS R11, R4 ;  /* 0x00000004000b7213 */ /* 0x000fc60000000000 */
[----:B------:R-:W-:-:S04]  /*127f0*/  IMAD R7, R7, R8, RZ ;  /* 0x0000000807077224 */ /* 0x000fc800078e02ff */
[----:B------:R-:W-:-:S04]  /*12800*/  IMAD.HI.U32 R2, R3, R7, R2 ;  /* 0x0000000703027227 */ /* 0x000fc800078e0002 */
        /* <DEDUP_REMOVED lines=9> */
[----:B------:R-:W-:Y:S01]  /*128a0*/  ISETP.GE.AND P2, PT, R3, RZ, PT ;  /* 0x000000ff0300720c */ /* 0x000fe20003f46270 */
[----:B------:R-:W-:-:S06]  /*128b0*/  IMAD.IADD R3, R4, 0x1, R6 ;  /* 0x0000000104037824 */ /* 0x000fcc00078e0206 */
[----:B------:R-:W-:-:S06]  /*128c0*/  @P0 VIADD R2, R2, 0x1 ;  /* 0x0000000102020836 */ /* 0x000fcc0000000000 */
[----:B------:R-:W-:Y:S01]  /*128d0*/  @!P2 IMAD.MOV R2, RZ, RZ, -R2 ;  /* 0x000000ffff02a224 */ /* 0x000fe200078e0a02 */
[----:B------:R-:W-:Y:S01]  /*128e0*/  @!P1 LOP3.LUT R2, RZ, R9, RZ, 0x33, !PT ;  /* 0x00000009ff029212 */ /* 0x000fe200078e33ff */
[----:B------:R-:W-:-:S03]  /*128f0*/  IMAD.MOV R9, RZ, RZ, -R9 ;  /* 0x000000ffff097224 */ /* 0x000fc600078e0a09 */
[----:B------:R-:W-:Y:S01]  /*12900*/  LOP3.LUT R17, RZ, R2, RZ, 0x33, !PT ;  /* 0x00000002ff117212 */ /* 0x000fe200078e33ff */
[----:B------:R-:W-:-:S04]  /*12910*/  IMAD R18, R2, R9, R3 ;  /* 0x0000000902127224 */ /* 0x000fc800078e0203 */
[----:B------:R-:W-:Y:S01]  /*12920*/  IMAD.IADD R17, R0, 0x1, R17 ;  /* 0x0000000100117824 */ /* 0x000fe200078e0211 */
[----:B------:R-:W-:Y:S06]  /*12930*/  BRA `(.L_x_1168) ;  /* 0x0000000000147947 */ /* 0x000fec0003800000 */
.L_x_1163:
[----:B------:R-:W-:Y:S01]  /*12940*/  ULDC UR4, c[0x0][0xc3c] ;  /* 0x00030f0000047ab9 */ /* 0x000fe20000000800 */
[----:B------:R-:W-:Y:S02]  /*12950*/  IMAD.MOV.U32 R17, RZ, RZ, RZ ;  /* 0x000000ffff117224 */ /* 0x000fe400078e00ff */
[----:B------:R-:W-:Y:S02]  /*12960*/  IMAD.U32 R16, RZ, RZ, UR6 ;  /* 0x00000006ff107e24 */ /* 0x000fe4000f8e00ff */
[----:B------:R-:W-:Y:S02]  /*12970*/  IMAD.MOV.U32 R18, RZ, RZ, RZ ;  /* 0x000000ffff127224 */ /* 0x000fe400078e00ff */
[----:B------:R-:W-:-:S07]  /*12980*/  IMAD.U32 R19, RZ, RZ, UR4 ;  /* 0x00000004ff137e24 */ /* 0x000fce000f8e00ff */
.L_x_1168:
[----:B------:R-:W-:-:S13]  /*12990*/  ISETP.NE.AND P0, PT, R5, RZ, PT ;  /* 0x000000ff0500720c */ /* 0x000fda0003f05270 */
[----:B------:R-:W0:Y:S01]  /*129a0*/  @!P0 S2R R3, SR_CgaCtaId ;  /* 0x0000000000038919 */ /* 0x000e220000008800 */
[----:B------:R-:W-:-:S04]  /*129b0*/  @!P0 MOV R0, 0x400 ;  /* 0x0000040000008802 */ /* 0x000fc80000000f00 */
[----:B0-----:R-:W-:-:S05]  /*129c0*/  @!P0 LEA R0, R3, R0, 0x18 ;  /* 0x0000000003008211 */ /* 0x001fca00078ec0ff */
[----:B------:R0:W-:Y:S01]  /*129d0*/  @!P0 STS.128 [R0+0x2d8d0], R16 ;  /* 0x02d8d01000008388 */ /* 0x0001e20000000c00 */
[----:B------:R-:W-:Y:S06]  /*129e0*/  BAR.ARV 0x5, 0x200 ;  /* 0x0148000000007b1d */ /* 0x000fec0000002000 */
.L_x_1161:
[----:B------:R2:W-:Y:S01]  /*129f0*/  STL [R1+0x2c], RZ ;  /* 0x00002cff01007387 */ /* 0x0005e20000100800 */
[----:B------:R-:W-:Y:S01]  /*12a00*/  ULDC UR4, c[0x0][0xc3c] ;  /* 0x00030f0000047ab9 */ /* 0x000fe20000000800 */
[----:B------:R-:W-:Y:S01]  /*12a10*/  IMAD.MOV.U32 R29, RZ, RZ, 0x1 ;  /* 0x00000001ff1d7424 */ /* 0x000fe200078e00ff */
[----:B-1----:R-:W-:Y:S01]  /*12a20*/  ISETP.GE.AND P0, PT, R19, UR4, PT ;  /* 0x0000000413007c0c */ /* 0x002fe2000bf06270 */
[----:B------:R-:W-:-:S12]  /*12a30*/  IMAD.MOV.U32 R25, RZ, RZ, RZ ;  /* 0x000000ffff197224 */ /* 0x000fd800078e00ff */
[----:B--2---:R-:W-:Y:S05]  /*12a40*/  @P0 BRA `(.L_x_1169) ;  /* 0x0000004800dc0947 */ /* 0x004fea0003800000 */
[----:B------:R-:W1:Y:S01]  /*12a50*/  S2R R3, SR_TID.X ;  /* 0x0000000000037919 */ /* 0x000e620000002100 */
[----:B------:R-:W2:Y:S01]  /*12a60*/  S2UR UR5, SR_CgaCtaId ;  /* 0x00000000000579c3 */ /* 0x000ea20000008800 */
[----:B------:R-:W-:Y:S01]  /*12a70*/  UMOV UR4, 0x400 ;  /* 0x0000040000047882 */ /* 0x000fe20000000000 */
[----:B------:R-:W-:Y:S01]  /*12a80*/  BSSY B8, `(.L_x_1169) ;  /* 0x00004b3000087945 */ /* 0x000fe20003800000 */
[----:B------:R3:W-:Y:S01]  /*12a90*/  STL [R1+0x2c], RZ ;  /* 0x00002cff01007387 */ /* 0x0007e20000100800 */
[----:B------:R-:W-:Y:S01]  /*12aa0*/  IMAD.MOV.U32 R29, RZ, RZ, 0x1 ;  /* 0x00000001ff1d7424 */ /* 0x000fe200078e00ff */
[----:B------:R-:W-:Y:S01]  /*12ab0*/  ULOP3.LUT UR36, UR43, 0x2, URZ, 0xfc, !UPT ;  /* 0x000000022b247892 */ /* 0x000fe2000f8efc3f */
[----:B------:R-:W-:Y:S01]  /*12ac0*/  IMAD.MOV.U32 R25, RZ, RZ, RZ ;  /* 0x000000ffff197224 */ /* 0x000fe200078e00ff */
[----:B------:R-:W-:Y:S01]  /*12ad0*/  ULDC UR37, c[0x0][0xc] ;  /* 0x0000030000257ab9 */ /* 0x000fe20000000800 */
[----:B--2---:R-:W-:-:S06]  /*12ae0*/  ULEA UR4, UR5, UR4, 0x18 ;  /* 0x0000000405047291 */ /* 0x004fcc000f8ec03f */
[----:B------:R-:W-:Y:S01]  /*12af0*/  IMAD.U32 R22, RZ, RZ, UR4 ;  /* 0x00000004ff167e24 */ /* 0x000fe2000f8e00ff */
[C---:B-1----:R-:W-:Y:S01]  /*12b00*/  LOP3.LUT R5, R3.reuse, 0x7f, RZ, 0xc0, !PT ;  /* 0x0000007f03057812 */ /* 0x042fe200078ec0ff */
[C---:B0-----:R-:W-:Y:S02]  /*12b10*/  IMAD.SHL.U32 R0, R3.reuse, 0x8, RZ ;  /* 0x0000000803007824 */ /* 0x041fe400078e00ff */
[----:B------:R-:W-:Y:S01]  /*12b20*/  IMAD.SHL.U32 R4, R3, 0x20, RZ ;  /* 0x0000002003047824 */ /* 0x000fe200078e00ff */
[----:B------:R-:W-:Y:S02]  /*12b30*/  SHF.R.U32.HI R5, RZ, 0x2, R5 ;  /* 0x00000002ff057819 */ /* 0x000fe40000011605 */
[----:B------:R-:W-:Y:S02]  /*12b40*/  LOP3.LUT R2, R0, 0xd8, RZ, 0xc0, !PT ;  /* 0x000000d800027812 */ /* 0x000fe400078ec0ff */
[----:B------:R-:W-:Y:S02]  /*12b50*/  LOP3.LUT R6, R4, 0x60, RZ, 0xc0, !PT ;  /* 0x0000006004067812 */ /* 0x000fe400078ec0ff */
[----:B------:R-:W-:-:S02]  /*12b60*/  LOP3.LUT R3, R2, 0x18, R3, 0x78, !PT ;  /* 0x0000001802037812 */ /* 0x000fc400078e7803 */
[----:B------:R-:W-:Y:S02]  /*12b70*/  LOP3.LUT R4, R0, 0x18, RZ, 0xc0, !PT ;  /* 0x0000001800047812 */ /* 0x000fe400078ec0ff */
[----:B------:R-:W-:Y:S02]  /*12b80*/  LOP3.LUT R2, R3, 0x320, R0, 0xf8, !PT ;  /* 0x0000032003027812 */ /* 0x000fe400078ef800 */
[----:B------:R-:W-:Y:S02]  /*12b90*/  LOP3.LUT R0, R5, R6, RZ, 0xfc, !PT ;  /* 0x0000000605007212 */ /* 0x000fe400078efcff */
[----:B------:R-:W-:Y:S01]  /*12ba0*/  LOP3.LUT R5, R4, 0x20, RZ, 0xfc, !PT ;  /* 0x0000002004057812 */ /* 0x000fe200078efcff */
[----:B------:R-:W-:Y:S01]  /*12bb0*/  IMAD R0, R2, 0x2, R22 ;  /* 0x0000000202007824 */ /* 0x000fe200078e0216 */
[----:B------:R-:W-:-:S04]  /*12bc0*/  LOP3.LUT R3, R4, 0x40, RZ, 0xfc, !PT ;  /* 0x0000004004037812 */ /* 0x000fc800078efcff */
[----:B------:R3:W-:Y:S03]  /*12bd0*/  STL [R1+0x1c], R0 ;  /* 0x00001c0001007387 */ /* 0x0007e60000100800 */
.L_x_1238:
[----:B------:R-:W-:Y:S05]  /*12be0*/  YIELD ;  /* 0x0000000000007946 */ /* 0x000fea0003800000 */
[----:B------:R-:W-:Y:S01]  /*12bf0*/  ULDC.64 UR4, c[0x0][0xa28] ;  /* 0x00028a0000047ab9 */ /* 0x000fe20000000a00 */
[----:B------:R-:W-:Y:S01]  /*12c00*/  IMAD.MOV.U32 R24, RZ, RZ, RZ ;  /* 0x000000ffff187224 */ /* 0x000fe200078e00ff */
[----:B------:R-:W-:-:S04]  /*12c10*/  ISETP.NE.U32.AND P0, PT, RZ, UR4, PT ;  /* 0x00000004ff007c0c */ /* 0x000fc8000bf05070 */
[----:B------:R-:W-:Y:S01]  /*12c20*/  ISETP.NE.AND.EX P0, PT, RZ, UR5, PT, P0 ;  /* 0x00000005ff007c0c */ /* 0x000fe2000bf05300 */
[----:B------:R-:W-:-:S12]  /*12c30*/  ULDC.64 UR4, c[0x0][0xa18] ;  /* 0x0002860000047ab9 */ /* 0x000fd80000000a00 */
[----:B0-----:R-:W0:Y:S02]  /*12c40*/  @P0 LDC.64 R2, c[0x0][0xa28] ;  /* 0x00028a00ff020b82 */ /* 0x001e240000000a00 */
[----:B0-----:R-:W-:-:S05]  /*12c50*/  @P0 IMAD.WIDE R2, R19, 0x4, R2 ;  /* 0x0000000413020825 */ /* 0x001fca00078e0202 */
[----:B--2---:R0:W2:Y:S01]  /*12c60*/  @P0 LDG.E R24, desc[UR54][R2.64] ;  /* 0x0000003602180981 */ /* 0x0040a2000c1e1900 */
[----:B------:R-:W-:Y:S01]  /*12c70*/  ISETP.NE.U32.AND P0, PT, RZ, UR4, PT ;  /* 0x00000004ff007c0c */ /* 0x000fe2000bf05070 */
[----:B---3--:R-:W-:Y:S01]  /*12c80*/  IMAD.MOV.U32 R0, RZ, RZ, RZ ;  /* 0x000000ffff007224 */ /* 0x008fe200078e00ff */
[----:B------:R-:W-:Y:S02]  /*12c90*/  LOP3.LUT R23, R23, 0xffffffbf, RZ, 0xc0, !PT ;  /* 0xffffffbf17177812 */ /* 0x000fe400078ec0ff */
[----:B------:R-:W-:Y:S01]  /*12ca0*/  ISETP.NE.AND.EX P1, PT, RZ, UR5, PT, P0 ;  /* 0x00000005ff007c0c */ /* 0x000fe2000bf25300 */
[----:B------:R-:W-:Y:S02]  /*12cb0*/  ULDC.64 UR4, c[0x0][0xa00] ;  /* 0x0002800000047ab9 */ /* 0x000fe40000000a00 */
[----:B------:R-:W-:Y:S01]  /*12cc0*/  ISETP.NE.U32.AND P0, PT, RZ, UR4, PT ;  /* 0x00000004ff007c0c */ /* 0x000fe2000bf05070 */
[----:B0-----:R-:W0:Y:S03]  /*12cd0*/  LDC.64 R2, c[0x0][0xa00] ;  /* 0x00028000ff027b82 */ /* 0x001e260000000a00 */
[----:B------:R-:W-:Y:S01]  /*12ce0*/  ISETP.NE.AND.EX P2, PT, RZ, UR5, PT, P0 ;  /* 0x00000005ff007c0c */ /* 0x000fe2000bf45300 */
[----:B------:R-:W-:-:S05]  /*12cf0*/  ULDC.64 UR4, c[0x0][0x418] ;  /* 0x0001060000047ab9 */ /* 0x000fca0000000a00 */
[----:B-1----:R-:W1:Y:S07]  /*12d00*/  @P1 LDC.64 R4, c[0x0][0xa18] ;  /* 0x00028600ff041b82 */ /* 0x002e6e0000000a00 */
[----:B------:R-:W-:Y:S01]  /*12d10*/  @P2 LOP3.LUT R23, R23, 0x40, RZ, 0xfc, !PT ;  /* 0x0000004017172812 */ /* 0x000fe200078efcff */
[----:B0-----:R-:W-:-:S05]  /*12d20*/  IMAD.WIDE R2, R19, 0x4, R2 ;  /* 0x0000000413027825 */ /* 0x001fca00078e0202 */
[----:B------:R-:W3:Y:S01]  /*12d30*/  @P2 LDG.E R0, desc[UR54][R2.64] ;  /* 0x0000003602002981 */ /* 0x000ee2000c1e1900 */
[----:B-1----:R-:W-:-:S05]  /*12d40*/  @P1 IMAD.WIDE R4, R19, 0x4, R4 ;  /* 0x0000000413041825 */ /* 0x002fca00078e0204 */
[----:B------:R0:W5:Y:S01]  /*12d50*/  @P1 LDG.E R28, desc[UR54][R4.64] ;  /* 0x00000036041c1981 */ /* 0x000162000c1e1900 */
        /* <DEDUP_REMOVED lines=8> */
[----:B-1----:R-:W-:Y:S01]  /*12de0*/  IMAD.U32 R0, RZ, RZ, UR4 ;  /* 0x00000004ff007e24 */ /* 0x002fe2000f8e00ff */
[----:B------:R-:W-:Y:S06]  /*12df0*/  @P1 BRA `(.L_x_1170) ;  /* 0x0000000000181947 */ /* 0x000fec0003800000 */
[----:B------:R-:W-:Y:S02]  /*12e00*/  ULDC UR4, c[0x0][0x288] ;  /* 0x0000a20000047ab9 */ /* 0x000fe40000000800 */
[----:B-----5:R-:W-:Y:S01]  /*12e10*/  IMAD.U32 R28, RZ, RZ, UR4 ;  /* 0x00000004ff1c7e24 */ /* 0x020fe2000f8e00ff */
[----:B------:R-:W-:Y:S06]  /*12e20*/  @!P2 BRA `(.L_x_1170) ;  /* 0x00000000000ca947 */ /* 0x000fec0003800000 */
[----:B0-----:R-:W2:Y:S04]  /*12e30*/  LDG.E R5, desc[UR54][R2.64] ;  /* 0x0000003602057981 */ /* 0x001ea8000c1e1900 */
[----:B------:R-:W2:Y:S02]  /*12e40*/  LDG.E R28, desc[UR54][R2.64+0x4] ;  /* 0x00000436021c7981 */ /* 0x000ea4000c1e1900 */
[----:B--2---:R-:W-:-:S07]  /*12e50*/  IMAD.IADD R28, R28, 0x1, -R5 ;  /* 0x000000011c1c7824 */ /* 0x004fce00078e0a05 */
.L_x_1170:
[----:B------:R-:W-:Y:S02]  /*12e60*/  ULDC.64 UR4, c[0x0][0xa20] ;  /* 0x0002880000047ab9 */ /* 0x000fe40000000a00 */
[----:B------:R-:W-:-:S04]  /*12e70*/  ISETP.NE.U32.AND P0, PT, RZ, UR4, PT ;  /* 0x00000004ff007c0c */ /* 0x000fc8000bf05070 */
[----:B------:R-:W-:-:S13]  /*12e80*/  ISETP.NE.AND.EX P0, PT, RZ, UR5, PT, P0 ;  /* 0x00000005ff007c0c */ /* 0x000fda000bf05300 */
[----:B------:R-:W-:Y:S05]  /*12e90*/  @!P0 BRA `(.L_x_1171) ;  /* 0x0000000000108947 */ /* 0x000fea0003800000 */
[----:B------:R-:W1:Y:S02]  /*12ea0*/  LDC.64 R2, c[0x0][0xa20] ;  /* 0x00028800ff027b82 */ /* 0x000e640000000a00 */
[----:B-1----:R-:W-:-:S05]  /*12eb0*/  IMAD.WIDE R2, R19, 0x4, R2 ;  /* 0x0000000413027825 */ /* 0x002fca00078e0202 */
[----:B------:R1:W5:Y:S01]  /*12ec0*/  LDG.E R0, desc[UR54][R2.64] ;  /* 0x0000003602007981 */ /* 0x000362000c1e1900 */
[----:B------:R-:W-:Y:S05]  /*12ed0*/  BRA `(.L_x_1172) ;  /* 0x0000000000247947 */ /* 0x000fea0003800000 */
.L_x_1171:
[----:B------:R-:W-:Y:S02]  /*12ee0*/  ULDC.64 UR4, c[0x0][0xa08] ;  /* 0x0002820000047ab9 */ /* 0x000fe40000000a00 */
[----:B------:R-:W-:-:S04]  /*12ef0*/  ISETP.NE.U32.AND P0, PT, RZ, UR4, PT ;  /* 0x00000004ff007c0c */ /* 0x000fc8000bf05070 */
[----:B------:R-:W-:-:S13]  /*12f00*/  ISETP.NE.AND.EX P0, PT, RZ, UR5, PT, P0 ;  /* 0x00000005ff007c0c */ /* 0x000fda000bf05300 */
[----:B------:R-:W-:Y:S05]  /*12f10*/  @!P0 BRA `(.L_x_1172) ;  /* 0x0000000000148947 */ /* 0x000fea0003800000 */
[----:B------:R-:W1:Y:S02]  /*12f20*/  LDC.64 R2, c[0x0][0xa08] ;  /* 0x00028200ff027b82 */ /* 0x000e640000000a00 */
[----:B-1----:R-:W-:-:S05]  /*12f30*/  IMAD.WIDE R2, R19, 0x4, R2 ;  /* 0x0000000413027825 */ /* 0x002fca00078e0202 */
[----:B------:R-:W2:Y:S04]  /*12f40*/  LDG.E R0, desc[UR54][R2.64] ;  /* 0x0000003602007981 */ /* 0x000ea8000c1e1900 */
[----:B0-----:R-:W2:Y:S02]  /*12f50*/  LDG.E R5, desc[UR54][R2.64+0x4] ;  /* 0x0000043602057981 */ /* 0x001ea4000c1e1900 */
[----:B--2---:R-:W-:-:S07]  /*12f60*/  IMAD.IADD R0, R5, 0x1, -R0 ;  /* 0x0000000105007824 */ /* 0x004fce00078e0a00 */
.L_x_1172:
[----:B-1----:R-:W1:Y:S01]  /*12f70*/  LDC R2, c[0x0][0x448] ;  /* 0x00011200ff027b82 */ /* 0x002e620000000800 */
[----:B------:R-:W-:Y:S01]  /*12f80*/  IMAD R27, R17, 0xc0, RZ ;  /* 0x000000c0111b7824 */ /* 0x000fe200078e02ff */
[----:B------:R-:W-:Y:S01]  /*12f90*/  LOP3.LUT R23, R23, 0xfffffff7, RZ, 0xc0, !PT ;  /* 0xfffffff717177812 */ /* 0x000fe200078ec0ff */
[----:B-----5:R-:W-:Y:S02]  /*12fa0*/  IMAD.IADD R7, R0, 0x1, -R24 ;  /* 0x0000000100077824 */ /* 0x020fe400078e0a18 */
[----:B------:R-:W-:-:S03]  /*12fb0*/  VIADD R3, R27, 0xbf ;  /* 0x000000bf1b037836 */ /* 0x000fc60000000000 */
[----:B------:R-:W-:Y:S01]  /*12fc0*/  IADD3 R0, R7, 0x1, -R28 ;  /* 0x0000000107007810 */ /* 0x000fe20007ffe81c */
[----:B------:R2:W-:Y:S01]  /*12fd0*/  STL [R1+0xc], R7 ;  /* 0x00000c0701007387 */ /* 0x0005e20000100800 */
[----:B-1----:R-:W-:-:S13]  /*12fe0*/  ISETP.NE.AND P2, PT, R2, 0x1, PT ;  /* 0x000000010200780c */ /* 0x002fda0003f45270 */
[----:B0-----:R-:W0:Y:S01]  /*12ff0*/  @P2 LDC R4, c[0x0][0x44c] ;  /* 0x00011300ff042b82 */ /* 0x001e220000000800 */
[----:B------:R-:W-:-:S07]  /*13000*/  @P2 LOP3.LUT R23, R23, 0x8, RZ, 0xfc, !PT ;  /* 0x0000000817172812 */ /* 0x000fce00078efcff */
[----:B------:R-:W1:Y:S01]  /*13010*/  @P2 LDC R2, c[0x0][0x450] ;  /* 0x00011400ff022b82 */ /* 0x000e620000000800 */
[----:B0-----:R-:W-:-:S05]  /*13020*/  @P2 IMAD.HI.U32 R5, R3, R4, RZ ;  /* 0x0000000403052227 */ /* 0x001fca00078e00ff */
[----:B-1----:R-:W-:-:S05]  /*13030*/  @P2 SHF.R.U32.HI R3, RZ, R2, R5 ;  /* 0x00000002ff032219 */ /* 0x002fca0000011605 */
[----:B------:R-:W-:Y:S02]  /*13040*/  IMAD.IADD R0, R0, 0x1, R3 ;  /* 0x0000000100007824 */ /* 0x000fe400078e0203 */
[----:B------:R-:W0:Y:S02]  /*13050*/  LDC.64 R2, c[0x0][0x9e0] ;  /* 0x00027800ff027b82 */ /* 0x000e240000000a00 */
[----:B0-----:R-:W-:Y:S01]  /*13060*/  ISETP.GE.AND P1, PT, R3, 0x1, PT ;  /* 0x000000010300780c */ /* 0x001fe20003f26270 */
[----:B------:R-:W-:-:S12]  /*13070*/  IMAD.IADD R2, R0, 0x1, R2 ;  /* 0x0000000100027824 */ /* 0x000fd800078e0202 */
[----:B--2---:R-:W-:Y:S05]  /*13080*/  @!P1 BRA `(.L_x_1173) ;  /* 0x0000000000489947 */ /* 0x004fea0003800000 */
[C---:B------:R-:W-:Y:S01]  /*13090*/  ISETP.GT.AND P0, PT, R0.reuse, RZ, PT ;  /* 0x000000ff0000720c */ /* 0x040fe20003f04270 */
[----:B------:R-:W-:Y:S01]  /*130a0*/  BSSY B0, `(.L_x_1174) ;  /* 0x000000e000007945 */ /* 0x000fe20003800000 */
[----:B------:R-:W-:-:S11]  /*130b0*/  VIADD R6, R0, 0xffffffff ;  /* 0xffffffff00067836 */ /* 0x000fd60000000000 */
[----:B------:R-:W-:Y:S05]  /*130c0*/  @P0 BRA `(.L_x_1175) ;  /* 0x00000000001c0947 */ /* 0x000fea0003800000 */
[----:B------:R-:W-:Y:S01]  /*130d0*/  ISETP.NE.AND P0, PT, R3, 0x1, PT ;  /* 0x000000010300780c */ /* 0x000fe20003f05270 */
[----:B------:R-:W-:-:S12]  /*130e0*/  IMAD.MOV R0, RZ, RZ, -R0 ;  /* 0x000000ffff007224 */ /* 0x000fd800078e0a00 */
[----:B------:R-:W0:Y:S02]  /*130f0*/  @P0 LDC.64 R4, c[0x0][0x9e8] ;  /* 0x00027a00ff040b82 */ /* 0x000e240000000a00 */
[----:B0-----:R-:W-:-:S05]  /*13100*/  @P0 IMAD.HI.U32 R4, R0, R4, RZ ;  /* 0x0000000400040227 */ /* 0x001fca00078e00ff */
[----:B------:R-:W-:-:S04]  /*13110*/  @P0 SHF.R.U32.HI R0, RZ, R5, R4 ;  /* 0x00000005ff000219 */ /* 0x000fc80000011604 */
[----:B------:R-:W-:Y:S01]  /*13120*/  LOP3.LUT R6, RZ, R0, RZ, 0x33, !PT ;  /* 0x00000000ff067212 */ /* 0x000fe200078e33ff */
[----:B------:R-:W-:Y:S06]  /*13130*/  BRA `(.L_x_1176) ;  /* 0x0000000000107947 */ /* 0x000fec0003800000 */
.L_x_1175:
[----:B------:R-:W-:-:S13]  /*13140*/  ISETP.NE.AND P0, PT, R3, 0x1, PT ;  /* 0x000000010300780c */ /* 0x000fda0003f05270 */
[----:B------:R-:W0:Y:S02]  /*13150*/  @P0 LDC.64 R4, c[0x0][0x9e8] ;  /* 0x00027a00ff040b82 */ /* 0x000e240000000a00 */
[----:B0-----:R-:W-:-:S05]  /*13160*/  @P0 IMAD.HI.U32 R4, R6, R4, RZ ;  /* 0x0000000406040227 */ /* 0x001fca00078e00ff */
[----:B------:R-:W-:-:S07]  /*13170*/  @P0 SHF.R.U32.HI R6, RZ, R5, R4 ;  /* 0x00000005ff060219 */ /* 0x000fce0000011604 */
.L_x_1176:
[----:B------:R-:W-:Y:S05]  /*13180*/  BSYNC B0 ;  /* 0x0000000000007941 */ /* 0x000fea0003800000 */
.L_x_1174:
[----:B------:R-:W-:-:S05]  /*13190*/  IMAD R5, R6, R3, R3 ;  /* 0x0000000306057224 */ /* 0x000fca00078e0203 */
[----:B------:R-:W-:-:S07]  /*131a0*/  VIMNMX R2, R2, R5, PT ;  /* 0x0000000502027248 */ /* 0x000fce0003fe0100 */
.L_x_1173:
[----:B------:R-:W0:Y:S01]  /*131b0*/  @P2 LDC R0, c[0x0][0x44c] ;  /* 0x00011300ff002b82 */ /* 0x000e220000000800 */
[----:B------:R-:W-:Y:S01]  /*131c0*/  VIADD R2, R2, 0x7f ;  /* 0x0000007f02027836 */ /* 0x000fe20000000000 */
[----:B------:R-:W-:-:S06]  /*131d0*/  ULDC UR4, c[0x0][0x9dc] ;  /* 0x0002770000047ab9 */ /* 0x000fcc0000000800 */
[----:B------:R-:W1:Y:S01]  /*131e0*/  @P2 LDC R4, c[0x0][0x450] ;  /* 0x00011400ff042b82 */ /* 0x000e620000000800 */
[----:B0-----:R-:W-:-:S04]  /*131f0*/  @P2 IMAD.HI.U32 R5, R27, R0, RZ ;  /* 0x000000001b052227 */ /* 0x001fc800078e00ff */
[----:B------:R-:W-:Y:S01]  /*13200*/  IMAD.MOV.U32 R0, RZ, RZ, R27 ;  /* 0x000000ffff007224 */ /* 0x000fe200078e001b */
[----:B-1----:R-:W-:Y:S01]  /*13210*/  @P2 SHF.R.U32.HI R0, RZ, R4, R5 ;  /* 0x00000004ff002219 */ /* 0x002fe20000011605 */
[----:B------:R-:W-:Y:S01]  /*13220*/  VIADD R4, R7, 0x7f ;  /* 0x0000007f07047836 */ /* 0x000fe20000000000 */
[----:B------:R-:W-:-:S04]  /*13230*/  SHF.R.S32.HI R5, RZ, 0x1f, R2 ;  /* 0x0000001fff057819 */ /* 0x000fc80000011402 */
[----:B------:R-:W-:Y:S02]  /*13240*/  LEA.HI R2, R5, R2, RZ, 0x7 ;  /* 0x0000000205027211 */ /* 0x000fe400078f38ff */
[----:B------:R-:W-:Y:S02]  /*13250*/  SHF.R.S32.HI R5, RZ, 0x1f, R4 ;  /* 0x0000001fff057819 */ /* 0x000fe40000011404 */
[----:B------:R-:W-:Y:S02]  /*13260*/  SHF.R.S32.HI R2, RZ, 0x7, R2 ;  /* 0x00000007ff027819 */ /* 0x000fe40000011402 */
[----:B------:R-:W-:-:S04]  /*13270*/  LEA.HI R5, R5, R4, RZ, 0x7 ;  /* 0x0000000405057211 */ /* 0x000fc800078f38ff */
[----:B------:R-:W-:-:S04]  /*13280*/  SHF.R.S32.HI R5, RZ, 0x7, R5 ;  /* 0x00000007ff057819 */ /* 0x000fc80000011405 */
[----:B------:R-:W-:Y:S02]  /*13290*/  VIMNMX R26, R5, R2, PT ;  /* 0x00000002051a7248 */ /* 0x000fe40003fe0100 */
[----:B------:R-:W-:-:S03]  /*132a0*/  IADD3 R2, R0, R7, -R28 ;  /* 0x0000000700027210 */ /* 0x000fc60007ffe81c */
[----:B------:R0:W-:Y:S02]  /*132b0*/  STL [R1+0x28], R26 ;  /* 0x0000281a01007387 */ /* 0x0001e40000100800 */
[----:B------:R-:W-:Y:S01]  /*132c0*/  VIADD R0, R2, -UR4 ;  /* 0x8000000402007c36 */ /* 0x000fe20008000000 */
[----:B------:R-:W-:Y:S06]  /*132d0*/  @!P1 BRA `(.L_x_1177) ;  /* 0x0000000000449947 */ /* 0x000fec0003800000 */
[----:B------:R-:W-:Y:S01]  /*132e0*/  ISETP.GT.AND P0, PT, R2, -0x1, PT ;  /* 0xffffffff0200780c */ /* 0x000fe20003f04270 */
[----:B------:R-:W-:-:S12]  /*132f0*/  BSSY B0, `(.L_x_1178) ;  /* 0x000000d000007945 */ /* 0x000fd80003800000 */
[----:B------:R-:W-:Y:S05]  /*13300*/  @P0 BRA `(.L_x_1179) ;  /* 0x00000000001c0947 */ /* 0x000fea0003800000 */
[----:B------:R-:W-:Y:S02]  /*13310*/  ISETP.NE.AND P0, PT, R3, 0x1, PT ;  /* 0x000000010300780c */ /* 0x000fe40003f05270 */
[----:B------:R-:W-:-:S11]  /*13320*/  LOP3.LUT R2, RZ, R2, RZ, 0x33, !PT ;  /* 0x00000002ff027212 */ /* 0x000fd600078e33ff */
[----:B------:R-:W1:Y:S02]  /*13330*/  @P0 LDC.64 R4, c[0x0][0x9e8] ;  /* 0x00027a00ff040b82 */ /* 0x000e640000000a00 */
[----:B-1----:R-:W-:-:S05]  /*13340*/  @P0 IMAD.HI.U32 R4, R2, R4, RZ ;  /* 0x0000000402040227 */ /* 0x002fca00078e00ff */
[----:B------:R-:W-:-:S04]  /*13350*/  @P0 SHF.R.U32.HI R2, RZ, R5, R4 ;  /* 0x00000005ff020219 */ /* 0x000fc80000011604 */
[----:B------:R-:W-:Y:S01]  /*13360*/  LOP3.LUT R2, RZ, R2, RZ, 0x33, !PT ;  /* 0x00000002ff027212 */ /* 0x000fe200078e33ff */
[----:B------:R-:W-:Y:S06]  /*13370*/  BRA `(.L_x_1180) ;  /* 0x0000000000107947 */ /* 0x000fec0003800000 */
.L_x_1179:
[----:B------:R-:W-:-:S13]  /*13380*/  ISETP.NE.AND P0, PT, R3, 0x1, PT ;  /* 0x000000010300780c */ /* 0x000fda0003f05270 */
[----:B------:R-:W1:Y:S02]  /*13390*/  @P0 LDC.64 R4, c[0x0][0x9e8] ;  /* 0x00027a00ff040b82 */ /* 0x000e640000000a00 */
[----:B-1----:R-:W-:-:S05]  /*133a0*/  @P0 IMAD.HI.U32 R4, R2, R4, RZ ;  /* 0x0000000402040227 */ /* 0x002fca00078e00ff */
[----:B------:R-:W-:-:S07]  /*133b0*/  @P0 SHF.R.U32.HI R2, RZ, R5, R4 ;  /* 0x00000005ff020219 */ /* 0x000fce0000011604 */
.L_x_1180:
[----:B------:R-:W-:Y:S05]  /*133c0*/  BSYNC B0 ;  /* 0x0000000000007941 */ /* 0x000fea0003800000 */
.L_x_1178:
[----:B------:R-:W-:-:S05]  /*133d0*/  IMAD R3, R2, R3, RZ ;  /* 0x0000000302037224 */ /* 0x000fca00078e02ff */
[----:B------:R-:W-:-:S07]  /*133e0*/  VIMNMX R0, R0, R3, !PT ;  /* 0x0000000300007248 */ /* 0x000fce0007fe0100 */
.L_x_1177:
[----:B------:R-:W-:Y:S01]  /*133f0*/  SHF.R.S32.HI R3, RZ, 0x1f, R0 ;  /* 0x0000001fff037819 */ /* 0x000fe20000011400 */
[----:B------:R-:W-:Y:S03]  /*13400*/  BSSY B7, `(.L_x_1181) ;  /* 0x0000359000077945 */ /* 0x000fe60003800000 */
[----:B------:R-:W-:-:S04]  /*13410*/  LEA.HI R3, R3, R0, RZ, 0x7 ;  /* 0x0000000003037211 */ /* 0x000fc800078f38ff */
[----:B------:R-:W-:-:S04]  /*13420*/  SHF.R.S32.HI R3, RZ, 0x7, R3 ;  /* 0x00000007ff037819 */ /* 0x000fc80000011403 */
[----:B------:R-:W-:-:S04]  /*13430*/  VIMNMX R2, RZ, R3, !PT ;  /* 0x00000003ff027248 */ /* 0x000fc80007fe0100 */
[----:B------:R-:W-:Y:S01]  /*13440*/  ISETP.GT.AND P0, PT, R26, R2, PT ;  /* 0x000000021a00720c */ /* 0x000fe20003f04270 */
[----:B------:R1:W-:-:S12]  /*13450*/  STL [R1+0x10], R2 ;  /* 0x0000100201007387 */ /* 0x0003d80000100800 */
[----:B-1----:R-:W-:Y:S05]  /*13460*/  @P0 BRA `(.L_x_1182) ;  /* 0x0000000000440947 */ /* 0x002fea0003800000 */
[----:B------:R-:W1:Y:S02]  /*13470*/  S2R R2, SR_TID.X ;  /* 0x0000000000027919 */ /* 0x000e640000002100 */
[----:B-1----:R-:W-:-:S04]  /*13480*/  LOP3.LUT R2, R2, 0x7f, RZ, 0xc0, !PT ;  /* 0x0000007f02027812 */ /* 0x002fc800078ec0ff */
[----:B------:R-:W-:-:S13]  /*13490*/  ISETP.NE.AND P0, PT, R2, RZ, PT ;  /* 0x000000ff0200720c */ /* 0x000fda0003f05270 */
[----:B------:R-:W-:Y:S05]  /*134a0*/  @P0 BRA `(.L_x_1183) ;  /* 0x0000003400380947 */ /* 0x000fea0003800000 */
[----:B------:R-:W1:Y:S01]  /*134b0*/  S2R R5, SR_LANEID ;  /* 0x0000000000057919 */ /* 0x000e620000000000 */
[----:B------:R-:W-:Y:S01]  /*134c0*/  VOTEU.ANY UR4, UPT, PT ;  /* 0x0000000000047886 */ /* 0x000fe200038e0100 */
[----:B------:R-:W2:Y:S01]  /*134d0*/  LDC.64 R2, c[0x0][0xc60] ;  /* 0x00031800ff027b82 */ /* 0x000ea20000000a00 */
[----:B------:R-:W1:Y:S02]  /*134e0*/  FLO.U32 R0, UR4 ;  /* 0x0000000400007d00 */ /* 0x000e6400080e0000 */
[----:B-1----:R-:W-:-:S06]  /*134f0*/  ISETP.EQ.U32.AND P0, PT, R0, R5, PT ;  /* 0x000000050000720c */ /* 0x002fcc0003f02070 */
[----:B------:R-:W2:Y:S07]  /*13500*/  POPC R5, UR4 ;  /* 0x0000000400057d09 */ /* 0x000eae0008000000 */
[----:B--2---:R-:W2:Y:S01]  /*13510*/  @P0 ATOMG.E.ADD.STRONG.GPU PT, R3, desc[UR54][R2.64], R5 ;  /* 0x00000005020309a8 */ /* 0x004ea200081ee1f6 */
[----:B------:R-:W1:Y:S02]  /*13520*/  S2R R4, SR_LTMASK ;  /* 0x0000000000047919 */ /* 0x000e640000003900 */
[----:B-1----:R-:W-:-:S04]  /*13530*/  LOP3.LUT R4, R4, UR4, RZ, 0xc0, !PT ;  /* 0x0000000404047c12 */ /* 0x002fc8000f8ec0ff */
[----:B------:R-:W1:Y:S01]  /*13540*/  POPC R7, R4 ;  /* 0x0000000400077309 */ /* 0x000e620000000000 */
[----:B--2---:R-:W1:Y:S02]  /*13550*/  SHFL.IDX PT, R0, R3, R0, 0x1f ;  /* 0x00001f0003007589 */ /* 0x004e6400000e0000 */
[----:B-1----:R-:W-:Y:S01]  /*13560*/  IADD3 R16, R0, UR37, R7 ;  /* 0x0000002500107c10 */ /* 0x002fe2000fffe007 */
[----:B------:R-:W-:Y:S06]  /*13570*/  BRA `(.L_x_1183) ;  /* 0x0000003400047947 */ /* 0x000fec0003800000 */
.L_x_1182:
        /* <DEDUP_REMOVED lines=20> */
.L_x_1185:
[----:B------:R-:W-:Y:S05]  /*136c0*/  BSYNC B6 ;  /* 0x0000000000067941 */ /* 0x000fea0003800000 */
.L_x_1184:
        /* <DEDUP_REMOVED lines=20> */
.L_x_1188:
        /* <DEDUP_REMOVED lines=15> */
.L_x_1187:
[----:B------:R-:W-:Y:S05]  /*13900*/  BSYNC B6 ;  /* 0x0000000000067941 */ /* 0x000fea0003800000 */
.L_x_1186:
[----:B------:R-:W-:Y:S01]  /*13910*/  ULDC.64 UR4, c[0x0][0x9f8] ;  /* 0x00027e0000047ab9 */ /* 0x000fe20000000a00 */
[----:B------:R-:W2:Y:S01]  /*13920*/  LDL R17, [R1+0xc] ;  /* 0x00000c0001117983 */ /* 0x000ea20000100800 */
[----:B------:R-:W-:Y:S01]  /*13930*/  ISETP.NE.U32.AND P0, PT, RZ, UR4, PT ;  /* 0x00000004ff007c0c */ /* 0x000fe2000bf05070 */
[----:B------:R-:W-:Y:S01]  /*13940*/  IMAD.MOV.U32 R7, RZ, RZ, R19 ;  /* 0x000000ffff077224 */ /* 0x000fe200078e0013 */
[----:B------:R-:W1:Y:S01]  /*13950*/  LDC R9, c[0x0][0x430] ;  /* 0x00010c00ff097b82 */ /* 0x000e620000000800 */
[----:B------:R-:W3:Y:S01]  /*13960*/  S2R R21, SR_TID.X ;  /* 0x0000000000157919 */ /* 0x000ee20000002100 */
[----:B------:R-:W-:Y:S01]  /*13970*/  ISETP.NE.AND.EX P0, PT, RZ, UR5, PT, P0 ;  /* 0x00000005ff007c0c */ /* 0x000fe2000bf05300 */
[----:B------:R-:W4:Y:S01]  /*13980*/  S2R R20, SR_TID.X ;  /* 0x0000000000147919 */ /* 0x000f220000002100 */
[----:B0-----:R-:W-:Y:S01]  /*13990*/  VIADD R26, R26, 0xffffffff ;  /* 0xffffffff1a1a7836 */ /* 0x001fe20000000000 */
[----:B------:R-:W-:Y:S01]  /*139a0*/  LOP3.LUT R23, R23, 0xffffffdf, RZ, 0xc0, !PT ;  /* 0xffffffdf17177812 */ /* 0x000fe200078ec0ff */
[----:B------:R-:W-:-:S09]  /*139b0*/  ULDC UR4, c[0x0][0x2f4] ;  /* 0x0000bd0000047ab9 */ /* 0x000fd20000000800 */
[----:B------:R-:W0:Y:S02]  /*139c0*/  @P0 LDC.64 R2, c[0x0][0x9f8] ;  /* 0x00027e00ff020b82 */ /* 0x000e240000000a00 */
[----:B0-----:R-:W-:-:S05]  /*139d0*/  @P0 IMAD.WIDE R2, R19, 0x4, R2 ;  /* 0x0000000413020825 */ /* 0x001fca00078e0202 */
[----:B------:R0:W2:Y:S01]  /*139e0*/  @P0 LDG.E R7, desc[UR54][R2.64] ;  /* 0x0000003602070981 */ /* 0x0000a2000c1e1900 */
[----:B-1----:R-:W-:Y:S01]  /*139f0*/  ISETP.NE.AND P1, PT, R9, 0x1, PT ;  /* 0x000000010900780c */ /* 0x002fe20003f25270 */
[----:B---3--:R-:W-:Y:S01]  /*13a00*/  IMAD.SHL.U32 R21, R21, 0x20, RZ ;  /* 0x0000002015157824 */ /* 0x008fe200078e00ff */
[----:B----4-:R-:W-:Y:S01]  /*13a10*/  LOP3.LUT R20, R20, 0x7f, RZ, 0xc0, !PT ;  /* 0x0000007f14147812 */ /* 0x010fe200078ec0ff */
[----:B------:R-:W-:-:S03]  /*13a20*/  IMAD.SHL.U32 R8, R26, 0x80, RZ ;  /* 0x000000801a087824 */ /* 0x000fc600078e00ff */
[----:B------:R-:W-:Y:S02]  /*13a30*/  SHF.R.U32.HI R20, RZ, 0x2, R20 ;  /* 0x00000002ff147819 */ /* 0x000fe40000011614 */
[----:B------:R-:W-:-:S04]  /*13a40*/  LOP3.LUT R21, R21, 0x60, RZ, 0xc0, !PT ;  /* 0x0000006015157812 */ /* 0x000fc800078ec0ff */
[----:B------:R-:W-:Y:S01]  /*13a50*/  LOP3.LUT R5, R8, R20, R21, 0xfe, !PT ;  /* 0x0000001408057212 */ /* 0x000fe200078efe15 */
[----:B------:R-:W1:Y:S01]  /*13a60*/  @P1 LDC R6, c[0x0][0x434] ;  /* 0x00010d00ff061b82 */ /* 0x000e620000000800 */
[----:B------:R-:W-:-:S07]  /*13a70*/  @P1 LOP3.LUT R23, R23, 0x20, RZ, 0xfc, !PT ;  /* 0x0000002017171812 */ /* 0x000fce00078efcff */
[----:B------:R-:W3:Y:S01]  /*13a80*/  @P1 LDC R0, c[0x0][0x438] ;  /* 0x00010e00ff001b82 */ /* 0x000ee20000000800 */
[----:B------:R-:W-:Y:S01]  /*13a90*/  LOP3.LUT R23, R23, 0xfffffffb, RZ, 0xc0, !PT ;  /* 0xfffffffb17177812 */ /* 0x000fe200078ec0ff */
[----:B------:R-:W-:Y:S01]  /*13aa0*/  UMOV UR5, 0xffffffff ;  /* 0xffffffff00057882 */ /* 0x000fe20000000000 */
[C---:B--2---:R-:W-:Y:S01]  /*13ab0*/  ISETP.GE.AND P0, PT, R5.reuse, R17, PT ;  /* 0x000000110500720c */ /* 0x044fe20003f06270 */
[----:B------:R-:W-:-:S04]  /*13ac0*/  IMAD.IADD R5, R5, 0x1, R24 ;  /* 0x0000000105057824 */ /* 0x000fc800078e0218 */
[----:B-1----:R-:W-:-:S04]  /*13ad0*/  @P1 IMAD.HI.U32 R6, R5, R6, RZ ;  /* 0x0000000605061227 */ /* 0x002fc800078e00ff */
[----:B------:R-:W-:Y:S01]  /*13ae0*/  IMAD.MOV.U32 R4, RZ, RZ, R5 ;  /* 0x000000ffff047224 */ /* 0x000fe200078e0005 */
[----:B---3--:R-:W-:-:S03]  /*13af0*/  @P1 SHF.R.U32.HI R4, RZ, R0, R6 ;  /* 0x00000000ff041219 */ /* 0x008fc60000011606 */
[----:B0-----:R-:W0:Y:S02]  /*13b00*/  @!P0 LDC.64 R2, c[0x0][0x428] ;  /* 0x00010a00ff028b82 */ /* 0x001e240000000a00 */
[----:B------:R-:W-:-:S04]  /*13b10*/  IMAD.MOV R0, RZ, RZ, -R4 ;  /* 0x000000ffff007224 */ /* 0x000fc800078e0a04 */
[----:B------:R-:W-:Y:S01]  /*13b20*/  IMAD R0, R9, R0, R5 ;  /* 0x0000000009007224 */ /* 0x000fe200078e0205 */
[--C-:B------:R-:W-:Y:S01]  /*13b30*/  @!P0 SHF.R.S32.HI R5, RZ, 0x1f, R4.reuse ;  /* 0x0000001fff058819 */ /* 0x100fe20000011404 */
[----:B------:R-:W1:Y:S01]  /*13b40*/  S2R R9, SR_TID.X ;  /* 0x0000000000097919 */ /* 0x000e620000002100 */
[----:B------:R-:W-:Y:S01]  /*13b50*/  SHF.R.S32.HI R6, RZ, 0x1f, R7 ;  /* 0x0000001fff067819 */ /* 0x000fe20000011407 */
[----:B------:R-:W-:Y:S01]  /*13b60*/  STL [R1+0x8], R7 ;  /* 0x0000080701007387 */ /* 0x000fe20000100800 */
[----:B0-----:R-:W-:-:S03]  /*13b70*/  @!P0 IMAD.WIDE.U32 R4, R7, R2, R4 ;  /* 0x0000000207048225 */ /* 0x001fc600078e0004 */
[----:B------:R0:W-:Y:S01]  /*13b80*/  STL [R1+0x18], R6 ;  /* 0x0000180601007387 */ /* 0x0001e20000100800 */
[----:B-1----:R-:W-:-:S05]  /*13b90*/  IMAD.SHL.U32 R17, R9, 0x8, RZ ;  /* 0x0000000809117824 */ /* 0x002fca00078e00ff */
[----:B------:R-:W-:Y:S01]  /*13ba0*/  LOP3.LUT R17, R17, 0x18, RZ, 0xc0, !PT ;  /* 0x0000001811117812 */ /* 0x000fe200078ec0ff */
[----:B0-----:R-:W-:-:S04]  /*13bb0*/  @!P0 IMAD R6, R6, R2, RZ ;  /* 0x0000000206068224 */ /* 0x001fc800078e02ff */
[----:B------:R-:W-:Y:S02]  /*13bc0*/  @!P0 IMAD R6, R7, R3, R6 ;  /* 0x0000000307068224 */ /* 0x000fe400078e0206 */
[----:B------:R-:W0:Y:S01]  /*13bd0*/  @!P0 LDC.64 R2, c[0x0][0x418] ;  /* 0x00010600ff028b82 */ /* 0x000e220000000a00 */
[----:B------:R-:W-:Y:S01]  /*13be0*/  ISETP.GE.AND P2, PT, R17, UR4, PT ;  /* 0x0000000411007c0c */ /* 0x000fe2000bf46270 */
[----:B------:R-:W-:Y:S01]  /*13bf0*/  @!P0 IMAD.IADD R5, R5, 0x1, R6 ;  /* 0x0000000105058824 */ /* 0x000fe200078e0206 */
[C---:B------:R-:W-:Y:S02]  /*13c00*/  LOP3.LUT R10, R17.reuse, 0x20, RZ, 0xfc, !PT ;  /* 0x00000020110a7812 */ /* 0x040fe400078efcff */
[----:B------:R-:W-:-:S09]  /*13c10*/  LOP3.LUT R9, R17, 0x40, RZ, 0xfc, !PT ;  /* 0x0000004011097812 */ /* 0x000fd200078efcff */
[----:B------:R-:W-:Y:S02]  /*13c20*/  @P2 LOP3.LUT R23, R23, 0x4, RZ, 0xfc, !PT ;  /* 0x0000000417172812 */ /* 0x000fe400078efcff */
[----:B0-----:R-:W-:-:S04]  /*13c30*/  @!P0 LEA R6, P1, R4, R2, 0x2 ;  /* 0x0000000204068211 */ /* 0x001fc800078210ff */
[----:B------:R-:W-:Y:S01]  /*13c40*/  @!P0 LEA.HI.X R7, R4, R3, R5, 0x2, P1 ;  /* 0x0000000304078211 */ /* 0x000fe200008f1405 */
[----:B------:R-:W-:Y:S01]  /*13c50*/  IMAD.MOV.U32 R3, RZ, RZ, RZ ;  /* 0x000000ffff037224 */ /* 0x000fe200078e00ff */
[----:B------:R-:W-:Y:S02]  /*13c60*/  ISETP.GE.AND P1, PT, R10, UR4, PT ;  /* 0x000000040a007c0c */ /* 0x000fe4000bf26270 */
[----:B------:R-:W-:-:S03]  /*13c70*/  LOP3.LUT R23, R23, 0xfffffffd, RZ, 0xc0, !PT ;  /* 0xfffffffd17177812 */ /* 0x000fc600078ec0ff */
[----:B------:R0:W5:Y:S01]  /*13c80*/  @!P0 LDG.E R3, desc[UR54][R6.64] ;  /* 0x0000003606038981 */ /* 0x000162000c1e1900 */
[----:B------:R-:W-:Y:S01]  /*13c90*/  ISETP.GE.AND P0, PT, R9, UR4, PT ;  /* 0x0000000409007c0c */ /* 0x000fe2000bf06270 */
[----:B------:R-:W-:-:S06]  /*13ca0*/  IMAD.U32 R2, RZ, RZ, UR36 ;  /* 0x00000024ff027e24 */ /* 0x000fcc000f8e00ff */
[----:B------:R-:W-:-:S04]  /*13cb0*/  @P1 LOP3.LUT R23, R23, 0x2, RZ, 0xfc, !PT ;  /* 0x0000000217171812 */ /* 0x000fc800078efcff */
[----:B------:R-:W-:-:S04]  /*13cc0*/  LOP3.LUT R23, R23, 0xfffffffe, RZ, 0xc0, !PT ;  /* 0xfffffffe17177812 */ /* 0x000fc800078ec0ff */
[----:B------:R-:W-:Y:S01]  /*13cd0*/  @P0 LOP3.LUT R23, R23, 0x1, RZ, 0xfc, !PT ;  /* 0x0000000117170812 */ /* 0x000fe200078efcff */
[----:B0-----:R-:W-:Y:S06]  /*13ce0*/  BRA.DIV UR5, `(.L_x_1189) ;  /* 0x0000003e05f07947 */ /* 0x001fec000b800000 */
.L_x_1255:
[----:B------:R-:W-:Y:S02]  /*13cf0*/  SHF.R.S32.HI R9, RZ, 0x1f, R18 ;  /* 0x0000001fff097819 */ /* 0x000fe40000011412 */
[----:B------:R-:W-:Y:S02]  /*13d00*/  ISETP.NE.AND P0, PT, R2, 0x3, PT ;  /* 0x000000030200780c */ /* 0x000fe40003f05270 */
[----:B------:R-:W-:Y:S01]  /*13d10*/  LOP3.LUT R23, R23, 0xffffffef, RZ, 0xc0, !PT ;  /* 0xffffffef17177812 */ /* 0x000fe200078ec0ff */
[----:B------:R0:W-:Y:S10]  /*13d20*/  STL [R1+0x4], R9 ;  /* 0x0000040901007387 */ /* 0x0001f40000100800 */
[----:B------:R-:W-:Y:S01]  /*13d30*/  @P0 LOP3.LUT R23, R23, 0x10, RZ, 0xfc, !PT ;  /* 0x0000001017170812 */ /* 0x000fe200078efcff */
[----:B0-----:R-:W-:Y:S06]  /*13d40*/  @!P0 BRA `(.L_x_1190) ;  /* 0x0000000000048947 */ /* 0x001fec0003800000 */
[----:B------:R-:W-:Y:S01]  /*13d50*/  BPT.TRAP 0x1 ;  /* 0x000000040000795c */ /* 0x000fe20000300000 */
.L_x_1190:
        /* <DEDUP_REMOVED lines=19> */
[----:B------:R-:W-:Y:S02]  /*13e90*/  IMAD.IADD R24, R5, 0x1, R2 ;  /* 0x0000000105187824 */ /* 0x000fe400078e0202 */
[----:B------:R-:W-:-:S03]  /*13ea0*/  IMAD R2, R25, 0x8, R22 ;  /* 0x0000000819027824 */ /* 0x000fc600078e0216 */
[----:B------:R-:W-:Y:S02]  /*13eb0*/  LEA.HI.X R24, R4, UR5, R24, 0x1, P0 ;  /* 0x0000000504187c11 */ /* 0x000fe400080f0c18 */
[----:B------:R-:W-:-:S04]  /*13ec0*/  SHF.L.U32 R4, R29, 0x1f, RZ ;  /* 0x0000001f1d047819 */ /* 0x000fc800000006ff */
[----:B------:R-:W0:Y:S02]  /*13ed0*/  SYNCS.PHASECHK.TRANS64.TRYWAIT P0, [R2+URZ+0x2d840], R4 ;  /* 0x02d84004020075a7 */ /* 0x000e24000800017f */
[----:B0-----:R-:W-:Y:S05]  /*13ee0*/  @!P0 BRA `(.L_x_1192) ;  /* 0x0000003c00a48947 */ /* 0x001fea0003800000 */
.L_x_1256:
[----:B------:R-:W-:Y:S05]  /*13ef0*/  BSYNC B0 ;  /* 0x0000000000007941 */ /* 0x000fea0003800000 */
.L_x_1191:
[----:B------:R-:W2:Y:S01]  /*13f00*/  LDL R9, [R1+0x4] ;  /* 0x0000040001097983 */ /* 0x000ea20000100800 */
[----:B------:R-:W-:-:S03]  /*13f10*/  ULDC.64 UR4, c[0x0][0x300] ;  /* 0x0000c00000047ab9 */ /* 0x000fc60000000a00 */
[----:B------:R-:W3:Y:S01]  /*13f20*/  LDL R13, [R1+0xc] ;  /* 0x00000c00010d7983 */ /* 0x000ee20000100800 */
[----:B------:R-:W-:Y:S01]  /*13f30*/  IMAD R6, R6, UR4, RZ ;  /* 0x0000000406067c24 */ /* 0x000fe2000f8e02ff */
[C---:B------:R-:W-:Y:S01]  /*13f40*/  LOP3.LUT P4, RZ, R23.reuse, 0x4, RZ, 0xc0, !PT ;  /* 0x0000000417ff7812 */ /* 0x040fe2000788c0ff */
[C---:B0-----:R-:W-:Y:S01]  /*13f50*/  IMAD.WIDE.U32 R4, R0.reuse, UR4, RZ ;  /* 0x0000000400047c25 */ /* 0x041fe2000f8e00ff */
[----:B------:R-:W0:Y:S01]  /*13f60*/  S2R R10, SR_TID.X ;  /* 0x00000000000a7919 */ /* 0x000e220000002100 */
[C---:B------:R-:W-:Y:S02]  /*13f70*/  LOP3.LUT P3, RZ, R23.reuse, 0x2, RZ, 0xc0, !PT ;  /* 0x0000000217ff7812 */ /* 0x040fe4000786c0ff */
[----:B------:R-:W-:Y:S01]  /*13f80*/  IMAD R6, R0, UR5, R6 ;  /* 0x0000000500067c24 */ /* 0x000fe2000f8e0206 */
[----:B------:R-:W-:Y:S01]  /*13f90*/  ULDC.64 UR4, c[0x0][0x310] ;  /* 0x0000c40000047ab9 */ /* 0x000fe20000000a00 */
[----:B------:R-:W-:Y:S01]  /*13fa0*/  LOP3.LUT P2, RZ, R23, 0x1, RZ, 0xc0, !PT ;  /* 0x0000000117ff7812 */ /* 0x000fe2000784c0ff */
[----:B------:R-:W-:-:S02]  /*13fb0*/  IMAD R7, R7, UR4, RZ ;  /* 0x0000000407077c24 */ /* 0x000fc4000f8e02ff */
[----:B------:R-:W-:Y:S02]  /*13fc0*/  IMAD.IADD R5, R5, 0x1, R6 ;  /* 0x0000000105057824 */ /* 0x000fe400078e0206 */
[C---:B------:R-:W-:Y:S02]  /*13fd0*/  IMAD R7, R3.reuse, UR5, R7 ;  /* 0x0000000503077c24 */ /* 0x040fe4000f8e0207 */
[----:B------:R-:W-:Y:S01]  /*13fe0*/  IMAD.WIDE.U32 R4, R3, UR4, R4 ;  /* 0x0000000403047c25 */ /* 0x000fe2000f8e0004 */
[----:B------:R-:W-:-:S03]  /*13ff0*/  ULDC.64 UR4, c[0x0][0x308] ;  /* 0x0000c20000047ab9 */ /* 0x000fc60000000a00 */
[----:B------:R-:W-:Y:S02]  /*14000*/  IMAD.IADD R5, R5, 0x1, R7 ;  /* 0x0000000105057824 */ /* 0x000fe400078e0207 */
[----:B------:R-:W-:Y:S01]  /*14010*/  IMAD.WIDE.U32 R4, R18, UR4, R4 ;  /* 0x0000000412047c25 */ /* 0x000fe2000f8e0004 */
[----:B0-----:R-:W-:-:S04]  /*14020*/  LOP3.LUT R12, R10, 0x7f, RZ, 0xc0, !PT ;  /* 0x0000007f0a0c7812 */ /* 0x001fc800078ec0ff */
[----:B------:R-:W-:Y:S01]  /*14030*/  SHF.R.U32.HI R12, RZ, 0x2, R12 ;  /* 0x00000002ff0c7819 */ /* 0x000fe2000001160c */
[----:B--2---:R-:W-:Y:S02]  /*14040*/  IMAD R6, R9, UR4, RZ ;  /* 0x0000000409067c24 */ /* 0x004fe4000f8e02ff */
[----:B------:R-:W0:Y:S02]  /*14050*/  S2R R9, SR_TID.X ;  /* 0x0000000000097919 */ /* 0x000e240000002100 */
[----:B------:R-:W-:Y:S01]  /*14060*/  IMAD R6, R18, UR5, R6 ;  /* 0x0000000512067c24 */ /* 0x000fe2000f8e0206 */
[----:B------:R-:W-:Y:S01]  /*14070*/  ULDC.64 UR4, c[0x0][0x2e8] ;  /* 0x0000ba0000047ab9 */ /* 0x000fe20000000a00 */
[----:B---3--:R-:W-:Y:S02]  /*14080*/  IADD3 R3, -R12, R13, -R8 ;  /* 0x0000000d0c037210 */ /* 0x008fe40007ffe908 */
[----:B------:R-:W-:Y:S01]  /*14090*/  IMAD.IADD R6, R5, 0x1, R6 ;  /* 0x0000000105067824 */ /* 0x000fe200078e0206 */
[----:B------:R-:W-:Y:S01]  /*140a0*/  LEA R0, P0, R4, UR4, 0x1 ;  /* 0x0000000404007c11 */ /* 0x000fe2000f8008ff */
[----:B------:R-:W-:-:S03]  /*140b0*/  UMOV UR4, 0xffffffff ;  /* 0xffffffff00047882 */ /* 0x000fc60000000000 */
[----:B------:R-:W-:Y:S02]  /*140c0*/  LEA.HI.X R6, R4, UR5, R6, 0x1, P0 ;  /* 0x0000000504067c11 */ /* 0x000fe400080f0c06 */
        /* <DEDUP_REMOVED lines=48> */
.L_x_1266:
[----:B------:R-:W-:-:S13]  /*143d0*/  ISETP.GE.AND P0, PT, R3, 0x61, PT ;  /* 0x000000610300780c */ /* 0x000fda0003f06270 */
[----:B01----:R-:W-:Y:S01]  /*143e0*/  @P0 LEA R4, P1, R9, R0, 0x1 ;  /* 0x0000000009040211 */ /* 0x003fe200078208ff */
        /* <DEDUP_REMOVED lines=10> */
.L_x_1194:
        /* <DEDUP_REMOVED lines=11> */
.L_x_1195:
[----:B------:R1:W5:Y:S01]  /*14540*/  LDL.LU R3, [R1] ;  /* 0x0000000001037983 */ /* 0x0003620000300800 */
[----:B------:R1:W-:Y:S02]  /*14550*/  SYNCS.ARRIVE.TRANS64.A1T0 RZ, [R2+URZ+0x2d830], RZ ;  /* 0x02d830ff02ff79a7 */ /* 0x0003e4000810003f */
[----:B------:R-:W-:Y:S05]  /*14560*/  WARPSYNC.ALL ;  /* 0x0000000000007948 */ /* 0x000fea0003800000 */
[----:B------:R-:W-:Y:S01]  /*14570*/  ULDC.64 UR4, c[0x0][0x298] ;  /* 0x0000a60000047ab9 */ /* 0x000fe20000000a00 */
[----:B------:R-:W-:Y:S01]  /*14580*/  BSSY B6, `(.L_x_1196) ;  /* 0x000001c000067945 */ /* 0x000fe20003800000 */
[----:B-1----:R-:W-:Y:S01]  /*14590*/  VIADD R2, R22, 0xc400 ;  /* 0x0000c40016027836 */ /* 0x002fe20000000000 */
[----:B------:R-:W-:Y:S04]  /*145a0*/  BAR.SYNC.DEFER_BLOCKING 0x8, 0x200 ;  /* 0x0208000000007b1d */ /* 0x000fe80000010000 */
[----:B------:R-:W-:-:S02]  /*145b0*/  LOP3.LUT P0, RZ, R2, 0x1bf, RZ, 0xc0, !PT ;  /* 0x000001bf02ff7812 */ /* 0x000fc4000780c0ff */
[----:B-----5:R-:W-:Y:S01]  /*145c0*/  SHF.R.S32.HI R0, RZ, 0x1f, R3 ;  /* 0x0000001fff007819 */ /* 0x020fe20000011403 */
[----:B0-----:R-:W-:-:S04]  /*145d0*/  IMAD.WIDE.U32 R4, R3, UR4, RZ ;  /* 0x0000000403047c25 */ /* 0x001fc8000f8e00ff */
[----:B------:R-:W-:Y:S01]  /*145e0*/  IMAD R0, R0, UR4, RZ ;  /* 0x0000000400007c24 */ /* 0x000fe2000f8e02ff */
[----:B------:R0:W-:Y:S03]  /*145f0*/  STL.64 [R1+0x20], R4 ;  /* 0x0000200401007387 */ /* 0x0001e60000100a00 */
[----:B------:R-:W-:-:S04]  /*14600*/  IMAD R0, R3, UR5, R0 ;  /* 0x0000000503007c24 */ /* 0x000fc8000f8e0200 */
[----:B------:R-:W-:-:S05]  /*14610*/  IMAD.IADD R0, R5, 0x1, R0 ;  /* 0x0000000105007824 */ /* 0x000fca00078e0200 */
[----:B------:R0:W-:Y:S01]  /*14620*/  STL [R1], R0 ;  /* 0x0000000001007387 */ /* 0x0001e20000100800 */
[----:B------:R-:W-:Y:S05]  /*14630*/  @!P0 BRA `(.L_x_1197) ;  /* 0x0000000000408947 */ /* 0x000fea0003800000 */
[----:B------:R-:W-:Y:S01]  /*14640*/  MOV R2, 0x0 ;  /* 0x0000000000027802 */ /* 0x000fe20000000f00 */
[----:B------:R-:W-:Y:S01]  /*14650*/  ULDC.64 UR6, c[0x4][0x88] ;  /* 0x0100220000067ab9 */ /* 0x000fe20000000a00 */
[----:B------:R-:W-:Y:S01]  /*14660*/  ULDC.64 UR8, c[0x4][0x90] ;  /* 0x0100240000087ab9 */ /* 0x000fe20000000a00 */
[----:B------:R-:W-:Y:S01]  /*14670*/  ULDC.64 UR4, c[0x4][0x20] ;  /* 0x0100080000047ab9 */ /* 0x000fe20000000a00 */
[----:B0-----:R-:W-:Y:S02]  /*14680*/  IMAD.U32 R4, RZ, RZ, UR6 ;  /* 0x00000006ff047e24 */ /* 0x001fe4000f8e00ff */
[----:B------:R-:W0:Y:S01]  /*14690*/  LDC.64 R2, c[0x4][R2] ;  /* 0x0100000002027b82 */ /* 0x000e220000000a00 */
        /* <DEDUP_REMOVED lines=10> */
.L_x_1197:
[----:B------:R-:W-:Y:S05]  /*14740*/  BSYNC B6 ;  /* 0x0000000000067941 */ /* 0x000fea0003800000 */
.L_x_1196:
[----:B------:R-:W2:Y:S01]  /*14750*/  LDL.LU R21, [R1] ;  /* 0x0000000001157983 */ /* 0x000ea20000300800 */
[----:B------:R-:W1:Y:S01]  /*14760*/  LDC R6, c[0x0][0x448] ;  /* 0x00011200ff067b82 */ /* 0x000e620000000800 */
[----:B------:R-:W-:Y:S01]  /*14770*/  ULDC.64 UR4, c[0x0][0x2d8] ;  /* 0x0000b60000047ab9 */ /* 0x000fe20000000a00 */
[----:B------:R-:W-:Y:S01]  /*14780*/  LOP3.LUT P6, RZ, R23, 0x40, RZ, 0xc0, !PT ;  /* 0x0000004017ff7812 */ /* 0x000fe200078cc0ff */
[----:B------:R-:W2:Y:S01]  /*14790*/  LDL.LU.64 R2, [R1+0x20] ;  /* 0x0000200001027983 */ /* 0x000ea20000300a00 */
[----:B0-----:R-:W-:Y:S01]  /*147a0*/  SHF.R.S32.HI R5, RZ, 0x1f, R19 ;  /* 0x0000001fff057819 */ /* 0x001fe20000011413 */
[----:B------:R-:W-:Y:S01]  /*147b0*/  ULDC.64 UR6, c[0x0][0x2c8] ;  /* 0x0000b20000067ab9 */ /* 0x000fe20000000a00 */
[----:B------:R-:W-:Y:S01]  /*147c0*/  ULDC.64 UR8, c[0x0][0x280] ;  /* 0x0000a00000087ab9 */ /* 0x000fe20000000a00 */
[----:B------:R-:W3:Y:S01]  /*147d0*/  LDL R20, [R1+0x4] ;  /* 0x0000040001147983 */ /* 0x000ee20000100800 */
[----:B------:R-:W-:Y:S01]  /*147e0*/  SEL R5, R5, RZ, !P6 ;  /* 0x000000ff05057207 */ /* 0x000fe20007000000 */
[----:B------:R-:W0:Y:S01]  /*147f0*/  LDC R10, c[0x0][0x448] ;  /* 0x00011200ff0a7b82 */ /* 0x000e220000000800 */
[----:B------:R-:W-:Y:S01]  /*14800*/  SEL R0, R19, RZ, !P6 ;  /* 0x000000ff13007207 */ /* 0x000fe20007000000 */
[----:B------:R-:W4:Y:S01]  /*14810*/  S2R R13, SR_TID.X ;  /* 0x00000000000d7919 */ /* 0x000f220000002100 */
[----:B-1----:R-:W-:Y:S01]  /*14820*/  ISETP.NE.AND P6, PT, R6, 0x1, PT ;  /* 0x000000010600780c */ /* 0x002fe20003fc5270 */
[----:B----4-:R-:W-:-:S05]  /*14830*/  IMAD.SHL.U32 R11, R13, 0x8, RZ ;  /* 0x000000080d0b7824 */ /* 0x010fca00078e00ff */
[----:B------:R-:W-:-:S04]  /*14840*/  LOP3.LUT R11, R11, 0x18, RZ, 0xc0, !PT ;  /* 0x000000180b0b7812 */ /* 0x000fc800078ec0ff */
[C---:B------:R-:W-:Y:S02]  /*14850*/  LOP3.LUT R12, R11.reuse, 0x20, RZ, 0xfc, !PT ;  /* 0x000000200b0c7812 */ /* 0x040fe400078efcff */
[----:B------:R-:W-:Y:S01]  /*14860*/  LOP3.LUT R11, R11, 0x40, RZ, 0xfc, !PT ;  /* 0x000000400b0b7812 */ /* 0x000fe200078efcff */
[----:B--2---:R-:W-:Y:S02]  /*14870*/  IMAD.MOV.U32 R3, RZ, RZ, R21 ;  /* 0x000000ffff037224 */ /* 0x004fe400078e0015 */
[----:B------:R-:W1:Y:S01]  /*14880*/  S2R R21, SR_TID.X ;  /* 0x0000000000157919 */ /* 0x000e620000002100 */
[----:B---3--:R-:W-:Y:S02]  /*14890*/  IMAD R4, R20, UR4, RZ ;  /* 0x0000000414047c24 */ /* 0x008fe4000f8e02ff */
[----:B------:R-:W2:Y:S01]  /*148a0*/  S2R R20, SR_TID.X ;  /* 0x0000000000147919 */ /* 0x000ea20000002100 */
[----:B------:R-:W-:-:S04]  /*148b0*/  IMAD.WIDE.U32 R2, R18, UR4, R2 ;  /* 0x0000000412027c25 */ /* 0x000fc8000f8e0002 */
[----:B------:R-:W-:Y:S01]  /*148c0*/  IMAD R4, R18, UR5, R4 ;  /* 0x0000000512047c24 */ /* 0x000fe2000f8e0204 */
[----:B------:R-:W-:Y:S02]  /*148d0*/  ULDC.64 UR4, c[0x0][0x2e0] ;  /* 0x0000b80000047ab9 */ /* 0x000fe40000000a00 */
[----:B------:R-:W-:Y:S02]  /*148e0*/  IMAD R5, R5, UR4, RZ ;  /* 0x0000000405057c24 */ /* 0x000fe4000f8e02ff */
[----:B------:R-:W-:Y:S02]  /*148f0*/  IMAD.IADD R3, R3, 0x1, R4 ;  /* 0x0000000103037824 */ /* 0x000fe400078e0204 */
[----:B------:R-:W3:Y:S01]  /*14900*/  @P6 LDC R4, c[0x0][0x44c] ;  /* 0x00011300ff046b82 */ /* 0x000ee20000000800 */
[C---:B------:R-:W-:Y:S02]  /*14910*/  IMAD R5, R0.reuse, UR5, R5 ;  /* 0x0000000500057c24 */ /* 0x040fe4000f8e0205 */
[----:B------:R-:W-:Y:S01]  /*14920*/  IMAD.WIDE.U32 R2, R0, UR4, R2 ;  /* 0x0000000400027c25 */ /* 0x000fe2000f8e0002 */
[----:B------:R-:W-:-:S03]  /*14930*/  ULDC.64 UR4, c[0x0][0x2d0] ;  /* 0x0000b40000047ab9 */ /* 0x000fc60000000a00 */
[----:B------:R-:W-:Y:S01]  /*14940*/  IMAD.IADD R3, R3, 0x1, R5 ;  /* 0x0000000103037824 */ /* 0x000fe200078e0205 */
[----:B------:R-:W4:Y:S01]  /*14950*/  @P6 LDC R0, c[0x0][0x450] ;  /* 0x00011400ff006b82 */ /* 0x000f220000000800 */
[----:B-1----:R-:W-:Y:S01]  /*14960*/  IMAD.SHL.U32 R21, R21, 0x20, RZ ;  /* 0x0000002015157824 */ /* 0x002fe200078e00ff */
[----:B--2---:R-:W-:-:S04]  /*14970*/  LOP3.LUT R20, R20, 0x7f, RZ, 0xc0, !PT ;  /* 0x0000007f14147812 */ /* 0x004fc800078ec0ff */
[----:B------:R-:W-:Y:S02]  /*14980*/  LOP3.LUT R21, R21, 0x60, RZ, 0xc0, !PT ;  /* 0x0000006015157812 */ /* 0x000fe400078ec0ff */
[----:B------:R-:W-:-:S04]  /*14990*/  SHF.R.U32.HI R20, RZ, 0x2, R20 ;  /* 0x00000002ff147819 */ /* 0x000fc80000011614 */
[----:B------:R-:W-:Y:S02]  /*149a0*/  LOP3.LUT R20, R20, R21, RZ, 0xfc, !PT ;  /* 0x0000001514147212 */ /* 0x000fe400078efcff */
[----:B------:R-:W-:-:S03]  /*149b0*/  LOP3.LUT R21, R13, 0x7f, RZ, 0xc0, !PT ;  /* 0x0000007f0d157812 */ /* 0x000fc600078ec0ff */
[----:B------:R-:W-:Y:S01]  /*149c0*/  IMAD.IADD R6, R20, 0x1, R27 ;  /* 0x0000000114067824 */ /* 0x000fe200078e021b */
[----:B------:R-:W-:Y:S01]  /*149d0*/  SHF.R.U32.HI R21, RZ, 0x2, R21 ;  /* 0x00000002ff157819 */ /* 0x000fe20000011615 */
[----:B------:R-:W-:Y:S02]  /*149e0*/  IMAD.SHL.U32 R20, R13, 0x8, RZ ;  /* 0x000000080d147824 */ /* 0x000fe400078e00ff */
[----:B---3--:R-:W-:-:S03]  /*149f0*/  @P6 IMAD.HI.U32 R5, R6, R4, RZ ;  /* 0x0000000406056227 */ /* 0x008fc600078e00ff */
[----:B------:R-:W-:Y:S01]  /*14a00*/  LOP3.LUT R20, R20, 0x18, RZ, 0xc0, !PT ;  /* 0x0000001814147812 */ /* 0x000fe200078ec0ff */
[----:B------:R-:W-:Y:S01]  /*14a10*/  IMAD.MOV.U32 R4, RZ, RZ, R6 ;  /* 0x000000ffff047224 */ /* 0x000fe200078e0006 */
[----:B----4-:R-:W-:-:S04]  /*14a20*/  @P6 SHF.R.U32.HI R4, RZ, R0, R5 ;  /* 0x00000000ff046219 */ /* 0x010fc80000011605 */
[--C-:B------:R-:W-:Y:S01]  /*14a30*/  SHF.R.S32.HI R0, RZ, 0x1f, R4.reuse ;  /* 0x0000001fff007819 */ /* 0x100fe20000011404 */
[----:B------:R-:W-:-:S04]  /*14a40*/  IMAD.MOV R7, RZ, RZ, -R4 ;  /* 0x000000ffff077224 */ /* 0x000fc800078e0a04 */
[----:B------:R-:W-:-:S04]  /*14a50*/  IMAD R0, R0, UR4, RZ ;  /* 0x0000000400007c24 */ /* 0x000fc8000f8e02ff */
[C---:B------:R-:W-:Y:S02]  /*14a60*/  IMAD R0, R4.reuse, UR5, R0 ;  /* 0x0000000504007c24 */ /* 0x040fe4000f8e0200 */
[----:B------:R-:W-:-:S04]  /*14a70*/  IMAD.WIDE.U32 R4, R4, UR4, R2 ;  /* 0x0000000404047c25 */ /* 0x000fc8000f8e0002 */
[----:B------:R-:W-:Y:S02]  /*14a80*/  IMAD.IADD R5, R5, 0x1, R0 ;  /* 0x0000000105057824 */ /* 0x000fe400078e0200 */
[----:B0-----:R-:W-:-:S04]  /*14a90*/  IMAD R0, R10, R7, R6 ;  /* 0x000000070a007224 */ /* 0x001fc800078e0206 */
        /* <DEDUP_REMOVED lines=23> */
[----:B------:R-:W-:Y:S01]  /*14c10*/  ISETP.GE.AND P2, PT, R11, UR4, PT ;  /* 0x000000040b007c0c */ /* 0x000fe2000bf46270 */
[----:B------:R-:W-:Y:S02]  /*14c20*/  IMAD.IADD R3, R3, 0x1, R7 ;  /* 0x0000000103037824 */ /* 0x000fe400078e0207 */
        /* <DEDUP_REMOVED lines=8> */
[----:B------:R-:W2:Y:S01]  /*14cb0*/  LDL R11, [R1+0x1c] ;  /* 0x00001c00010b7983 */ /* 0x000ea20000100800 */
[----:B------:R-:W-:Y:S02]  /*14cc0*/  IMAD R3, R28, R10, RZ ;  /* 0x0000000a1c037224 */ /* 0x000fe400078e02ff */
[----:B------:R-:W-:Y:S01]  /*14cd0*/  IMAD.IADD R2, R21, 0x1, R27 ;  /* 0x0000000115027824 */ /* 0x000fe200078e021b */
[----:B------:R-:W0:Y:S04]  /*14ce0*/  SHFL.IDX PT, R5, R4, RZ, 0x1c1f ;  /* 0x001c1fff04057589 */ /* 0x000e2800000e0000 */
[----:B------:R-:W1:Y:S01]  /*14cf0*/  SHFL.IDX PT, R6, R0, RZ, 0x1c1f ;  /* 0x001c1fff00067589 */ /* 0x000e6200000e0000 */
[----:B------:R-:W-:-:S13]  /*14d00*/  ISETP.GE.AND P3, PT, R2, R3, PT ;  /* 0x000000030200720c */ /* 0x000fda0003f66270 */
[----:B0-----:R-:W-:-:S05]  /*14d10*/  @!P3 LEA R5, P4, R20, R5, 0x1 ;  /* 0x000000051405b211 */ /* 0x001fca00078808ff */
[----:B-1----:R-:W-:-:S04]  /*14d20*/  @!P3 IMAD.X R6, RZ, RZ, R6, P4 ;  /* 0x000000ffff06b224 */ /* 0x002fc800020e0606 */
[----:B------:R-:W-:Y:S02]  /*14d30*/  @!P3 IMAD.MOV.U32 R7, RZ, RZ, R6 ;  /* 0x000000ffff07b224 */ /* 0x000fe400078e0006 */
[----:B------:R-:W-:Y:S02]  /*14d40*/  @!P3 IMAD.MOV.U32 R6, RZ, RZ, R5 ;  /* 0x000000ffff06b224 */ /* 0x000fe400078e0005 */
[----:B------:R-:W0:Y:S04]  /*14d50*/  SHFL.IDX PT, R5, R4, 0x1, 0x1c1f ;  /* 0x003c1f0004057f89 */ /* 0x000e2800000e0000 */
[----:B--2---:R-:W-:Y:S04]  /*14d60*/  @!P3 LDGSTS.E.BYPASS.LTC128B.128 [R11+0xc400], desc[UR54][R6.64], !P0 ;  /* 0x0c400000060bbfae */ /* 0x004fe8000c101d76 */
        /* <DEDUP_REMOVED lines=14> */
[----:B------:R-:W-:-:S03]  /*14e50*/  VIADD R6, R2, 0x40 ;  /* 0x0000004002067836 */ /* 0x000fc60000000000 */
[----:B------:R-:W2:Y:S02]  /*14e60*/  SHFL.IDX PT, R0, R0, 0x3, 0x1c1f ;  /* 0x007c1f0000007f89 */ /* 0x000ea400000e0000 */
[----:B------:R-:W-:-:S13]  /*14e70*/  ISETP.GE.AND P3, PT, R6, R3, PT ;  /* 0x000000030600720c */ /* 0x000fda0003f66270 */
[----:B0-----:R-:W-:-:S05]  /*14e80*/  @!P3 LEA R5, P4, R20, R5, 0x1 ;  /* 0x000000051405b211 */ /* 0x001fca00078808ff */
[----:B-1----:R-:W-:Y:S02]  /*14e90*/  @!P3 IMAD.X R7, RZ, RZ, R7, P4 ;  /* 0x000000ffff07b224 */ /* 0x002fe400020e0607 */
[----:B------:R-:W-:Y:S02]  /*14ea0*/  @!P3 IMAD.MOV.U32 R6, RZ, RZ, R5 ;  /* 0x000000ffff06b224 */ /* 0x000fe400078e0005 */
[----:B------:R-:W-:-:S03]  /*14eb0*/  VIADD R5, R2, 0x60 ;  /* 0x0000006002057836 */ /* 0x000fc60000000000 */
[----:B------:R-:W-:Y:S04]  /*14ec0*/  @!P3 LDGSTS.E.BYPASS.LTC128B.128 [R11+0xd400], desc[UR54][R6.64], !P0 ;  /* 0x0d400000060bbfae */ /* 0x000fe8000c101d76 */
[----:B------:R-:W-:Y:S04]  /*14ed0*/  @!P3 LDGSTS.E.BYPASS.LTC128B.128 [R11+0x10400], desc[UR54][R6.64+0x40], !P1 ;  /* 0x10400040060bbfae */ /* 0x000fe8000c901d76 */
[----:B------:R-:W-:Y:S01]  /*14ee0*/  @!P3 LDGSTS.E.BYPASS.LTC128B.128 [R11+0x13400], desc[UR54][R6.64+0x80], !P2 ;  /* 0x13400080060bbfae */ /* 0x000fe2000d101d76 */
[----:B------:R-:W-:-:S13]  /*14ef0*/  ISETP.GE.AND P3, PT, R5, R3, PT ;  /* 0x000000030500720c */ /* 0x000fda0003f66270 */
[----:B------:R-:W-:-:S05]  /*14f00*/  @!P3 LEA R4, P4, R20, R4, 0x1 ;  /* 0x000000041404b211 */ /* 0x000fca00078808ff */
[----:B--2---:R-:W-:-:S04]  /*14f10*/  @!P3 IMAD.X R0, RZ, RZ, R0, P4 ;  /* 0x000000ffff00b224 */ /* 0x004fc800020e0600 */
[----:B------:R-:W-:Y:S02]  /*14f20*/  @!P3 IMAD.MOV.U32 R5, RZ, RZ, R0 ;  /* 0x000000ffff05b224 */ /* 0x000fe400078e0000 */
        /* <DEDUP_REMOVED lines=15> */
.L_x_1279:
[----:B------:R-:W2:Y:S01]  /*15020*/  LDL R0, [R1+0x1c] ;  /* 0x00001c0001007983 */ /* 0x000ea20000100800 */
[----:B------:R-:W-:-:S05]  /*15030*/  VIADD R2, R2, 0xa0 ;  /* 0x000000a002027836 */ /* 0x000fca0000000000 */
[----:B------:R-:W-:-:S13]  /*15040*/  ISETP.GE.AND P3, PT, R2, R3, PT ;  /* 0x000000030200720c */ /* 0x000fda0003f66270 */
[----:B------:R-:W-:-:S05]  /*15050*/  @!P3 LEA R2, P4, R20, R9, 0x1 ;  /* 0x000000091402b211 */ /* 0x000fca00078808ff */
        /* <DEDUP_REMOVED lines=9> */
.L_x_1199:
        /* <DEDUP_REMOVED lines=18> */
.L_x_1280:
[----:B------:R-:W-:Y:S05]  /*15210*/  BSYNC B0 ;  /* 0x0000000000007941 */ /* 0x000fea0003800000 */
.L_x_1200:
[----:B------:R-:W1:Y:S04]  /*15220*/  LDL.LU R3, [R1+0x28] ;  /* 0x0000280001037983 */ /* 0x000e680000300800 */
[----:B------:R-:W2:Y:S01]  /*15230*/  LDL R2, [R1+0x10] ;  /* 0x0000100001027983 */ /* 0x000ea20000100800 */
[----:B------:R-:W-:Y:S01]  /*15240*/  BSSY B0, `(.L_x_1202) ;  /* 0x0000100000007945 */ /* 0x000fe20003800000 */
[----:B-1----:R-:W-:-:S05]  /*15250*/  VIADD R0, R3, 0xfffffffe ;  /* 0xfffffffe03007836 */ /* 0x002fca0000000000 */
[----:B--2---:R-:W-:-:S13]  /*15260*/  ISETP.GE.AND P0, PT, R0, R2, PT ;  /* 0x000000020000720c */ /* 0x004fda0003f06270 */
[----:B------:R-:W-:Y:S05]  /*15270*/  @!P0 BRA `(.L_x_1203) ;  /* 0x0000000c00f08947 */ /* 0x000fea0003800000 */
[----:B------:R-:W0:Y:S01]  /*15280*/  S2R R2, SR_TID.X ;  /* 0x0000000000027919 */ /* 0x000e220000002100 */
[----:B------:R-:W-:Y:S01]  /*15290*/  ULDC UR4, c[0x0][0x2f4] ;  /* 0x0000bd0000047ab9 */ /* 0x000fe20000000800 */
[----:B------:R-:W-:Y:S01]  /*152a0*/  IMAD.MOV.U32 R10, RZ, RZ, R25 ;  /* 0x000000ffff0a7224 */ /* 0x000fe200078e0019 */
[----:B------:R1:W-:Y:S01]  /*152b0*/  STL [R1], R26 ;  /* 0x0000001a01007387 */ /* 0x0003e20000100800 */
[----:B------:R-:W-:Y:S02]  /*152c0*/  IMAD.MOV.U32 R20, RZ, RZ, R29 ;  /* 0x000000ffff147224 */ /* 0x000fe400078e001d */
[----:B0-----:R-:W-:-:S05]  /*152d0*/  IMAD.SHL.U32 R4, R2, 0x8, RZ ;  /* 0x0000000802047824 */ /* 0x001fca00078e00ff */
[----:B------:R-:W-:-:S04]  /*152e0*/  LOP3.LUT R4, R4, 0x18, RZ, 0xc0, !PT ;  /* 0x0000001804047812 */ /* 0x000fc800078ec0ff */
[C---:B------:R-:W-:Y:S02]  /*152f0*/  LOP3.LUT R3, R4.reuse, 0x20, RZ, 0xfc, !PT ;  /* 0x0000002004037812 */ /* 0x040fe400078efcff */
[C---:B------:R-:W-:Y:S02]  /*15300*/  LOP3.LUT R2, R4.reuse, 0x40, RZ, 0xfc, !PT ;  /* 0x0000004004027812 */ /* 0x040fe400078efcff */
[----:B------:R-:W-:Y:S02]  /*15310*/  ISETP.GE.AND P3, PT, R4, UR4, PT ;  /* 0x0000000404007c0c */ /* 0x000fe4000bf66270 */
[----:B------:R-:W-:Y:S02]  /*15320*/  ISETP.GE.AND P2, PT, R3, UR4, PT ;  /* 0x0000000403007c0c */ /* 0x000fe4000bf46270 */
[----:B-1----:R-:W-:-:S13]  /*15330*/  ISETP.GE.AND P1, PT, R2, UR4, PT ;  /* 0x0000000402007c0c */ /* 0x002fda000bf26270 */
.L_x_1216:
[----:B------:R-:W2:Y:S01]  /*15340*/  LDL R8, [R1+0x14] ;  /* 0x0000140001087983 */ /* 0x000ea20000100800 */
[----:B------:R-:W0:Y:S03]  /*15350*/  LDC R4, c[0x0][0x430] ;  /* 0x00010c00ff047b82 */ /* 0x000e260000000800 */
[----:B------:R-:W3:Y:S04]  /*15360*/  LDL R7, [R1+0x18] ;  /* 0x0000180001077983 */ /* 0x000ee80000100800 */
[----:B------:R-:W4:Y:S01]  /*15370*/  LDL R6, [R1+0x8] ;  /* 0x0000080001067983 */ /* 0x000f220000100800 */
[----:B------:R-:W1:Y:S01]  /*15380*/  S2R R2, SR_TID.X ;  /* 0x0000000000027919 */ /* 0x000e620000002100 */
        /* <DEDUP_REMOVED lines=21> */
[----:B------:R-:W-:-:S03]  /*154e0*/  ULDC.64 UR4, c[0x0][0x418] ;  /* 0x0001060000047ab9 */ /* 0x000fc60000000a00 */
[----:B------:R-:W-:Y:S01]  /*154f0*/  IMAD.IADD R3, R4, 0x1, R3 ;  /* 0x0000000104037824 */ /* 0x000fe200078e0203 */
[----:B------:R-:W-:-:S04]  /*15500*/  LEA R4, P0, R2, UR4, 0x2 ;  /* 0x0000000402047c11 */ /* 0x000fc8000f8010ff */
[----:B------:R-:W-:-:S05]  /*15510*/  LEA.HI.X R5, R2, UR5, R3, 0x2, P0 ;  /* 0x0000000502057c11 */ /* 0x000fca00080f1403 */
[----:B------:R-:W2:Y:S01]  /*15520*/  LDG.E R8, desc[UR54][R4.64] ;  /* 0x0000003604087981 */ /* 0x000ea2000c1e1900 */
[----:B------:R-:W-:Y:S02]  /*15530*/  IMAD.U32 R6, RZ, RZ, UR36 ;  /* 0x00000024ff067e24 */ /* 0x000fe4000f8e00ff */
[----:B------:R-:W-:-:S03]  /*15540*/  VIADD R25, R10, 0x1 ;  /* 0x000000010a197836 */ /* 0x000fc60000000000 */
[----:B------:R-:W-:Y:S02]  /*15550*/  ISETP.NE.AND P4, PT, R6, 0x3, PT ;  /* 0x000000030600780c */ /* 0x000fe40003f85270 */
        /* <DEDUP_REMOVED lines=8> */
.L_x_1204:
[----:B------:R-:W-:Y:S01]  /*155e0*/  IMAD R5, R25, 0x8, R22 ;  /* 0x0000000819057824 */ /* 0x000fe200078e0216 */
[----:B------:R-:W-:Y:S01]  /*155f0*/  SHF.L.U32 R0, R29, 0x1f, RZ ;  /* 0x0000001f1d007819 */ /* 0x000fe200000006ff */
[----:B------:R-:W-:Y:S03]  /*15600*/  BSSY B1, `(.L_x_1205) ;  /* 0x0000003000017945 */ /* 0x000fe60003800000 */
[----:B------:R-:W0:Y:S02]  /*15610*/  SYNCS.PHASECHK.TRANS64.TRYWAIT P0, [R5+URZ+0x2d840], R0 ;  /* 0x02d84000050075a7 */ /* 0x000e24000800017f */
[----:B0-----:R-:W-:Y:S05]  /*15620*/  @!P0 BRA `(.L_x_1206) ;  /* 0x0000003400608947 */ /* 0x001fea0003800000 */
.L_x_1281:
[----:B------:R-:W-:Y:S05]  /*15630*/  BSYNC B1 ;  /* 0x0000000000017941 */ /* 0x000fea0003800000 */
.L_x_1205:
[----:B------:R-:W2:Y:S01]  /*15640*/  LDL R4, [R1+0x4] ;  /* 0x0000040001047983 */ /* 0x000ea20000100800 */
[----:B------:R-:W-:Y:S01]  /*15650*/  SHF.R.S32.HI R21, RZ, 0x1f, R9 ;  /* 0x0000001fff157819 */ /* 0x000fe20000011409 */
[----:B------:R-:W-:Y:S01]  /*15660*/  ULDC.64 UR4, c[0x0][0x300] ;  /* 0x0000c00000047ab9 */ /* 0x000fe20000000a00 */
[----:B------:R-:W-:Y:S01]  /*15670*/  LOP3.LUT P5, RZ, R23, 0x2, RZ, 0xc0, !PT ;  /* 0x0000000217ff7812 */ /* 0x000fe200078ac0ff */
        /* <DEDUP_REMOVED lines=56> */
.L_x_1291:
[----:B------:R-:W-:Y:S02]  /*15a00*/  LOP3.LUT P6, RZ, R23, 0x4, RZ, 0xc0, !PT ;  /* 0x0000000417ff7812 */ /* 0x000fe400078cc0ff */
[----:B--2---:R-:W-:-:S05]  /*15a10*/  IADD3 R2, P0, R2, R0, RZ ;  /* 0x0000000002027210 */ /* 0x004fca0007f1e0ff */
[----:B------:R-:W-:Y:S01]  /*15a20*/  IMAD.X R3, RZ, RZ, R27, P0 ;  /* 0x000000ffff037224 */ /* 0x000fe200000e061b */
        /* <DEDUP_REMOVED lines=8> */
.L_x_1208:
        /* <DEDUP_REMOVED lines=11> */
.L_x_1209:
[----:B------:R1:W-:Y:S01]  /*15b60*/  SYNCS.ARRIVE.TRANS64.A1T0 RZ, [R5+URZ+0x2d830], RZ ;  /* 0x02d830ff05ff79a7 */ /* 0x0003e2000810003f */
[----:B------:R-:W-:Y:S05]  /*15b70*/  @!P5 BRA `(.L_x_1210) ;  /* 0x000000000004d947 */ /* 0x000fea0003800000 */
[----:B------:R-:W-:Y:S01]  /*15b80*/  BPT.TRAP 0x1 ;  /* 0x000000040000795c */ /* 0x000fe20000300000 */
.L_x_1210:
[----:B------:R-:W-:Y:S01]  /*15b90*/  SHF.L.U32 R2, R20, 0x1f, RZ ;  /* 0x0000001f14027819 */ /* 0x000fe200000006ff */
[----:B-1----:R-:W-:Y:S01]  /*15ba0*/  IMAD R5, R10, 0x8, R22 ;  /* 0x000000080a057824 */ /* 0x002fe200078e0216 */
[----:B------:R-:W-:Y:S03]  /*15bb0*/  BSSY B1, `(.L_x_1211) ;  /* 0x0000003000017945 */ /* 0x000fe60003800000 */
[----:B------:R-:W1:Y:S02]  /*15bc0*/  SYNCS.PHASECHK.TRANS64.TRYWAIT P0, [R5+URZ+0x2d860], R2 ;  /* 0x02d86002050075a7 */ /* 0x000e64000800017f */
[----:B-1----:R-:W-:Y:S05]  /*15bd0*/  @!P0 BRA `(.L_x_1212) ;  /* 0x00000034005c8947 */ /* 0x002fea0003800000 */
.L_x_1292:
[----:B------:R-:W-:Y:S05]  /*15be0*/  BSYNC B1 ;  /* 0x0000000000017941 */ /* 0x000fea0003800000 */
.L_x_1211:
        /* <DEDUP_REMOVED lines=49> */
.L_x_1302:
        /* <DEDUP_REMOVED lines=32> */
.L_x_1214:
[----:B------:R-:W-:Y:S02]  /*16100*/  PLOP3.LUT P4, PT, P4, P0, PT, 0xa2, 0x0 ;  /* 0x000000000000781c */ /* 0x000fe40002781472 */
[----:B------:R-:W-:-:S08]  /*16110*/  @P0 R2UR P4, UR4, R5 ;  /* 0x00000000050402ca */ /* 0x000fd00000080000 */
[----:B------:R-:W-:-:S05]  /*16120*/  @P0 PLOP3.LUT P0, PT, P4, PT, PT, 0x80, 0x0 ;  /* 0x000000000000081c */ /* 0x000fca000270f070 */
[----:B------:R-:W-:Y:S01]  /*16130*/  @!P4 SYNCS.ARRIVE.TRANS64.RED.A0T1 RZ, [UR4+0x2d850], RZ ;  /* 0x02d850ffffffc9a7 */ /* 0x000fe20008200404 */
[----:B------:R-:W-:Y:S07]  /*16140*/  @!P4 ARRIVES.LDGSTSBAR.64.TRANSCNT [UR4+0x2d850] ;  /* 0x02d85000ff00c9b0 */ /* 0x000fee0008000a84 */
[----:B------:R-:W-:Y:S05]  /*16150*/  @P0 BRA.U.ANY `(.L_x_1214) ;  /* 0xfffffffd00e80947 */ /* 0x000fea000393ffff */
[----:B------:R-:W-:Y:S01]  /*16160*/  NOP ;  /* 0x0000000000007918 */ /* 0x000fe20000000000 */
[----:B------:R-:W-:Y:S02]  /*16170*/  IMAD.U32 R2, RZ, RZ, UR36 ;  /* 0x00000024ff027e24 */ /* 0x000fe4000f8e00ff */
[----:B------:R-:W-:-:S03]  /*16180*/  IMAD.MOV.U32 R24, RZ, RZ, R0 ;  /* 0x000000ffff187224 */ /* 0x000fc600078e0000 */
[----:B------:R-:W-:-:S13]  /*16190*/  ISETP.NE.AND P5, PT, R2, 0x3, PT ;  /* 0x000000030200780c */ /* 0x000fda0003fa5270 */
[----:B------:R-:W-:Y:S05]  /*161a0*/  @!P5 BRA `(.L_x_1215) ;  /* 0x000000000004d947 */ /* 0x000fea0003800000 */
[----:B------:R-:W-:Y:S01]  /*161b0*/  BPT.TRAP 0x1 ;  /* 0x000000040000795c */ /* 0x000fe20000300000 */
.L_x_1215:
[----:B------:R-:W2:Y:S01]  /*161c0*/  LDL R2, [R1+0x10] ;  /* 0x0000100001027983 */ /* 0x000ea20000100800 */
[----:B------:R1:W-:Y:S01]  /*161d0*/  SYNCS.ARRIVE.TRANS64.A1T0 RZ, [R5+URZ+0x2d850], RZ ;  /* 0x02d850ff05ff79a7 */ /* 0x0003e2000810003f */
[C---:B------:R-:W-:Y:S02]  /*161e0*/  VIADD R0, R26.reuse, 0xffffffff ;  /* 0xffffffff1a007836 */ /* 0x040fe40000000000 */
[----:B------:R1:W-:Y:S01]  /*161f0*/  STL [R1], R26 ;  /* 0x0000001a01007387 */ /* 0x0003e20000100800 */
[----:B------:R-:W-:Y:S02]  /*16200*/  IMAD.MOV.U32 R10, RZ, RZ, R25 ;  /* 0x000000ffff0a7224 */ /* 0x000fe400078e0019 */
[----:B------:R-:W-:Y:S01]  /*16210*/  IMAD.MOV.U32 R20, RZ, RZ, R29 ;  /* 0x000000ffff147224 */ /* 0x000fe200078e001d */
[----:B--2---:R-:W-:-:S13]  /*16220*/  ISETP.GT.AND P0, PT, R26, R2, PT ;  /* 0x000000021a00720c */ /* 0x004fda0003f04270 */
[----:B-1----:R-:W-:Y:S05]  /*16230*/  @P0 BRA `(.L_x_1216) ;  /* 0xfffffff000400947 */ /* 0x002fea000383ffff */
.L_x_1203:
[----:B------:R-:W-:Y:S05]  /*16240*/  BSYNC B0 ;  /* 0x0000000000007941 */ /* 0x000fea0003800000 */
.L_x_1202:
[----:B------:R-:W1:Y:S01]  /*16250*/  S2R R2, SR_TID.X ;  /* 0x0000000000027919 */ /* 0x000e620000002100 */
[----:B------:R-:W-:Y:S01]  /*16260*/  BSSY B0, `(.L_x_1217) ;  /* 0x0000010000007945 */ /* 0x000fe20003800000 */
[----:B-1----:R-:W-:-:S04]  /*16270*/  LOP3.LUT R2, R2, 0x7f, RZ, 0xc0, !PT ;  /* 0x0000007f02027812 */ /* 0x002fc800078ec0ff */
[----:B------:R-:W-:-:S13]  /*16280*/  ISETP.NE.AND P0, PT, R2, RZ, PT ;  /* 0x000000ff0200720c */ /* 0x000fda0003f05270 */
[----:B------:R-:W-:Y:S05]  /*16290*/  @P0 BRA `(.L_x_1218) ;  /* 0x0000000000300947 */ /* 0x000fea0003800000 */
[----:B0-----:R-:W0:Y:S01]  /*162a0*/  S2R R5, SR_LANEID ;  /* 0x0000000000057919 */ /* 0x001e220000000000 */
[----:B------:R-:W-:Y:S01]  /*162b0*/  VOTEU.ANY UR4, UPT, PT ;  /* 0x0000000000047886 */ /* 0x000fe200038e0100 */
[----:B------:R-:W1:Y:S01]  /*162c0*/  LDC.64 R2, c[0x0][0xc60] ;  /* 0x00031800ff027b82 */ /* 0x000e620000000a00 */
[----:B------:R-:W0:Y:S02]  /*162d0*/  FLO.U32 R0, UR4 ;  /* 0x0000000400007d00 */ /* 0x000e2400080e0000 */
[----:B0-----:R-:W-:-:S06]  /*162e0*/  ISETP.EQ.U32.AND P0, PT, R0, R5, PT ;  /* 0x000000050000720c */ /* 0x001fcc0003f02070 */
[----:B------:R-:W1:Y:S07]  /*162f0*/  POPC R5, UR4 ;  /* 0x0000000400057d09 */ /* 0x000e6e0008000000 */
[----:B-1----:R-:W2:Y:S01]  /*16300*/  @P0 ATOMG.E.ADD.STRONG.GPU PT, R3, desc[UR54][R2.64], R5 ;  /* 0x00000005020309a8 */ /* 0x002ea200081ee1f6 */
[----:B------:R-:W0:Y:S02]  /*16310*/  S2R R4, SR_LTMASK ;  /* 0x0000000000047919 */ /* 0x000e240000003900 */
[----:B0-----:R-:W-:-:S04]  /*16320*/  LOP3.LUT R4, R4, UR4, RZ, 0xc0, !PT ;  /* 0x0000000404047c12 */ /* 0x001fc8000f8ec0ff */
[----:B------:R-:W0:Y:S01]  /*16330*/  POPC R7, R4 ;  /* 0x0000000400077309 */ /* 0x000e220000000000 */
[----:B--2---:R-:W0:Y:S02]  /*16340*/  SHFL.IDX PT, R0, R3, R0, 0x1f ;  /* 0x00001f0003007589 */ /* 0x004e2400000e0000 */
[----:B0-----:R-:W-:-:S07]  /*16350*/  IADD3 R16, R0, UR37, R7 ;  /* 0x0000002500107c10 */ /* 0x001fce000fffe007 */
.L_x_1218:
[----:B------:R-:W-:Y:S05]  /*16360*/  BSYNC B0 ;  /* 0x0000000000007941 */ /* 0x000fea0003800000 */
.L_x_1217:
[----:B------:R-:W-:-:S05]  /*16370*/  IMAD.U32 R0, RZ, RZ, UR36 ;  /* 0x00000024ff007e24 */ /* 0x000fca000f8e00ff */
[----:B------:R-:W-:-:S13]  /*16380*/  ISETP.NE.AND P0, PT, R0, 0x3, PT ;  /* 0x000000030000780c */ /* 0x000fda0003f05270 */
[----:B------:R-:W-:Y:S05]  /*16390*/  @!P0 BRA `(.L_x_1219) ;  /* 0x0000000000048947 */ /* 0x000fea0003800000 */
[----:B------:R-:W-:Y:S01]  /*163a0*/  BPT.TRAP 0x1 ;  /* 0x000000040000795c */ /* 0x000fe20000300000 */
.L_x_1219:
[----:B------:R-:W2:Y:S01]  /*163b0*/  LDL.LU R2, [R1+0xc] ;  /* 0x00000c0001027983 */ /* 0x000ea20000300800 */
[----:B------:R-:W-:Y:S01]  /*163c0*/  IMAD R0, R25, 0x8, R22 ;  /* 0x0000000819007824 */ /* 0x000fe200078e0216 */
[----:B------:R-:W-:Y:S01]  /*163d0*/  SHF.L.U32 R3, R29, 0x1f, RZ ;  /* 0x0000001f1d037819 */ /* 0x000fe200000006ff */
[----:B------:R-:W-:Y:S03]  /*163e0*/  BSSY B0, `(.L_x_1220) ;  /* 0x0000004000007945 */ /* 0x000fe60003800000 */
[----:B------:R-:W1:Y:S01]  /*163f0*/  SYNCS.PHASECHK.TRANS64.TRYWAIT P0, [R0+URZ+0x2d860], R3 ;  /* 0x02d86003000075a7 */ /* 0x000e62000800017f */
[----:B--2---:R-:W-:Y:S01]  /*16400*/  IMAD R6, R26, -0x80, R2 ;  /* 0xffffff801a067824 */ /* 0x004fe200078e0202 */
[----:B-1----:R-:W-:Y:S06]  /*16410*/  @!P0 BRA `(.L_x_1221) ;  /* 0x0000003000c48947 */ /* 0x002fec0003800000 */
.L_x_1303:
[----:B------:R-:W-:Y:S05]  /*16420*/  BSYNC B0 ;  /* 0x0000000000007941 */ /* 0x000fea0003800000 */
.L_x_1220:
[----:B------:R-:W0:Y:S01]  /*16430*/  S2R R2, SR_TID.X ;  /* 0x0000000000027919 */ /* 0x000e220000002100 */
[----:B------:R-:W-:Y:S01]  /*16440*/  UMOV UR4, 0xffffffff ;  /* 0xffffffff00047882 */ /* 0x000fe20000000000 */
[----:B------:R-:W2:Y:S01]  /*16450*/  S2R R7, SR_TID.X ;  /* 0x0000000000077919 */ /* 0x000ea20000002100 */
[----:B0-----:R-:W-:Y:S01]  /*16460*/  LOP3.LUT R5, R2, 0x7f, RZ, 0xc0, !PT ;  /* 0x0000007f02057812 */ /* 0x001fe200078ec0ff */
[----:B--2---:R-:W-:-:S03]  /*16470*/  IMAD.SHL.U32 R2, R7, 0x8, RZ ;  /* 0x0000000807027824 */ /* 0x004fc600078e00ff */
[----:B------:R-:W-:Y:S01]  /*16480*/  SHF.R.U32.HI R5, RZ, 0x2, R5 ;  /* 0x00000002ff057819 */ /* 0x000fe20000011605 */
[----:B------:R-:W-:Y:S01]  /*16490*/  IMAD.SHL.U32 R4, R7, 0x8, RZ ;  /* 0x0000000807047824 */ /* 0x000fe200078e00ff */
[----:B------:R-:W-:-:S03]  /*164a0*/  LOP3.LUT R2, R2, 0xd8, RZ, 0xc0, !PT ;  /* 0x000000d802027812 */ /* 0x000fc600078ec0ff */
[----:B------:R-:W-:Y:S01]  /*164b0*/  IMAD.IADD R6, R6, 0x1, -R5 ;  /* 0x0000000106067824 */ /* 0x000fe200078e0a05 */
        /* <DEDUP_REMOVED lines=47> */
.L_x_1313:
        /* <DEDUP_REMOVED lines=13> */
.L_x_1223:
        /* <DEDUP_REMOVED lines=11> */
.L_x_1224:
[----:B------:R-:W-:Y:S01]  /*16930*/  VIADD R25, R25, 0x1 ;  /* 0x0000000119197836 */ /* 0x000fe20000000000 */
[----:B------:R0:W-:Y:S04]  /*16940*/  SYNCS.ARRIVE.TRANS64.A1T0 RZ, [R0+URZ+0x2d850], RZ ;  /* 0x02d850ff00ff79a7 */ /* 0x0001e8000810003f */
[----:B------:R-:W-:-:S04]  /*16950*/  ISETP.NE.AND P0, PT, R25, 0x2, PT ;  /* 0x000000021900780c */ /* 0x000fc80003f05270 */
[----:B0-----:R-:W-:Y:S02]  /*16960*/  SEL R0, RZ, 0x1, P0 ;  /* 0x00000001ff007807 */ /* 0x001fe40000000000 */
[----:B------:R-:W-:Y:S02]  /*16970*/  SEL R25, R25, RZ, P0 ;  /* 0x000000ff19197207 */ /* 0x000fe40000000000 */
[----:B------:R-:W-:-:S07]  /*16980*/  LOP3.LUT R29, R29, R0, RZ, 0x3c, !PT ;  /* 0x000000001d1d7212 */ /* 0x000fce00078e3cff */
.L_x_1183:
[----:B------:R-:W-:Y:S05]  /*16990*/  BSYNC B7 ;  /* 0x0000000000077941 */ /* 0x000fea0003800000 */
.L_x_1181:
        /* <DEDUP_REMOVED lines=8> */
[----:B------:R2:W3:Y:S01]  /*16a20*/  LDS.128 R16, [R22+0x2d8d0] ;  /* 0x02d8d00016107984 */ /* 0x0004e20000000c00 */
[----:B------:R-:W-:Y:S06]  /*16a30*/  BAR.ARV 0x4, 0x200 ;  /* 0x0108000000007b1d */ /* 0x000fec0000002000 */
[----:B------:R-:W-:Y:S05]  /*16a40*/  BRA `(.L_x_1226) ;  /* 0x0000000800cc7947 */ /* 0x000fea0003800000 */
.L_x_1225:
[----:B------:R-:W1:Y:S01]  /*16a50*/  S2R R0, SR_TID.X ;  /* 0x0000000000007919 */ /* 0x000e620000002100 */
[----:B------:R-:W-:Y:S01]  /*16a60*/  UMOV UR4, 0xffffffff ;  /* 0xffffffff00047882 */ /* 0x000fe20000000000 */
[----:B-1----:R-:W-:-:S04]  /*16a70*/  LOP3.LUT R7, R0, 0x1f, RZ, 0xc0, !PT ;  /* 0x0000001f00077812 */ /* 0x002fc800078ec0ff */
[----:B------:R-:W-:Y:S01]  /*16a80*/  ISETP.NE.AND P0, PT, R7, 0x1f, PT ;  /* 0x0000001f0700780c */ /* 0x000fe20003f05270 */
[----:B------:R-:W-:-:S12]  /*16a90*/  BRA.DIV UR4, `(.L_x_1227) ;  /* 0x0000003204a87947 */ /* 0x000fd8000b800000 */
[----:B------:R-:W-:Y:S01]  /*16aa0*/  IMAD.IADD R5, R19, 0x1, R7 ;  /* 0x0000000113057824 */ /* 0x000fe200078e0207 */
[----:B------:R-:W-:-:S04]  /*16ab0*/  ULDC UR4, c[0x0][0xc3c] ;  /* 0x00030f0000047ab9 */ /* 0x000fc80000000800 */
[----:B------:R-:W-:-:S13]  /*16ac0*/  ISETP.GE.OR P1, PT, R5, UR4, !P0 ;  /* 0x0000000405007c0c */ /* 0x000fda000c726670 */
[----:B------:R-:W1:Y:S02]  /*16ad0*/  @!P1 LDC.64 R2, c[0x0][0xc80] ;  /* 0x00032000ff029b82 */ /* 0x000e640000000a00 */
[----:B-1----:R-:W-:-:S06]  /*16ae0*/  @!P1 IMAD.WIDE R2, R5, 0x4, R2 ;  /* 0x0000000405029825 */ /* 0x002fcc00078e0202 */
[----:B------:R1:W2:Y:S01]  /*16af0*/  @!P1 LDG.E R3, desc[UR54][R2.64] ;  /* 0x0000003602039981 */ /* 0x0002a2000c1e1900 */
[C---:B------:R-:W-:Y:S02]  /*16b00*/  ISETP.GE.U32.AND P2, PT, R7.reuse, 0x2, PT ;  /* 0x000000020700780c */ /* 0x040fe40003f46070 */
[C---:B------:R-:W-:Y:S01]  /*16b10*/  ISETP.GE.U32.AND P3, PT, R7.reuse, 0x4, PT ;  /* 0x000000040700780c */ /* 0x040fe20003f66070 */
[----:B------:R-:W-:Y:S01]  /*16b20*/  SHFL.IDX PT, R0, R16, RZ, 0x1f ;  /* 0x00001fff10007589 */ /* 0x000fe200000e0000 */
[C---:B------:R-:W-:Y:S02]  /*16b30*/  ISETP.GE.U32.AND P4, PT, R7.reuse, 0x8, PT ;  /* 0x000000080700780c */ /* 0x040fe40003f86070 */
[C---:B------:R-:W-:Y:S01]  /*16b40*/  ISETP.GE.U32.AND P5, PT, R7.reuse, 0x10, PT ;  /* 0x000000100700780c */ /* 0x040fe20003fa6070 */
[----:B------:R-:W-:Y:S01]  /*16b50*/  SHFL.IDX PT, R16, R16, 0x1, 0x1f ;  /* 0x00201f0010107f89 */ /* 0x000fe200000e0000 */
[----:B-1----:R-:W-:Y:S02]  /*16b60*/  IMAD.MOV.U32 R2, RZ, RZ, RZ ;  /* 0x000000ffff027224 */ /* 0x002fe400078e00ff */
[----:B--2---:R-:W-:Y:S01]  /*16b70*/  @!P1 IMAD.MOV.U32 R2, RZ, RZ, R3 ;  /* 0x000000ffff029224 */ /* 0x004fe200078e0003 */
[----:B------:R-:W-:-:S04]  /*16b80*/  ISETP.NE.AND P1, PT, R7, RZ, PT ;  /* 0x000000ff0700720c */ /* 0x000fc80003f25270 */
[----:B------:R-:W1:Y:S02]  /*16b90*/  SHFL.UP PT, R14, R2, 0x1, RZ ;  /* 0x04200000020e7989 */ /* 0x000e6400000e00ff */
[----:B-1----:R-:W-:-:S05]  /*16ba0*/  SEL R5, R14, RZ, P1 ;  /* 0x000000ff0e057207 */ /* 0x002fca0000800000 */
[----:B------:R-:W-:-:S05]  /*16bb0*/  IMAD.IADD R4, R2, 0x1, R5 ;  /* 0x0000000102047824 */ /* 0x000fca00078e0205 */
        /* <DEDUP_REMOVED lines=12> */
[----:B------:R1:W2:Y:S02]  /*16c80*/  SHFL.IDX PT, R14, R3, 0x1f, 0x1f ;  /* 0x03e01f00030e7f89 */ /* 0x0002a400000e0000 */
.L_x_1323:
[----:B------:R-:W-:Y:S02]  /*16c90*/  ULDC UR4, c[0x0][0xc38] ;  /* 0x00030e0000047ab9 */ /* 0x000fe40000000800 */
[----:B------:R-:W-:-:S04]  /*16ca0*/  IMAD.U32 R4, RZ, RZ, UR4 ;  /* 0x00000004ff047e24 */ /* 0x000fc8000f8e00ff */
[----:B--2---:R-:W-:-:S04]  /*16cb0*/  IMAD R5, R14, R4, RZ ;  /* 0x000000040e057224 */ /* 0x004fc800078e02ff */
[----:B------:R-:W-:-:S05]  /*16cc0*/  IMAD.IADD R16, R16, 0x1, R5 ;  /* 0x0000000110107824 */ /* 0x000fca00078e0205 */
[----:B------:R-:W-:-:S13]  /*16cd0*/  ISETP.GT.AND P6, PT, R16, R0, PT ;  /* 0x000000001000720c */ /* 0x000fda0003fc4270 */
[----:B------:R-:W-:Y:S05]  /*16ce0*/  @P6 BRA `(.L_x_1228) ;  /* 0x00000000009c6947 */ /* 0x000fea0003800000 */
.L_x_1233:
[----:B------:R-:W2:Y:S01]  /*16cf0*/  LDC R4, c[0x0][0xc3c] ;  /* 0x00030f00ff047b82 */ /* 0x000ea20000000800 */
[----:B------:R-:W-:-:S05]  /*16d00*/  VIADD R19, R19, 0x1f ;  /* 0x0000001f13137836 */ /* 0x000fca0000000000 */
[----:B--2---:R-:W-:-:S13]  /*16d10*/  ISETP.GE.AND P6, PT, R19, R4, PT ;  /* 0x000000041300720c */ /* 0x004fda0003fc6270 */
[----:B------:R-:W-:Y:S05]  /*16d20*/  @P6 BRA `(.L_x_1229) ;  /* 0x0000000400d06947 */ /* 0x000fea0003800000 */
[----:B------:R-:W2:Y:S01]  /*16d30*/  S2R R2, SR_TID.X ;  /* 0x0000000000027919 */ /* 0x000ea20000002100 */
[----:B------:R-:W-:Y:S01]  /*16d40*/  BSSY B0, `(.L_x_1230) ;  /* 0x0000009000007945 */ /* 0x000fe20003800000 */
[----:B--2---:R-:W-:-:S05]  /*16d50*/  LOP3.LUT R2, R2, 0x1f, RZ, 0xc0, !PT ;  /* 0x0000001f02027812 */ /* 0x004fca00078ec0ff */
[----:B------:R-:W-:Y:S02]  /*16d60*/  IMAD.IADD R5, R19, 0x1, R2 ;  /* 0x0000000113057824 */ /* 0x000fe400078e0202 */
[----:B------:R-:W-:-:S03]  /*16d70*/  IMAD.MOV.U32 R2, RZ, RZ, RZ ;  /* 0x000000ffff027224 */ /* 0x000fc600078e00ff */
[----:B------:R-:W-:-:S13]  /*16d80*/  ISETP.GE.OR P6, PT, R5, R4, !P0 ;  /* 0x000000040500720c */ /* 0x000fda00047c6670 */
[----:B------:R-:W-:Y:S05]  /*16d90*/  @P6 BRA `(.L_x_1231) ;  /* 0x00000000000c6947 */ /* 0x000fea0003800000 */
[----:B-1----:R-:W1:Y:S02]  /*16da0*/  LDC.64 R2, c[0x0][0xc80] ;  /* 0x00032000ff027b82 */ /* 0x002e640000000a00 */
[----:B-1----:R-:W-:-:S06]  /*16db0*/  IMAD.WIDE R2, R5, 0x4, R2 ;  /* 0x0000000405027825 */ /* 0x002fcc00078e0202 */
[----:B------:R2:W5:Y:S02]  /*16dc0*/  LDG.E R2, desc[UR54][R2.64] ;  /* 0x0000003602027981 */ /* 0x000564000c1e1900 */
.L_x_1231:
[----:B------:R-:W-:Y:S05]  /*16dd0*/  BSYNC B0 ;  /* 0x0000000000007941 */ /* 0x000fea0003800000 */
.L_x_1230:
[----:B------:R-:W-:-:S03]  /*16de0*/  UMOV UR4, 0xffffffff ;  /* 0xffffffff00047882 */ /* 0x000fc60000000000 */
[----:B------:R-:W-:Y:S05]  /*16df0*/  BRA.DIV UR4, `(.L_x_1232) ;  /* 0x0000003204f47947 */ /* 0x000fea000b800000 */
[----:B-----5:R-:W3:Y:S02]  /*16e00*/  SHFL.UP PT, R14, R2, 0x1, RZ ;  /* 0x04200000020e7989 */ /* 0x020ee400000e00ff */
[----:B---3--:R-:W-:-:S05]  /*16e10*/  SEL R13, R14, RZ, P1 ;  /* 0x000000ff0e0d7207 */ /* 0x008fca0000800000 */
[----:B------:R-:W-:-:S05]  /*16e20*/  IMAD.IADD R13, R2, 0x1, R13 ;  /* 0x00000001020d7824 */ /* 0x000fca00078e020d */
[----:B------:R-:W3:Y:S02]  /*16e30*/  SHFL.UP PT, R14, R13, 0x2, RZ ;  /* 0x044000000d0e7989 */ /* 0x000ee400000e00ff */
[----:B---3--:R-:W-:-:S05]  /*16e40*/  SEL R14, R14, RZ, P2 ;  /* 0x000000ff0e0e7207 */ /* 0x008fca0001000000 */
[----:B-12---:R-:W-:-:S05]  /*16e50*/  IMAD.IADD R3, R13, 0x1, R14 ;  /* 0x000000010d037824 */ /* 0x006fca00078e020e */
        /* <DEDUP_REMOVED lines=10> */
.L_x_1331:
[----:B------:R-:W-:Y:S02]  /*16f00*/  ULDC UR4, c[0x0][0xc38] ;  /* 0x00030e0000047ab9 */ /* 0x000fe40000000800 */
[----:B------:R-:W-:-:S04]  /*16f10*/  IMAD.U32 R4, RZ, RZ, UR4 ;  /* 0x00000004ff047e24 */ /* 0x000fc8000f8e00ff */
[----:B--2---:R-:W-:-:S04]  /*16f20*/  IMAD R5, R14, R4, RZ ;  /* 0x000000040e057224 */ /* 0x004fc800078e02ff */
[----:B------:R-:W-:-:S05]  /*16f30*/  IMAD.IADD R16, R5, 0x1, R16 ;  /* 0x0000000105107824 */ /* 0x000fca00078e0210 */
[----:B------:R-:W-:-:S13]  /*16f40*/  ISETP.GT.AND P6, PT, R16, R0, PT ;  /* 0x000000001000720c */ /* 0x000fda0003fc4270 */
[----:B------:R-:W-:Y:S05]  /*16f50*/  @!P6 BRA `(.L_x_1233) ;  /* 0xfffffffc0064e947 */ /* 0x000fea000383ffff */
.L_x_1228:
[----:B------:R-:W-:Y:S01]  /*16f60*/  IMAD.IADD R16, R16, 0x1, -R5 ;  /* 0x0000000110107824 */ /* 0x000fe200078e0a05 */
[----:B------:R-:W-:-:S03]  /*16f70*/  UMOV UR4, 0xffffffff ;  /* 0xffffffff00047882 */ /* 0x000fc60000000000 */
[----:B------:R-:W-:-:S05]  /*16f80*/  IMAD R5, R3, R4, R16 ;  /* 0x0000000403057224 */ /* 0x000fca00078e0210 */
[----:B------:R-:W-:Y:S01]  /*16f90*/  ISETP.GT.AND P6, PT, R5, R0, PT ;  /* 0x000000000500720c */ /* 0x000fe20003fc4270 */
[----:B------:R-:W-:-:S12]  /*16fa0*/  BRA.DIV UR4, `(.L_x_1234) ;  /* 0x0000003604447947 */ /* 0x000fd8000b800000 */
[----:B------:R-:W-:-:S04]  /*16fb0*/  VOTE.ANY R6, PT, !P6 ;  /* 0x0000000000067806 */ /* 0x000fc800070e0100 */
[----:B------:R-:W2:Y:S02]  /*16fc0*/  POPC R5, R6 ;  /* 0x0000000600057309 */ /* 0x000ea40000000000 */
[----:B--2---:R2:W3:Y:S02]  /*16fd0*/  SHFL.IDX PT, R17, R2, R5, 0x1f ;  /* 0x00001f0502117589 */ /* 0x0044e400000e0000 */
.L_x_1335:
[----:B------:R-:W-:Y:S01]  /*16fe0*/  ISETP.NE.AND P0, PT, R6, RZ, PT ;  /* 0x000000ff0600720c */ /* 0x000fe20003f05270 */
[----:B------:R-:W-:-:S12]  /*16ff0*/  IMAD.MOV.U32 R6, RZ, RZ, RZ ;  /* 0x000000ffff067224 */ /* 0x000fd800078e00ff */
[----:B------:R-:W-:Y:S05]  /*17000*/  @!P0 BRA `(.L_x_1235) ;  /* 0x0000000000108947 */ /* 0x000fea0003800000 */
[----:B------:R-:W-:Y:S01]  /*17010*/  UMOV UR4, 0xffffffff ;  /* 0xffffffff00047882 */ /* 0x000fe20000000000 */
[----:B------:R-:W-:Y:S02]  /*17020*/  VIADD R12, R5, 0xffffffff ;  /* 0xffffffff050c7836 */ /* 0x000fe40000000000 */
[----:B------:R-:W-:Y:S05]  /*17030*/  BRA.DIV UR4, `(.L_x_1236) ;  /* 0x0000003604687947 */ /* 0x000fea000b800000 */
[----:B------:R4:W0:Y:S02]  /*17040*/  SHFL.IDX PT, R6, R3, R12, 0x1f ;  /* 0x00001f0c03067589 */ /* 0x00082400000e0000 */
.L_x_1235:
[----:B-12-4-:R-:W1:Y:S01]  /*17050*/  LDC.64 R2, c[0x0][0xc90] ;  /* 0x00032400ff027b82 */ /* 0x016e620000000a00 */
[----:B------:R-:W-:-:S04]  /*17060*/  IMAD.IADD R19, R5, 0x1, R19 ;  /* 0x0000000105137824 */ /* 0x000fc800078e0213 */
[----:B-1----:R-:W-:-:S05]  /*17070*/  IMAD.WIDE R2, R19, 0x4, R2 ;  /* 0x0000000413027825 */ /* 0x002fca00078e0202 */
[----:B------:R1:W3:Y:S01]  /*17080*/  LDG.E R7, desc[UR54][R2.64] ;  /* 0x0000003602077981 */ /* 0x0002e2000c1e1900 */
[----:B0-----:R-:W-:-:S04]  /*17090*/  IMAD R16, R6, R4, R16 ;  /* 0x0000000406107224 */ /* 0x001fc800078e0210 */
[----:B------:R-:W-:Y:S02]  /*170a0*/  IMAD.IADD R0, R0, 0x1, -R16 ;  /* 0x0000000100007824 */ /* 0x000fe400078e0a10 */
[----:B-1----:R-:W-:Y:S02]  /*170b0*/  IMAD.MOV.U32 R2, RZ, RZ, RZ ;  /* 0x000000ffff027224 */ /* 0x002fe400078e00ff */
[----:B---3--:R-:W-:-:S05]  /*170c0*/  IMAD R5, R17, R7, RZ ;  /* 0x0000000711057224 */ /* 0x008fca00078e02ff */
[-C--:B------:R-:W-:Y:S02]  /*170d0*/  IABS R8, R5.reuse ;  /* 0x0000000500087213 */ /* 0x080fe40000000000 */
[----:B------:R-:W-:Y:S02]  /*170e0*/  IABS R6, R5 ;  /* 0x0000000500067213 */ /* 0x000fe40000000000 */
[----:B------:R-:W0:Y:S03]  /*170f0*/  I2F.RP R9, R8 ;  /* 0x0000000800097306 */ /* 0x000e260000209400 */
[----:B------:R-:W-:-:S05]  /*17100*/  IMAD.MOV R6, RZ, RZ, -R6 ;  /* 0x000000ffff067224 */ /* 0x000fca00078e0a06 */
[----:B0-----:R-:W0:Y:S02]  /*17110*/  MUFU.RCP R9, R9 ;  /* 0x0000000900097308 */ /* 0x001e240000001000 */
[----:B0-----:R-:W-:-:S06]  /*17120*/  VIADD R10, R9, 0xffffffe ;  /* 0x0ffffffe090a7836 */ /* 0x001fcc0000000000 */
[----:B------:R-:W0:Y:S02]  /*17130*/  F2I.FTZ.U32.TRUNC.NTZ R3, R10 ;  /* 0x0000000a00037305 */ /* 0x000e24000021f000 */
[----:B0-----:R-:W-:-:S04]  /*17140*/  IMAD.MOV R11, RZ, RZ, -R3 ;  /* 0x000000ffff0b7224 */ /* 0x001fc800078e0a03 */
[----:B------:R-:W-:-:S04]  /*17150*/  IMAD R11, R11, R8, RZ ;  /* 0x000000080b0b7224 */ /* 0x000fc800078e02ff */
[----:B------:R-:W-:Y:S01]  /*17160*/  IMAD.HI.U32 R2, R3, R11, R2 ;  /* 0x0000000b03027227 */ /* 0x000fe200078e0002 */
[----:B------:R-:W-:-:S05]  /*17170*/  IABS R3, R0 ;  /* 0x0000000000037213 */ /* 0x000fca0000000000 */
        /* <DEDUP_REMOVED lines=17> */
[----:B------:R-:W-:-:S04]  /*17290*/  VIADDMNMX R4, R3, R4, R7, PT ;  /* 0x0000000403047246 */ /* 0x000fc80003800107 */
[----:B------:R-:W-:-:S04]  /*172a0*/  IABS R7, R4 ;  /* 0x0000000400077213 */ /* 0x000fc80000000000 */
[----:B------:R-:W0:Y:S08]  /*172b0*/  I2F.RP R8, R7 ;  /* 0x0000000700087306 */ /* 0x000e300000209400 */
[----:B0-----:R-:W0:Y:S02]  /*172c0*/  MUFU.RCP R8, R8 ;  /* 0x0000000800087308 */ /* 0x001e240000001000 */
[----:B0-----:R-:W-:-:S06]  /*172d0*/  VIADD R3, R8, 0xffffffe ;  /* 0x0ffffffe08037836 */ /* 0x001fcc0000000000 */
[----:B------:R-:W0:Y:S02]  /*172e0*/  F2I.FTZ.U32.TRUNC.NTZ R3, R3 ;  /* 0x0000000300037305 */ /* 0x000e24000021f000 */
[----:B0-----:R-:W-:-:S04]  /*172f0*/  IMAD.MOV R0, RZ, RZ, -R3 ;  /* 0x000000ffff007224 */ /* 0x001fc800078e0a03 */
[----:B------:R-:W-:Y:S01]  /*17300*/  IMAD R9, R0, R7, RZ ;  /* 0x0000000700097224 */ /* 0x000fe200078e02ff */
[----:B------:R-:W-:-:S03]  /*17310*/  IABS R0, R4 ;  /* 0x0000000400007213 */ /* 0x000fc60000000000 */
[----:B------:R-:W-:Y:S01]  /*17320*/  IMAD.HI.U32 R2, R3, R9, R2 ;  /* 0x0000000903027227 */ /* 0x000fe200078e0002 */
        /* <DEDUP_REMOVED lines=9> */
[C---:B------:R-:W-:Y:S01]  /*173c0*/  LOP3.LUT R0, R5.reuse, R4, RZ, 0x3c, !PT ;  /* 0x0000000405007212 */ /* 0x040fe200078e3cff */
[----:B------:R-:W-:-:S03]  /*173d0*/  IMAD.IADD R5, R5, 0x1, R6 ;  /* 0x0000000105057824 */ /* 0x000fc600078e0206 */
[----:B------:R-:W-:-:S07]  /*173e0*/  ISETP.GE.AND P2, PT, R0, RZ, PT ;  /* 0x000000ff0000720c */ /* 0x000fce0003f46270 */
[----:B------:R-:W-:-:S06]  /*173f0*/  @P0 VIADD R2, R2, 0x1 ;  /* 0x0000000102020836 */ /* 0x000fcc0000000000 */
[----:B------:R-:W-:Y:S01]  /*17400*/  @!P2 IMAD.MOV R2, RZ, RZ, -R2 ;  /* 0x000000ffff02a224 */ /* 0x000fe200078e0a02 */
[----:B------:R-:W-:Y:S01]  /*17410*/  @!P1 LOP3.LUT R2, RZ, R4, RZ, 0x33, !PT ;  /* 0x00000004ff029212 */ /* 0x000fe200078e33ff */
[----:B------:R-:W-:-:S04]  /*17420*/  IMAD.MOV R4, RZ, RZ, -R4 ;  /* 0x000000ffff047224 */ /* 0x000fc800078e0a04 */
[----:B------:R-:W-:Y:S01]  /*17430*/  IMAD R18, R2, R4, R5 ;  /* 0x0000000402127224 */ /* 0x000fe200078e0205 */
[----:B------:R-:W-:-:S05]  /*17440*/  LOP3.LUT R2, RZ, R2, RZ, 0x33, !PT ;  /* 0x00000002ff027212 */ /* 0x000fca00078e33ff */
[----:B------:R-:W-:Y:S01]  /*17450*/  IMAD.IADD R17, R17, 0x1, R2 ;  /* 0x0000000111117824 */ /* 0x000fe200078e0202 */
[----:B------:R-:W-:Y:S06]  /*17460*/  BRA `(.L_x_1237) ;  /* 0x00000000001c7947 */ /* 0x000fec0003800000 */
.L_x_1229:
[----:B------:R-:W-:Y:S01]  /*17470*/  UMOV UR4, URZ ;  /* 0x0000003f00047c82 */ /* 0x000fe20008000000 */
[----:B------:R-:W-:Y:S01]  /*17480*/  UMOV UR5, URZ ;  /* 0x0000003f00057c82 */ /* 0x000fe20008000000 */
[----:B------:R-:W-:Y:S01]  /*17490*/  ULDC UR6, c[0x0][0xc3c] ;  /* 0x00030f0000067ab9 */ /* 0x000fe20000000800 */
[----:B------:R-:W-:Y:S02]  /*174a0*/  IMAD.MOV.U32 R16, RZ, RZ, R0 ;  /* 0x000000ffff107224 */ /* 0x000fe400078e0000 */
[----:B------:R-:W-:Y:S02]  /*174b0*/  IMAD.U32 R17, RZ, RZ, UR4 ;  /* 0x00000004ff117e24 */ /* 0x000fe4000f8e00ff */
[----:B------:R-:W-:Y:S02]  /*174c0*/  IMAD.U32 R18, RZ, RZ, UR5 ;  /* 0x00000005ff127e24 */ /* 0x000fe4000f8e00ff */
[----:B------:R-:W-:-:S07]  /*174d0*/  IMAD.U32 R19, RZ, RZ, UR6 ;  /* 0x00000006ff137e24 */ /* 0x000fce000f8e00ff */
.L_x_1237:
[----:B------:R-:W2:Y:S01]  /*174e0*/  S2R R0, SR_TID.X ;  /* 0x0000000000007919 */ /* 0x000ea20000002100 */
[----:B------:R-:W-:Y:S05]  /*174f0*/  WARPSYNC.ALL ;  /* 0x0000000000007948 */ /* 0x000fea0003800000 */
[----:B------:R-:W-:Y:S01]  /*17500*/  BAR.SYNC.DEFER_BLOCKING 0x4, 0x200 ;  /* 0x0108000000007b1d */ /* 0x000fe20000010000 */
[----:B--2---:R-:W-:-:S04]  /*17510*/  LOP3.LUT R0, R0, 0x1f, RZ, 0xc0, !PT ;  /* 0x0000001f00007812 */ /* 0x004fc800078ec0ff */
[----:B------:R-:W-:-:S13]  /*17520*/  ISETP.NE.AND P0, PT, R0, RZ, PT ;  /* 0x000000ff0000720c */ /* 0x000fda0003f05270 */
[----:B-1----:R-:W1:Y:S01]  /*17530*/  @!P0 S2R R3, SR_CgaCtaId ;  /* 0x0000000000038919 */ /* 0x002e620000008800 */
[----:B------:R-:W-:-:S04]  /*17540*/  @!P0 MOV R0, 0x400 ;  /* 0x0000040000008802 */ /* 0x000fc80000000f00 */
[----:B-1----:R-:W-:-:S05]  /*17550*/  @!P0 LEA R22, R3, R0, 0x18 ;  /* 0x0000000003168211 */ /* 0x002fca00078ec0ff */
[----:B------:R1:W-:Y:S01]  /*17560*/  @!P0 STS.128 [R22+0x2d8d0], R16 ;  /* 0x02d8d01016008388 */ /* 0x0003e20000000c00 */
[----:B------:R-:W-:Y:S06]  /*17570*/  BAR.ARV 0x5, 0x200 ;  /* 0x0148000000007b1d */ /* 0x000fec0000002000 */
.L_x_1226:
[----:B------:R-:W-:Y:S02]  /*17580*/  ULDC UR4, c[0x0][0xc3c] ;  /* 0x00030f0000047ab9 */ /* 0x000fe40000000800 */
[----:B---3--:R-:W-:-:S13]  /*17590*/  ISETP.GE.AND P0, PT, R19, UR4, PT ;  /* 0x0000000413007c0c */ /* 0x008fda000bf06270 */
[----:B------:R-:W-:Y:S05]  /*175a0*/  @!P0 BRA `(.L_x_1238) ;  /* 0xffffffb4008c8947 */ /* 0x000fea000383ffff */
[----:B------:R-:W-:Y:S05]  /*175b0*/  BSYNC B8 ;  /* 0x0000000000087941 */ /* 0x000fea0003800000 */
.L_x_1169:
[----:B0-----:R-:W3:Y:S01]  /*175c0*/  LDL.LU R0, [R1+0x2c] ;  /* 0x00002c0001007983 */ /* 0x001ee20000300800 */
[----:B------:R-:W-:Y:S01]  /*175d0*/  BSSY B0, `(.L_x_1239) ;  /* 0x000000b000007945 */ /* 0x000fe20003800000 */
[----:B------:R-:W0:Y:S01]  /*175e0*/  S2R R5, SR_CgaCtaId ;  /* 0x0000000000057919 */ /* 0x000e220000008800 */
[----:B---3--:R-:W-:-:S05]  /*175f0*/  VIADD R0, R0, 0x1 ;  /* 0x0000000100007836 */ /* 0x008fca0000000000 */
        /* <DEDUP_REMOVED lines=8> */
.L_x_1338:
[----:B------:R-:W-:Y:S05]  /*17680*/  BSYNC B0 ;  /* 0x0000000000007941 */ /* 0x000fea0003800000 */
.L_x_1239:
[----:B------:R-:W-:-:S03]  /*17690*/  UMOV UR4, 0xffffffff ;  /* 0xffffffff00047882 */ /* 0x000fc60000000000 */
[----:B------:R-:W-:Y:S05]  /*176a0*/  BRA.DIV UR4, `(.L_x_1241) ;  /* 0x0000003204087947 */ /* 0x000fea000b800000 */
[----:B0-----:R-:W0:Y:S02]  /*176b0*/  S2R R0, SR_TID.X ;  /* 0x0000000000007919 */ /* 0x001e240000002100 */
[----:B0-----:R-:W-:-:S04]  /*176c0*/  SHF.R.U32.HI R0, RZ, 0x5, R0 ;  /* 0x00000005ff007819 */ /* 0x001fc80000011600 */
[----:B------:R-:W-:-:S05]  /*176d0*/  LOP3.LUT R0, R0, 0x3, RZ, 0xc0, !PT ;  /* 0x0000000300007812 */ /* 0x000fca00078ec0ff */
[----:B------:R0:W3:Y:S02]  /*176e0*/  SHFL.IDX PT, R14, R0, RZ, 0x1f ;  /* 0x00001fff000e7589 */ /* 0x0000e400000e0000 */
.L_x_1341:
[----:B---3--:R-:W-:Y:S01]  /*176f0*/  ISETP.NE.AND P0, PT, R14, RZ, PT ;  /* 0x000000ff0e00720c */ /* 0x008fe20003f05270 */
[----:B------:R-:W-:-:S12]  /*17700*/  BSSY B0, `(.L_x_1242) ;  /* 0x0000024000007945 */ /* 0x000fd80003800000 */
[----:B------:R-:W-:Y:S05]  /*17710*/  @P0 BRA `(.L_x_1243) ;  /* 0x0000000000880947 */ /* 0x000fea0003800000 */
[----:B------:R-:W-:-:S03]  /*17720*/  UMOV UR4, 0xffffffff ;  /* 0xffffffff00047882 */ /* 0x000fc60000000000 */
[----:B------:R-:W-:Y:S05]  /*17730*/  BRA.DIV UR4, `(.L_x_1244) ;  /* 0x0000003204187947 */ /* 0x000fea000b800000 */
[----:B------:R-:W-:-:S13]  /*17740*/  ELECT P6, URZ, PT ;  /* 0x00000000003f782f */ /* 0x000fda00038c0000 */
.L_x_1344:
[----:B------:R-:W-:Y:S05]  /*17750*/  @!P6 BRA `(.L_x_1243) ;  /* 0x000000000078e947 */ /* 0x000fea0003800000 */
[----:B------:R-:W-:-:S06]  /*17760*/  ULOP3.LUT UR4, UR43, 0x2, URZ, 0xfc, !UPT ;  /* 0x000000022b047892 */ /* 0x000fcc000f8efc3f */
[----:B0-----:R-:W-:-:S05]  /*17770*/  IMAD.U32 R0, RZ, RZ, UR4 ;  /* 0x00000004ff007e24 */ /* 0x001fca000f8e00ff */
[----:B------:R-:W-:-:S13]  /*17780*/  ISETP.NE.AND P0, PT, R0, 0x3, PT ;  /* 0x000000030000780c */ /* 0x000fda0003f05270 */
[----:B------:R-:W-:Y:S05]  /*17790*/  @!P0 BRA `(.L_x_1245) ;  /* 0x0000000000048947 */ /* 0x000fea0003800000 */
[----:B------:R-:W-:Y:S01]  /*177a0*/  BPT.TRAP 0x1 ;  /* 0x000000040000795c */ /* 0x000fe20000300000 */
.L_x_1245:
[----:B------:R-:W-:Y:S01]  /*177b0*/  IMAD R3, R25, 0x8, R5 ;  /* 0x0000000819037824 */ /* 0x000fe200078e0205 */
[----:B------:R-:W-:Y:S01]  /*177c0*/  SHF.L.U32 R2, R29, 0x1f, RZ ;  /* 0x0000001f1d027819 */ /* 0x000fe200000006ff */
[----:B------:R-:W-:-:S03]  /*177d0*/  VIADD R25, R25, 0x1 ;  /* 0x0000000119197836 */ /* 0x000fc60000000000 */
[----:B------:R-:W0:Y:S02]  /*177e0*/  SYNCS.PHASECHK.TRANS64.TRYWAIT P1, [R3+URZ+0x2d840], R2 ;  /* 0x02d84002030075a7 */ /* 0x000e24000802017f */
[----:B------:R-:W-:-:S04]  /*177f0*/  ISETP.NE.AND P2, PT, R25, 0x2, PT ;  /* 0x000000021900780c */ /* 0x000fc80003f45270 */
[----:B------:R-:W-:Y:S01]  /*17800*/  SEL R0, RZ, 0x1, P2 ;  /* 0x00000001ff007807 */ /* 0x000fe20001000000 */
[----:B0-----:R-:W-:Y:S08]  /*17810*/  @!P1 BRA `(.L_x_1246) ;  /* 0x0000003000009947 */ /* 0x001ff00003800000 */
.L_x_1345:
[----:B------:R-:W-:Y:S02]  /*17820*/  SEL R25, R25, RZ, P2 ;  /* 0x000000ff19197207 */ /* 0x000fe40001000000 */
[----:B------:R-:W-:Y:S01]  /*17830*/  LOP3.LUT R0, R29, R0, RZ, 0x3c, !PT ;  /* 0x000000001d007212 */ /* 0x000fe200078e3cff */
[----:B------:R-:W-:Y:S06]  /*17840*/  @!P0 BRA `(.L_x_1247) ;  /* 0x0000000000048947 */ /* 0x000fec0003800000 */
[----:B------:R-:W-:Y:S01]  /*17850*/  BPT.TRAP 0x1 ;  /* 0x000000040000795c */ /* 0x000fe20000300000 */
.L_x_1247:
[----:B------:R-:W-:Y:S01]  /*17860*/  IMAD R25, R25, 0x8, R5 ;  /* 0x0000000819197824 */ /* 0x000fe200078e0205 */
[----:B------:R-:W-:-:S04]  /*17870*/  SHF.L.U32 R0, R0, 0x1f, RZ ;  /* 0x0000001f00007819 */ /* 0x000fc800000006ff */
[----:B------:R-:W3:Y:S02]  /*17880*/  SYNCS.PHASECHK.TRANS64.TRYWAIT P1, [R25+URZ+0x2d840], R0 ;  /* 0x02d84000190075a7 */ /* 0x000ee4000802017f */
[----:B---3--:R-:W-:Y:S05]  /*17890*/  @!P1 BRA `(.L_x_1248) ;  /* 0x0000002c00f49947 */ /* 0x008fea0003800000 */
.L_x_1346:
[----:B------:R-:W-:Y:S05]  /*178a0*/  @!P0 BRA `(.L_x_1249) ;  /* 0x0000000000048947 */ /* 0x000fea0003800000 */
[----:B------:R-:W-:Y:S01]  /*178b0*/  BPT.TRAP 0x1 ;  /* 0x000000040000795c */ /* 0x000fe20000300000 */
.L_x_1249:
[----:B------:R-:W4:Y:S02]  /*178c0*/  SYNCS.PHASECHK.TRANS64.TRYWAIT P1, [R3+URZ+0x2d860], R2 ;  /* 0x02d86002030075a7 */ /* 0x000f24000802017f */
[----:B----4-:R-:W-:Y:S05]  /*178d0*/  @!P1 BRA `(.L_x_1250) ;  /* 0x0000002c00f89947 */ /* 0x010fea0003800000 */
.L_x_1347:
[----:B------:R-:W-:Y:S05]  /*178e0*/  @!P0 BRA `(.L_x_1251) ;  /* 0x0000000000048947 */ /* 0x000fea0003800000 */
[----:B------:R-:W-:Y:S01]  /*178f0*/  BPT.TRAP 0x1 ;  /* 0x000000040000795c */ /* 0x000fe20000300000 */
.L_x_1251:
[----:B------:R0:W0:Y:S02]  /*17900*/  SYNCS.PHASECHK.TRANS64.TRYWAIT P0, [R25+URZ+0x2d860], R0 ;  /* 0x02d86000190075a7 */ /* 0x000024000800017f */
[----:B0-----:R-:W-:Y:S05]  /*17910*/  @!P0 NANOSLEEP.SYNCS 0x989680 ;  /* 0x009896800000895d */ /* 0x001fea0003900000 */
[----:B------:R-:W0:Y:S02]  /*17920*/  @!P0 SYNCS.PHASECHK.TRANS64 P0, [R25+URZ+0x2d860], R0 ;  /* 0x02d86000190085a7 */ /* 0x000e24000800007f */
[----:B0-----:R-:W-:Y:S05]  /*17930*/  @!P0 BRA `(.L_x_1251) ;  /* 0xfffffffc00f08947 */ /* 0x001fea000383ffff */
.L_x_1243:
[----:B------:R-:W-:Y:S05]  /*17940*/  BSYNC B0 ;  /* 0x0000000000007941 */ /* 0x000fea0003800000 */
.L_x_1242:
[----:B------:R-:W-:Y:S05]  /*17950*/  EXIT ;  /* 0x000000000000794d */ /* 0x000fea0003800000 */
.L_x_1071:
[----:B0-----:R-:W-:-:S04]  /*17960*/  IMAD.U32 R3, RZ, RZ, UR41 ;  /* 0x00000029ff037e24 */ /* 0x001fc8000f8e00ff */
[----:B------:R0:W1:Y:S03]  /*17970*/  SYNCS.PHASECHK.TRANS64.TRYWAIT P1, [R3+URZ+0x2d800], R0 ;  /* 0x02d80000030075a7 */ /* 0x000066000802017f */
[----:B-1----:R-:W-:Y:S05]  /*17980*/  @!P1 NANOSLEEP.SYNCS 0x989680 ;  /* 0x009896800000995d */ /* 0x002fea0003900000 */
[----:B------:R-:W1:Y:S02]  /*17990*/  @!P1 SYNCS.PHASECHK.TRANS64 P1, [R3+URZ+0x2d800], R0 ;  /* 0x02d80000030095a7 */ /* 0x000e64000802007f */
[----:B-1----:R-:W-:Y:S05]  /*179a0*/  @!P1 BRA `(.L_x_1071) ;  /* 0xfffffffc00ec9947 */ /* 0x002fea000383ffff */
[----:B------:R-:W-:Y:S05]  /*179b0*/  BRA `(.L_x_1252) ;  /* 0xfffffea000a47947 */ /* 0x000fea000383ffff */
.L_x_1075:
[----:B-1----:R1:W2:Y:S02]  /*179c0*/  SYNCS.PHASECHK.TRANS64.TRYWAIT P1, [R6+URZ+0x2d830], R3 ;  /* 0x02d83003060075a7 */ /* 0x0022a4000802017f */
[----:B--2---:R-:W-:Y:S05]  /*179d0*/  @!P1 NANOSLEEP.SYNCS 0x989680 ;  /* 0x009896800000995d */ /* 0x004fea0003900000 */
[----:B------:R-:W2:Y:S02]  /*179e0*/  @!P1 SYNCS.PHASECHK.TRANS64 P1, [R6+URZ+0x2d830], R3 ;  /* 0x02d83003060095a7 */ /* 0x000ea4000802007f */
[----:B--2---:R-:W-:Y:S05]  /*179f0*/  @!P1 BRA `(.L_x_1075) ;  /* 0xfffffffc00f09947 */ /* 0x004fea000383ffff */
[----:B------:R-:W-:Y:S05]  /*17a00*/  BRA `(.L_x_1074) ;  /* 0xfffffea000c07947 */ /* 0x000fea000383ffff */
.L_x_1092:
[----:B-1----:R-:W-:-:S04]  /*17a10*/  IMAD.U32 R7, RZ, RZ, UR6 ;  /* 0x00000006ff077e24 */ /* 0x002fc8000f8e00ff */
[----:B------:R1:W2:Y:S03]  /*17a20*/  SYNCS.PHASECHK.TRANS64.TRYWAIT P1, [R7+URZ+0x2d830], R6 ;  /* 0x02d83006070075a7 */ /* 0x0002a6000802017f */
[----:B--2---:R-:W-:Y:S05]  /*17a30*/  @!P1 NANOSLEEP.SYNCS 0x989680 ;  /* 0x009896800000995d */ /* 0x004fea0003900000 */
[----:B------:R-:W2:Y:S02]  /*17a40*/  @!P1 SYNCS.PHASECHK.TRANS64 P1, [R7+URZ+0x2d830], R6 ;  /* 0x02d83006070095a7 */ /* 0x000ea4000802007f */
[----:B--2---:R-:W-:Y:S05]  /*17a50*/  @!P1 BRA `(.L_x_1092) ;  /* 0xfffffffc00ec9947 */ /* 0x004fea000383ffff */
[----:B------:R-:W-:Y:S05]  /*17a60*/  BRA `(.L_x_1089) ;  /* 0xfffffedc00dc7947 */ /* 0x000fea000383ffff */
.L_x_1096:
[----:B-1----:R-:W-:-:S04]  /*17a70*/  IMAD.U32 R7, RZ, RZ, UR6 ;  /* 0x00000006ff077e24 */ /* 0x002fc8000f8e00ff */
[----:B------:R1:W2:Y:S03]  /*17a80*/  SYNCS.PHASECHK.TRANS64.TRYWAIT P1, [R7+URZ+0x2d850], R6 ;  /* 0x02d85006070075a7 */ /* 0x0002a6000802017f */
[----:B--2---:R-:W-:Y:S05]  /*17a90*/  @!P1 NANOSLEEP.SYNCS 0x989680 ;  /* 0x009896800000995d */ /* 0x004fea0003900000 */
[----:B------:R-:W2:Y:S02]  /*17aa0*/  @!P1 SYNCS.PHASECHK.TRANS64 P1, [R7+URZ+0x2d850], R6 ;  /* 0x02d85006070095a7 */ /* 0x000ea4000802007f */
[----:B--2---:R-:W-:Y:S05]  /*17ab0*/  @!P1 BRA `(.L_x_1096) ;  /* 0xfffffffc00ec9947 */ /* 0x004fea000383ffff */
[----:B------:R-:W-:Y:S05]  /*17ac0*/  BRA `(.L_x_1093) ;  /* 0xfffffee000887947 */ /* 0x000fea000383ffff */
.L_x_1115:
[----:B-1----:R-:W-:-:S04]  /*17ad0*/  IMAD.U32 R7, RZ, RZ, UR6 ;  /* 0x00000006ff077e24 */ /* 0x002fc8000f8e00ff */
[----:B------:R1:W2:Y:S03]  /*17ae0*/  SYNCS.PHASECHK.TRANS64.TRYWAIT P1, [R7+URZ+0x2d830], R6 ;  /* 0x02d83006070075a7 */ /* 0x0002a6000802017f */
[----:B--2---:R-:W-:Y:S05]  /*17af0*/  @!P1 NANOSLEEP.SYNCS 0x989680 ;  /* 0x009896800000995d */ /* 0x004fea0003900000 */
[----:B------:R-:W2:Y:S02]  /*17b00*/  @!P1 SYNCS.PHASECHK.TRANS64 P1, [R7+URZ+0x2d830], R6 ;  /* 0x02d83006070095a7 */ /* 0x000ea4000802007f */
[----:B--2---:R-:W-:Y:S05]  /*17b10*/  @!P1 BRA `(.L_x_1115) ;  /* 0xfffffffc00ec9947 */ /* 0x004fea000383ffff */
[----:B------:R-:W-:Y:S05]  /*17b20*/  BRA `(.L_x_1112) ;  /* 0xffffff1800e87947 */ /* 0x000fea000383ffff */
.L_x_1119:
[----:B-1----:R-:W-:-:S04]  /*17b30*/  IMAD.U32 R7, RZ, RZ, UR6 ;  /* 0x00000006ff077e24 */ /* 0x002fc8000f8e00ff */
[----:B------:R1:W2:Y:S03]  /*17b40*/  SYNCS.PHASECHK.TRANS64.TRYWAIT P1, [R7+URZ+0x2d850], R6 ;  /* 0x02d85006070075a7 */ /* 0x0002a6000802017f */
[----:B--2---:R-:W-:Y:S05]  /*17b50*/  @!P1 NANOSLEEP.SYNCS 0x989680 ;  /* 0x009896800000995d */ /* 0x004fea0003900000 */
[----:B------:R-:W2:Y:S02]  /*17b60*/  @!P1 SYNCS.PHASECHK.TRANS64 P1, [R7+URZ+0x2d850], R6 ;  /* 0x02d85006070095a7 */ /* 0x000ea4000802007f */
[----:B--2---:R-:W-:Y:S05]  /*17b70*/  @!P1 BRA `(.L_x_1119) ;  /* 0xfffffffc00ec9947 */ /* 0x004fea000383ffff */
[----:B------:R-:W-:Y:S05]  /*17b80*/  BRA `(.L_x_1116) ;  /* 0xffffff1c00947947 */ /* 0x000fea000383ffff */
.L_x_1127:
[----:B-1----:R-:W-:-:S04]  /*17b90*/  IMAD.U32 R8, RZ, RZ, UR6 ;  /* 0x00000006ff087e24 */ /* 0x002fc8000f8e00ff */
[----:B------:R1:W2:Y:S03]  /*17ba0*/  SYNCS.PHASECHK.TRANS64.TRYWAIT P1, [R8+URZ+0x2d830], R5 ;  /* 0x02d83005080075a7 */ /* 0x0002a6000802017f */
[----:B--2---:R-:W-:Y:S05]  /*17bb0*/  @!P1 NANOSLEEP.SYNCS 0x989680 ;  /* 0x009896800000995d */ /* 0x004fea0003900000 */
[----:B------:R-:W2:Y:S02]  /*17bc0*/  @!P1 SYNCS.PHASECHK.TRANS64 P1, [R8+URZ+0x2d830], R5 ;  /* 0x02d83005080095a7 */ /* 0x000ea4000802007f */
[----:B--2---:R-:W-:Y:S05]  /*17bd0*/  @!P1 BRA `(.L_x_1127) ;  /* 0xfffffffc00ec9947 */ /* 0x004fea000383ffff */
[----:B------:R-:W-:Y:S05]  /*17be0*/  BRA `(.L_x_1124) ;  /* 0xffffff4400107947 */ /* 0x000fea000383ffff */
.L_x_1131:
[----:B-1----:R-:W-:-:S04]  /*17bf0*/  IMAD.U32 R8, RZ, RZ, UR6 ;  /* 0x00000006ff087e24 */ /* 0x002fc8000f8e00ff */
[----:B------:R1:W2:Y:S03]  /*17c00*/  SYNCS.PHASECHK.TRANS64.TRYWAIT P1, [R8+URZ+0x2d850], R5 ;  /* 0x02d85005080075a7 */ /* 0x0002a6000802017f */
[----:B--2---:R-:W-:Y:S05]  /*17c10*/  @!P1 NANOSLEEP.SYNCS 0x989680 ;  /* 0x009896800000995d */ /* 0x004fea0003900000 */
[----:B------:R-:W2:Y:S02]  /*17c20*/  @!P1 SYNCS.PHASECHK.TRANS64 P1, [R8+URZ+0x2d850], R5 ;  /* 0x02d85005080095a7 */ /* 0x000ea4000802007f */
[----:B--2---:R-:W-:Y:S05]  /*17c30*/  @!P1 BRA `(.L_x_1131) ;  /* 0xfffffffc00ec9947 */ /* 0x004fea000383ffff */
[----:B------:R-:W-:Y:S05]  /*17c40*/  BRA `(.L_x_1128) ;  /* 0xffffff4400bc7947 */ /* 0x000fea000383ffff */
.L_x_1146:
[----:B-1----:R-:W-:-:S04]  /*17c50*/  IMAD.U32 R4, RZ, RZ, UR8 ;  /* 0x00000008ff047e24 */ /* 0x002fc8000f8e00ff */
[----:B------:R1:W2:Y:S03]  /*17c60*/  SYNCS.PHASECHK.TRANS64.TRYWAIT P1, [R4+URZ+0x2d850], R3 ;  /* 0x02d85003040075a7 */ /* 0x0002a6000802017f */
[----:B--2---:R-:W-:Y:S05]  /*17c70*/  @!P1 NANOSLEEP.SYNCS 0x989680 ;  /* 0x009896800000995d */ /* 0x004fea0003900000 */
[----:B------:R-:W2:Y:S02]  /*17c80*/  @!P1 SYNCS.PHASECHK.TRANS64 P1, [R4+URZ+0x2d850], R3 ;  /* 0x02d85003040095a7 */ /* 0x000ea4000802007f */
[----:B--2---:R-:W-:Y:S05]  /*17c90*/  @!P1 BRA `(.L_x_1146) ;  /* 0xfffffffc00ec9947 */ /* 0x004fea000383ffff */
[----:B------:R-:W-:Y:S05]  /*17ca0*/  BRA `(.L_x_1145) ;  /* 0xffffff7c00307947 */ /* 0x000fea000383ffff */
.L_x_1189:
[----:B------:R-:W0:Y:S01]  /*17cb0*/  S2R R17, SR_TID.X ;  /* 0x0000000000117919 */ /* 0x000e220000002100 */
[----:B------:R-:W-:Y:S01]  /*17cc0*/  BSSY B0, `(.L_x_1253) ;  /* 0x000000a000007945 */ /* 0x000fe20003800000 */
[----:B------:R-:W-:Y:S02]  /*17cd0*/  IMAD.MOV.U32 R12, RZ, RZ, RZ ;  /* 0x000000ffff0c7224 */ /* 0x000fe400078e00ff */
[----:B------:R-:W-:Y:S02]  /*17ce0*/  IMAD.MOV.U32 R11, RZ, RZ, 0x1f ;  /* 0x0000001fff0b7424 */ /* 0x000fe400078e00ff */
[----:B------:R-:W-:Y:S01]  /*17cf0*/  IMAD.MOV.U32 R15, RZ, RZ, -0x1 ;  /* 0xffffffffff0f7424 */ /* 0x000fe200078e00ff */
[----:B0-----:R-:W-:-:S04]  /*17d00*/  SHF.R.U32.HI R9, RZ, 0x5, R17 ;  /* 0x00000005ff097819 */ /* 0x001fc80000011611 */
[----:B------:R-:W-:-:S05]  /*17d10*/  LOP3.LUT R9, R9, 0x3, RZ, 0xc0, !PT ;  /* 0x0000000309097812 */ /* 0x000fca00078ec0ff */
[----:B------:R-:W-:-:S07]  /*17d20*/  IMAD.MOV.U32 R13, RZ, RZ, R9 ;  /* 0x000000ffff0d7224 */ /* 0x000fce00078e0009 */
[----:B-----5:R-:W-:Y:S05]  /*17d30*/  WARPSYNC.COLLECTIVE R15, `(.L_x_1254) ;  /* 0x000000000f087348 */ /* 0x020fea0003c00000 */
[----:B------:R0:W1:Y:S02]  /*17d40*/  SHFL.IDX P6, R14, R13, R12, R11 ;  /* 0x0000000c0d0e7389 */ /* 0x00006400000c000b */
[----:B01---5:R-:W-:Y:S01]  /*17d50*/  ENDCOLLECTIVE ;  /* 0x000000000000791b */ /* 0x023fe20003800000 */
.L_x_1254:
[----:B------:R-:W-:Y:S05]  /*17d60*/  BSYNC B0 ;  /* 0x0000000000007941 */ /* 0x000fea0003800000 */
.L_x_1253:
[----:B------:R-:W-:Y:S05]  /*17d70*/  BRA `(.L_x_1255) ;  /* 0xffffffbc00dc7947 */ /* 0x000fea000383ffff */
.L_x_1192:
[----:B0-----:R0:W1:Y:S02]  /*17d80*/  SYNCS.PHASECHK.TRANS64.TRYWAIT P0, [R2+URZ+0x2d840], R4 ;  /* 0x02d84004020075a7 */ /* 0x001064000800017f */
[----:B-1----:R-:W-:Y:S05]  /*17d90*/  @!P0 NANOSLEEP.SYNCS 0x989680 ;  /* 0x009896800000895d */ /* 0x002fea0003900000 */
[----:B------:R-:W1:Y:S02]  /*17da0*/  @!P0 SYNCS.PHASECHK.TRANS64 P0, [R2+URZ+0x2d840], R4 ;  /* 0x02d84004020085a7 */ /* 0x000e64000800007f */
[----:B-1----:R-:W-:Y:S05]  /*17db0*/  @!P0 BRA `(.L_x_1192) ;  /* 0xfffffffc00f08947 */ /* 0x002fea000383ffff */
[----:B------:R-:W-:Y:S05]  /*17dc0*/  BRA `(.L_x_1256) ;  /* 0xffffffc000487947 */ /* 0x000fea000383ffff */
.L_x_1193:
        /* <DEDUP_REMOVED lines=8> */
.L_x_1258:
[----:B------:R-:W-:Y:S05]  /*17e50*/  BSYNC B0 ;  /* 0x0000000000007941 */ /* 0x000fea0003800000 */
.L_x_1257:
        /* <DEDUP_REMOVED lines=9> */
.L_x_1259:
[----:B------:R-:W-:Y:S02]  /*17ef0*/  IMAD.MOV.U32 R13, RZ, RZ, R6 ;  /* 0x000000ffff0d7224 */ /* 0x000fe400078e0006 */
[----:B------:R-:W-:Y:S02]  /*17f00*/  IMAD.MOV.U32 R12, RZ, RZ, 0x1 ;  /* 0x00000001ff0c7424 */ /* 0x000fe400078e00ff */
[----:B------:R-:W-:-:S07]  /*17f10*/  IMAD.MOV.U32 R5, RZ, RZ, R14 ;  /* 0x000000ffff057224 */ /* 0x000fce00078e000e */
[----:B------:R-:W-:Y:S05]  /*17f20*/  WARPSYNC.COLLECTIVE R15, `(.L_x_1260) ;  /* 0x000000000f087348 */ /* 0x000fea0003c00000 */
[----:B------:R0:W1:Y:S02]  /*17f30*/  SHFL.IDX P6, R14, R13, R12, R11 ;  /* 0x0000000c0d0e7389 */ /* 0x00006400000c000b */
[----:B01----:R-:W-:Y:S01]  /*17f40*/  ENDCOLLECTIVE ;  /* 0x000000000000791b */ /* 0x003fe20003800000 */
.L_x_1260:
        /* <DEDUP_REMOVED lines=17> */
.L_x_1261:
[----:B------:R-:W-:Y:S02]  /*18060*/  @P1 IMAD R8, R7, 0x2, R22 ;  /* 0x0000000207081824 */ /* 0x000fe400078e0216 */
[----:B------:R-:W-:Y:S02]  /*18070*/  IMAD.MOV.U32 R13, RZ, RZ, R6 ;  /* 0x000000ffff0d7224 */ /* 0x000fe400078e0006 */
[----:B------:R-:W-:Y:S02]  /*18080*/  IMAD.MOV.U32 R12, RZ, RZ, 0x2 ;  /* 0x00000002ff0c7424 */ /* 0x000fe400078e00ff */
[----:B------:R-:W-:-:S07]  /*18090*/  IMAD.MOV.U32 R5, RZ, RZ, R14 ;  /* 0x000000ffff057224 */ /* 0x000fce00078e000e */
[----:B------:R-:W-:Y:S05]  /*180a0*/  WARPSYNC.COLLECTIVE R15, `(.L_x_1262) ;  /* 0x000000000f087348 */ /* 0x000fea0003c00000 */
[----:B------:R0:W1:Y:S02]  /*180b0*/  SHFL.IDX P6, R14, R13, R12, R11 ;  /* 0x0000000c0d0e7389 */ /* 0x00006400000c000b */
[----:B01----:R-:W-:Y:S01]  /*180c0*/  ENDCOLLECTIVE ;  /* 0x000000000000791b */ /* 0x003fe20003800000 */
.L_x_1262:
        /* <DEDUP_REMOVED lines=17> */
.L_x_1263:
[----:B------:R-:W-:Y:S02]  /*181e0*/  @P1 IMAD R8, R7, 0x2, R22 ;  /* 0x0000000207081824 */ /* 0x000fe400078e0216 */
[----:B------:R-:W-:Y:S02]  /*181f0*/  IMAD.MOV.U32 R13, RZ, RZ, R6 ;  /* 0x000000ffff0d7224 */ /* 0x000fe400078e0006 */
[----:B------:R-:W-:Y:S02]  /*18200*/  IMAD.MOV.U32 R12, RZ, RZ, 0x3 ;  /* 0x00000003ff0c7424 */ /* 0x000fe400078e00ff */
[----:B------:R-:W-:-:S07]  /*18210*/  IMAD.MOV.U32 R5, RZ, RZ, R14 ;  /* 0x000000ffff057224 */ /* 0x000fce00078e000e */
[----:B------:R-:W-:Y:S05]  /*18220*/  WARPSYNC.COLLECTIVE R15, `(.L_x_1264) ;  /* 0x000000000f087348 */ /* 0x000fea0003c00000 */
[----:B------:R0:W1:Y:S02]  /*18230*/  SHFL.IDX P6, R14, R13, R12, R11 ;  /* 0x0000000c0d0e7389 */ /* 0x00006400000c000b */
[----:B01----:R-:W-:Y:S01]  /*18240*/  ENDCOLLECTIVE ;  /* 0x000000000000791b */ /* 0x003fe20003800000 */
.L_x_1264:
[----:B------:R-:W-:-:S05]  /*18250*/  @P1 LEA R5, P0, R9, R5, 0x1 ;  /* 0x0000000509051211 */ /* 0x000fca00078008ff */
[----:B------:R-:W-:-:S05]  /*18260*/  @P1 IMAD.X R4, RZ, RZ, R4, P0 ;  /* 0x000000ffff041224 */ /* 0x000fca00000e0604 */
[----:B------:R-:W-:Y:S01]  /*18270*/  @P1 LOP3.LUT R5, R5, R4, RZ, 0x3c, !PT ;  /* 0x0000000405051212 */ /* 0x000fe200078e3cff */
[----:B------:R-:W-:-:S03]  /*18280*/  IMAD.MOV.U32 R13, RZ, RZ, R0 ;  /* 0x000000ffff0d7224 */ /* 0x000fc600078e0000 */
[----:B------:R-:W-:-:S04]  /*18290*/  @P1 LOP3.LUT R4, R5, R4, RZ, 0x3c, !PT ;  /* 0x0000000405041212 */ /* 0x000fc800078e3cff */
[----:B------:R-:W-:Y:S01]  /*182a0*/  @P1 LOP3.LUT R5, R5, R4, RZ, 0x3c, !PT ;  /* 0x0000000405051212 */ /* 0x000fe200078e3cff */
[----:B------:R-:W-:-:S07]  /*182b0*/  IMAD.MOV.U32 R6, RZ, RZ, R14 ;  /* 0x000000ffff067224 */ /* 0x000fce00078e000e */
[----:B------:R-:W-:Y:S05]  /*182c0*/  WARPSYNC.COLLECTIVE R15, `(.L_x_1265) ;  /* 0x000000000f087348 */ /* 0x000fea0003c00000 */
[----:B------:R0:W1:Y:S02]  /*182d0*/  SHFL.IDX P6, R14, R13, R12, R11 ;  /* 0x0000000c0d0e7389 */ /* 0x00006400000c000b */
[----:B01----:R-:W-:Y:S01]  /*182e0*/  ENDCOLLECTIVE ;  /* 0x000000000000791b */ /* 0x003fe20003800000 */
.L_x_1265:
[----:B------:R-:W-:Y:S01]  /*182f0*/  @!PT LDS RZ, [RZ] ;  /* 0x00000000fffff984 */ /* 0x000fe20000000800 */
[----:B------:R-:W-:Y:S01]  /*18300*/  @!PT LDS RZ, [RZ] ;  /* 0x00000000fffff984 */ /* 0x000fe20000000800 */
[----:B------:R-:W-:Y:S01]  /*18310*/  @!PT LDS RZ, [RZ] ;  /* 0x00000000fffff984 */ /* 0x000fe20000000800 */
[----:B------:R1:W-:Y:S04]  /*18320*/  @P1 LDGSTS.E.BYPASS.LTC128B.128 [R8+0x16400], desc[UR54][R4.64], !P4 ;  /* 0x1640000004081fae */ /* 0x0003e8000e101d76 */
[----:B------:R1:W-:Y:S04]  /*18330*/  @P1 LDGSTS.E.BYPASS.LTC128B.128 [R8+0x18400], desc[UR54][R4.64+0x40], !P3 ;  /* 0x1840004004081fae */ /* 0x0003e8000d901d76 */
[----:B------:R1:W-:Y:S01]  /*18340*/  @P1 LDGSTS.E.BYPASS.LTC128B.128 [R8+0x1a400], desc[UR54][R4.64+0x80], !P2 ;  /* 0x1a40008004081fae */ /* 0x0003e2000d101d76 */
[----:B------:R-:W-:Y:S01]  /*18350*/  IMAD.MOV.U32 R0, RZ, RZ, R14 ;  /* 0x000000ffff007224 */ /* 0x000fe200078e000e */
[----:B------:R-:W-:Y:S06]  /*18360*/  BRA `(.L_x_1266) ;  /* 0xffffffc000187947 */ /* 0x000fec000383ffff */
.L_x_1198:
[----:B------:R-:W-:Y:S02]  /*18370*/  IMAD.IADD R2, R21, 0x1, R27 ;  /* 0x0000000115027824 */ /* 0x000fe400078e021b */
[----:B------:R0:W5:Y:S01]  /*18380*/  LDL R27, [R1+0x1c] ;  /* 0x00001c00011b7983 */ /* 0x0001620000100800 */
[----:B------:R-:W-:Y:S02]  /*18390*/  IMAD.MOV.U32 R13, RZ, RZ, R0 ;  /* 0x000000ffff0d7224 */ /* 0x000fe400078e0000 */
[----:B------:R-:W-:Y:S02]  /*183a0*/  IMAD.MOV.U32 R12, RZ, RZ, RZ ;  /* 0x000000ffff0c7224 */ /* 0x000fe400078e00ff */
[----:B------:R-:W-:Y:S02]  /*183b0*/  IMAD.MOV.U32 R11, RZ, RZ, 0x1c1f ;  /* 0x00001c1fff0b7424 */ /* 0x000fe400078e00ff */
[----:B------:R-:W-:Y:S02]  /*183c0*/  IMAD.MOV.U32 R15, RZ, RZ, -0x1 ;  /* 0xffffffffff0f7424 */ /* 0x000fe400078e00ff */
[----:B0-----:R-:W-:-:S07]  /*183d0*/  IMAD R3, R28, R10, RZ ;  /* 0x0000000a1c037224 */ /* 0x001fce00078e02ff */
[----:B-----5:R-:W-:Y:S05]  /*183e0*/  WARPSYNC.COLLECTIVE R15, `(.L_x_1267) ;  /* 0x000000000f087348 */ /* 0x020fea0003c00000 */
[----:B------:R0:W1:Y:S02]  /*183f0*/  SHFL.IDX P6, R14, R13, R12, R11 ;  /* 0x0000000c0d0e7389 */ /* 0x00006400000c000b */
[----:B01---5:R-:W-:Y:S01]  /*18400*/  ENDCOLLECTIVE ;  /* 0x000000000000791b */ /* 0x023fe20003800000 */
.L_x_1267:
[----:B------:R-:W-:Y:S02]  /*18410*/  IMAD.MOV.U32 R13, RZ, RZ, R4 ;  /* 0x000000ffff0d7224 */ /* 0x000fe400078e0004 */
[----:B------:R-:W-:-:S07]  /*18420*/  IMAD.MOV.U32 R6, RZ, RZ, R14 ;  /* 0x000000ffff067224 */ /* 0x000fce00078e000e */
[----:B------:R-:W-:Y:S05]  /*18430*/  WARPSYNC.COLLECTIVE R15, `(.L_x_1268) ;  /* 0x000000000f087348 */ /* 0x000fea0003c00000 */
[----:B------:R0:W1:Y:S02]  /*18440*/  SHFL.IDX P6, R14, R13, R12, R11 ;  /* 0x0000000c0d0e7389 */ /* 0x00006400000c000b */
[----:B01----:R-:W-:Y:S01]  /*18450*/  ENDCOLLECTIVE ;  /* 0x000000000000791b */ /* 0x003fe20003800000 */
.L_x_1268:
[----:B------:R-:W-:Y:S01]  /*18460*/  ISETP.GE.AND P3, PT, R2, R3, PT ;  /* 0x000000030200720c */ /* 0x000fe20003f66270 */
[----:B------:R-:W-:Y:S02]  /*18470*/  IMAD.MOV.U32 R13, RZ, RZ, R0 ;  /* 0x000000ffff0d7224 */ /* 0x000fe400078e0000 */
[----:B------:R-:W-:Y:S02]  /*18480*/  IMAD.MOV.U32 R12, RZ, RZ, 0x1 ;  /* 0x00000001ff0c7424 */ /* 0x000fe400078e00ff */
[----:B------:R-:W-:-:S08]  /*18490*/  IMAD.MOV.U32 R5, RZ, RZ, R14 ;  /* 0x000000ffff057224 */ /* 0x000fd000078e000e */
[----:B------:R-:W-:Y:S05]  /*184a0*/  WARPSYNC.COLLECTIVE R15, `(.L_x_1269) ;  /* 0x000000000f087348 */ /* 0x000fea0003c00000 */
[----:B------:R0:W1:Y:S02]  /*184b0*/  SHFL.IDX P6, R14, R13, R12, R11 ;  /* 0x0000000c0d0e7389 */ /* 0x00006400000c000b */
[----:B01----:R-:W-:Y:S01]  /*184c0*/  ENDCOLLECTIVE ;  /* 0x000000000000791b */ /* 0x003fe20003800000 */
.L_x_1269:
[----:B------:R-:W-:-:S05]  /*184d0*/  @!P3 LEA R5, P4, R20, R5, 0x1 ;  /* 0x000000051405b211 */ /* 0x000fca00078808ff */
[----:B------:R-:W-:-:S04]  /*184e0*/  @!P3 IMAD.X R6, RZ, RZ, R6, P4 ;  /* 0x000000ffff06b224 */ /* 0x000fc800020e0606 */
[----:B------:R-:W-:Y:S02]  /*184f0*/  @!P3 IMAD.MOV.U32 R7, RZ, RZ, R6 ;  /* 0x000000ffff07b224 */ /* 0x000fe400078e0006 */
[----:B------:R-:W-:Y:S02]  /*18500*/  @!P3 IMAD.MOV.U32 R6, RZ, RZ, R5 ;  /* 0x000000ffff06b224 */ /* 0x000fe400078e0005 */
[----:B------:R-:W-:Y:S02]  /*18510*/  IMAD.MOV.U32 R13, RZ, RZ, R4 ;  /* 0x000000ffff0d7224 */ /* 0x000fe400078e0004 */
[----:B------:R-:W-:Y:S01]  /*18520*/  VIADD R10, R2, 0x20 ;  /* 0x00000020020a7836 */ /* 0x000fe20000000000 */
        /* <DEDUP_REMOVED lines=10> */
.L_x_1270:
[----:B------:R-:W-:Y:S01]  /*185d0*/  ISETP.GE.AND P3, PT, R10, R3, PT ;  /* 0x000000030a00720c */ /* 0x000fe20003f66270 */
[----:B------:R-:W-:Y:S02]  /*185e0*/  IMAD.MOV.U32 R13, RZ, RZ, R0 ;  /* 0x000000ffff0d7224 */ /* 0x000fe400078e0000 */
[----:B------:R-:W-:Y:S02]  /*185f0*/  IMAD.MOV.U32 R12, RZ, RZ, 0x2 ;  /* 0x00000002ff0c7424 */ /* 0x000fe400078e00ff */
[----:B------:R-:W-:-:S08]  /*18600*/  IMAD.MOV.U32 R5, RZ, RZ, R14 ;  /* 0x000000ffff057224 */ /* 0x000fd000078e000e */
[----:B------:R-:W-:Y:S05]  /*18610*/  WARPSYNC.COLLECTIVE R15, `(.L_x_1271) ;  /* 0x000000000f087348 */ /* 0x000fea0003c00000 */
[----:B------:R0:W1:Y:S02]  /*18620*/  SHFL.IDX P6, R14, R13, R12, R11 ;  /* 0x0000000c0d0e7389 */ /* 0x00006400000c000b */
[----:B01----:R-:W-:Y:S01]  /*18630*/  ENDCOLLECTIVE ;  /* 0x000000000000791b */ /* 0x003fe20003800000 */
.L_x_1271:
[----:B------:R-:W-:-:S05]  /*18640*/  @!P3 LEA R5, P4, R20, R5, 0x1 ;  /* 0x000000051405b211 */ /* 0x000fca00078808ff */
[----:B------:R-:W-:Y:S02]  /*18650*/  @!P3 IMAD.X R7, RZ, RZ, R7, P4 ;  /* 0x000000ffff07b224 */ /* 0x000fe400020e0607 */
        /* <DEDUP_REMOVED lines=12> */
.L_x_1272:
        /* <DEDUP_REMOVED lines=8> */
.L_x_1273:
[----:B------:R-:W-:Y:S01]  /*187a0*/  @!P3 LEA R5, P4, R20, R5, 0x1 ;  /* 0x000000051405b211 */ /* 0x000fe200078808ff */
[----:B------:R-:W-:Y:S02]  /*187b0*/  IMAD.MOV.U32 R13, RZ, RZ, R4 ;  /* 0x000000ffff0d7224 */ /* 0x000fe400078e0004 */
[----:B------:R-:W-:-:S10]  /*187c0*/  IMAD.MOV.U32 R0, RZ, RZ, R14 ;  /* 0x000000ffff007224 */ /* 0x000fd400078e000e */
[----:B------:R-:W-:Y:S05]  /*187d0*/  WARPSYNC.COLLECTIVE R15, `(.L_x_1274) ;  /* 0x000000000f087348 */ /* 0x000fea0003c00000 */
[----:B------:R0:W1:Y:S02]  /*187e0*/  SHFL.IDX P6, R14, R13, R12, R11 ;  /* 0x0000000c0d0e7389 */ /* 0x00006400000c000b */
[----:B01----:R-:W-:Y:S01]  /*187f0*/  ENDCOLLECTIVE ;  /* 0x000000000000791b */ /* 0x003fe20003800000 */
.L_x_1274:
        /* <DEDUP_REMOVED lines=16> */
.L_x_1275:
[----:B------:R-:W-:-:S05]  /*18900*/  @!P3 LEA R4, P4, R20, R4, 0x1 ;  /* 0x000000041404b211 */ /* 0x000fca00078808ff */
[----:B------:R-:W-:-:S04]  /*18910*/  @!P3 IMAD.X R0, RZ, RZ, R0, P4 ;  /* 0x000000ffff00b224 */ /* 0x000fc800020e0600 */
        /* <DEDUP_REMOVED lines=9> */
[----:B------:R-:W-:Y:S01]  /*189b0*/  ISETP.GE.AND P3, PT, R0, R3, PT ;  /* 0x000000030000720c */ /* 0x000fe20003f66270 */
[----:B------:R-:W-:-:S12]  /*189c0*/  IMAD.MOV.U32 R0, RZ, RZ, R14 ;  /* 0x000000ffff007224 */ /* 0x000fd800078e000e */
[----:B0-----:R-:W-:Y:S05]  /*189d0*/  WARPSYNC.COLLECTIVE R15, `(.L_x_1276) ;  /* 0x000000000f087348 */ /* 0x001fea0003c00000 */
[----:B------:R1:W2:Y:S02]  /*189e0*/  SHFL.IDX P6, R14, R13, R12, R11 ;  /* 0x0000000c0d0e7389 */ /* 0x0002a400000c000b */
[----:B012---:R-:W-:Y:S01]  /*189f0*/  ENDCOLLECTIVE ;  /* 0x000000000000791b */ /* 0x007fe20003800000 */
.L_x_1276:
[----:B------:R-:W-:Y:S02]  /*18a00*/  IMAD.MOV.U32 R13, RZ, RZ, R8 ;  /* 0x000000ffff0d7224 */ /* 0x000fe400078e0008 */
[----:B------:R-:W-:Y:S02]  /*18a10*/  IMAD.MOV.U32 R12, RZ, RZ, 0x1 ;  /* 0x00000001ff0c7424 */ /* 0x000fe400078e00ff */
[----:B------:R-:W-:-:S07]  /*18a20*/  IMAD.MOV.U32 R4, RZ, RZ, R14 ;  /* 0x000000ffff047224 */ /* 0x000fce00078e000e */
[----:B------:R-:W-:Y:S05]  /*18a30*/  WARPSYNC.COLLECTIVE R15, `(.L_x_1277) ;  /* 0x000000000f087348 */ /* 0x000fea0003c00000 */
[----:B------:R0:W1:Y:S02]  /*18a40*/  SHFL.IDX P6, R14, R13, R12, R11 ;  /* 0x0000000c0d0e7389 */ /* 0x00006400000c000b */
[----:B01----:R-:W-:Y:S01]  /*18a50*/  ENDCOLLECTIVE ;  /* 0x000000000000791b */ /* 0x003fe20003800000 */
.L_x_1277:
        /* <DEDUP_REMOVED lines=14> */
.L_x_1278:
[----:B------:R-:W-:Y:S01]  /*18b40*/  IMAD.MOV.U32 R9, RZ, RZ, R14 ;  /* 0x000000ffff097224 */ /* 0x000fe200078e000e */
[----:B------:R-:W-:Y:S06]  /*18b50*/  BRA `(.L_x_1279) ;  /* 0xffffffc400307947 */ /* 0x000fec000383ffff */
.L_x_1201:
[----:B-1----:R1:W2:Y:S02]  /*18b60*/  SYNCS.PHASECHK.TRANS64.TRYWAIT P0, [R22+URZ+0x2d820], R0 ;  /* 0x02d82000160075a7 */ /* 0x0022a4000800017f */
[----:B--2---:R-:W-:Y:S05]  /*18b70*/  @!P0 NANOSLEEP.SYNCS 0x989680 ;  /* 0x009896800000895d */ /* 0x004fea0003900000 */
[----:B------:R-:W2:Y:S02]  /*18b80*/  @!P0 SYNCS.PHASECHK.TRANS64 P0, [R22+URZ+0x2d820], R0 ;  /* 0x02d82000160085a7 */ /* 0x000ea4000800007f */
[----:B--2---:R-:W-:Y:S05]  /*18b90*/  @!P0 BRA `(.L_x_1201) ;  /* 0xfffffffc00f08947 */ /* 0x004fea000383ffff */
[----:B------:R-:W-:Y:S05]  /*18ba0*/  BRA `(.L_x_1280) ;  /* 0xffffffc400987947 */ /* 0x000fea000383ffff */
.L_x_1206:
[----:B0-----:R0:W1:Y:S02]  /*18bb0*/  SYNCS.PHASECHK.TRANS64.TRYWAIT P0, [R5+URZ+0x2d840], R0 ;  /* 0x02d84000050075a7 */ /* 0x001064000800017f */
[----:B-1----:R-:W-:Y:S05]  /*18bc0*/  @!P0 NANOSLEEP.SYNCS 0x989680 ;  /* 0x009896800000895d */ /* 0x002fea0003900000 */
[----:B------:R-:W1:Y:S02]  /*18bd0*/  @!P0 SYNCS.PHASECHK.TRANS64 P0, [R5+URZ+0x2d840], R0 ;  /* 0x02d84000050085a7 */ /* 0x000e64000800007f */
[----:B-1----:R-:W-:Y:S05]  /*18be0*/  @!P0 BRA `(.L_x_1206) ;  /* 0xfffffffc00f08947 */ /* 0x002fea000383ffff */
[----:B------:R-:W-:Y:S05]  /*18bf0*/  BRA `(.L_x_1281) ;  /* 0xffffffc8008c7947 */ /* 0x000fea000383ffff */
.L_x_1207:
        /* <DEDUP_REMOVED lines=8> */
.L_x_1283:
[----:B------:R-:W-:Y:S05]  /*18c80*/  BSYNC B1 ;  /* 0x0000000000017941 */ /* 0x000fea0003800000 */
.L_x_1282:
[----:B------:R-:W0:Y:S01]  /*18c90*/  S2R R27, SR_TID.X ;  /* 0x00000000001b7919 */ /* 0x000e220000002100 */
[----:B------:R-:W-:Y:S01]  /*18ca0*/  IMAD.MOV.U32 R13, RZ, RZ, R6 ;  /* 0x000000ffff0d7224 */ /* 0x000fe200078e0006 */
[----:B------:R-:W-:Y:S01]  /*18cb0*/  LOP3.LUT R23, R23, 0xf7ffffff, RZ, 0xc0, !PT ;  /* 0xf7ffffff17177812 */ /* 0x000fe200078ec0ff */
[----:B------:R-:W-:Y:S02]  /*18cc0*/  IMAD.MOV.U32 R12, RZ, RZ, RZ ;  /* 0x000000ffff0c7224 */ /* 0x000fe400078e00ff */
[----:B------:R-:W-:Y:S01]  /*18cd0*/  IMAD.MOV.U32 R11, RZ, RZ, 0x1c1f ;  /* 0x00001c1fff0b7424 */ /* 0x000fe200078e00ff */
[----:B------:R-:W-:Y:S01]  /*18ce0*/  @P1 LOP3.LUT R23, R23, 0x8000000, RZ, 0xfc, !PT ;  /* 0x0800000017171812 */ /* 0x000fe200078efcff */
[----:B------:R-:W-:Y:S02]  /*18cf0*/  IMAD.MOV.U32 R15, RZ, RZ, -0x1 ;  /* 0xffffffffff0f7424 */ /* 0x000fe400078e00ff */
[----:B------:R-:W-:Y:S01]  /*18d00*/  IMAD.MOV.U32 R3, RZ, RZ, R14 ;  /* 0x000000ffff037224 */ /* 0x000fe200078e000e */
[----:B------:R-:W-:Y:S01]  /*18d10*/  LOP3.LUT P1, RZ, R23, 0x4, RZ, 0xc0, !PT ;  /* 0x0000000417ff7812 */ /* 0x000fe2000782c0ff */
[----:B------:R-:W-:-:S12]  /*18d20*/  IMAD R4, R4, 0x2, R22 ;  /* 0x0000000204047824 */ /* 0x000fd800078e0216 */
[----:B0-----:R-:W-:Y:S05]  /*18d30*/  WARPSYNC.COLLECTIVE R15, `(.L_x_1284) ;  /* 0x000000000f087348 */ /* 0x001fea0003c00000 */
[----:B------:R1:W2:Y:S02]  /*18d40*/  SHFL.IDX P6, R14, R13, R12, R11 ;  /* 0x0000000c0d0e7389 */ /* 0x0002a400000c000b */
[----:B012---:R-:W-:Y:S01]  /*18d50*/  ENDCOLLECTIVE ;  /* 0x000000000000791b */ /* 0x007fe20003800000 */
.L_x_1284:
        /* <DEDUP_REMOVED lines=8> */
.L_x_1285:
        /* <DEDUP_REMOVED lines=14> */
.L_x_1286:
[----:B------:R-:W-:Y:S02]  /*18ec0*/  IMAD.MOV.U32 R13, RZ, RZ, R7 ;  /* 0x000000ffff0d7224 */ /* 0x000fe400078e0007 */
[----:B------:R-:W-:Y:S02]  /*18ed0*/  IMAD.MOV.U32 R12, RZ, RZ, 0x2 ;  /* 0x00000002ff0c7424 */ /* 0x000fe400078e00ff */
[----:B------:R-:W-:-:S07]  /*18ee0*/  IMAD.MOV.U32 R2, RZ, RZ, R14 ;  /* 0x000000ffff027224 */ /* 0x000fce00078e000e */
[----:B------:R-:W-:Y:S05]  /*18ef0*/  WARPSYNC.COLLECTIVE R15, `(.L_x_1287) ;  /* 0x000000000f087348 */ /* 0x000fea0003c00000 */
[----:B------:R0:W1:Y:S02]  /*18f00*/  SHFL.IDX P6, R14, R13, R12, R11 ;  /* 0x0000000c0d0e7389 */ /* 0x00006400000c000b */
[----:B01----:R-:W-:Y:S01]  /*18f10*/  ENDCOLLECTIVE ;  /* 0x000000000000791b */ /* 0x003fe20003800000 */
.L_x_1287:
        /* <DEDUP_REMOVED lines=13> */
.L_x_1288:
[----:B------:R-:W-:Y:S02]  /*18ff0*/  IMAD.MOV.U32 R13, RZ, RZ, R7 ;  /* 0x000000ffff0d7224 */ /* 0x000fe400078e0007 */
[----:B------:R-:W-:Y:S02]  /*19000*/  IMAD.MOV.U32 R12, RZ, RZ, 0x3 ;  /* 0x00000003ff0c7424 */ /* 0x000fe400078e00ff */
[----:B------:R-:W-:-:S07]  /*19010*/  IMAD.MOV.U32 R2, RZ, RZ, R14 ;  /* 0x000000ffff027224 */ /* 0x000fce00078e000e */
[----:B------:R-:W-:Y:S05]  /*19020*/  WARPSYNC.COLLECTIVE R15, `(.L_x_1289) ;  /* 0x000000000f087348 */ /* 0x000fea0003c00000 */
[----:B------:R0:W1:Y:S02]  /*19030*/  SHFL.IDX P6, R14, R13, R12, R11 ;  /* 0x0000000c0d0e7389 */ /* 0x00006400000c000b */
[----:B01----:R-:W-:Y:S01]  /*19040*/  ENDCOLLECTIVE ;  /* 0x000000000000791b */ /* 0x003fe20003800000 */
.L_x_1289:
[----:B------:R-:W-:-:S05]  /*19050*/  IADD3 R2, P0, R2, R0, RZ ;  /* 0x0000000002027210 */ /* 0x000fca0007f1e0ff */
[----:B------:R-:W-:-:S05]  /*19060*/  IMAD.X R3, RZ, RZ, R27, P0 ;  /* 0x000000ffff037224 */ /* 0x000fca00000e061b */
[----:B------:R-:W-:Y:S01]  /*19070*/  @!PT LDS RZ, [RZ] ;  /* 0x00000000fffff984 */ /* 0x000fe20000000800 */
[----:B------:R-:W-:Y:S01]  /*19080*/  @!PT LDS RZ, [RZ] ;  /* 0x00000000fffff984 */ /* 0x000fe20000000800 */
[----:B------:R-:W-:Y:S01]  /*19090*/  @!PT LDS RZ, [RZ] ;  /* 0x00000000fffff984 */ /* 0x000fe20000000800 */
[----:B------:R0:W-:Y:S01]  /*190a0*/  LDGSTS.E.BYPASS.LTC128B.128 [R4+0x16400], desc[UR54][R2.64], !P1 ;  /* 0x1640000002047fae */ /* 0x0001e2000c901d76 */
[----:B------:R-:W-:Y:S01]  /*190b0*/  IMAD.MOV.U32 R13, RZ, RZ, R6 ;  /* 0x000000ffff0d7224 */ /* 0x000fe200078e0006 */
[----:B------:R-:W-:Y:S02]  /*190c0*/  LOP3.LUT P1, RZ, R23, 0x8000000, RZ, 0xc0, !PT ;  /* 0x0800000017ff7812 */ /* 0x000fe4000782c0ff */
[----:B------:R0:W-:Y:S04]  /*190d0*/  LDGSTS.E.BYPASS.LTC128B.128 [R4+0x18400], desc[UR54][R2.64+0x40], !P5 ;  /* 0x1840004002047fae */ /* 0x0001e8000e901d76 */
[----:B------:R0:W-:Y:S01]  /*190e0*/  LDGSTS.E.BYPASS.LTC128B.128 [R4+0x1a400], desc[UR54][R2.64+0x80], !P4 ;  /* 0x1a40008002047fae */ /* 0x0001e2000e101d76 */
[----:B------:R-:W-:-:S07]  /*190f0*/  IMAD.MOV.U32 R27, RZ, RZ, R14 ;  /* 0x000000ffff1b7224 */ /* 0x000fce00078e000e */
[----:B0-----:R-:W-:Y:S05]  /*19100*/  WARPSYNC.COLLECTIVE R15, `(.L_x_1290) ;  /* 0x000000000f087348 */ /* 0x001fea0003c00000 */
[----:B------:R1:W2:Y:S02]  /*19110*/  SHFL.IDX P6, R14, R13, R12, R11 ;  /* 0x0000000c0d0e7389 */ /* 0x0002a400000c000b */
[----:B012---:R-:W-:Y:S01]  /*19120*/  ENDCOLLECTIVE ;  /* 0x000000000000791b */ /* 0x007fe20003800000 */
.L_x_1290:
[----:B------:R-:W-:Y:S01]  /*19130*/  IMAD.MOV.U32 R2, RZ, RZ, R14 ;  /* 0x000000ffff027224 */ /* 0x000fe200078e000e */
[----:B------:R-:W-:Y:S06]  /*19140*/  BRA `(.L_x_1291) ;  /* 0xffffffc8002c7947 */ /* 0x000fec000383ffff */
.L_x_1212:
[----:B-1----:R1:W2:Y:S02]  /*19150*/  SYNCS.PHASECHK.TRANS64.TRYWAIT P0, [R5+URZ+0x2d860], R2 ;  /* 0x02d86002050075a7 */ /* 0x0022a4000800017f */
[----:B--2---:R-:W-:Y:S05]  /*19160*/  @!P0 NANOSLEEP.SYNCS 0x989680 ;  /* 0x009896800000895d */ /* 0x004fea0003900000 */
[----:B------:R-:W2:Y:S02]  /*19170*/  @!P0 SYNCS.PHASECHK.TRANS64 P0, [R5+URZ+0x2d860], R2 ;  /* 0x02d86002050085a7 */ /* 0x000ea4000800007f */
[----:B--2---:R-:W-:Y:S05]  /*19180*/  @!P0 BRA `(.L_x_1212) ;  /* 0xfffffffc00f08947 */ /* 0x004fea000383ffff */
[----:B------:R-:W-:Y:S05]  /*19190*/  BRA `(.L_x_1292) ;  /* 0xffffffc800907947 */ /* 0x000fea000383ffff */
.L_x_1213:
        /* <DEDUP_REMOVED lines=8> */
.L_x_1294:
[----:B------:R-:W-:Y:S05]  /*19220*/  BSYNC B1 ;  /* 0x0000000000017941 */ /* 0x000fea0003800000 */
.L_x_1293:
        /* <DEDUP_REMOVED lines=9> */
.L_x_1295:
[----:B------:R-:W-:Y:S02]  /*192c0*/  IMAD.MOV.U32 R13, RZ, RZ, R24 ;  /* 0x000000ffff0d7224 */ /* 0x000fe400078e0018 */
[----:B------:R-:W-:Y:S02]  /*192d0*/  IMAD.MOV.U32 R12, RZ, RZ, 0x1 ;  /* 0x00000001ff0c7424 */ /* 0x000fe400078e00ff */
[----:B------:R-:W-:-:S07]  /*192e0*/  IMAD.MOV.U32 R2, RZ, RZ, R14 ;  /* 0x000000ffff027224 */ /* 0x000fce00078e000e */
[----:B------:R-:W-:Y:S05]  /*192f0*/  WARPSYNC.COLLECTIVE R15, `(.L_x_1296) ;  /* 0x000000000f087348 */ /* 0x000fea0003c00000 */
[----:B------:R0:W1:Y:S02]  /*19300*/  SHFL.IDX P6, R14, R13, R12, R11 ;  /* 0x0000000c0d0e7389 */ /* 0x00006400000c000b */
[----:B01----:R-:W-:Y:S01]  /*19310*/  ENDCOLLECTIVE ;  /* 0x000000000000791b */ /* 0x003fe20003800000 */
.L_x_1296:
        /* <DEDUP_REMOVED lines=16> */
.L_x_1297:
[----:B------:R-:W-:Y:S02]  /*19420*/  IMAD.MOV.U32 R13, RZ, RZ, R24 ;  /* 0x000000ffff0d7224 */ /* 0x000fe400078e0018 */
[----:B------:R-:W-:Y:S02]  /*19430*/  IMAD.MOV.U32 R12, RZ, RZ, 0x2 ;  /* 0x00000002ff0c7424 */ /* 0x000fe400078e00ff */
[----:B------:R-:W-:-:S07]  /*19440*/  IMAD.MOV.U32 R2, RZ, RZ, R14 ;  /* 0x000000ffff027224 */ /* 0x000fce00078e000e */
[----:B------:R-:W-:Y:S05]  /*19450*/  WARPSYNC.COLLECTIVE R15, `(.L_x_1298) ;  /* 0x000000000f087348 */ /* 0x000fea0003c00000 */
[----:B------:R0:W1:Y:S02]  /*19460*/  SHFL.IDX P6, R14, R13, R12, R11 ;  /* 0x0000000c0d0e7389 */ /* 0x00006400000c000b */
[----:B01----:R-:W-:Y:S01]  /*19470*/  ENDCOLLECTIVE ;  /* 0x000000000000791b */ /* 0x003fe20003800000 */
.L_x_1298:
        /* <DEDUP_REMOVED lines=16> */
.L_x_1299:
[----:B------:R-:W-:Y:S02]  /*19580*/  IMAD.MOV.U32 R13, RZ, RZ, R24 ;  /* 0x000000ffff0d7224 */ /* 0x000fe400078e0018 */
[----:B------:R-:W-:Y:S02]  /*19590*/  IMAD.MOV.U32 R12, RZ, RZ, 0x3 ;  /* 0x00000003ff0c7424 */ /* 0x000fe400078e00ff */
[----:B------:R-:W-:-:S07]  /*195a0*/  IMAD.MOV.U32 R2, RZ, RZ, R14 ;  /* 0x000000ffff027224 */ /* 0x000fce00078e000e */
[----:B------:R-:W-:Y:S05]  /*195b0*/  WARPSYNC.COLLECTIVE R15, `(.L_x_1300) ;  /* 0x000000000f087348 */ /* 0x000fea0003c00000 */
[----:B------:R0:W1:Y:S02]  /*195c0*/  SHFL.IDX P6, R14, R13, R12, R11 ;  /* 0x0000000c0d0e7389 */ /* 0x00006400000c000b */
[----:B01----:R-:W-:Y:S01]  /*195d0*/  ENDCOLLECTIVE ;  /* 0x000000000000791b */ /* 0x003fe20003800000 */
.L_x_1300:
        /* <DEDUP_REMOVED lines=13> */
.L_x_1301:
        /* <DEDUP_REMOVED lines=8> */
.L_x_1221:
[----:B-1----:R1:W2:Y:S02]  /*19730*/  SYNCS.PHASECHK.TRANS64.TRYWAIT P0, [R0+URZ+0x2d860], R3 ;  /* 0x02d86003000075a7 */ /* 0x0022a4000800017f */
[----:B--2---:R-:W-:Y:S05]  /*19740*/  @!P0 NANOSLEEP.SYNCS 0x989680 ;  /* 0x009896800000895d */ /* 0x004fea0003900000 */
[----:B------:R-:W2:Y:S02]  /*19750*/  @!P0 SYNCS.PHASECHK.TRANS64 P0, [R0+URZ+0x2d860], R3 ;  /* 0x02d86003000085a7 */ /* 0x000ea4000800007f */
[----:B--2---:R-:W-:Y:S05]  /*19760*/  @!P0 BRA `(.L_x_1221) ;  /* 0xfffffffc00f08947 */ /* 0x004fea000383ffff */
[----:B------:R-:W-:Y:S05]  /*19770*/  BRA `(.L_x_1303) ;  /* 0xffffffcc00287947 */ /* 0x000fea000383ffff */
.L_x_1222:
        /* <DEDUP_REMOVED lines=8> */
.L_x_1305:
[----:B------:R-:W-:Y:S05]  /*19800*/  BSYNC B0 ;  /* 0x0000000000007941 */ /* 0x000fea0003800000 */
.L_x_1304:
        /* <DEDUP_REMOVED lines=10> */
.L_x_1306:
        /* <DEDUP_REMOVED lines=17> */
.L_x_1307:
        /* <DEDUP_REMOVED lines=9> */
[----:B------:R-:W-:Y:S01]  /*19a50*/  ISETP.LT.OR P3, PT, R6, 0x21, P2 ;  /* 0x000000210600780c */ /* 0x000fe20001761670 */
[----:B0-----:R-:W-:-:S12]  /*19a60*/  IMAD.MOV.U32 R3, RZ, RZ, R14 ;  /* 0x000000ffff037224 */ /* 0x001fd800078e000e */
[----:B------:R-:W-:Y:S05]  /*19a70*/  WARPSYNC.COLLECTIVE R15, `(.L_x_1308) ;  /* 0x000000000f087348 */ /* 0x000fea0003c00000 */
[----:B------:R0:W1:Y:S02]  /*19a80*/  SHFL.IDX P6, R14, R13, R12, R11 ;  /* 0x0000000c0d0e7389 */ /* 0x00006400000c000b */
[----:B01----:R-:W-:Y:S01]  /*19a90*/  ENDCOLLECTIVE ;  /* 0x000000000000791b */ /* 0x003fe20003800000 */
.L_x_1308:
[----:B------:R-:W-:Y:S02]  /*19aa0*/  IMAD.MOV.U32 R13, RZ, RZ, R24 ;  /* 0x000000ffff0d7224 */ /* 0x000fe400078e0018 */
[----:B------:R-:W-:Y:S01]  /*19ab0*/  IMAD.MOV.U32 R12, RZ, RZ, 0x2 ;  /* 0x00000002ff0c7424 */ /* 0x000fe200078e00ff */
[----:B------:R-:W-:-:S13]  /*19ac0*/  IADD3 R2, P4, R14, R5, RZ ;  /* 0x000000050e027210 */ /* 0x000fda0007f9e0ff */
[----:B------:R-:W-:Y:S05]  /*19ad0*/  WARPSYNC.COLLECTIVE R15, `(.L_x_1309) ;  /* 0x000000000f087348 */ /* 0x000fea0003c00000 */
[----:B------:R0:W1:Y:S02]  /*19ae0*/  SHFL.IDX P6, R14, R13, R12, R11 ;  /* 0x0000000c0d0e7389 */ /* 0x00006400000c000b */
[----:B01----:R-:W-:Y:S01]  /*19af0*/  ENDCOLLECTIVE ;  /* 0x000000000000791b */ /* 0x003fe20003800000 */
.L_x_1309:
        /* <DEDUP_REMOVED lines=15> */
.L_x_1310:
[----:B------:R-:W-:Y:S02]  /*19bf0*/  IMAD.MOV.U32 R13, RZ, RZ, R24 ;  /* 0x000000ffff0d7224 */ /* 0x000fe400078e0018 */
[----:B------:R-:W-:Y:S01]  /*19c00*/  IMAD.MOV.U32 R12, RZ, RZ, 0x3 ;  /* 0x00000003ff0c7424 */ /* 0x000fe200078e00ff */
[----:B------:R-:W-:-:S13]  /*19c10*/  IADD3 R2, P4, R14, R5, RZ ;  /* 0x000000050e027210 */ /* 0x000fda0007f9e0ff */
[----:B------:R-:W-:Y:S05]  /*19c20*/  WARPSYNC.COLLECTIVE R15, `(.L_x_1311) ;  /* 0x000000000f087348 */ /* 0x000fea0003c00000 */
[----:B------:R0:W1:Y:S02]  /*19c30*/  SHFL.IDX P6, R14, R13, R12, R11 ;  /* 0x0000000c0d0e7389 */ /* 0x00006400000c000b */
[----:B01----:R-:W-:Y:S01]  /*19c40*/  ENDCOLLECTIVE ;  /* 0x000000000000791b */ /* 0x003fe20003800000 */
.L_x_1311:
        /* <DEDUP_REMOVED lines=14> */
.L_x_1312:
[----:B------:R-:W-:Y:S05]  /*19d30*/  BRA `(.L_x_1313) ;  /* 0xffffffc8009c7947 */ /* 0x000fea000383ffff */
.L_x_1227:
        /* <DEDUP_REMOVED lines=8> */
.L_x_1315:
[----:B------:R-:W-:Y:S05]  /*19dc0*/  BSYNC B0 ;  /* 0x0000000000007941 */ /* 0x000fea0003800000 */
.L_x_1314:
[----:B------:R-:W-:Y:S02]  /*19dd0*/  IMAD.MOV.U32 R13, RZ, RZ, R16 ;  /* 0x000000ffff0d7224 */ /* 0x000fe400078e0010 */
        /* <DEDUP_REMOVED lines=8> */
.L_x_1316:
        /* <DEDUP_REMOVED lines=13> */
[----:B------:R-:W-:-:S03]  /*19f30*/  ISETP.NE.AND P1, PT, R7, RZ, PT ;  /* 0x000000ff0700720c */ /* 0x000fc60003f25270 */
[----:B------:R-:W-:-:S10]  /*19f40*/  IMAD.MOV.U32 R13, RZ, RZ, R2 ;  /* 0x000000ffff0d7224 */ /* 0x000fd400078e0002 */
[----:B------:R-:W-:Y:S05]  /*19f50*/  WARPSYNC.COLLECTIVE R15, `(.L_x_1317) ;  /* 0x000000000f087348 */ /* 0x000fea0003c00000 */
[----:B------:R0:W1:Y:S02]  /*19f60*/  SHFL.UP P6, R14, R13, R12, R11 ;  /* 0x0400000c0d0e7389 */ /* 0x00006400000c000b */
[----:B01----:R-:W-:Y:S01]  /*19f70*/  ENDCOLLECTIVE ;  /* 0x000000000000791b */ /* 0x003fe20003800000 */
.L_x_1317:
[----:B------:R-:W-:Y:S01]  /*19f80*/  IMAD.MOV.U32 R12, RZ, RZ, 0x2 ;  /* 0x00000002ff0c7424 */ /* 0x000fe200078e00ff */
[----:B------:R-:W-:-:S05]  /*19f90*/  SEL R5, R14, RZ, P1 ;  /* 0x000000ff0e057207 */ /* 0x000fca0000800000 */
[----:B------:R-:W-:-:S04]  /*19fa0*/  IMAD.IADD R4, R2, 0x1, R5 ;  /* 0x0000000102047824 */ /* 0x000fc800078e0205 */
[----:B------:R-:W-:-:S07]  /*19fb0*/  IMAD.MOV.U32 R13, RZ, RZ, R4 ;  /* 0x000000ffff0d7224 */ /* 0x000fce00078e0004 */
[----:B------:R-:W-:Y:S05]  /*19fc0*/  WARPSYNC.COLLECTIVE R15, `(.L_x_1318) ;  /* 0x000000000f087348 */ /* 0x000fea0003c00000 */
[----:B------:R0:W1:Y:S02]  /*19fd0*/  SHFL.UP P6, R14, R13, R12, R11 ;  /* 0x0400000c0d0e7389 */ /* 0x00006400000c000b */
[----:B01----:R-:W-:Y:S01]  /*19fe0*/  ENDCOLLECTIVE ;  /* 0x000000000000791b */ /* 0x003fe20003800000 */
.L_x_1318:
[----:B------:R-:W-:Y:S01]  /*19ff0*/  IMAD.MOV.U32 R12, RZ, RZ, 0x4 ;  /* 0x00000004ff0c7424 */ /* 0x000fe200078e00ff */
[----:B------:R-:W-:-:S05]  /*1a000*/  SEL R5, R14, RZ, P2 ;  /* 0x000000ff0e057207 */ /* 0x000fca0001000000 */
[----:B------:R-:W-:-:S04]  /*1a010*/  IMAD.IADD R5, R4, 0x1, R5 ;  /* 0x0000000104057824 */ /* 0x000fc800078e0205 */
[----:B------:R-:W-:-:S07]  /*1a020*/  IMAD.MOV.U32 R13, RZ, RZ, R5 ;  /* 0x000000ffff0d7224 */ /* 0x000fce00078e0005 */
[----:B------:R-:W-:Y:S05]  /*1a030*/  WARPSYNC.COLLECTIVE R15, `(.L_x_1319) ;  /* 0x000000000f087348 */ /* 0x000fea0003c00000 */
[----:B------:R0:W1:Y:S02]  /*1a040*/  SHFL.UP P6, R14, R13, R12, R11 ;  /* 0x0400000c0d0e7389 */ /* 0x00006400000c000b */
[----:B01----:R-:W-:Y:S01]  /*1a050*/  ENDCOLLECTIVE ;  /* 0x000000000000791b */ /* 0x003fe20003800000 */
.L_x_1319:
[----:B------:R-:W-:Y:S01]  /*1a060*/  IMAD.MOV.U32 R12, RZ, RZ, 0x8 ;  /* 0x00000008ff0c7424 */ /* 0x000fe200078e00ff */
[----:B------:R-:W-:-:S05]  /*1a070*/  SEL R6, R14, RZ, P3 ;  /* 0x000000ff0e067207 */ /* 0x000fca0001800000 */
[----:B------:R-:W-:-:S04]  /*1a080*/  IMAD.IADD R6, R5, 0x1, R6 ;  /* 0x0000000105067824 */ /* 0x000fc800078e0206 */
[----:B------:R-:W-:-:S07]  /*1a090*/  IMAD.MOV.U32 R13, RZ, RZ, R6 ;  /* 0x000000ffff0d7224 */ /* 0x000fce00078e0006 */
[----:B------:R-:W-:Y:S05]  /*1a0a0*/  WARPSYNC.COLLECTIVE R15, `(.L_x_1320) ;  /* 0x000000000f087348 */ /* 0x000fea0003c00000 */
[----:B------:R0:W1:Y:S02]  /*1a0b0*/  SHFL.UP P6, R14, R13, R12, R11 ;  /* 0x0400000c0d0e7389 */ /* 0x00006400000c000b */
[----:B01----:R-:W-:Y:S01]  /*1a0c0*/  ENDCOLLECTIVE ;  /* 0x000000000000791b */ /* 0x003fe20003800000 */
.L_x_1320:
[----:B------:R-:W-:Y:S01]  /*1a0d0*/  IMAD.MOV.U32 R12, RZ, RZ, 0x10 ;  /* 0x00000010ff0c7424 */ /* 0x000fe200078e00ff */
[----:B------:R-:W-:-:S05]  /*1a0e0*/  SEL R3, R14, RZ, P4 ;  /* 0x000000ff0e037207 */ /* 0x000fca0002000000 */
[----:B------:R-:W-:-:S04]  /*1a0f0*/  IMAD.IADD R4, R6, 0x1, R3 ;  /* 0x0000000106047824 */ /* 0x000fc800078e0203 */
[----:B------:R-:W-:-:S07]  /*1a100*/  IMAD.MOV.U32 R13, RZ, RZ, R4 ;  /* 0x000000ffff0d7224 */ /* 0x000fce00078e0004 */
[----:B------:R-:W-:Y:S05]  /*1a110*/  WARPSYNC.COLLECTIVE R15, `(.L_x_1321) ;  /* 0x000000000f087348 */ /* 0x000fea0003c00000 */
[----:B------:R0:W1:Y:S02]  /*1a120*/  SHFL.UP P6, R14, R13, R12, R11 ;  /* 0x0400000c0d0e7389 */ /* 0x00006400000c000b */
[----:B01----:R-:W-:Y:S01]  /*1a130*/  ENDCOLLECTIVE ;  /* 0x000000000000791b */ /* 0x003fe20003800000 */
.L_x_1321:
[----:B------:R-:W-:Y:S02]  /*1a140*/  IMAD.MOV.U32 R12, RZ, RZ, 0x1f ;  /* 0x0000001fff0c7424 */ /* 0x000fe400078e00ff */
[----:B------:R-:W-:Y:S01]  /*1a150*/  IMAD.MOV.U32 R11, RZ, RZ, 0x1f ;  /* 0x0000001fff0b7424 */ /* 0x000fe200078e00ff */
[----:B------:R-:W-:-:S05]  /*1a160*/  SEL R3, R14, RZ, P5 ;  /* 0x000000ff0e037207 */ /* 0x000fca0002800000 */
[----:B------:R-:W-:-:S04]  /*1a170*/  IMAD.IADD R3, R4, 0x1, R3 ;  /* 0x0000000104037824 */ /* 0x000fc800078e0203 */
[----:B------:R-:W-:-:S07]  /*1a180*/  IMAD.MOV.U32 R13, RZ, RZ, R3 ;  /* 0x000000ffff0d7224 */ /* 0x000fce00078e0003 */
[----:B------:R-:W-:Y:S05]  /*1a190*/  WARPSYNC.COLLECTIVE R15, `(.L_x_1322) ;  /* 0x000000000f087348 */ /* 0x000fea0003c00000 */
[----:B------:R0:W1:Y:S02]  /*1a1a0*/  SHFL.IDX P6, R14, R13, R12, R11 ;  /* 0x0000000c0d0e7389 */ /* 0x00006400000c000b */
[----:B01----:R-:W-:Y:S01]  /*1a1b0*/  ENDCOLLECTIVE ;  /* 0x000000000000791b */ /* 0x003fe20003800000 */
.L_x_1322:
[----:B------:R-:W-:Y:S05]  /*1a1c0*/  BRA `(.L_x_1323) ;  /* 0xffffffc800b07947 */ /* 0x000fea000383ffff */
.L_x_1232:
[----:B------:R-:W-:Y:S01]  /*1a1d0*/  BSSY B0, `(.L_x_1324) ;  /* 0x0000008000007945 */ /* 0x000fe20003800000 */
[----:B-----5:R-:W-:Y:S02]  /*1a1e0*/  IMAD.MOV.U32 R13, RZ, RZ, R2 ;  /* 0x000000ffff0d7224 */ /* 0x020fe400078e0002 */
[----:B------:R-:W-:Y:S02]  /*1a1f0*/  IMAD.MOV.U32 R12, RZ, RZ, 0x1 ;  /* 0x00000001ff0c7424 */ /* 0x000fe400078e00ff */
[----:B------:R-:W-:Y:S02]  /*1a200*/  IMAD.MOV.U32 R11, RZ, RZ, RZ ;  /* 0x000000ffff0b7224 */ /* 0x000fe400078e00ff */
[----:B------:R-:W-:-:S07]  /*1a210*/  IMAD.MOV.U32 R15, RZ, RZ, -0x1 ;  /* 0xffffffffff0f7424 */ /* 0x000fce00078e00ff */
[----:B012---:R-:W-:Y:S05]  /*1a220*/  WARPSYNC.COLLECTIVE R15, `(.L_x_1325) ;  /* 0x000000000f087348 */ /* 0x007fea0003c00000 */
[----:B------:R3:W4:Y:S02]  /*1a230*/  SHFL.UP P6, R14, R13, R12, R11 ;  /* 0x0400000c0d0e7389 */ /* 0x00072400000c000b */
[----:B01234-:R-:W-:Y:S01]  /*1a240*/  ENDCOLLECTIVE ;  /* 0x000000000000791b */ /* 0x01ffe20003800000 */
.L_x_1325:
[----:B------:R-:W-:Y:S05]  /*1a250*/  BSYNC B0 ;  /* 0x0000000000007941 */ /* 0x000fea0003800000 */
.L_x_1324:
[----:B------:R-:W-:Y:S01]  /*1a260*/  SEL R13, R14, RZ, P1 ;  /* 0x000000ff0e0d7207 */ /* 0x000fe20000800000 */
[----:B------:R-:W-:Y:S02]  /*1a270*/  IMAD.MOV.U32 R12, RZ, RZ, 0x2 ;  /* 0x00000002ff0c7424 */ /* 0x000fe400078e00ff */
[----:B------:R-:W-:Y:S02]  /*1a280*/  IMAD.MOV.U32 R11, RZ, RZ, RZ ;  /* 0x000000ffff0b7224 */ /* 0x000fe400078e00ff */
[----:B------:R-:W-:Y:S02]  /*1a290*/  IMAD.IADD R13, R2, 0x1, R13 ;  /* 0x00000001020d7824 */ /* 0x000fe400078e020d */
[----:B------:R-:W-:-:S07]  /*1a2a0*/  IMAD.MOV.U32 R15, RZ, RZ, -0x1 ;  /* 0xffffffffff0f7424 */ /* 0x000fce00078e00ff */
[----:B------:R-:W-:Y:S05]  /*1a2b0*/  WARPSYNC.COLLECTIVE R15, `(.L_x_1326) ;  /* 0x000000000f087348 */ /* 0x000fea0003c00000 */
[----:B------:R0:W1:Y:S02]  /*1a2c0*/  SHFL.UP P6, R14, R13, R12, R11 ;  /* 0x0400000c0d0e7389 */ /* 0x00006400000c000b */
[----:B01----:R-:W-:Y:S01]  /*1a2d0*/  ENDCOLLECTIVE ;  /* 0x000000000000791b */ /* 0x003fe20003800000 */
.L_x_1326:
[----:B------:R-:W-:Y:S01]  /*1a2e0*/  IMAD.MOV.U32 R12, RZ, RZ, 0x4 ;  /* 0x00000004ff0c7424 */ /* 0x000fe200078e00ff */
[----:B------:R-:W-:-:S05]  /*1a2f0*/  SEL R14, R14, RZ, P2 ;  /* 0x000000ff0e0e7207 */ /* 0x000fca0001000000 */
[----:B------:R-:W-:-:S04]  /*1a300*/  IMAD.IADD R3, R13, 0x1, R14 ;  /* 0x000000010d037824 */ /* 0x000fc800078e020e */
[----:B------:R-:W-:-:S07]  /*1a310*/  IMAD.MOV.U32 R13, RZ, RZ, R3 ;  /* 0x000000ffff0d7224 */ /* 0x000fce00078e0003 */
[----:B------:R-:W-:Y:S05]  /*1a320*/  WARPSYNC.COLLECTIVE R15, `(.L_x_1327) ;  /* 0x000000000f087348 */ /* 0x000fea0003c00000 */
[----:B------:R0:W1:Y:S02]  /*1a330*/  SHFL.UP P6, R14, R13, R12, R11 ;  /* 0x0400000c0d0e7389 */ /* 0x00006400000c000b */
[----:B01----:R-:W-:Y:S01]  /*1a340*/  ENDCOLLECTIVE ;  /* 0x000000000000791b */ /* 0x003fe20003800000 */
.L_x_1327:
[----:B------:R-:W-:Y:S01]  /*1a350*/  IMAD.MOV.U32 R12, RZ, RZ, 0x8 ;  /* 0x00000008ff0c7424 */ /* 0x000fe200078e00ff */
[----:B------:R-:W-:-:S05]  /*1a360*/  SEL R4, R14, RZ, P3 ;  /* 0x000000ff0e047207 */ /* 0x000fca0001800000 */
[----:B------:R-:W-:-:S04]  /*1a370*/  IMAD.IADD R4, R3, 0x1, R4 ;  /* 0x0000000103047824 */ /* 0x000fc800078e0204 */
[----:B------:R-:W-:-:S07]  /*1a380*/  IMAD.MOV.U32 R13, RZ, RZ, R4 ;  /* 0x000000ffff0d7224 */ /* 0x000fce00078e0004 */
[----:B------:R-:W-:Y:S05]  /*1a390*/  WARPSYNC.COLLECTIVE R15, `(.L_x_1328) ;  /* 0x000000000f087348 */ /* 0x000fea0003c00000 */
[----:B------:R0:W1:Y:S02]  /*1a3a0*/  SHFL.UP P6, R14, R13, R12, R11 ;  /* 0x0400000c0d0e7389 */ /* 0x00006400000c000b */
[----:B01----:R-:W-:Y:S01]  /*1a3b0*/  ENDCOLLECTIVE ;  /* 0x000000000000791b */ /* 0x003fe20003800000 */
.L_x_1328:
[----:B------:R-:W-:Y:S01]  /*1a3c0*/  IMAD.MOV.U32 R12, RZ, RZ, 0x10 ;  /* 0x00000010ff0c7424 */ /* 0x000fe200078e00ff */
[----:B------:R-:W-:-:S05]  /*1a3d0*/  SEL R5, R14, RZ, P4 ;  /* 0x000000ff0e057207 */ /* 0x000fca0002000000 */
[----:B------:R-:W-:-:S04]  /*1a3e0*/  IMAD.IADD R5, R4, 0x1, R5 ;  /* 0x0000000104057824 */ /* 0x000fc800078e0205 */
[----:B------:R-:W-:-:S07]  /*1a3f0*/  IMAD.MOV.U32 R13, RZ, RZ, R5 ;  /* 0x000000ffff0d7224 */ /* 0x000fce00078e0005 */
[----:B------:R-:W-:Y:S05]  /*1a400*/  WARPSYNC.COLLECTIVE R15, `(.L_x_1329) ;  /* 0x000000000f087348 */ /* 0x000fea0003c00000 */
[----:B------:R0:W1:Y:S02]  /*1a410*/  SHFL.UP P6, R14, R13, R12, R11 ;  /* 0x0400000c0d0e7389 */ /* 0x00006400000c000b */
[----:B01----:R-:W-:Y:S01]  /*1a420*/  ENDCOLLECTIVE ;  /* 0x000000000000791b */ /* 0x003fe20003800000 */
.L_x_1329:
        /* <DEDUP_REMOVED lines=8> */
.L_x_1330:
[----:B------:R-:W-:Y:S05]  /*1a4b0*/  BRA `(.L_x_1331) ;  /* 0xffffffc800907947 */ /* 0x000fea000383ffff */
.L_x_1234:
[----:B------:R-:W-:Y:S01]  /*1a4c0*/  BSSY B0, `(.L_x_1332) ;  /* 0x0000006000007945 */ /* 0x000fe20003800000 */
[----:B------:R-:W-:Y:S01]  /*1a4d0*/  PLOP3.LUT P6, PT, P6, PT, PT, 0x8, 0x0 ;  /* 0x000000000000781c */ /* 0x000fe200037ce170 */
[----:B------:R-:W-:-:S12]  /*1a4e0*/  IMAD.MOV.U32 R15, RZ, RZ, -0x1 ;  /* 0xffffffffff0f7424 */ /* 0x000fd800078e00ff */
[----:B01----:R-:W-:Y:S05]  /*1a4f0*/  WARPSYNC.COLLECTIVE R15, `(.L_x_1333) ;  /* 0x000000000f087348 */ /* 0x003fea0003c00000 */
[----:B------:R-:W-:Y:S01]  /*1a500*/  VOTE.ANY R14, PT, P6 ;  /* 0x00000000000e7806 */ /* 0x000fe200030e0100 */
[----:B01----:R-:W-:Y:S06]  /*1a510*/  ENDCOLLECTIVE ;  /* 0x000000000000791b */ /* 0x003fec0003800000 */
.L_x_1333:
[----:B------:R-:W-:Y:S05]  /*1a520*/  BSYNC B0 ;  /* 0x0000000000007941 */ /* 0x000fea0003800000 */
.L_x_1332:
[----:B------:R-:W-:Y:S02]  /*1a530*/  IMAD.MOV.U32 R6, RZ, RZ, R14 ;  /* 0x000000ffff067224 */ /* 0x000fe400078e000e */
[----:B------:R-:W-:Y:S02]  /*1a540*/  IMAD.MOV.U32 R13, RZ, RZ, R2 ;  /* 0x000000ffff0d7224 */ /* 0x000fe400078e0002 */
[----:B------:R-:W0:Y:S01]  /*1a550*/  POPC R5, R6 ;  /* 0x0000000600057309 */ /* 0x000e220000000000 */
[----:B------:R-:W-:Y:S02]  /*1a560*/  IMAD.MOV.U32 R11, RZ, RZ, 0x1f ;  /* 0x0000001fff0b7424 */ /* 0x000fe400078e00ff */
[----:B------:R-:W-:Y:S02]  /*1a570*/  IMAD.MOV.U32 R15, RZ, RZ, -0x1 ;  /* 0xffffffffff0f7424 */ /* 0x000fe400078e00ff */
[----:B0-----:R-:W-:-:S07]  /*1a580*/  IMAD.MOV.U32 R12, RZ, RZ, R5 ;  /* 0x000000ffff0c7224 */ /* 0x001fce00078e0005 */
[----:B------:R-:W-:Y:S05]  /*1a590*/  WARPSYNC.COLLECTIVE R15, `(.L_x_1334) ;  /* 0x000000000f087348 */ /* 0x000fea0003c00000 */
[----:B------:R0:W1:Y:S02]  /*1a5a0*/  SHFL.IDX P6, R14, R13, R12, R11 ;  /* 0x0000000c0d0e7389 */ /* 0x00006400000c000b */
[----:B01----:R-:W-:Y:S01]  /*1a5b0*/  ENDCOLLECTIVE ;  /* 0x000000000000791b */ /* 0x003fe20003800000 */
.L_x_1334:
[----:B------:R-:W-:Y:S01]  /*1a5c0*/  IMAD.MOV.U32 R17, RZ, RZ, R14 ;  /* 0x000000ffff117224 */ /* 0x000fe200078e000e */
[----:B------:R-:W-:Y:S06]  /*1a5d0*/  BRA `(.L_x_1335) ;  /* 0xffffffc800807947 */ /* 0x000fec000383ffff */
.L_x_1236:
[----:B------:R-:W-:Y:S01]  /*1a5e0*/  BSSY B0, `(.L_x_1336) ;  /* 0x0000007000007945 */ /* 0x000fe20003800000 */
[----:B------:R-:W-:Y:S02]  /*1a5f0*/  IMAD.MOV.U32 R13, RZ, RZ, R3 ;  /* 0x000000ffff0d7224 */ /* 0x000fe400078e0003 */
[----:B------:R-:W-:Y:S02]  /*1a600*/  IMAD.MOV.U32 R11, RZ, RZ, 0x1f ;  /* 0x0000001fff0b7424 */ /* 0x000fe400078e00ff */
[----:B------:R-:W-:-:S07]  /*1a610*/  IMAD.MOV.U32 R15, RZ, RZ, -0x1 ;  /* 0xffffffffff0f7424 */ /* 0x000fce00078e00ff */
[----:B0123--:R-:W-:Y:S05]  /*1a620*/  WARPSYNC.COLLECTIVE R15, `(.L_x_1337) ;  /* 0x000000000f087348 */ /* 0x00ffea0003c00000 */
[----:B------:R4:W0:Y:S02]  /*1a630*/  SHFL.IDX P6, R14, R13, R12, R11 ;  /* 0x0000000c0d0e7389 */ /* 0x00082400000c000b */
[----:B01234-:R-:W-:Y:S01]  /*1a640*/  ENDCOLLECTIVE ;  /* 0x000000000000791b */ /* 0x01ffe20003800000 */
.L_x_1337:
[----:B------:R-:W-:Y:S05]  /*1a650*/  BSYNC B0 ;  /* 0x0000000000007941 */ /* 0x000fea0003800000 */
.L_x_1336:
[----:B------:R-:W-:Y:S01]  /*1a660*/  IMAD.MOV.U32 R6, RZ, RZ, R14 ;  /* 0x000000ffff067224 */ /* 0x000fe200078e000e */
[----:B------:R-:W-:Y:S06]  /*1a670*/  BRA `(.L_x_1235) ;  /* 0xffffffc800747947 */ /* 0x000fec000383ffff */
.L_x_1240:
[----:B0-----:R0:W3:Y:S02]  /*1a680*/  SYNCS.PHASECHK.TRANS64.TRYWAIT P0, [R5+URZ+0x2d820], R0 ;  /* 0x02d82000050075a7 */ /* 0x0010e4000800017f */
[----:B---3--:R-:W-:Y:S05]  /*1a690*/  @!P0 NANOSLEEP.SYNCS 0x989680 ;  /* 0x009896800000895d */ /* 0x008fea0003900000 */
[----:B------:R-:W3:Y:S02]  /*1a6a0*/  @!P0 SYNCS.PHASECHK.TRANS64 P0, [R5+URZ+0x2d820], R0 ;  /* 0x02d82000050085a7 */ /* 0x000ee4000800007f */
[----:B---3--:R-:W-:Y:S05]  /*1a6b0*/  @!P0 BRA `(.L_x_1240) ;  /* 0xfffffffc00f08947 */ /* 0x008fea000383ffff */
[----:B------:R-:W-:Y:S05]  /*1a6c0*/  BRA `(.L_x_1338) ;  /* 0xffffffcc00ec7947 */ /* 0x000fea000383ffff */
.L_x_1241:
[----:B------:R-:W3:Y:S01]  /*1a6d0*/  S2R R2, SR_TID.X ;  /* 0x0000000000027919 */ /* 0x000ee20000002100 */
[----:B------:R-:W-:Y:S01]  /*1a6e0*/  BSSY B0, `(.L_x_1339) ;  /* 0x000000a000007945 */ /* 0x000fe20003800000 */
[----:B------:R-:W-:Y:S02]  /*1a6f0*/  IMAD.MOV.U32 R12, RZ, RZ, RZ ;  /* 0x000000ffff0c7224 */ /* 0x000fe400078e00ff */
[----:B------:R-:W-:Y:S02]  /*1a700*/  IMAD.MOV.U32 R11, RZ, RZ, 0x1f ;  /* 0x0000001fff0b7424 */ /* 0x000fe400078e00ff */
[----:B------:R-:W-:Y:S01]  /*1a710*/  IMAD.MOV.U32 R15, RZ, RZ, -0x1 ;  /* 0xffffffffff0f7424 */ /* 0x000fe200078e00ff */
[----:B---3--:R-:W-:-:S04]  /*1a720*/  SHF.R.U32.HI R2, RZ, 0x5, R2 ;  /* 0x00000005ff027819 */ /* 0x008fc80000011602 */
[----:B------:R-:W-:-:S05]  /*1a730*/  LOP3.LUT R2, R2, 0x3, RZ, 0xc0, !PT ;  /* 0x0000000302027812 */ /* 0x000fca00078ec0ff */
[----:B------:R-:W-:-:S07]  /*1a740*/  IMAD.MOV.U32 R13, RZ, RZ, R2 ;  /* 0x000000ffff0d7224 */ /* 0x000fce00078e0002 */
[----:B012---:R-:W-:Y:S05]  /*1a750*/  WARPSYNC.COLLECTIVE R15, `(.L_x_1340) ;  /* 0x000000000f087348 */ /* 0x007fea0003c00000 */
[----:B------:R3:W4:Y:S02]  /*1a760*/  SHFL.IDX P6, R14, R13, R12, R11 ;  /* 0x0000000c0d0e7389 */ /* 0x00072400000c000b */
[----:B01234-:R-:W-:Y:S01]  /*1a770*/  ENDCOLLECTIVE ;  /* 0x000000000000791b */ /* 0x01ffe20003800000 */
.L_x_1340:
[----:B------:R-:W-:Y:S05]  /*1a780*/  BSYNC B0 ;  /* 0x0000000000007941 */ /* 0x000fea0003800000 */
.L_x_1339:
[----:B------:R-:W-:Y:S05]  /*1a790*/  BRA `(.L_x_1341) ;  /* 0xffffffcc00d47947 */ /* 0x000fea000383ffff */
.L_x_1244:
[----:B------:R-:W-:Y:S01]  /*1a7a0*/  BSSY B1, `(.L_x_1342) ;  /* 0x0000006000017945 */ /* 0x000fe20003800000 */
[----:B------:R-:W-:-:S07]  /*1a7b0*/  IMAD.MOV.U32 R15, RZ, RZ, -0x1 ;  /* 0xffffffffff0f7424 */ /* 0x000fce00078e00ff */
[----:B012---:R-:W-:Y:S05]  /*1a7c0*/  WARPSYNC.COLLECTIVE R15, `(.L_x_1343) ;  /* 0x000000000f0c7348 */ /* 0x007fea0003c00000 */
[----:B------:R-:W-:Y:S02]  /*1a7d0*/  ELECT P6, UR62, PT ;  /* 0x00000000003e782f */ /* 0x000fe400038c0000 */
[----:B------:R-:W-:Y:S01]  /*1a7e0*/  MOV R14, UR62 ;  /* 0x0000003e000e7c02 */ /* 0x000fe20008000f00 */
[----:B012---:R-:W-:Y:S10]  /*1a7f0*/  ENDCOLLECTIVE ;  /* 0x000000000000791b */ /* 0x007ff40003800000 */
.L_x_1343:
[----:B------:R-:W-:Y:S05]  /*1a800*/  BSYNC B1 ;  /* 0x0000000000017941 */ /* 0x000fea0003800000 */
.L_x_1342:
[----:B------:R-:W-:Y:S05]  /*1a810*/  BRA `(.L_x_1344) ;  /* 0xffffffcc00cc7947 */ /* 0x000fea000383ffff */
.L_x_1246:
[----:B0-----:R0:W3:Y:S02]  /*1a820*/  SYNCS.PHASECHK.TRANS64.TRYWAIT P1, [R3+URZ+0x2d840], R2 ;  /* 0x02d84002030075a7 */ /* 0x0010e4000802017f */
[----:B---3--:R-:W-:Y:S05]  /*1a830*/  @!P1 NANOSLEEP.SYNCS 0x989680 ;  /* 0x009896800000995d */ /* 0x008fea0003900000 */
[----:B------:R-:W3:Y:S02]  /*1a840*/  @!P1 SYNCS.PHASECHK.TRANS64 P1, [R3+URZ+0x2d840], R2 ;  /* 0x02d84002030095a7 */ /* 0x000ee4000802007f */
[----:B---3--:R-:W-:Y:S05]  /*1a850*/  @!P1 BRA `(.L_x_1246) ;  /* 0xfffffffc00f09947 */ /* 0x008fea000383ffff */
[----:B------:R-:W-:Y:S05]  /*1a860*/  BRA `(.L_x_1345) ;  /* 0xffffffcc00ec7947 */ /* 0x000fea000383ffff */
.L_x_1248:
[----:B---3--:R3:W4:Y:S02]  /*1a870*/  SYNCS.PHASECHK.TRANS64.TRYWAIT P1, [R25+URZ+0x2d840], R0 ;  /* 0x02d84000190075a7 */ /* 0x008724000802017f */
[----:B----4-:R-:W-:Y:S05]  /*1a880*/  @!P1 NANOSLEEP.SYNCS 0x989680 ;  /* 0x009896800000995d */ /* 0x010fea0003900000 */
[----:B------:R-:W4:Y:S02]  /*1a890*/  @!P1 SYNCS.PHASECHK.TRANS64 P1, [R25+URZ+0x2d840], R0 ;  /* 0x02d84000190095a7 */ /* 0x000f24000802007f */
[----:B----4-:R-:W-:Y:S05]  /*1a8a0*/  @!P1 BRA `(.L_x_1248) ;  /* 0xfffffffc00f09947 */ /* 0x010fea000383ffff */
[----:B------:R-:W-:Y:S05]  /*1a8b0*/  BRA `(.L_x_1346) ;  /* 0xffffffcc00f87947 */ /* 0x000fea000383ffff */
.L_x_1250:
[----:B----4-:R4:W0:Y:S02]  /*1a8c0*/  SYNCS.PHASECHK.TRANS64.TRYWAIT P1, [R3+URZ+0x2d860], R2 ;  /* 0x02d86002030075a7 */ /* 0x010824000802017f */
[----:B0-----:R-:W-:Y:S05]  /*1a8d0*/  @!P1 NANOSLEEP.SYNCS 0x989680 ;  /* 0x009896800000995d */ /* 0x001fea0003900000 */
[----:B------:R-:W0:Y:S02]  /*1a8e0*/  @!P1 SYNCS.PHASECHK.TRANS64 P1, [R3+URZ+0x2d860], R2 ;  /* 0x02d86002030095a7 */ /* 0x000e24000802007f */
[----:B0-----:R-:W-:Y:S05]  /*1a8f0*/  @!P1 BRA `(.L_x_1250) ;  /* 0xfffffffc00f09947 */ /* 0x001fea000383ffff */
[----:B------:R-:W-:Y:S05]  /*1a900*/  BRA `(.L_x_1347) ;  /* 0xffffffcc00f47947 */ /* 0x000fea000383ffff */
.L_x_1348:
        /* <DEDUP_REMOVED lines=15> */
.L_x_2732:


//--------------------- .text._ZN7cutlass13device_kernelIN5flash11enable_sm90INS1_16FlashAttnFwdSm90INS1_25CollectiveMainloopFwdSm90ILi2EN4cute5tupleIJNS5_1CILi1EEES8_S8_EEENS6_IJNS7_ILi192EEENS7_ILi128EEENS7_ILi96EEEEEELi96ENS_6half_tEfNS_4arch4Sm90ELb0ELb1ELb1ELb1ELb1ELb1ELb0ELb0ELb1ELb1ELb0ELb0EEENS1_21CollectiveEpilogueFwdINS6_IJSA_SC_SB_EEES9_SE_SG_Li384ELb1ELb1ELb0ELb0EEENS1_36VarlenDynamicPersistentTileSchedulerILi192ELi128ELi384ELi128ELb0ELb1ELb1ELb1ELb0ELb1EEEEEEEEEvNT_6ParamsE --------------------------
	.section	.text._ZN7cutlass13device_kernelIN5flash11enable_sm90INS1_16FlashAttnFwdSm90INS1_25CollectiveMainloopFwdSm90ILi2EN4cute5tupleIJNS5_1CILi1EEES8_S8_EEENS6_IJNS7_ILi192EEENS7_ILi128EEENS7_ILi96EEEEEELi96ENS_6half_tEfNS_4arch4Sm90ELb0ELb1ELb1ELb1ELb1ELb1ELb0ELb0ELb1ELb1ELb0ELb0EEENS1_21CollectiveEpilogueFwdINS6_IJSA_SC_SB_EEES9_SE_SG_Li384ELb1ELb1ELb0ELb0EEENS1_36VarlenDynamicPersistentTileSchedulerILi192ELi128ELi384ELi128ELb0ELb1ELb1ELb1ELb0ELb1EEEEEEEEEvNT_6ParamsE,"ax",@progbits
	.align	128
.text._ZN7cutlass13device_kernelIN5flash11enable_sm90INS1_16FlashAttnFwdSm90INS1_25CollectiveMainloopFwdSm90ILi2EN4cute5tupleIJNS5_1CILi1EEES8_S8_EEENS6_IJNS7_ILi192EEENS7_ILi128EEENS7_ILi96EEEEEELi96ENS_6half_tEfNS_4arch4Sm90ELb0ELb1ELb1ELb1ELb1ELb1ELb0ELb0ELb1ELb1ELb0ELb0EEENS1_21CollectiveEpilogueFwdINS6_IJSA_SC_SB_EEES9_SE_SG_Li384ELb1ELb1ELb0ELb0EEENS1_36VarlenDynamicPersistentTileSchedulerILi192ELi128ELi384ELi128ELb0ELb1ELb1ELb1ELb0ELb1EEEEEEEEEvNT_6ParamsE:
        .type           _ZN7cutlass13device_kernelIN5flash11enable_sm90INS1_16FlashAttnFwdSm90INS1_25CollectiveMainloopFwdSm90ILi2EN4cute5tupleIJNS5_1CILi1EEES8_S8_EEENS6_IJNS7_ILi192EEENS7_ILi128EEENS7_ILi96EEEEEELi96ENS_6half_tEfNS_4arch4Sm90ELb0ELb1ELb1ELb1ELb1ELb1ELb0ELb0ELb1ELb1ELb0ELb0EEENS1_21CollectiveEpilogueFwdINS6_IJSA_SC_SB_EEES9_SE_SG_Li384ELb1ELb1ELb0ELb0EEENS1_36VarlenDynamicPersistentTileSchedulerILi192ELi128ELi384ELi128ELb0ELb1ELb1ELb1ELb0ELb1EEEEEEEEEvNT_6ParamsE,@function
        .size           _ZN7cutlass13device_kernelIN5flash11enable_sm90INS1_16FlashAttnFwdSm90INS1_25CollectiveMainloopFwdSm90ILi2EN4cute5tupleIJNS5_1CILi1EEES8_S8_EEENS6_IJNS7_ILi192EEENS7_ILi128EEENS7_ILi96EEEEEELi96ENS_6half_tEfNS_4arch4Sm90ELb0ELb1ELb1ELb1ELb1ELb1ELb0ELb0ELb1ELb1ELb0ELb0EEENS1_21CollectiveEpilogueFwdINS6_IJSA_SC_SB_EEES9_SE_SG_Li384ELb1ELb1ELb0ELb0EEENS1_36VarlenDynamicPersistentTileSchedulerILi192ELi128ELi384ELi128ELb0ELb1ELb1ELb1ELb0ELb1EEEEEEEEEvNT_6ParamsE,(.L_x_2733 - _ZN7cutlass13device_kernelIN5flash11enable_sm90INS1_16FlashAttnFwdSm90INS1_25CollectiveMainloopFwdSm90ILi2EN4cute5tupleIJNS5_1CILi1EEES8_S8_EEENS6_IJNS7_ILi192EEENS7_ILi128EEENS7_ILi96EEEEEELi96ENS_6half_tEfNS_4arch4Sm90ELb0ELb1ELb1ELb1ELb1ELb1ELb0ELb0ELb1ELb1ELb0ELb0EEENS1_21CollectiveEpilogueFwdINS6_IJSA_SC_SB_EEES9_SE_SG_Li384ELb1ELb1ELb0ELb0EEENS1_36VarlenDynamicPersistentTileSchedulerILi192ELi128ELi384ELi128ELb0ELb1ELb1ELb1ELb0ELb1EEEEEEEEEvNT_6ParamsE)
        .other          _ZN7cutlass13device_kernelIN5flash11enable_sm90INS1_16FlashAttnFwdSm90INS1_25CollectiveMainloopFwdSm90ILi2EN4cute5tupleIJNS5_1CILi1EEES8_S8_EEENS6_IJNS7_ILi192EEENS7_ILi128EEENS7_ILi96EEEEEELi96ENS_6half_tEfNS_4arch4Sm90ELb0ELb1ELb1ELb1ELb1ELb1ELb0ELb0ELb1ELb1ELb0ELb0EEENS1_21CollectiveEpilogueFwdINS6_IJSA_SC_SB_EEES9_SE_SG_Li384ELb1ELb1ELb0ELb0EEENS1_36VarlenDynamicPersistentTileSchedulerILi192ELi128ELi384ELi128ELb0ELb1ELb1ELb1ELb0ELb1EEEEEEEEEvNT_6ParamsE,@"STO_CUDA_ENTRY STV_DEFAULT"
_ZN7cutlass13device_kernelIN5flash11enable_sm90INS1_16FlashAttnFwdSm90INS1_25CollectiveMainloopFwdSm90ILi2EN4cute5tupleIJNS5_1CILi1EEES8_S8_EEENS6_IJNS7_ILi192EEENS7_ILi128EEENS7_ILi96EEEEEELi96ENS_6half_tEfNS_4arch4Sm90ELb0ELb1ELb1ELb1ELb1ELb1ELb0ELb0ELb1ELb1ELb0ELb0EEENS1_21CollectiveEpilogueFwdINS6_IJSA_SC_SB_EEES9_SE_SG_Li384ELb1ELb1ELb0ELb0EEENS1_36VarlenDynamicPersistentTileSchedulerILi192ELi128ELi384ELi128ELb0ELb1ELb1ELb1ELb0ELb1EEEEEEEEEvNT_6ParamsE:
        /* <DEDUP_REMOVED lines=18> */
.L_x_1350:
[----:B------:R-:W-:Y:S05]  /*0120*/  BSYNC B0 ;  /* 0x0000000000007941 */ /* 0x000fea0003800000 */
.L_x_1349:
        /* <DEDUP_REMOVED lines=41> */
.L_x_1351:
        /* <DEDUP_REMOVED lines=22> */
.L_x_1352:
        /* <DEDUP_REMOVED lines=18> */
.L_x_1353:
        /* <DEDUP_REMOVED lines=22> */
.L_x_1354:
        /* <DEDUP_REMOVED lines=22> */
.L_x_1355:
        /* <DEDUP_REMOVED lines=8> */
.L_x_1358:
        /* <DEDUP_REMOVED lines=22> */
[----:B------:R-:W-:Y:S01]  /*0ae0*/  R2UR UR40, R2 ;  /* 0x00000000022872ca */ /* 0x000fe200000e0000 */
[----:B------:R-:W-:Y:S01]  /*0af0*/  IMAD.MOV.U32 R23, RZ, RZ, RZ ;  /* 0x000000ffff177224 */ /* 0x000fe200078e00ff */
[----:B------:R-:W-:Y:S01]  /*0b00*/  ULOP3.LUT UR39, UR36, 0x1, URZ, 0xfc, !UPT ;  /* 0x0000000124277892 */ /* 0x000fe2000f8efc3f */
[----:B------:R-:W-:-:S10]  /*0b10*/  UMOV UR37, URZ ;  /* 0x0000003f00257c82 */ /* 0x000fd40008000000 */
[----:B------:R-:W-:Y:S01]  /*0b20*/  UIADD3 UR40, UR40, 0xc400, URZ ;  /* 0x0000c40028287890 */ /* 0x000fe2000fffe03f */
[----:B0-----:R-:W-:-:S05]  /*0b30*/  VIADD R15, R0, 0xffffff80 ;  /* 0xffffff80000f7836 */ /* 0x001fca0000000000 */
[----:B------:R-:W-:Y:S02]  /*0b40*/  SHF.R.S32.HI R0, RZ, 0x1f, R15 ;  /* 0x0000001fff007819 */ /* 0x000fe4000001140f */
[-C--:B------:R-:W-:Y:S02]  /*0b50*/  LEA.HI R7, R15, R15.reuse, RZ, 0x1 ;  /* 0x0000000f0f077211 */ /* 0x080fe400078f08ff */
[CC--:B------:R-:W-:Y:S02]  /*0b60*/  LEA.HI R4, R0.reuse, R15.reuse, RZ, 0x4 ;  /* 0x0000000f00047211 */ /* 0x0c0fe400078f20ff */
[----:B------:R-:W-:Y:S02]  /*0b70*/  SHF.R.S32.HI R12, RZ, 0x1, R7 ;  /* 0x00000001ff0c7819 */ /* 0x000fe40000011407 */
[----:B------:R-:W-:Y:S02]  /*0b80*/  LEA.HI R8, R0, R15, RZ, 0x2 ;  /* 0x0000000f00087211 */ /* 0x000fe400078f10ff */
[----:B------:R-:W-:-:S02]  /*0b90*/  SHF.R.S32.HI R3, RZ, 0x4, R4 ;  /* 0x00000004ff037819 */ /* 0x000fc40000011404 */
[----:B------:R-:W-:Y:S02]  /*0ba0*/  LEA.HI R10, R7, R12, RZ, 0x1 ;  /* 0x0000000c070a7211 */ /* 0x000fe400078f08ff */
[--C-:B------:R-:W-:Y:S02]  /*0bb0*/  SHF.R.S32.HI R9, RZ, 0x2, R8.reuse ;  /* 0x00000002ff097819 */ /* 0x100fe40000011408 */
[----:B------:R-:W-:Y:S02]  /*0bc0*/  SHF.R.S32.HI R6, RZ, 0x1f, R8 ;  /* 0x0000001fff067819 */ /* 0x000fe40000011408 */
[----:B------:R-:W-:Y:S02]  /*0bd0*/  LEA.HI R5, R4, R3, RZ, 0x1 ;  /* 0x0000000304057211 */ /* 0x000fe400078f08ff */
[----:B------:R-:W-:Y:S02]  /*0be0*/  LOP3.LUT R11, R10, 0x7fffffe, RZ, 0xc0, !PT ;  /* 0x07fffffe0a0b7812 */ /* 0x000fe400078ec0ff */
[----:B------:R-:W-:-:S02]  /*0bf0*/  LEA.HI R10, R6, R9, RZ, 0x2 ;  /* 0x00000009060a7211 */ /* 0x000fc400078f10ff */
[----:B------:R-:W-:Y:S01]  /*0c00*/  LOP3.LUT R6, R5, 0x1ffffffe, RZ, 0xc0, !PT ;  /* 0x1ffffffe05067812 */ /* 0x000fe200078ec0ff */
[----:B------:R-:W-:Y:S01]  /*0c10*/  IMAD.IADD R12, R12, 0x1, -R11 ;  /* 0x000000010c0c7824 */ /* 0x000fe200078e0a0b */
[----:B------:R-:W-:Y:S02]  /*0c20*/  LOP3.LUT R8, R8, 0xfffffffc, RZ, 0xc0, !PT ;  /* 0xfffffffc08087812 */ /* 0x000fe400078ec0ff */
[----:B------:R-:W-:Y:S01]  /*0c30*/  LOP3.LUT R10, R10, 0xfffffffc, RZ, 0xc0, !PT ;  /* 0xfffffffc0a0a7812 */ /* 0x000fe200078ec0ff */
[C---:B------:R-:W-:Y:S01]  /*0c40*/  IMAD.IADD R6, R3.reuse, 0x1, -R6 ;  /* 0x0000000103067824 */ /* 0x040fe200078e0a06 */
[----:B------:R-:W-:Y:S01]  /*0c50*/  LOP3.LUT R4, R4, 0xfffffff0, RZ, 0xc0, !PT ;  /* 0xfffffff004047812 */ /* 0x000fe200078ec0ff */
[----:B------:R-:W-:Y:S01]  /*0c60*/  IMAD R21, R3, 0x8, R12 ;  /* 0x0000000803157824 */ /* 0x000fe200078e020c */
[-C--:B------:R-:W-:Y:S01]  /*0c70*/  LEA.HI R3, R0, R15.reuse, RZ, 0x7 ;  /* 0x0000000f00037211 */ /* 0x080fe200078f38ff */
[----:B------:R-:W-:Y:S01]  /*0c80*/  IMAD.IADD R8, R15, 0x1, -R8 ;  /* 0x000000010f087824 */ /* 0x000fe200078e0a08 */
[----:B------:R-:W-:Y:S01]  /*0c90*/  LOP3.LUT R7, R7, 0xfffffffe, RZ, 0xc0, !PT ;  /* 0xfffffffe07077812 */ /* 0x000fe200078ec0ff */
[----:B------:R-:W-:Y:S01]  /*0ca0*/  IMAD.IADD R10, R9, 0x1, -R10 ;  /* 0x00000001090a7824 */ /* 0x000fe200078e0a0a */
[----:B------:R-:W-:Y:S01]  /*0cb0*/  LOP3.LUT R5, R3, 0xffffff80, RZ, 0xc0, !PT ;  /* 0xffffff8003057812 */ /* 0x000fe200078ec0ff */
[C---:B------:R-:W-:Y:S01]  /*0cc0*/  IMAD.IADD R4, R15.reuse, 0x1, -R4 ;  /* 0x000000010f047824 */ /* 0x040fe200078e0a04 */
[----:B------:R-:W-:Y:S01]  /*0cd0*/  LEA.HI R9, R8, R8, RZ, 0x1 ;  /* 0x0000000808097211 */ /* 0x000fe200078f08ff */
[C---:B------:R-:W-:Y:S01]  /*0ce0*/  IMAD.IADD R16, R15.reuse, 0x1, -R7 ;  /* 0x000000010f107824 */ /* 0x040fe200078e0a07 */
[----:B------:R-:W-:Y:S01]  /*0cf0*/  LEA.HI R0, R0, R15, RZ, 0x5 ;  /* 0x0000000f00007211 */ /* 0x000fe200078f28ff */
[----:B------:R-:W-:Y:S01]  /*0d00*/  IMAD.IADD R24, R15, 0x1, -R5 ;  /* 0x000000010f187824 */ /* 0x000fe200078e0a05 */
[----:B------:R-:W-:Y:S01]  /*0d10*/  SHF.R.S32.HI R5, RZ, 0x1f, R4 ;  /* 0x0000001fff057819 */ /* 0x000fe20000011404 */
[C---:B------:R-:W-:Y:S01]  /*0d20*/  IMAD.SHL.U32 R26, R16.reuse, 0x4, RZ ;  /* 0x00000004101a7824 */ /* 0x040fe200078e00ff */
[----:B------:R-:W-:Y:S01]  /*0d30*/  LOP3.LUT R7, R9, 0x1ffffffe, RZ, 0xc0, !PT ;  /* 0x1ffffffe09077812 */ /* 0x000fe200078ec0ff */
[----:B------:R-:W-:Y:S01]  /*0d40*/  IMAD.SHL.U32 R16, R16, 0x8, RZ ;  /* 0x0000000810107824 */ /* 0x000fe200078e00ff */
[----:B------:R-:W-:Y:S01]  /*0d50*/  SHF.R.S32.HI R9, RZ, 0x1f, R24 ;  /* 0x0000001fff097819 */ /* 0x000fe20000011418 */
[----:B------:R-:W-:Y:S01]  /*0d60*/  VIADD R17, R26, 0x20 ;  /* 0x000000201a117836 */ /* 0x000fe20000000000 */
[----:B------:R-:W-:Y:S01]  /*0d70*/  LEA.HI R5, R5, R4, RZ, 0x3 ;  /* 0x0000000405057211 */ /* 0x000fe200078f18ff */
[----:B------:R-:W-:Y:S01]  /*0d80*/  IMAD.IADD R14, R8, 0x1, -R7 ;  /* 0x00000001080e7824 */ /* 0x000fe200078e0a07 */
[----:B------:R-:W-:Y:S01]  /*0d90*/  LEA.HI R11, R9, R24, RZ, 0x2 ;  /* 0x00000018090b7211 */ /* 0x000fe200078f10ff */
[C---:B------:R-:W-:Y:S01]  /*0da0*/  VIADD R18, R26.reuse, 0x10 ;  /* 0x000000101a127836 */ /* 0x040fe20000000000 */
[----:B------:R-:W-:Y:S01]  /*0db0*/  LOP3.LUT R7, R5, 0xfffffff8, RZ, 0xc0, !PT ;  /* 0xfffffff805077812 */ /* 0x000fe200078ec0ff */
[----:B------:R-:W-:Y:S01]  /*0dc0*/  IMAD.IADD R12, R26, 0x1, R17 ;  /* 0x000000011a0c7824 */ /* 0x000fe200078e0211 */
[--C-:B------:R-:W-:Y:S01]  /*0dd0*/  SHF.R.S32.HI R8, RZ, 0x2, R11.reuse ;  /* 0x00000002ff087819 */ /* 0x100fe2000001140b */
[----:B------:R-:W-:Y:S01]  /*0de0*/  STL [R1+0x58], R26 ;  /* 0x0000581a01007387 */ /* 0x000fe20000100800 */
[----:B------:R-:W-:Y:S01]  /*0df0*/  SHF.R.S32.HI R13, RZ, 0x1f, R11 ;  /* 0x0000001fff0d7819 */ /* 0x000fe2000001140b */
[----:B------:R-:W-:Y:S01]  /*0e00*/  IMAD.IADD R7, R4, 0x1, -R7 ;  /* 0x0000000104077824 */ /* 0x000fe200078e0a07 */
[----:B------:R-:W-:Y:S01]  /*0e10*/  IADD3 R4, R26, R18, RZ ;  /* 0x000000121a047210 */ /* 0x000fe20007ffe0ff */
[----:B------:R0:W-:Y:S01]  /*0e20*/  STL [R1+0x84], R18 ;  /* 0x0000841201007387 */ /* 0x0001e20000100800 */
[----:B------:R-:W-:Y:S01]  /*0e30*/  LEA.HI R13, R13, R8, RZ, 0x3 ;  /* 0x000000080d0d7211 */ /* 0x000fe200078f18ff */
[----:B------:R-:W-:Y:S01]  /*0e40*/  IMAD.SHL.U32 R5, R5, 0x40, RZ ;  /* 0x0000004005057824 */ /* 0x000fe200078e00ff */
[----:B------:R-:W-:Y:S01]  /*0e50*/  SHF.R.S32.HI R15, RZ, 0x1f, R4 ;  /* 0x0000001fff0f7819 */ /* 0x000fe20000011404 */
[----:B------:R1:W-:Y:S01]  /*0e60*/  STL [R1+0x80], R17 ;  /* 0x0000801101007387 */ /* 0x0003e20000100800 */
[----:B------:R-:W-:Y:S01]  /*0e70*/  LOP3.LUT R13, R13, 0xfffffff8, RZ, 0xc0, !PT ;  /* 0xfffffff80d0d7812 */ /* 0x000fe200078ec0ff */
[C---:B------:R-:W-:Y:S01]  /*0e80*/  VIADD R137, R16.reuse, 0x30 ;  /* 0x0000003010897836 */ /* 0x040fe20000000000 */
[----:B------:R-:W-:Y:S01]  /*0e90*/  LEA.HI R15, R15, R4, RZ, 0x3 ;  /* 0x000000040f0f7211 */ /* 0x000fe200078f18ff */
[----:B------:R-:W-:Y:S01]  /*0ea0*/  VIADD R136, R16, 0x40 ;  /* 0x0000004010887836 */ /* 0x000fe20000000000 */
[----:B------:R-:W-:Y:S01]  /*0eb0*/  SHF.R.S32.HI R4, RZ, 0x5, R0 ;  /* 0x00000005ff047819 */ /* 0x000fe20000011400 */
[----:B------:R-:W-:Y:S01]  /*0ec0*/  IMAD.SHL.U32 R0, R7, 0x40, RZ ;  /* 0x0000004007007824 */ /* 0x000fe200078e00ff */
[----:B0-----:R-:W-:Y:S01]  /*0ed0*/  SHF.R.S32.HI R18, RZ, 0x7, R3 ;  /* 0x00000007ff127819 */ /* 0x001fe20000011403 */
[----:B------:R-:W-:Y:S01]  /*0ee0*/  IMAD.SHL.U32 R3, R6, 0x8, RZ ;  /* 0x0000000806037824 */ /* 0x000fe200078e00ff */
[----:B------:R-:W-:Y:S01]  /*0ef0*/  LEA.HI R9, R9, R24, RZ, 0x5 ;  /* 0x0000001809097211 */ /* 0x000fe200078f28ff */
[----:B------:R-:W-:Y:S01]  /*0f00*/  VIADD R138, R16, 0x50 ;  /* 0x00000050108a7836 */ /* 0x000fe20000000000 */
[----:B-1----:R-:W-:Y:S01]  /*0f10*/  SHF.R.S32.HI R17, RZ, 0x1f, R12 ;  /* 0x0000001fff117819 */ /* 0x002fe2000001140c */
[----:B------:R-:W-:Y:S01]  /*0f20*/  IMAD.SHL.U32 R10, R10, 0x40, RZ ;  /* 0x000000400a0a7824 */ /* 0x000fe200078e00ff */
[----:B------:R-:W-:-:S02]  /*0f30*/  SHF.R.S32.HI R9, RZ, 0x5, R9 ;  /* 0x00000005ff097819 */ /* 0x000fc40000011409 */
[----:B------:R-:W-:Y:S01]  /*0f40*/  LEA.HI R20, R17, R12, RZ, 0x3 ;  /* 0x0000000c11147211 */ /* 0x000fe200078f18ff */
[----:B------:R-:W-:Y:S01]  /*0f50*/  IMAD.IADD R12, R8, 0x1, -R13 ;  /* 0x00000001080c7824 */ /* 0x000fe200078e0a0d */
[----:B------:R-:W-:Y:S01]  /*0f60*/  LOP3.LUT R0, R0, 0x1c0, RZ, 0xc0, !PT ;  /* 0x000001c000007812 */ /* 0x000fe200078ec0ff */
[----:B------:R-:W-:Y:S01]  /*0f70*/  IMAD.HI R8, R18, 0x55555556, RZ ;  /* 0x5555555612087827 */ /* 0x000fe200078e02ff */
[----:B------:R-:W-:Y:S02]  /*0f80*/  LOP3.LUT R5, R5, 0x7ffffe00, RZ, 0xc0, !PT ;  /* 0x7ffffe0005057812 */ /* 0x000fe400078ec0ff */
[----:B------:R-:W-:Y:S01]  /*0f90*/  LOP3.LUT R3, R0, 0x8, R3, 0xf8, !PT ;  /* 0x0000000800037812 */ /* 0x000fe200078ef803 */
[----:B------:R-:W-:Y:S01]  /*0fa0*/  IMAD R9, R9, 0x10, R12 ;  /* 0x0000001009097824 */ /* 0x000fe200078e020c */
[----:B------:R-:W-:Y:S01]  /*0fb0*/  LEA.HI R8, R8, R8, RZ, 0x1 ;  /* 0x0000000808087211 */ /* 0x000fe200078f08ff */
[----:B------:R-:W-:Y:S01]  /*0fc0*/  IMAD R4, R4, 0x400, R5 ;  /* 0x0000040004047824 */ /* 0x000fe200078e0205 */
[----:B------:R-:W-:Y:S01]  /*0fd0*/  SHF.R.U32.HI R0, RZ, 0x3, R0 ;  /* 0x00000003ff007819 */ /* 0x000fe20000011600 */
[----:B------:R-:W-:Y:S01]  /*0fe0*/  VIADD R5, R26, 0x28 ;  /* 0x000000281a057836 */ /* 0x000fe20000000000 */
[----:B------:R-:W-:Y:S01]  /*0ff0*/  R2P PR, R7, 0x6 ;  /* 0x0000000607007804 */ /* 0x000fe20000000000 */
[----:B------:R-:W-:Y:S01]  /*1000*/  IMAD R8, R8, -0x3, R18 ;  /* 0xfffffffd08087824 */ /* 0x000fe200078e0212 */
[----:B------:R-:W-:Y:S01]  /*1010*/  LOP3.LUT R3, R3, R0, RZ, 0x3c, !PT ;  /* 0x0000000003037212 */ /* 0x000fe200078e3cff */
[C---:B------:R-:W-:Y:S01]  /*1020*/  VIADD R0, R26.reuse, 0x8 ;  /* 0x000000081a007836 */ /* 0x040fe20000000000 */
[----:B------:R-:W-:Y:S01]  /*1030*/  IADD3 R7, R26, 0x18, RZ ;  /* 0x000000181a077810 */ /* 0x000fe20007ffe0ff */
[----:B------:R-:W-:Y:S01]  /*1040*/  IMAD R6, R8, 0x40, R9 ;  /* 0x0000004008067824 */ /* 0x000fe200078e0209 */
[----:B------:R-:W-:Y:S01]  /*1050*/  SHF.R.S32.HI R9, RZ, 0x3, R15 ;  /* 0x00000003ff097819 */ /* 0x000fe2000001140f */
[----:B------:R-:W-:Y:S01]  /*1060*/  IMAD.IADD R3, R4, 0x1, R3 ;  /* 0x0000000104037824 */ /* 0x000fe200078e0203 */
[----:B------:R-:W-:Y:S01]  /*1070*/  LOP3.LUT R156, R11, 0x7ffffffc, RZ, 0xc0, !PT ;  /* 0x7ffffffc0b9c7812 */ /* 0x000fe200078ec0ff */
[----:B------:R-:W-:Y:S01]  /*1080*/  IMAD.MOV.U32 R4, RZ, RZ, 0x40 ;  /* 0x00000040ff047424 */ /* 0x000fe200078e00ff */
[----:B------:R0:W-:Y:S01]  /*1090*/  STL [R1+0xac], R6 ;  /* 0x0000ac0601007387 */ /* 0x0001e20000100800 */
[----:B------:R-:W-:Y:S01]  /*10a0*/  IMAD R157, R3, 0x2, R2 ;  /* 0x00000002039d7824 */ /* 0x000fe200078e0202 */
[----:B------:R-:W-:-:S02]  /*10b0*/  CS2R R18, SRZ ;  /* 0x0000000000127805 */ /* 0x000fc4000001ff00 */
[----:B------:R-:W-:Y:S01]  /*10c0*/  SHF.R.S32.HI R17, RZ, 0x1f, R16 ;  /* 0x0000001fff117819 */ /* 0x000fe20000011410 */
[----:B------:R-:W-:Y:S01]  /*10d0*/  STL [R1+0x38], RZ ;  /* 0x000038ff01007387 */ /* 0x000fe20000100800 */
[----:B------:R-:W-:Y:S01]  /*10e0*/  VIADD R3, R157, 0x21800 ;  /* 0x000218009d037836 */ /* 0x000fe20000000000 */
[----:B------:R-:W-:Y:S01]  /*10f0*/  SEL R4, R4, 0xffffffc0, !P2 ;  /* 0xffffffc004047807 */ /* 0x000fe20005000000 */
[----:B------:R-:W-:Y:S01]  /*1100*/  IMAD.IADD R156, R24, 0x1, -R156 ;  /* 0x00000001189c7824 */ /* 0x000fe200078e0a9c */
[----:B------:R1:W-:Y:S01]  /*1110*/  STL [R1+0x8c], R0 ;  /* 0x00008c0001007387 */ /* 0x0003e20000100800 */
[----:B0-----:R-:W-:-:S03]  /*1120*/  IMAD R6, R14, 0x8, R6 ;  /* 0x000000080e067824 */ /* 0x001fc600078e0206 */
[----:B------:R0:W-:Y:S04]  /*1130*/  STL [R1+0x88], R7 ;  /* 0x0000880701007387 */ /* 0x0001e80000100800 */
[----:B------:R2:W-:Y:S01]  /*1140*/  STL [R1+0x94], R5 ;  /* 0x0000940501007387 */ /* 0x0005e20000100800 */
[----:B-1----:R-:W-:Y:S01]  /*1150*/  SHF.R.S32.HI R0, RZ, 0x1f, R137 ;  /* 0x0000001fff007819 */ /* 0x002fe20000011489 */
[----:B0-----:R-:W-:-:S04]  /*1160*/  IMAD.SHL.U32 R7, R21, 0x20, RZ ;  /* 0x0000002015077824 */ /* 0x001fc800078e00ff */
[----:B------:R0:W-:Y:S01]  /*1170*/  STL [R1+0x7c], R0 ;  /* 0x00007c0001007387 */ /* 0x0001e20000100800 */
[----:B--2---:R-:W-:-:S05]  /*1180*/  SHF.R.S32.HI R5, RZ, 0x1f, R136 ;  /* 0x0000001fff057819 */ /* 0x004fca0000011488 */
[----:B------:R1:W-:Y:S01]  /*1190*/  STL [R1+0x78], R5 ;  /* 0x0000780501007387 */ /* 0x0003e20000100800 */
[----:B0-----:R-:W-:-:S05]  /*11a0*/  SHF.R.S32.HI R0, RZ, 0x1f, R138 ;  /* 0x0000001fff007819 */ /* 0x001fca000001148a */
[----:B------:R0:W-:Y:S01]  /*11b0*/  STL [R1+0x74], R0 ;  /* 0x0000740001007387 */ /* 0x0001e20000100800 */
[----:B-1----:R-:W-:-:S04]  /*11c0*/  LOP3.LUT R5, R10, 0xc0, RZ, 0xc0, !PT ;  /* 0x000000c00a057812 */ /* 0x002fc800078ec0ff */
[----:B------:R-:W-:Y:S01]  /*11d0*/  SHF.R.U32.HI R8, RZ, 0x3, R5 ;  /* 0x00000003ff087819 */ /* 0x000fe20000011605 */
[----:B------:R1:W-:Y:S01]  /*11e0*/  STL [R1+0x4c], R5 ;  /* 0x00004c0501007387 */ /* 0x0003e20000100800 */
[----:B0-----:R-:W-:-:S03]  /*11f0*/  LOP3.LUT R0, R5, 0x8, R16, 0xf8, !PT ;  /* 0x0000000805007812 */ /* 0x001fc600078ef810 */
[----:B------:R0:W-:Y:S01]  /*1200*/  STL [R1+0x54], R7 ;  /* 0x0000540701007387 */ /* 0x0001e20000100800 */
[----:B------:R-:W-:-:S03]  /*1210*/  LOP3.LUT R0, R0, R8, RZ, 0x3c, !PT ;  /* 0x0000000800007212 */ /* 0x000fc600078e3cff */
[----:B------:R-:W-:Y:S01]  /*1220*/  STL [R1+0x64], R9 ;  /* 0x0000640901007387 */ /* 0x000fe20000100800 */
[----:B-1----:R-:W-:-:S03]  /*1230*/  VIADD R5, R157, 0x21820 ;  /* 0x000218209d057836 */ /* 0x002fc60000000000 */
[----:B------:R1:W-:Y:S01]  /*1240*/  STL [R1+0x50], R8 ;  /* 0x0000500801007387 */ /* 0x0003e20000100800 */
[----:B------:R-:W-:Y:S02]  /*1250*/  @P1 VIADD R5, R3, 0xffffffe0 ;  /* 0xffffffe003051836 */ /* 0x000fe40000000000 */
[----:B0-----:R-:W-:Y:S02]  /*1260*/  IMAD.IADD R7, R7, 0x1, R0 ;  /* 0x0000000107077824 */ /* 0x001fe400078e0200 */
[----:B------:R-:W-:Y:S02]  /*1270*/  IMAD.IADD R0, R3, 0x1, R4 ;  /* 0x0000000103007824 */ /* 0x000fe400078e0204 */
[----:B------:R-:W-:Y:S01]  /*1280*/  IMAD.IADD R3, R4, 0x1, R5 ;  /* 0x0000000104037824 */ /* 0x000fe200078e0205 */
[----:B-1----:R-:W-:-:S05]  /*1290*/  SHF.R.S32.HI R8, RZ, 0x3, R20 ;  /* 0x00000003ff087819 */ /* 0x002fca0000011414 */
[----:B------:R-:W-:Y:S04]  /*12a0*/  STL [R1+0x68], R8 ;  /* 0x0000680801007387 */ /* 0x000fe80000100800 */
[----:B------:R-:W-:Y:S04]  /*12b0*/  STL [R1+0xa0], R7 ;  /* 0x0000a00701007387 */ /* 0x000fe80000100800 */
[----:B------:R-:W-:Y:S04]  /*12c0*/  STL [R1+0x6c], R5 ;  /* 0x00006c0501007387 */ /* 0x000fe80000100800 */
[----:B------:R-:W-:Y:S04]  /*12d0*/  STL [R1+0x98], R6 ;  /* 0x0000980601007387 */ /* 0x000fe80000100800 */
[----:B------:R0:W-:Y:S04]  /*12e0*/  STL [R1+0x4], R0 ;  /* 0x0000040001007387 */ /* 0x0001e80000100800 */
[----:B------:R1:W-:Y:S01]  /*12f0*/  STL [R1], R3 ;  /* 0x0000000301007387 */ /* 0x0003e20000100800 */
[----:B0-----:R-:W-:-:S05]  /*1300*/  VIADD R0, R5, 0x6000 ;  /* 0x0000600005007836 */ /* 0x001fca0000000000 */
[----:B------:R1:W-:Y:S02]  /*1310*/  STL [R1+0x70], R0 ;  /* 0x0000700001007387 */ /* 0x0003e40000100800 */
.L_x_1575:
[----:B------:R-:W-:Y:S05]  /*1320*/  YIELD ;  /* 0x0000000000007946 */ /* 0x000fea0003800000 */
[----:B------:R-:W-:Y:S01]  /*1330*/  ULDC.64 UR4, c[0x0][0xa28] ;  /* 0x00028a0000047ab9 */ /* 0x000fe20000000a00 */
[----:B0--34-:R-:W0:Y:S01]  /*1340*/  LDC.64 R6, c[0x0][0xa08] ;  /* 0x00028200ff067b82 */ /* 0x019e220000000a00 */
[----:B------:R-:W-:Y:S01]  /*1350*/  ISETP.NE.U32.AND P1, PT, RZ, UR4, PT ;  /* 0x00000004ff007c0c */ /* 0x000fe2000bf25070 */
[----:B-1----:R-:W-:Y:S02]  /*1360*/  IMAD.MOV.U32 R0, RZ, RZ, RZ ;  /* 0x000000ffff007224 */ /* 0x002fe400078e00ff */
[----:B------:R-:W-:Y:S01]  /*1370*/  IMAD.MOV.U32 R80, RZ, RZ, RZ ;  /* 0x000000ffff507224 */ /* 0x000fe200078e00ff */
[----:B------:R-:W-:Y:S01]  /*1380*/  ISETP.NE.AND.EX P1, PT, RZ, UR5, PT, P1 ;  /* 0x00000005ff007c0c */ /* 0x000fe2000bf25310 */
[----:B------:R-:W-:-:S02]  /*1390*/  ULDC.64 UR4, c[0x0][0xa18] ;  /* 0x0002860000047ab9 */ /* 0x000fc40000000a00 */
[----:B------:R-:W-:-:S04]  /*13a0*/  ISETP.NE.U32.AND P2, PT, RZ, UR4, PT ;  /* 0x00000004ff007c0c */ /* 0x000fc8000bf45070 */
[----:B------:R-:W-:Y:S01]  /*13b0*/  ISETP.NE.AND.EX P2, PT, RZ, UR5, PT, P2 ;  /* 0x00000005ff007c0c */ /* 0x000fe2000bf45320 */
[----:B------:R-:W-:Y:S02]  /*13c0*/  ULDC.64 UR4, c[0x0][0xa08] ;  /* 0x0002820000047ab9 */ /* 0x000fe40000000a00 */
[----:B------:R-:W-:-:S03]  /*13d0*/  ISETP.NE.U32.AND P0, PT, RZ, UR4, PT ;  /* 0x00000004ff007c0c */ /* 0x000fc6000bf05070 */
[----:B------:R-:W1:Y:S01]  /*13e0*/  @P1 LDC.64 R4, c[0x0][0xa28] ;  /* 0x00028a00ff041b82 */ /* 0x000e620000000a00 */
[----:B------:R-:W-:Y:S01]  /*13f0*/  ISETP.NE.AND.EX P0, PT, RZ, UR5, PT, P0 ;  /* 0x00000005ff007c0c */ /* 0x000fe2000bf05300 */
[----:B0-----:R-:W-:-:S06]  /*1400*/  IMAD.WIDE R10, R35, 0x4, R6 ;  /* 0x00000004230a7825 */ /* 0x001fcc00078e0206 */
[----:B------:R-:W0:Y:S01]  /*1410*/  @P2 LDC.64 R8, c[0x0][0xa18] ;  /* 0x00028600ff082b82 */ /* 0x000e220000000a00 */
[----:B------:R-:W-:Y:S02]  /*1420*/  ULDC UR4, c[0x0][0x288] ;  /* 0x0000a20000047ab9 */ /* 0x000fe40000000800 */
[----:B------:R-:W-:Y:S01]  /*1430*/  IMAD.U32 R154, RZ, RZ, UR4 ;  /* 0x00000004ff9a7e24 */ /* 0x000fe2000f8e00ff */
[----:B------:R-:W-:Y:S02]  /*1440*/  ULDC.64 UR4, c[0x0][0x418] ;  /* 0x0001060000047ab9 */ /* 0x000fe40000000a00 */
[----:B--2---:R2:W5:Y:S01]  /*1450*/  @P0 LDG.E R80, desc[UR54][R10.64] ;  /* 0x000000360a500981 */ /* 0x004562000c1e1900 */
[----:B-1----:R-:W-:-:S05]  /*1460*/  @P1 IMAD.WIDE R4, R35, 0x4, R4 ;  /* 0x0000000423041825 */ /* 0x002fca00078e0204 */
[----:B------:R2:W5:Y:S01]  /*1470*/  @P1 LDG.E R0, desc[UR54][R4.64] ;  /* 0x0000003604001981 */ /* 0x000562000c1e1900 */
[----:B0-----:R-:W-:-:S05]  /*1480*/  @P2 IMAD.WIDE R6, R35, 0x4, R8 ;  /* 0x0000000423062825 */ /* 0x001fca00078e0208 */
[----:B------:R2:W5:Y:S01]  /*1490*/  @P2 LDG.E R154, desc[UR54][R6.64] ;  /* 0x00000036069a2981 */ /* 0x000562000c1e1900 */
[----:B------:R-:W-:-:S03]  /*14a0*/  UISETP.NE.U32.AND UP0, UPT, UR4, URZ, UPT ;  /* 0x0000003f0400728c */ /* 0x000fc6000bf05070 */
[----:B------:R-:W-:Y:S01]  /*14b0*/  ULDC UR4, c[0x0][0x424] ;  /* 0x0001090000047ab9 */ /* 0x000fe20000000800 */
[----:B------:R-:W-:-:S03]  /*14c0*/  UISETP.NE.AND.EX UP0, UPT, UR5, URZ, UPT, UP0 ;  /* 0x0000003f0500728c */ /* 0x000fc6000bf05300 */
[----:B------:R-:W-:Y:S01]  /*14d0*/  ULDC UR5, c[0x0][0x2f0] ;  /* 0x0000bc0000057ab9 */ /* 0x000fe20000000800 */
[----:B------:R-:W-:-:S04]  /*14e0*/  USEL UR4, UR4, 0x1, UP0 ;  /* 0x0000000104047887 */ /* 0x000fc80008000000 */
[----:B------:R-:W-:-:S03]  /*14f0*/  UIMAD UR4, UR4, UR5, URZ ;  /* 0x00000005040472a4 */ /* 0x000fc6000f8e023f */
[----:B------:R-:W-:Y:S02]  /*1500*/  ULDC UR5, c[0x0][0x348] ;  /* 0x0000d20000057ab9 */ /* 0x000fe40000000800 */
[----:B------:R-:W-:Y:S01]  /*1510*/  MOV R24, UR5 ;  /* 0x0000000500187c02 */ /* 0x000fe20008000f00 */
[----:B------:R-:W-:Y:S01]  /*1520*/  IMAD.U32 R27, RZ, RZ, UR4 ;  /* 0x00000004ff1b7e24 */ /* 0x000fe2000f8e00ff */
[----:B--2---:R-:W-:Y:S06]  /*1530*/  @P2 BRA `(.L_x_1360) ;  /* 0x0000000000242947 */ /* 0x004fec0003800000 */
        /* <DEDUP_REMOVED lines=8> */
[----:B--2---:R-:W-:-:S07]  /*15c0*/  IMAD.IADD R154, R3, 0x1, -R154 ;  /* 0x00000001039a7824 */ /* 0x004fce00078e0a9a */
.L_x_1360:
[----:B------:R-:W-:Y:S01]  /*15d0*/  ULDC.64 UR4, c[0x0][0xa20] ;  /* 0x0002880000047ab9 */ /* 0x000fe20000000a00 */
[----:B------:R0:W-:Y:S01]  /*15e0*/  STL [R1+0xa4], R34 ;  /* 0x0000a42201007387 */ /* 0x0001e20000100800 */
[----:B------:R-:W-:-:S03]  /*15f0*/  ISETP.NE.U32.AND P1, PT, RZ, UR4, PT ;  /* 0x00000004ff007c0c */ /* 0x000fc6000bf25070 */
[----:B------:R0:W-:Y:S01]  /*1600*/  STL [R1+0xa8], R35 ;  /* 0x0000a82301007387 */ /* 0x0001e20000100800 */
[----:B------:R-:W-:-:S13]  /*1610*/  ISETP.NE.AND.EX P1, PT, RZ, UR5, PT, P1 ;  /* 0x00000005ff007c0c */ /* 0x000fda000bf25310 */
[----:B0-----:R-:W-:Y:S05]  /*1620*/  @!P1 BRA `(.L_x_1361) ;  /* 0x0000000000109947 */ /* 0x001fea0003800000 */
[----:B------:R-:W0:Y:S02]  /*1630*/  LDC.64 R4, c[0x0][0xa20] ;  /* 0x00028800ff047b82 */ /* 0x000e240000000a00 */
[----:B0-----:R-:W-:-:S05]  /*1640*/  IMAD.WIDE R4, R35, 0x4, R4 ;  /* 0x0000000423047825 */ /* 0x001fca00078e0204 */
[----:B------:R0:W5:Y:S01]  /*1650*/  LDG.E R27, desc[UR54][R4.64] ;  /* 0x00000036041b7981 */ /* 0x000162000c1e1900 */
[----:B------:R-:W-:Y:S05]  /*1660*/  BRA `(.L_x_1362) ;  /* 0x0000000000107947 */ /* 0x000fea0003800000 */
.L_x_1361:
[----:B------:R-:W-:Y:S05]  /*1670*/  @!P0 BRA `(.L_x_1362) ;  /* 0x00000000000c8947 */ /* 0x000fea0003800000 */
[----:B------:R-:W2:Y:S04]  /*1680*/  LDG.E R4, desc[UR54][R10.64] ;  /* 0x000000360a047981 */ /* 0x000ea8000c1e1900 */
[----:B------:R-:W2:Y:S02]  /*1690*/  LDG.E R27, desc[UR54][R10.64+0x4] ;  /* 0x000004360a1b7981 */ /* 0x000ea4000c1e1900 */
[----:B--2---:R-:W-:-:S07]  /*16a0*/  IMAD.IADD R27, R27, 0x1, -R4 ;  /* 0x000000011b1b7824 */ /* 0x004fce00078e0a04 */
.L_x_1362:
[----:B------:R-:W-:Y:S01]  /*16b0*/  ULDC.64 UR4, c[0x0][0xa10] ;  /* 0x0002840000047ab9 */ /* 0x000fe20000000a00 */
[----:B0-----:R-:W0:Y:S01]  /*16c0*/  LDC R4, c[0x0][0x448] ;  /* 0x00011200ff047b82 */ /* 0x001e220000000800 */
[----:B------:R-:W-:-:S04]  /*16d0*/  ISETP.NE.U32.AND P0, PT, RZ, UR4, PT ;  /* 0x00000004ff007c0c */ /* 0x000fc8000bf05070 */
[----:B------:R-:W-:Y:S01]  /*16e0*/  ISETP.NE.AND.EX P0, PT, RZ, UR5, PT, P0 ;  /* 0x00000005ff007c0c */ /* 0x000fe2000bf05300 */
[----:B------:R-:W-:Y:S02]  /*16f0*/  ULDC.64 UR4, c[0x0][0xa30] ;  /* 0x00028c0000047ab9 */ /* 0x000fe40000000a00 */
[----:B------:R-:W-:-:S04]  /*1700*/  ISETP.NE.U32.AND P1, PT, RZ, UR4, PT ;  /* 0x00000004ff007c0c */ /* 0x000fc8000bf25070 */
[----:B------:R-:W-:-:S06]  /*1710*/  ISETP.NE.AND.EX P1, PT, RZ, UR5, PT, P1 ;  /* 0x00000005ff007c0c */ /* 0x000fcc000bf25310 */
[----:B------:R-:W1:Y:S08]  /*1720*/  @P0 LDC.64 R6, c[0x0][0xa10] ;  /* 0x00028400ff060b82 */ /* 0x000e700000000a00 */
[----:B------:R-:W2:Y:S01]  /*1730*/  @P1 LDC.64 R8, c[0x0][0xa30] ;  /* 0x00028c00ff081b82 */ /* 0x000ea20000000a00 */
[----:B-1----:R-:W-:-:S05]  /*1740*/  @P0 IMAD.WIDE R6, R35, 0x4, R6 ;  /* 0x0000000423060825 */ /* 0x002fca00078e0206 */
[----:B------:R-:W3:Y:S04]  /*1750*/  @P0 LDG.E R3, desc[UR54][R6.64] ;  /* 0x0000003606030981 */ /* 0x000ee8000c1e1900 */
[----:B------:R1:W3:Y:S01]  /*1760*/  @P0 LDG.E R10, desc[UR54][R6.64+0x4] ;  /* 0x00000436060a0981 */ /* 0x0002e2000c1e1900 */
[----:B-----5:R-:W-:Y:S02]  /*1770*/  IMAD.MOV.U32 R98, RZ, RZ, R27 ;  /* 0x000000ffff627224 */ /* 0x020fe400078e001b */
[----:B--2---:R-:W-:-:S05]  /*1780*/  @P1 IMAD.WIDE R8, R35, 0x4, R8 ;  /* 0x0000000423081825 */ /* 0x004fca00078e0208 */
[----:B------:R2:W5:Y:S01]  /*1790*/  @P1 LDG.E R98, desc[UR54][R8.64] ;  /* 0x0000003608621981 */ /* 0x000562000c1e1900 */
[----:B0-----:R-:W-:Y:S01]  /*17a0*/  ISETP.NE.AND P1, PT, R4, 0x1, PT ;  /* 0x000000010400780c */ /* 0x001fe20003f25270 */
[----:B------:R-:W-:Y:S01]  /*17b0*/  IMAD R14, R33, 0xc0, RZ ;  /* 0x000000c0210e7824 */ /* 0x000fe200078e02ff */
[----:B------:R-:W0:Y:S01]  /*17c0*/  LDC.64 R4, c[0x0][0x9e0] ;  /* 0x00027800ff047b82 */ /* 0x000e220000000a00 */
[----:B------:R-:W-:Y:S02]  /*17d0*/  IMAD.IADD R13, R27, 0x1, -R0 ;  /* 0x000000011b0d7824 */ /* 0x000fe400078e0a00 */
[----:B------:R-:W-:Y:S01]  /*17e0*/  VIADD R0, R14, 0xbf ;  /* 0x000000bf0e007836 */ /* 0x000fe20000000000 */
[----:B------:R4:W-:Y:S03]  /*17f0*/  STL [R1+0x60], R14 ;  /* 0x0000600e01007387 */ /* 0x0009e60000100800 */
[----:B-1----:R-:W-:-:S04]  /*1800*/  IMAD.MOV.U32 R6, RZ, RZ, R0 ;  /* 0x000000ffff067224 */ /* 0x002fc800078e0000 */
[----:B------:R-:W1:Y:S08]  /*1810*/  @P1 LDC R11, c[0x0][0x44c] ;  /* 0x00011300ff0b1b82 */ /* 0x000e700000000800 */
[----:B------:R-:W2:Y:S01]  /*1820*/  @P1 LDC R12, c[0x0][0x450] ;  /* 0x00011400ff0c1b82 */ /* 0x000ea20000000800 */
[----:B0-----:R-:W-:Y:S01]  /*1830*/  ISETP.GE.AND P2, PT, R5, 0x1, PT ;  /* 0x000000010500780c */ /* 0x001fe20003f46270 */
[----:B---3--:R-:W-:-:S02]  /*1840*/  @P0 IMAD.IADD R24, R10, 0x1, -R3 ;  /* 0x000000010a180824 */ /* 0x008fc400078e0a03 */
[----:B-1----:R-:W-:-:S04]  /*1850*/  @P1 IMAD.HI.U32 R3, R0, R11, RZ ;  /* 0x0000000b00031227 */ /* 0x002fc800078e00ff */
[----:B------:R-:W-:Y:S01]  /*1860*/  IMAD.IADD R155, R13, 0x1, R24 ;  /* 0x000000010d9b7824 */ /* 0x000fe200078e0218 */
[----:B--2---:R-:W-:-:S03]  /*1870*/  @P1 SHF.R.U32.HI R6, RZ, R12, R3 ;  /* 0x0000000cff061219 */ /* 0x004fc60000011603 */
[C---:B------:R-:W-:Y:S01]  /*1880*/  VIADD R0, R155.reuse, 0x7f ;  /* 0x0000007f9b007836 */ /* 0x040fe20000000000 */
[----:B------:R-:W-:-:S04]  /*1890*/  IADD3 R7, R155, 0x1, -R154 ;  /* 0x000000019b077810 */ /* 0x000fc80007ffe89a */
[----:B------:R-:W-:Y:S01]  /*18a0*/  SHF.R.S32.HI R3, RZ, 0x1f, R0 ;  /* 0x0000001fff037819 */ /* 0x000fe20000011400 */
[----:B------:R-:W-:-:S03]  /*18b0*/  IMAD.IADD R9, R7, 0x1, R6 ;  /* 0x0000000107097824 */ /* 0x000fc600078e0206 */
[----:B------:R-:W-:Y:S01]  /*18c0*/  LEA.HI R3, R3, R0, RZ, 0x7 ;  /* 0x0000000003037211 */ /* 0x000fe200078f38ff */
[----:B------:R-:W-:-:S03]  /*18d0*/  IMAD.IADD R4, R9, 0x1, R4 ;  /* 0x0000000109047824 */ /* 0x000fc600078e0204 */
[----:B------:R-:W-:Y:S01]  /*18e0*/  SHF.R.S32.HI R102, RZ, 0x7, R3 ;  /* 0x00000007ff667819 */ /* 0x000fe20000011403 */
[----:B----4-:R-:W-:Y:S06]  /*18f0*/  @!P2 BRA `(.L_x_1363) ;  /* 0x000000000048a947 */ /* 0x010fec0003800000 */
        /* <DEDUP_REMOVED lines=11> */
.L_x_1365:
[----:B------:R-:W-:-:S13]  /*19b0*/  ISETP.NE.AND P0, PT, R5, 0x1, PT ;  /* 0x000000010500780c */ /* 0x000fda0003f05270 */
[----:B------:R-:W0:Y:S02]  /*19c0*/  @P0 LDC.64 R6, c[0x0][0x9e8] ;  /* 0x00027a00ff060b82 */ /* 0x000e240000000a00 */
[----:B0-----:R-:W-:-:S05]  /*19d0*/  @P0 IMAD.HI.U32 R6, R0, R6, RZ ;  /* 0x0000000600060227 */ /* 0x001fca00078e00ff */
[----:B------:R-:W-:-:S07]  /*19e0*/  @P0 SHF.R.U32.HI R0, RZ, R7, R6 ;  /* 0x00000007ff000219 */ /* 0x000fce0000011606 */
.L_x_1366:
[----:B------:R-:W-:Y:S05]  /*19f0*/  BSYNC B0 ;  /* 0x0000000000007941 */ /* 0x000fea0003800000 */
.L_x_1364:
[----:B------:R-:W-:-:S05]  /*1a00*/  IMAD R3, R0, R5, R5 ;  /* 0x0000000500037224 */ /* 0x000fca00078e0205 */
[----:B------:R-:W-:-:S07]  /*1a10*/  VIMNMX R4, R4, R3, PT ;  /* 0x0000000304047248 */ /* 0x000fce0003fe0100 */
.L_x_1363:
[----:B------:R-:W0:Y:S01]  /*1a20*/  @P1 LDC R3, c[0x0][0x44c] ;  /* 0x00011300ff031b82 */ /* 0x000e220000000800 */
[----:B------:R-:W-:Y:S01]  /*1a30*/  IMAD.MOV.U32 R0, RZ, RZ, R14 ;  /* 0x000000ffff007224 */ /* 0x000fe200078e000e */
[----:B------:R-:W-:Y:S01]  /*1a40*/  ULDC UR4, c[0x0][0x9dc] ;  /* 0x0002770000047ab9 */ /* 0x000fe20000000800 */
[----:B------:R-:W-:-:S05]  /*1a50*/  IMAD.IADD R103, R155, 0x1, -R154 ;  /* 0x000000019b677824 */ /* 0x000fca00078e0a9a */
[----:B------:R-:W1:Y:S01]  /*1a60*/  @P1 LDC R6, c[0x0][0x450] ;  /* 0x00011400ff061b82 */ /* 0x000e620000000800 */
[----:B0-----:R-:W-:-:S05]  /*1a70*/  @P1 IMAD.HI.U32 R3, R14, R3, RZ ;  /* 0x000000030e031227 */ /* 0x001fca00078e00ff */
[----:B-1----:R-:W-:-:S04]  /*1a80*/  @P1 SHF.R.U32.HI R0, RZ, R6, R3 ;  /* 0x00000006ff001219 */ /* 0x002fc80000011603 */
[----:B------:R-:W-:-:S05]  /*1a90*/  IADD3 R0, R103, R0, RZ ;  /* 0x0000000067007210 */ /* 0x000fca0007ffe0ff */
[----:B------:R-:W-:Y:S01]  /*1aa0*/  VIADD R3, R0, -UR4 ;  /* 0x8000000400037c36 */ /* 0x000fe20008000000 */
[----:B------:R-:W-:Y:S06]  /*1ab0*/  @!P2 BRA `(.L_x_1367) ;  /* 0x000000000044a947 */ /* 0x000fec0003800000 */
[----:B------:R-:W-:Y:S01]  /*1ac0*/  ISETP.GT.AND P0, PT, R0, -0x1, PT ;  /* 0xffffffff0000780c */ /* 0x000fe20003f04270 */
[----:B------:R-:W-:-:S12]  /*1ad0*/  BSSY B0, `(.L_x_1368) ;  /* 0x000000d000007945 */ /* 0x000fd80003800000 */
[----:B------:R-:W-:Y:S05]  /*1ae0*/  @P0 BRA `(.L_x_1369) ;  /* 0x00000000001c0947 */ /* 0x000fea0003800000 */
[----:B------:R-:W-:Y:S02]  /*1af0*/  ISETP.NE.AND P0, PT, R5, 0x1, PT ;  /* 0x000000010500780c */ /* 0x000fe40003f05270 */
[----:B------:R-:W-:-:S11]  /*1b00*/  LOP3.LUT R7, RZ, R0, RZ, 0x33, !PT ;  /* 0x00000000ff077212 */ /* 0x000fd600078e33ff */
[----:B------:R-:W0:Y:S02]  /*1b10*/  @P0 LDC.64 R8, c[0x0][0x9e8] ;  /* 0x00027a00ff080b82 */ /* 0x000e240000000a00 */
[----:B0-----:R-:W-:-:S05]  /*1b20*/  @P0 IMAD.HI.U32 R0, R7, R8, RZ ;  /* 0x0000000807000227 */ /* 0x001fca00078e00ff */
[----:B------:R-:W-:-:S04]  /*1b30*/  @P0 SHF.R.U32.HI R7, RZ, R9, R0 ;  /* 0x00000009ff070219 */ /* 0x000fc80000011600 */
[----:B------:R-:W-:Y:S01]  /*1b40*/  LOP3.LUT R0, RZ, R7, RZ, 0x33, !PT ;  /* 0x00000007ff007212 */ /* 0x000fe200078e33ff */
[----:B------:R-:W-:Y:S06]  /*1b50*/  BRA `(.L_x_1370) ;  /* 0x0000000000107947 */ /* 0x000fec0003800000 */
.L_x_1369:
[----:B------:R-:W-:-:S13]  /*1b60*/  ISETP.NE.AND P0, PT, R5, 0x1, PT ;  /* 0x000000010500780c */ /* 0x000fda0003f05270 */
[----:B------:R-:W0:Y:S02]  /*1b70*/  @P0 LDC.64 R6, c[0x0][0x9e8] ;  /* 0x00027a00ff060b82 */ /* 0x000e240000000a00 */
[----:B0-----:R-:W-:-:S05]  /*1b80*/  @P0 IMAD.HI.U32 R6, R0, R6, RZ ;  /* 0x0000000600060227 */ /* 0x001fca00078e00ff */
[----:B------:R-:W-:-:S07]  /*1b90*/  @P0 SHF.R.U32.HI R0, RZ, R7, R6 ;  /* 0x00000007ff000219 */ /* 0x000fce0000011606 */
.L_x_1370:
[----:B------:R-:W-:Y:S05]  /*1ba0*/  BSYNC B0 ;  /* 0x0000000000007941 */ /* 0x000fea0003800000 */
.L_x_1368:
[----:B------:R-:W-:-:S05]  /*1bb0*/  IMAD R0, R0, R5, RZ ;  /* 0x0000000500007224 */ /* 0x000fca00078e02ff */
[----:B------:R-:W-:-:S07]  /*1bc0*/  VIMNMX R3, R3, R0, !PT ;  /* 0x0000000003037248 */ /* 0x000fce0007fe0100 */
.L_x_1367:
[----:B------:R-:W-:Y:S01]  /*1bd0*/  VIADD R4, R4, 0x7f ;  /* 0x0000007f04047836 */ /* 0x000fe20000000000 */
[----:B------:R-:W-:-:S04]  /*1be0*/  SHF.R.S32.HI R0, RZ, 0x1f, R3 ;  /* 0x0000001fff007819 */ /* 0x000fc80000011403 */
[----:B------:R-:W-:Y:S02]  /*1bf0*/  SHF.R.S32.HI R5, RZ, 0x1f, R4 ;  /* 0x0000001fff057819 */ /* 0x000fe40000011404 */
[----:B------:R-:W-:Y:S02]  /*1c00*/  LEA.HI R0, R0, R3, RZ, 0x7 ;  /* 0x0000000300007211 */ /* 0x000fe400078f38ff */
[----:B------:R-:W-:Y:S02]  /*1c10*/  LEA.HI R5, R5, R4, RZ, 0x7 ;  /* 0x0000000405057211 */ /* 0x000fe400078f38ff */
[----:B------:R-:W-:Y:S02]  /*1c20*/  SHF.R.S32.HI R0, RZ, 0x7, R0 ;  /* 0x00000007ff007819 */ /* 0x000fe40000011400 */
[----:B------:R-:W-:Y:S02]  /*1c30*/  SHF.R.S32.HI R5, RZ, 0x7, R5 ;  /* 0x00000007ff057819 */ /* 0x000fe40000011405 */
[----:B------:R-:W-:-:S02]  /*1c40*/  VIMNMX R0, RZ, R0, !PT ;  /* 0x00000000ff007248 */ /* 0x000fc40007fe0100 */
[----:B------:R-:W-:-:S03]  /*1c50*/  VIMNMX R5, R102, R5, PT ;  /* 0x0000000566057248 */ /* 0x000fc60003fe0100 */
[--C-:B------:R-:W-:Y:S02]  /*1c60*/  IMAD R0, R0, 0x80, -R13.reuse ;  /* 0x0000008000007824 */ /* 0x100fe400078e0a0d */
[----:B------:R-:W-:-:S03]  /*1c70*/  IMAD R5, R5, 0x80, -R13 ;  /* 0x0000008005057824 */ /* 0x000fc600078e0a0d */
[----:B------:R-:W-:Y:S02]  /*1c80*/  VIMNMX R0, RZ, R0, !PT ;  /* 0x00000000ff007248 */ /* 0x000fe40007fe0100 */
[----:B------:R-:W-:Y:S02]  /*1c90*/  VIMNMX R5, R5, R24, PT ;  /* 0x0000001805057248 */ /* 0x000fe40003fe0100 */
[----:B------:R-:W-:Y:S02]  /*1ca0*/  SHF.R.U32.HI R75, RZ, 0x7, R0 ;  /* 0x00000007ff4b7819 */ /* 0x000fe40000011600 */
[----:B------:R-:W-:-:S03]  /*1cb0*/  ISETP.GT.AND P0, PT, R5, R0, PT ;  /* 0x000000000500720c */ /* 0x000fc60003f04270 */
[----:B------:R-:W-:-:S10]  /*1cc0*/  IMAD.MOV.U32 R25, RZ, RZ, R75 ;  /* 0x000000ffff197224 */ /* 0x000fd400078e004b */
[----:B------:R-:W-:-:S05]  /*1cd0*/  @P0 VIADD R3, R5, 0x7f ;  /* 0x0000007f05030836 */ /* 0x000fca0000000000 */
[----:B------:R-:W-:-:S04]  /*1ce0*/  @P0 SHF.R.S32.HI R0, RZ, 0x1f, R3 ;  /* 0x0000001fff000819 */ /* 0x000fc80000011403 */
[----:B------:R-:W-:-:S04]  /*1cf0*/  @P0 LEA.HI R0, R0, R3, RZ, 0x7 ;  /* 0x0000000300000211 */ /* 0x000fc800078f38ff */
[----:B------:R-:W-:Y:S02]  /*1d00*/  @P0 SHF.R.S32.HI R25, RZ, 0x7, R0 ;  /* 0x00000007ff190819 */ /* 0x000fe40000011400 */
[----:B------:R-:W-:Y:S02]  /*1d10*/  PLOP3.LUT P0, PT, PT, PT, PT, 0x80, 0x0 ;  /* 0x000000000000781c */ /* 0x000fe40003f0f070 */
[----:B------:R-:W-:-:S13]  /*1d20*/  ISETP.GT.AND P1, PT, R25, R75, PT ;  /* 0x0000004b1900720c */ /* 0x000fda0003f24270 */
[----:B------:R-:W-:Y:S05]  /*1d30*/  @!P1 BRA `(.L_x_1371) ;  /* 0x0000005400a49947 */ /* 0x000fea0003800000 */
        /* <DEDUP_REMOVED lines=19> */
[----:B-1---5:R-:W-:Y:S05]  /*1e70*/  CALL.ABS.NOINC R14 ;  /* 0x000000000e007343 */ /* 0x022fea0003c00000 */
.L_x_1373:
[----:B------:R-:W-:Y:S05]  /*1e80*/  BSYNC B6 ;  /* 0x0000000000067941 */ /* 0x000fea0003800000 */
.L_x_1372:
        /* <DEDUP_REMOVED lines=20> */
.L_x_1375:
[----:B------:R-:W-:Y:S05]  /*1fd0*/  BSYNC B6 ;  /* 0x0000000000067941 */ /* 0x000fea0003800000 */
.L_x_1374:
[----:B------:R-:W2:Y:S01]  /*1fe0*/  LDL.64 R38, [R1+0x58] ;  /* 0x0000580001267983 */ /* 0x000ea20000100a00 */
[----:B------:R-:W-:-:S03]  /*1ff0*/  ULDC.64 UR4, c[0x0][0x9f8] ;  /* 0x00027e0000047ab9 */ /* 0x000fc60000000a00 */
[----:B------:R-:W2:Y:S01]  /*2000*/  LDL.64 R20, [R1+0x58] ;  /* 0x0000580001147983 */ /* 0x000ea20000100a00 */
[----:B------:R-:W-:Y:S01]  /*2010*/  ISETP.NE.U32.AND P0, PT, RZ, UR4, PT ;  /* 0x00000004ff007c0c */ /* 0x000fe2000bf05070 */
[----:B------:R-:W-:Y:S01]  /*2020*/  IMAD.MOV.U32 R0, RZ, RZ, R35 ;  /* 0x000000ffff007224 */ /* 0x000fe200078e0023 */
[----:B------:R-:W0:Y:S01]  /*2030*/  LDC.64 R8, c[0x0][0x408] ;  /* 0x00010200ff087b82 */ /* 0x000e220000000a00 */
[----:B------:R-:W1:Y:S01]  /*2040*/  S2R R28, SR_TID.X ;  /* 0x00000000001c7919 */ /* 0x000e620000002100 */
[----:B------:R-:W-:-:S06]  /*2050*/  ISETP.NE.AND.EX P0, PT, RZ, UR5, PT, P0 ;  /* 0x00000005ff007c0c */ /* 0x000fcc000bf05300 */
[----:B------:R-:W3:Y:S08]  /*2060*/  LDC R29, c[0x0][0x3f4] ;  /* 0x0000fd00ff1d7b82 */ /* 0x000ef00000000800 */
[----:B------:R-:W4:Y:S08]  /*2070*/  @P0 LDC.64 R4, c[0x0][0x9f8] ;  /* 0x00027e00ff040b82 */ /* 0x000f300000000a00 */
[----:B------:R-:W3:Y:S01]  /*2080*/  LDC.64 R10, c[0x0][0x3f8] ;  /* 0x0000fe00ff0a7b82 */ /* 0x000ee20000000a00 */
[----:B-1----:R-:W-:Y:S01]  /*2090*/  VIADD R37, R28, 0xffffff80 ;  /* 0xffffff801c257836 */ /* 0x002fe20000000000 */
[----:B------:R-:W-:Y:S01]  /*20a0*/  SHF.R.U32.HI R31, RZ, 0x7, R28 ;  /* 0x00000007ff1f7819 */ /* 0x000fe2000001161c */
[----:B----4-:R-:W-:-:S05]  /*20b0*/  @P0 IMAD.WIDE R4, R35, 0x4, R4 ;  /* 0x0000000423040825 */ /* 0x010fca00078e0204 */
[----:B------:R1:W4:Y:S01]  /*20c0*/  @P0 LDG.E R0, desc[UR54][R4.64] ;  /* 0x0000003604000981 */ /* 0x000322000c1e1900 */
[----:B------:R-:W-:Y:S01]  /*20d0*/  ISETP.NE.AND P6, PT, R31, 0x1, PT ;  /* 0x000000011f00780c */ /* 0x000fe20003fc5270 */
[----:B------:R-:W-:Y:S01]  /*20e0*/  IMAD.IADD R80, R80, 0x1, R27 ;  /* 0x0000000150507824 */ /* 0x000fe200078e021b */
[----:B------:R-:W-:Y:S02]  /*20f0*/  SHF.R.S32.HI R3, RZ, 0x1f, R37 ;  /* 0x0000001fff037819 */ /* 0x000fe40000011425 */
[-C--:B------:R-:W-:Y:S02]  /*2100*/  LEA.HI R36, R37, R37.reuse, RZ, 0x1 ;  /* 0x0000002525247211 */ /* 0x080fe400078f08ff */
[----:B------:R-:W-:Y:S01]  /*2110*/  LEA.HI R6, R3, R37, RZ, 0x2 ;  /* 0x0000002503067211 */ /* 0x000fe200078f10ff */
[----:B------:R-:W-:Y:S01]  /*2120*/  VIADD R3, R16, 0x10 ;  /* 0x0000001010037836 */ /* 0x000fe20000000000 */
[----:B------:R-:W-:Y:S02]  /*2130*/  SHF.R.S32.HI R36, RZ, 0x1, R36 ;  /* 0x00000001ff247819 */ /* 0x000fe40000011424 */
[----:B------:R-:W-:-:S02]  /*2140*/  SHF.R.S32.HI R74, RZ, 0x2, R6 ;  /* 0x00000002ff4a7819 */ /* 0x000fc40000011406 */
[----:B------:R-:W-:Y:S01]  /*2150*/  SHF.R.S32.HI R7, RZ, 0x1f, R6 ;  /* 0x0000001fff077819 */ /* 0x000fe20000011406 */
[----:B------:R-:W-:Y:S05]  /*2160*/  @!P6 WARPSYNC.ALL ;  /* 0x000000000000e948 */ /* 0x000fea0003800000 */
[----:B------:R-:W-:Y:S01]  /*2170*/  ULDC UR4, c[0x0][0x2f4] ;  /* 0x0000bd0000047ab9 */ /* 0x000fe20000000800 */
[----:B------:R-:W-:Y:S01]  /*2180*/  LEA.HI R7, R7, R74, RZ, 0x2 ;  /* 0x0000004a07077211 */ /* 0x000fe200078f10ff */
[--C-:B0-----:R-:W-:Y:S01]  /*2190*/  IMAD.WIDE.U32 R72, R36, R8, R16.reuse ;  /* 0x0000000824487225 */ /* 0x101fe200078e0010 */
[----:B------:R-:W-:Y:S02]  /*21a0*/  ISETP.GE.AND P1, PT, R3, UR4, PT ;  /* 0x0000000403007c0c */ /* 0x000fe4000bf26270 */
[----:B------:R-:W-:Y:S01]  /*21b0*/  ISETP.GE.AND P0, PT, R16, UR4, PT ;  /* 0x0000000410007c0c */ /* 0x000fe2000bf06270 */
[----:B---3--:R-:W-:Y:S01]  /*21c0*/  IMAD.WIDE.U32 R68, R36, R10, R16 ;  /* 0x0000000a24447225 */ /* 0x008fe200078e0010 */
[----:B-1----:R-:W-:-:S02]  /*21d0*/  SEL R5, RZ, 0xffffffff, P1 ;  /* 0xffffffffff057807 */ /* 0x002fc40000800000 */
[----:B------:R-:W-:Y:S02]  /*21e0*/  SEL R4, RZ, 0x1, P0 ;  /* 0x00000001ff047807 */ /* 0x000fe40000000000 */
[----:B------:R-:W-:Y:S01]  /*21f0*/  SHF.R.S32.HI R13, RZ, 0x1f, R36 ;  /* 0x0000001fff0d7819 */ /* 0x000fe20000011424 */
[----:B------:R-:W-:Y:S01]  /*2200*/  IMAD.SHL.U32 R5, R5, 0x2, RZ ;  /* 0x0000000205057824 */ /* 0x000fe200078e00ff */
[----:B------:R-:W-:Y:S02]  /*2210*/  LOP3.LUT R7, R7, 0xfffffffc, RZ, 0xc0, !PT ;  /* 0xfffffffc07077812 */ /* 0x000fe400078ec0ff */
[----:B------:R-:W-:Y:S01]  /*2220*/  ISETP.GE.AND P1, PT, R137, UR4, PT ;  /* 0x0000000489007c0c */ /* 0x000fe2000bf26270 */
[----:B------:R-:W-:Y:S01]  /*2230*/  IMAD R6, R13, R8, RZ ;  /* 0x000000080d067224 */ /* 0x000fe200078e02ff */
[----:B------:R-:W-:Y:S01]  /*2240*/  LOP3.LUT R5, R5, 0x2, R4, 0xe2, !PT ;  /* 0x0000000205057812 */ /* 0x000fe200078ee204 */
[----:B------:R-:W-:Y:S01]  /*2250*/  VIADD R4, R16, 0x20 ;  /* 0x0000002010047836 */ /* 0x000fe20000000000 */
[----:B------:R-:W-:Y:S01]  /*2260*/  LOP3.LUT R22, R22, 0xfffffffb, RZ, 0xc0, !PT ;  /* 0xfffffffb16167812 */ /* 0x000fe200078ec0ff */
[----:B------:R-:W-:Y:S01]  /*2270*/  IMAD.IADD R74, R74, 0x1, -R7 ;  /* 0x000000014a4a7824 */ /* 0x000fe200078e0a07 */
[----:B------:R-:W-:Y:S01]  /*2280*/  SEL R7, RZ, 0x8, P1 ;  /* 0x00000008ff077807 */ /* 0x000fe20000800000 */
[----:B------:R-:W-:Y:S01]  /*2290*/  IMAD R15, R36, R9, R6 ;  /* 0x00000009240f7224 */ /* 0x000fe200078e0206 */
[----:B------:R-:W-:-:S02]  /*22a0*/  ISETP.GE.AND P0, PT, R4, UR4, PT ;  /* 0x0000000404007c0c */ /* 0x000fc4000bf06270 */
[----:B------:R-:W-:Y:S02]  /*22b0*/  ISETP.GE.AND P2, PT, R3, R29, PT ;  /* 0x0000001d0300720c */ /* 0x000fe40003f46270 */
[----:B------:R-:W-:Y:S02]  /*22c0*/  SEL R6, RZ, 0x4, P0 ;  /* 0x00000004ff067807 */ /* 0x000fe40000000000 */
[----:B------:R-:W-:Y:S02]  /*22d0*/  ISETP.GE.AND P0, PT, R136, UR4, PT ;  /* 0x0000000488007c0c */ /* 0x000fe4000bf06270 */
[----:B------:R-:W-:Y:S02]  /*22e0*/  LOP3.LUT R5, R7, R5, R6, 0xfe, !PT ;  /* 0x0000000507057212 */ /* 0x000fe400078efe06 */
[----:B------:R-:W-:Y:S02]  /*22f0*/  SEL R6, RZ, 0x10, P0 ;  /* 0x00000010ff067807 */ /* 0x000fe40000000000 */
[----:B------:R-:W-:-:S02]  /*2300*/  LOP3.LUT P0, RZ, R74, 0x2, RZ, 0xc0, !PT ;  /* 0x000000024aff7812 */ /* 0x000fc4000780c0ff */
[----:B------:R-:W-:Y:S01]  /*2310*/  LOP3.LUT R30, R5, R6, RZ, 0xfc, !PT ;  /* 0x00000006051e7212 */ /* 0x000fe200078efcff */
[----:B------:R-:W-:Y:S01]  /*2320*/  IMAD R6, R13, R10, RZ ;  /* 0x0000000a0d067224 */ /* 0x000fe200078e02ff */
[----:B------:R-:W-:Y:S01]  /*2330*/  ISETP.GE.AND P1, PT, R4, R29, PT ;  /* 0x0000001d0400720c */ /* 0x000fe20003f26270 */
[----:B--2---:R-:W-:-:S08]  /*2340*/  IMAD.MOV.U32 R20, RZ, RZ, R38 ;  /* 0x000000ffff147224 */ /* 0x004fd000078e0026 */
[----:B------:R-:W-:Y:S01]  /*2350*/  @P0 LOP3.LUT R22, R22, 0x4, RZ, 0xfc, !PT ;  /* 0x0000000416160812 */ /* 0x000fe200078efcff */
[----:B------:R-:W-:Y:S01]  /*2360*/  IMAD R13, R36, R11, R6 ;  /* 0x0000000b240d7224 */ /* 0x000fe200078e0206 */
[----:B------:R-:W-:Y:S02]  /*2370*/  ISETP.GE.AND P0, PT, R16, R29, PT ;  /* 0x0000001d1000720c */ /* 0x000fe40003f06270 */
[----:B------:R-:W-:Y:S02]  /*2380*/  SHF.R.S32.HI R21, RZ, 0x1f, R20 ;  /* 0x0000001fff157819 */ /* 0x000fe40000011414 */
[----:B------:R-:W-:-:S03]  /*2390*/  IADD3 R73, R73, R15, RZ ;  /* 0x0000000f49497210 */ /* 0x000fc60007ffe0ff */
[----:B------:R0:W-:Y:S01]  /*23a0*/  STL [R1+0x5c], R21 ;  /* 0x00005c1501007387 */ /* 0x0001e20000100800 */
[C---:B------:R-:W-:Y:S01]  /*23b0*/  SEL R5, R29.reuse, RZ, P0 ;  /* 0x000000ff1d057207 */ /* 0x040fe20000000000 */
[C-C-:B------:R-:W-:Y:S02]  /*23c0*/  IMAD.WIDE.U32 R70, R36.reuse, R8, R20.reuse ;  /* 0x0000000824467225 */ /* 0x140fe400078e0014 */
[----:B------:R-:W2:Y:S01]  /*23d0*/  LDL R35, [R1+0x4c] ;  /* 0x00004c0001237983 */ /* 0x000ea20000100800 */
[C---:B------:R-:W-:Y:S01]  /*23e0*/  SEL R12, R29.reuse, RZ, P2 ;  /* 0x000000ff1d0c7207 */ /* 0x040fe20001000000 */
[----:B------:R-:W-:Y:S02]  /*23f0*/  IMAD.WIDE.U32 R66, R36, R10, R20 ;  /* 0x0000000a24427225 */ /* 0x000fe400078e0014 */
[----:B------:R-:W3:Y:S01]  /*2400*/  LDL R28, [R1+0x50] ;  /* 0x00005000011c7983 */ /* 0x000ee20000100800 */
[----:B------:R-:W-:Y:S01]  /*2410*/  SEL R7, R29, RZ, P1 ;  /* 0x000000ff1d077207 */ /* 0x000fe20000800000 */
[----:B------:R-:W-:-:S02]  /*2420*/  IMAD.IADD R71, R15, 0x1, R71 ;  /* 0x000000010f477824 */ /* 0x000fc400078e0247 */
[----:B------:R-:W3:Y:S01]  /*2430*/  LDL R32, [R1+0x54] ;  /* 0x0000540001207983 */ /* 0x000ee20000100800 */
[----:B------:R-:W-:Y:S02]  /*2440*/  IMAD.IADD R69, R69, 0x1, R13 ;  /* 0x0000000145457824 */ /* 0x000fe400078e020d */
[----:B------:R-:W-:Y:S02]  /*2450*/  IMAD.IADD R67, R13, 0x1, R67 ;  /* 0x000000010d437824 */ /* 0x000fe400078e0243 */
[----:B------:R-:W-:Y:S02]  /*2460*/  IMAD.IADD R6, R16, 0x1, R5 ;  /* 0x0000000110067824 */ /* 0x000fe400078e0205 */
[----:B------:R-:W-:Y:S02]  /*2470*/  IMAD.IADD R13, R3, 0x1, R12 ;  /* 0x00000001030d7824 */ /* 0x000fe400078e020c */
[----:B------:R-:W-:Y:S01]  /*2480*/  IMAD.IADD R15, R4, 0x1, R7 ;  /* 0x00000001040f7824 */ /* 0x000fe200078e0207 */
[----:B------:R-:W-:-:S02]  /*2490*/  SHF.R.S32.HI R7, RZ, 0x1f, R6 ;  /* 0x0000001fff077819 */ /* 0x000fc40000011406 */
[----:B------:R-:W-:Y:S02]  /*24a0*/  SHF.R.S32.HI R14, RZ, 0x1f, R13 ;  /* 0x0000001fff0e7819 */ /* 0x000fe4000001140d */
[----:B------:R-:W-:Y:S02]  /*24b0*/  SHF.R.S32.HI R20, RZ, 0x1f, R15 ;  /* 0x0000001fff147819 */ /* 0x000fe4000001140f */
[CC--:B------:R-:W-:Y:S02]  /*24c0*/  LEA.HI R5, R7.reuse, R6.reuse, RZ, 0x3 ;  /* 0x0000000607057211 */ /* 0x0c0fe400078f18ff */
[----:B------:R-:W-:Y:S02]  /*24d0*/  LEA.HI R12, R7, R6, RZ, 0x5 ;  /* 0x00000006070c7211 */ /* 0x000fe400078f28ff */
[----:B------:R-:W-:Y:S02]  /*24e0*/  LEA.HI R6, R14, R13, RZ, 0x3 ;  /* 0x0000000d0e067211 */ /* 0x000fe400078f18ff */
[----:B------:R-:W-:-:S02]  /*24f0*/  LEA.HI R7, R20, R15, RZ, 0x3 ;  /* 0x0000000f14077211 */ /* 0x000fc400078f18ff */
[----:B------:R-:W-:Y:S02]  /*2500*/  LEA.HI R14, R14, R13, RZ, 0x5 ;  /* 0x0000000d0e0e7211 */ /* 0x000fe400078f28ff */
[----:B------:R-:W-:Y:S01]  /*2510*/  LEA.HI R20, R20, R15, RZ, 0x5 ;  /* 0x0000000f14147211 */ /* 0x000fe200078f28ff */
[----:B------:R-:W-:Y:S01]  /*2520*/  IMAD.SHL.U32 R13, R12, 0x80, RZ ;  /* 0x000000800c0d7824 */ /* 0x000fe200078e00ff */
[----:B------:R-:W-:Y:S01]  /*2530*/  LOP3.LUT R22, R22, 0xfffffffe, RZ, 0xc0, !PT ;  /* 0xfffffffe16167812 */ /* 0x000fe200078ec0ff */
[----:B------:R-:W-:Y:S02]  /*2540*/  IMAD.SHL.U32 R15, R14, 0x80, RZ ;  /* 0x000000800e0f7824 */ /* 0x000fe400078e00ff */
[----:B0-----:R-:W-:Y:S01]  /*2550*/  IMAD.SHL.U32 R21, R20, 0x80, RZ ;  /* 0x0000008014157824 */ /* 0x001fe200078e00ff */
[----:B------:R-:W-:Y:S02]  /*2560*/  @P2 LOP3.LUT R22, R22, 0x1, RZ, 0xfc, !PT ;  /* 0x0000000116162812 */ /* 0x000fe400078efcff */
[----:B-----5:R-:W-:-:S02]  /*2570*/  SHF.R.S32.HI R27, RZ, 0x1f, R98 ;  /* 0x0000001fff1b7819 */ /* 0x020fc40000011462 */
[----:B------:R-:W-:Y:S02]  /*2580*/  LOP3.LUT R13, R13, 0xfffff000, RZ, 0xc0, !PT ;  /* 0xfffff0000d0d7812 */ /* 0x000fe400078ec0ff */
[----:B------:R-:W-:Y:S02]  /*2590*/  LOP3.LUT R15, R15, 0xfffff000, RZ, 0xc0, !PT ;  /* 0xfffff0000f0f7812 */ /* 0x000fe400078ec0ff */
[----:B------:R-:W-:Y:S02]  /*25a0*/  LOP3.LUT R21, R21, 0xfffff000, RZ, 0xc0, !PT ;  /* 0xfffff00015157812 */ /* 0x000fe400078ec0ff */
[----:B------:R-:W-:-:S04]  /*25b0*/  LOP3.LUT R22, R22, 0xfffffffd, RZ, 0xc0, !PT ;  /* 0xfffffffd16167812 */ /* 0x000fc800078ec0ff */
[----:B------:R-:W-:Y:S02]  /*25c0*/  @P1 LOP3.LUT R22, R22, 0x2, RZ, 0xfc, !PT ;  /* 0x0000000216161812 */ /* 0x000fe400078efcff */
[----:B------:R-:W-:Y:S01]  /*25d0*/  ISETP.GE.AND P1, PT, R138, UR4, PT ;  /* 0x000000048a007c0c */ /* 0x000fe2000bf26270 */
[----:B------:R-:W-:-:S04]  /*25e0*/  IMAD.WIDE.U32 R68, R98, R10, R68 ;  /* 0x0000000a62447225 */ /* 0x000fc800078e0044 */
[----:B------:R-:W-:-:S04]  /*25f0*/  IMAD.WIDE.U32 R66, R98, R10, R66 ;  /* 0x0000000a62427225 */ /* 0x000fc800078e0042 */
[----:B------:R-:W-:Y:S01]  /*2600*/  IMAD.SHL.U32 R100, R29, 0x2, RZ ;  /* 0x000000021d647824 */ /* 0x000fe200078e00ff */
[----:B------:R-:W-:Y:S01]  /*2610*/  SEL R29, RZ, 0x20, P1 ;  /* 0x00000020ff1d7807 */ /* 0x000fe20000800000 */
[-C--:B------:R-:W-:Y:S01]  /*2620*/  IMAD.WIDE.U32 R72, R98, R8.reuse, R72 ;  /* 0x0000000862487225 */ /* 0x080fe200078e0048 */
[----:B------:R-:W-:Y:S02]  /*2630*/  SHF.L.U64.HI R88, R8, 0x7, R9 ;  /* 0x0000000708587819 */ /* 0x000fe40000010209 */
[----:B------:R-:W-:Y:S01]  /*2640*/  LOP3.LUT R29, R30, R29, RZ, 0xfc, !PT ;  /* 0x0000001d1e1d7212 */ /* 0x000fe200078efcff */
[----:B------:R-:W-:Y:S01]  /*2650*/  IMAD.WIDE.U32 R70, R98, R8, R70 ;  /* 0x0000000862467225 */ /* 0x000fe200078e0046 */
[----:B------:R-:W-:Y:S02]  /*2660*/  SHF.L.U64.HI R89, R10, 0x7, R11 ;  /* 0x000000070a597819 */ /* 0x000fe4000001020b */
[----:B----4-:R-:W-:Y:S01]  /*2670*/  SHF.R.S32.HI R87, RZ, 0x1f, R0 ;  /* 0x0000001fff577819 */ /* 0x010fe20000011400 */
[----:B------:R-:W-:Y:S01]  /*2680*/  VIADD R101, R31, 0x8 ;  /* 0x000000081f657836 */ /* 0x000fe20000000000 */
[----:B------:R-:W-:-:S02]  /*2690*/  LOP3.LUT R30, R30, 0x1, RZ, 0xc0, !PT ;  /* 0x000000011e1e7812 */ /* 0x000fc400078ec0ff */
[----:B------:R-:W-:Y:S01]  /*26a0*/  LOP3.LUT R31, R29, 0x2, RZ, 0xc0, !PT ;  /* 0x000000021d1f7812 */ /* 0x000fe200078ec0ff */
[----:B------:R-:W-:Y:S01]  /*26b0*/  @!P6 BAR.SYNC.DEFER_BLOCKING 0x9, 0x100 ;  /* 0x024400000000eb1d */ /* 0x000fe20000010000 */
[C---:B--2---:R-:W-:Y:S02]  /*26c0*/  LOP3.LUT R12, R35.reuse, 0x18, R5, 0xf8, !PT ;  /* 0x00000018230c7812 */ /* 0x044fe400078ef805 */
[C---:B------:R-:W-:Y:S02]  /*26d0*/  LOP3.LUT R14, R35.reuse, 0x18, R6, 0xf8, !PT ;  /* 0x00000018230e7812 */ /* 0x040fe400078ef806 */
[----:B------:R-:W-:Y:S02]  /*26e0*/  LOP3.LUT R20, R35, 0x18, R7, 0xf8, !PT ;  /* 0x0000001823147812 */ /* 0x000fe400078ef807 */
[-C--:B---3--:R-:W-:Y:S02]  /*26f0*/  LOP3.LUT R12, R12, R28.reuse, RZ, 0x3c, !PT ;  /* 0x0000001c0c0c7212 */ /* 0x088fe400078e3cff */
[----:B------:R-:W-:-:S02]  /*2700*/  LOP3.LUT R14, R14, R28, RZ, 0x3c, !PT ;  /* 0x0000001c0e0e7212 */ /* 0x000fc400078e3cff */
[----:B------:R-:W-:Y:S01]  /*2710*/  LOP3.LUT R20, R20, R28, RZ, 0x3c, !PT ;  /* 0x0000001c14147212 */ /* 0x000fe200078e3cff */
[C---:B------:R-:W-:Y:S01]  /*2720*/  IMAD R28, R27.reuse, R8, RZ ;  /* 0x000000081b1c7224 */ /* 0x040fe200078e02ff */
[--C-:B------:R-:W-:Y:S02]  /*2730*/  IADD3 R97, R12, R13, R32.reuse ;  /* 0x0000000d0c617210 */ /* 0x100fe40007ffe020 */
[--C-:B------:R-:W-:Y:S02]  /*2740*/  IADD3 R96, R14, R15, R32.reuse ;  /* 0x0000000f0e607210 */ /* 0x100fe40007ffe020 */
[----:B------:R-:W-:Y:S01]  /*2750*/  IADD3 R95, R20, R21, R32 ;  /* 0x00000015145f7210 */ /* 0x000fe20007ffe020 */
[----:B------:R-:W-:Y:S01]  /*2760*/  IMAD R27, R27, R10, RZ ;  /* 0x0000000a1b1b7224 */ /* 0x000fe200078e02ff */
[----:B------:R-:W-:-:S03]  /*2770*/  LEA.HI R32, R37, R37, RZ, 0x1 ;  /* 0x0000002525207211 */ /* 0x000fc600078f08ff */
[----:B------:R-:W-:Y:S01]  /*2780*/  IMAD R27, R98, R11, R27 ;  /* 0x0000000b621b7224 */ /* 0x000fe200078e021b */
[----:B------:R-:W-:Y:S01]  /*2790*/  LOP3.LUT R32, R32, 0xfffffffe, RZ, 0xc0, !PT ;  /* 0xfffffffe20207812 */ /* 0x000fe200078ec0ff */
[----:B------:R-:W-:Y:S01]  /*27a0*/  IMAD R77, R98, R9, R28 ;  /* 0x00000009624d7224 */ /* 0x000fe200078e021c */
[----:B------:R-:W-:Y:S01]  /*27b0*/  LOP3.LUT R21, R5, 0xfffffff8, RZ, 0xc0, !PT ;  /* 0xfffffff805157812 */ /* 0x000fe200078ec0ff */
[----:B------:R-:W-:Y:S01]  /*27c0*/  IMAD.IADD R78, R69, 0x1, R27 ;  /* 0x00000001454e7824 */ /* 0x000fe200078e021b */
[----:B------:R-:W-:Y:S01]  /*27d0*/  LOP3.LUT R28, R7, 0xfffffff8, RZ, 0xc0, !PT ;  /* 0xfffffff8071c7812 */ /* 0x000fe200078ec0ff */
[----:B------:R-:W-:Y:S02]  /*27e0*/  IMAD.IADD R32, R37, 0x1, -R32 ;  /* 0x0000000125207824 */ /* 0x000fe400078e0a20 */
[----:B------:R-:W-:Y:S01]  /*27f0*/  IMAD.IADD R76, R27, 0x1, R67 ;  /* 0x000000011b4c7824 */ /* 0x000fe200078e0243 */
[----:B------:R-:W-:Y:S01]  /*2800*/  LOP3.LUT R27, R6, 0xfffffff8, RZ, 0xc0, !PT ;  /* 0xfffffff8061b7812 */ /* 0x000fe200078ec0ff */
[----:B------:R-:W-:Y:S01]  /*2810*/  IMAD.SHL.U32 R9, R10, 0x80, RZ ;  /* 0x000000800a097824 */ /* 0x000fe200078e00ff */
[----:B------:R-:W-:Y:S01]  /*2820*/  SHF.R.S32.HI R10, RZ, 0x1f, R34 ;  /* 0x0000001fff0a7819 */ /* 0x000fe20000011422 */
[----:B------:R-:W-:Y:S01]  /*2830*/  IMAD R20, R32, 0xc0, R36 ;  /* 0x000000c020147824 */ /* 0x000fe200078e0224 */
[----:B------:R-:W-:Y:S01]  /*2840*/  SHF.R.S32.HI R94, RZ, 0x1f, R21 ;  /* 0x0000001fff5e7819 */ /* 0x000fe20000011415 */
[----:B------:R-:W-:Y:S01]  /*2850*/  IMAD.IADD R79, R73, 0x1, R77 ;  /* 0x00000001494f7824 */ /* 0x000fe200078e024d */
[----:B------:R-:W-:Y:S01]  /*2860*/  IADD3 R77, R77, R71, RZ ;  /* 0x000000474d4d7210 */ /* 0x000fe20007ffe0ff */
[----:B------:R-:W-:Y:S01]  /*2870*/  IMAD.SHL.U32 R8, R8, 0x80, RZ ;  /* 0x0000008008087824 */ /* 0x000fe200078e00ff */
[----:B------:R-:W-:-:S02]  /*2880*/  SHF.R.S32.HI R93, RZ, 0x1f, R27 ;  /* 0x0000001fff5d7819 */ /* 0x000fc4000001141b */
[----:B------:R-:W-:Y:S02]  /*2890*/  SHF.R.S32.HI R92, RZ, 0x1f, R28 ;  /* 0x0000001fff5c7819 */ /* 0x000fe4000001141c */
[----:B------:R-:W-:-:S07]  /*28a0*/  LOP3.LUT R32, R29, 0x4, RZ, 0xc0, !PT ;  /* 0x000000041d207812 */ /* 0x000fce00078ec0ff */
.L_x_1434:
[----:B0-2---:R-:W2:Y:S01]  /*28b0*/  LDL R35, [R1+0xa0] ;  /* 0x0000a00001237983 */ /* 0x005ea20000100800 */
[----:B------:R-:W0:Y:S01]  /*28c0*/  LDC R82, c[0x0][0x430] ;  /* 0x00010c00ff527b82 */ /* 0x000e220000000800 */
[----:B------:R-:W-:Y:S02]  /*28d0*/  VIADD R25, R25, 0xffffffff ;  /* 0xffffffff19197836 */ /* 0x000fe40000000000 */
[----:B------:R-:W-:Y:S02]  /*28e0*/  IMAD.MOV.U32 R81, RZ, RZ, RZ ;  /* 0x000000ffff517224 */ /* 0x000fe400078e00ff */
[----:B------:R-:W-:-:S03]  /*28f0*/  IMAD R13, R25, 0x80, R20 ;  /* 0x00000080190d7824 */ /* 0x000fc600078e0214 */
[----:B-1----:R-:W1:Y:S01]  /*2900*/  LDC R99, c[0x0][0x3f4] ;  /* 0x0000fd00ff637b82 */ /* 0x002e620000000800 */
[----:B------:R-:W-:Y:S01]  /*2910*/  IMAD.IADD R40, R80, 0x1, R13 ;  /* 0x0000000150287824 */ /* 0x000fe200078e020d */
[----:B------:R-:W-:-:S03]  /*2920*/  ISETP.GE.AND P1, PT, R13, R24, PT ;  /* 0x000000180d00720c */ /* 0x000fc60003f26270 */
[----:B------:R-:W-:Y:S01]  /*2930*/  IMAD.MOV.U32 R36, RZ, RZ, R40 ;  /* 0x000000ffff247224 */ /* 0x000fe200078e0028 */
[----:B------:R-:W-:Y:S02]  /*2940*/  ISETP.GT.OR P1, PT, R20, 0x7f, P1 ;  /* 0x0000007f1400780c */ /* 0x000fe40000f24670 */
[----:B0-----:R-:W-:-:S11]  /*2950*/  ISETP.NE.AND P2, PT, R82, 0x1, PT ;  /* 0x000000015200780c */ /* 0x001fd60003f45270 */
[----:B------:R-:W0:Y:S08]  /*2960*/  @!P1 LDC.64 R14, c[0x0][0x428] ;  /* 0x00010a00ff0e9b82 */ /* 0x000e300000000a00 */
[----:B------:R-:W3:Y:S08]  /*2970*/  @!P1 LDC.64 R12, c[0x0][0x418] ;  /* 0x00010600ff0c9b82 */ /* 0x000ef00000000a00 */
[----:B------:R-:W4:Y:S08]  /*2980*/  @P2 LDC R11, c[0x0][0x434] ;  /* 0x00010d00ff0b2b82 */ /* 0x000f300000000800 */
[----:B------:R-:W1:Y:S01]  /*2990*/  @P2 LDC R38, c[0x0][0x438] ;  /* 0x00010e00ff262b82 */ /* 0x000e620000000800 */
[----:B----4-:R-:W-:-:S05]  /*29a0*/  @P2 IMAD.HI.U32 R11, R40, R11, RZ ;  /* 0x0000000b280b2227 */ /* 0x010fca00078e00ff */
[----:B-1----:R-:W-:Y:S01]  /*29b0*/  @P2 SHF.R.U32.HI R36, RZ, R38, R11 ;  /* 0x00000026ff242219 */ /* 0x002fe2000001160b */
[----:B0-----:R-:W-:-:S03]  /*29c0*/  @!P1 IMAD R11, R87, R14, RZ ;  /* 0x0000000e570b9224 */ /* 0x001fc600078e02ff */
[--C-:B------:R-:W-:Y:S01]  /*29d0*/  @!P1 SHF.R.S32.HI R37, RZ, 0x1f, R36.reuse ;  /* 0x0000001fff259819 */ /* 0x100fe20000011424 */
[C---:B------:R-:W-:Y:S02]  /*29e0*/  @!P1 IMAD R11, R0.reuse, R15, R11 ;  /* 0x0000000f000b9224 */ /* 0x040fe400078e020b */
[----:B------:R-:W-:-:S04]  /*29f0*/  @!P1 IMAD.WIDE.U32 R14, R0, R14, R36 ;  /* 0x0000000e000e9225 */ /* 0x000fc800078e0024 */
[----:B------:R-:W-:Y:S01]  /*2a00*/  @!P1 IMAD.IADD R11, R15, 0x1, R11 ;  /* 0x000000010f0b9824 */ /* 0x000fe200078e020b */
[----:B---3--:R-:W-:Y:S02]  /*2a10*/  @!P1 LEA R12, P2, R14, R12, 0x2 ;  /* 0x0000000c0e0c9211 */ /* 0x008fe400078410ff */
[----:B------:R-:W-:Y:S02]  /*2a20*/  LOP3.LUT P3, RZ, R74, 0x2, RZ, 0xc0, !PT ;  /* 0x000000024aff7812 */ /* 0x000fe4000786c0ff */
[----:B------:R-:W-:Y:S02]  /*2a30*/  @!P1 LEA.HI.X R13, R14, R13, R11, 0x2, P2 ;  /* 0x0000000d0e0d9211 */ /* 0x000fe400010f140b */
[----:B------:R-:W-:Y:S01]  /*2a40*/  ISETP.GE.AND P2, PT, R99, 0x1, PT ;  /* 0x000000016300780c */ /* 0x000fe20003f46270 */
[----:B------:R-:W-:Y:S01]  /*2a50*/  IMAD.MOV R15, RZ, RZ, -R36 ;  /* 0x000000ffff0f7224 */ /* 0x000fe200078e0a24 */
[----:B------:R-:W-:Y:S05]  /*2a60*/  YIELD ;  /* 0x0000000000007946 */ /* 0x000fea0003800000 */
[----:B------:R-:W-:Y:S01]  /*2a70*/  BSSY B0, `(.L_x_1376) ;  /* 0x0000427000007945 */ /* 0x000fe20003800000 */
[----:B------:R0:W5:Y:S01]  /*2a80*/  @!P1 LDG.E R81, desc[UR54][R12.64] ;  /* 0x000000360c519981 */ /* 0x000162000c1e1900 */
[----:B------:R-:W-:Y:S01]  /*2a90*/  IMAD R82, R82, R15, R40 ;  /* 0x0000000f52527224 */ /* 0x000fe200078e0228 */
[----:B------:R-:W-:Y:S01]  /*2aa0*/  ISETP.GT.AND P1, PT, R25, R75, PT ;  /* 0x0000004b1900720c */ /* 0x000fe20003f24270 */
[----:B--2---:R-:W-:-:S04]  /*2ab0*/  IMAD R65, R19, 0x3000, R35 ;  /* 0x0000300013417824 */ /* 0x004fc800078e0223 */
[C---:B------:R-:W-:Y:S02]  /*2ac0*/  VIADD R11, R65.reuse, 0x10 ;  /* 0x00000010410b7836 */ /* 0x040fe40000000000 */
[C---:B------:R-:W-:Y:S02]  /*2ad0*/  @P3 VIADD R11, R65.reuse, 0xfffffff0 ;  /* 0xfffffff0410b3836 */ /* 0x040fe40000000000 */
[--C-:B------:R-:W-:Y:S02]  /*2ae0*/  IMAD R65, R65, 0x2, R26.reuse ;  /* 0x0000000241417824 */ /* 0x100fe400078e021a */
[----:B------:R-:W-:Y:S01]  /*2af0*/  IMAD R64, R11, 0x2, R26 ;  /* 0x000000020b407824 */ /* 0x000fe200078e021a */
[----:B0-----:R-:W-:Y:S06]  /*2b00*/  @!P2 BRA `(.L_x_1377) ;  /* 0x0000003c0028a947 */ /* 0x001fec0003800000 */
[----:B------:R-:W-:Y:S01]  /*2b10*/  SHF.R.S32.HI R83, RZ, 0x1f, R82 ;  /* 0x0000001fff537819 */ /* 0x000fe20000011452 */
[----:B------:R-:W-:Y:S01]  /*2b20*/  ULDC.64 UR4, c[0x0][0x300] ;  /* 0x0000c00000047ab9 */ /* 0x000fe20000000a00 */
[----:B-----5:R-:W-:Y:S01]  /*2b30*/  SHF.R.S32.HI R84, RZ, 0x1f, R81 ;  /* 0x0000001fff547819 */ /* 0x020fe20000011451 */
[----:B------:R-:W-:-:S04]  /*2b40*/  IMAD.WIDE.U32 R12, R82, UR4, RZ ;  /* 0x00000004520c7c25 */ /* 0x000fc8000f8e00ff */
[----:B------:R-:W-:Y:S02]  /*2b50*/  IMAD R11, R83, UR4, RZ ;  /* 0x00000004530b7c24 */ /* 0x000fe4000f8e02ff */
[----:B------:R-:W-:Y:S02]  /*2b60*/  IMAD R36, R88, R25, RZ ;  /* 0x0000001958247224 */ /* 0x000fe400078e02ff */
[----:B------:R-:W-:Y:S01]  /*2b70*/  IMAD R11, R82, UR5, R11 ;  /* 0x00000005520b7c24 */ /* 0x000fe2000f8e020b */
[----:B------:R-:W-:Y:S01]  /*2b80*/  ULDC.64 UR4, c[0x0][0x310] ;  /* 0x0000c40000047ab9 */ /* 0x000fe20000000a00 */
[----:B------:R-:W-:Y:S02]  /*2b90*/  IMAD R85, R25, -0x80, R24 ;  /* 0xffffff8019557824 */ /* 0x000fe400078e0218 */
[----:B------:R-:W-:Y:S02]  /*2ba0*/  IMAD R14, R84, UR4, RZ ;  /* 0x00000004540e7c24 */ /* 0x000fe4000f8e02ff */
[----:B------:R-:W-:Y:S01]  /*2bb0*/  IMAD.IADD R13, R13, 0x1, R11 ;  /* 0x000000010d0d7824 */ /* 0x000fe200078e020b */
[----:B------:R-:W-:Y:S01]  /*2bc0*/  VIMNMX R85, R85, 0x80, PT ;  /* 0x0000008055557848 */ /* 0x000fe20003fe0100 */
[----:B------:R-:W-:-:S02]  /*2bd0*/  IMAD R11, R81, UR5, R14 ;  /* 0x00000005510b7c24 */ /* 0x000fc4000f8e020e */
[----:B------:R-:W-:Y:S01]  /*2be0*/  IMAD.WIDE.U32 R12, R81, UR4, R12 ;  /* 0x00000004510c7c25 */ /* 0x000fe2000f8e000c */
[----:B------:R-:W-:-:S03]  /*2bf0*/  ULDC.64 UR4, c[0x0][0x308] ;  /* 0x0000c20000047ab9 */ /* 0x000fc60000000a00 */
[----:B------:R-:W-:Y:S02]  /*2c00*/  IMAD R15, R10, UR4, RZ ;  /* 0x000000040a0f7c24 */ /* 0x000fe4000f8e02ff */
[----:B------:R-:W-:Y:S01]  /*2c10*/  IMAD.IADD R13, R13, 0x1, R11 ;  /* 0x000000010d0d7824 */ /* 0x000fe200078e020b */
[----:B------:R-:W-:Y:S01]  /*2c20*/  SHF.R.S32.HI R11, RZ, 0x1f, R25 ;  /* 0x0000001fff0b7819 */ /* 0x000fe20000011419 */
[C---:B------:R-:W-:Y:S02]  /*2c30*/  IMAD R15, R34.reuse, UR5, R15 ;  /* 0x00000005220f7c24 */ /* 0x040fe4000f8e020f */
        /* <DEDUP_REMOVED lines=15> */
[----:B------:R-:W0:Y:S01]  /*2d30*/  S2R R38, SR_TID.X ;  /* 0x0000000000267919 */ /* 0x000e220000002100 */
        /* <DEDUP_REMOVED lines=12> */
[----:B0-----:R-:W-:-:S05]  /*2e00*/  VIADD R39, R38, 0xffffff80 ;  /* 0xffffff8026277836 */ /* 0x001fca0000000000 */
[----:B------:R-:W-:-:S04]  /*2e10*/  LEA.HI R38, R39, R39, RZ, 0x1 ;  /* 0x0000002727267211 */ /* 0x000fc800078f08ff */
[----:B------:R-:W-:-:S04]  /*2e20*/  SHF.R.S32.HI R38, RZ, 0x1, R38 ;  /* 0x00000001ff267819 */ /* 0x000fc80000011426 */
[----:B------:R-:W-:Y:S02]  /*2e30*/  ISETP.GE.AND P3, PT, R38, R85, PT ;  /* 0x000000552600720c */ /* 0x000fe40003f66270 */
[----:B------:R-:W-:-:S11]  /*2e40*/  CS2R R38, SRZ ;  /* 0x0000000000267805 */ /* 0x000fd6000001ff00 */
[----:B------:R-:W-:Y:S05]  /*2e50*/  @P3 BRA `(.L_x_1380) ;  /* 0x0000000000b83947 */ /* 0x000fea0003800000 */
[----:B------:R-:W2:Y:S04]  /*2e60*/  LDL.64 R104, [R1+0x58] ;  /* 0x0000580001687983 */ /* 0x000ea80000100a00 */
[----:B------:R-:W3:Y:S04]  /*2e70*/  LDL R91, [R1+0x8c] ;  /* 0x00008c00015b7983 */ /* 0x000ee80000100800 */
[----:B------:R-:W4:Y:S04]  /*2e80*/  LDL R90, [R1+0x84] ;  /* 0x00008400015a7983 */ /* 0x000f280000100800 */
        /* <DEDUP_REMOVED lines=43> */
.L_x_1380:
[----:B------:R-:W-:Y:S05]  /*3140*/  BSYNC B1 ;  /* 0x0000000000017941 */ /* 0x000fea0003800000 */
.L_x_1379:
[----:B-----5:R-:W-:Y:S01]  /*3150*/  IMAD.MOV.U32 R11, RZ, RZ, R36 ;  /* 0x000000ffff0b7224 */ /* 0x020fe200078e0024 */
[----:B------:R-:W-:Y:S01]  /*3160*/  UISETP.NE.AND UP0, UPT, UR39, 0x3, UPT ;  /* 0x000000032700788c */ /* 0x000fe2000bf05270 */
[----:B0-----:R-:W-:Y:S02]  /*3170*/  IMAD.MOV.U32 R12, RZ, RZ, R37 ;  /* 0x000000ffff0c7224 */ /* 0x001fe400078e0025 */
[----:B------:R-:W-:Y:S02]  /*3180*/  IMAD.MOV.U32 R13, RZ, RZ, R40 ;  /* 0x000000ffff0d7224 */ /* 0x000fe400078e0028 */
[----:B------:R-:W-:Y:S01]  /*3190*/  IMAD.MOV.U32 R14, RZ, RZ, R41 ;  /* 0x000000ffff0e7224 */ /* 0x000fe200078e0029 */
[----:B------:R-:W-:Y:S01]  /*31a0*/  PRMT R63, R11, 0x5410, R12 ;  /* 0x000054100b3f7816 */ /* 0x000fe2000000000c */
[----:B------:R-:W-:Y:S01]  /*31b0*/  IMAD.MOV.U32 R11, RZ, RZ, R44 ;  /* 0x000000ffff0b7224 */ /* 0x000fe200078e002c */
[----:B------:R-:W-:Y:S01]  /*31c0*/  PLOP3.LUT P2, PT, PT, PT, UP0, 0x80, 0x0 ;  /* 0x000000000000781c */ /* 0x000fe20003f4f008 */
[----:B------:R-:W-:Y:S01]  /*31d0*/  IMAD.MOV.U32 R12, RZ, RZ, R45 ;  /* 0x000000ffff0c7224 */ /* 0x000fe200078e002d */
[----:B------:R-:W-:Y:S01]  /*31e0*/  PRMT R104, R14, 0x5410, R13 ;  /* 0x000054100e687816 */ /* 0x000fe2000000000d */
[----:B------:R-:W-:-:S02]  /*31f0*/  IMAD.MOV.U32 R13, RZ, RZ, R48 ;  /* 0x000000ffff0d7224 */ /* 0x000fc400078e0030 */
[----:B------:R-:W-:Y:S01]  /*3200*/  IMAD.MOV.U32 R14, RZ, RZ, R49 ;  /* 0x000000ffff0e7224 */ /* 0x000fe200078e0031 */
[----:B------:R-:W-:Y:S01]  /*3210*/  PRMT R107, R11, 0x5410, R12 ;  /* 0x000054100b6b7816 */ /* 0x000fe2000000000c */
[----:B------:R-:W-:Y:S02]  /*3220*/  IMAD.MOV.U32 R11, RZ, RZ, R52 ;  /* 0x000000ffff0b7224 */ /* 0x000fe400078e0034 */
[----:B------:R-:W-:Y:S01]  /*3230*/  IMAD.MOV.U32 R12, RZ, RZ, R53 ;  /* 0x000000ffff0c7224 */ /* 0x000fe200078e0035 */
[----:B------:R-:W-:Y:S01]  /*3240*/  PRMT R109, R13, 0x5410, R14 ;  /* 0x000054100d6d7816 */ /* 0x000fe2000000000e */
[----:B------:R-:W-:Y:S02]  /*3250*/  IMAD.MOV.U32 R13, RZ, RZ, R56 ;  /* 0x000000ffff0d7224 */ /* 0x000fe400078e0038 */
[----:B------:R-:W-:Y:S01]  /*3260*/  IMAD.MOV.U32 R14, RZ, RZ, R57 ;  /* 0x000000ffff0e7224 */ /* 0x000fe200078e0039 */
[----:B------:R-:W-:Y:S01]  /*3270*/  PRMT R112, R11, 0x5410, R12 ;  /* 0x000054100b707816 */ /* 0x000fe2000000000c */
[----:B------:R-:W-:Y:S01]  /*3280*/  IMAD.MOV.U32 R12, RZ, RZ, R39 ;  /* 0x000000ffff0c7224 */ /* 0x000fe200078e0027 */
[----:B------:R-:W-:Y:S01]  /*3290*/  PRMT R111, R13, 0x7610, R111 ;  /* 0x000076100d6f7816 */ /* 0x000fe2000000006f */
[----:B------:R-:W-:Y:S01]  /*32a0*/  IMAD.MOV.U32 R13, RZ, RZ, R42 ;  /* 0x000000ffff0d7224 */ /* 0x000fe200078e002a */
[----:B------:R-:W-:Y:S01]  /*32b0*/  PRMT R113, R14, 0x7610, R113 ;  /* 0x000076100e717816 */ /* 0x000fe20000000071 */
[----:B------:R-:W-:Y:S01]  /*32c0*/  IMAD.MOV.U32 R14, RZ, RZ, R43 ;  /* 0x000000ffff0e7224 */ /* 0x000fe200078e002b */
[----:B------:R-:W-:-:S04]  /*32d0*/  MOV R11, R38 ;  /* 0x00000026000b7202 */ /* 0x000fc80000000f00 */
[----:B------:R-:W-:Y:S01]  /*32e0*/  PRMT R90, R11, 0x5410, R12 ;  /* 0x000054100b5a7816 */ /* 0x000fe2000000000c */
[----:B------:R-:W-:Y:S01]  /*32f0*/  IMAD.MOV.U32 R11, RZ, RZ, R46 ;  /* 0x000000ffff0b7224 */ /* 0x000fe200078e002e */
[----:B------:R-:W-:Y:S01]  /*3300*/  PRMT R91, R14, 0x5410, R13 ;  /* 0x000054100e5b7816 */ /* 0x000fe2000000000d */
[----:B------:R-:W-:Y:S02]  /*3310*/  IMAD.MOV.U32 R12, RZ, RZ, R47 ;  /* 0x000000ffff0c7224 */ /* 0x000fe400078e002f */
        /* <DEDUP_REMOVED lines=8> */
[----:B------:R-:W-:Y:S01]  /*33a0*/  PRMT R111, R111, 0x5410, R12 ;  /* 0x000054106f6f7816 */ /* 0x000fe2000000000c */
[----:B------:R-:W-:Y:S01]  /*33b0*/  IMAD.MOV.U32 R11, RZ, RZ, R59 ;  /* 0x000000ffff0b7224 */ /* 0x000fe200078e003b */
[----:B------:R-:W-:-:S04]  /*33c0*/  PRMT R114, R114, 0x5410, R13 ;  /* 0x0000541072727816 */ /* 0x000fc8000000000d */
[----:B------:R-:W-:Y:S01]  /*33d0*/  PRMT R115, R14, 0x5410, R11 ;  /* 0x000054100e737816 */ /* 0x000fe2000000000b */
[----:B------:R-:W-:Y:S06]  /*33e0*/  @!P2 BRA `(.L_x_1381) ;  /* 0x000000000004a947 */ /* 0x000fec0003800000 */
[----:B------:R-:W-:Y:S01]  /*33f0*/  BPT.TRAP 0x1 ;  /* 0x000000040000795c */ /* 0x000fe20000300000 */
.L_x_1381:
[----:B------:R-:W2:Y:S01]  /*3400*/  LDL R11, [R1+0x38] ;  /* 0x00003800010b7983 */ /* 0x000ea20000100800 */
[----:B------:R-:W-:Y:S01]  /*3410*/  IMAD R35, R19, 0x8, R2 ;  /* 0x0000000813237824 */ /* 0x000fe200078e0202 */
[----:B------:R-:W-:Y:S01]  /*3420*/  BSSY B1, `(.L_x_1382) ;  /* 0x0000004000017945 */ /* 0x000fe20003800000 */
[----:B--2---:R-:W-:-:S04]  /*3430*/  SHF.L.U32 R86, R11, 0x1f, RZ ;  /* 0x0000001f0b567819 */ /* 0x004fc800000006ff */
[----:B------:R-:W0:Y:S02]  /*3440*/  SYNCS.PHASECHK.TRANS64.TRYWAIT P4, [R35+URZ+0x2d890], R86 ;  /* 0x02d89056230075a7 */ /* 0x000e24000808017f */
[----:B0-----:R-:W-:Y:S05]  /*3450*/  @!P4 BRA `(.L_x_1383) ;  /* 0x000002100088c947 */ /* 0x001fea0003800000 */
.L_x_1714:
[----:B------:R-:W-:Y:S05]  /*3460*/  BSYNC B1 ;  /* 0x0000000000017941 */ /* 0x000fea0003800000 */
.L_x_1382:
[----:B------:R-:W-:-:S03]  /*3470*/  UMOV UR4, 0xffffffff ;  /* 0xffffffff00047882 */ /* 0x000fc60000000000 */
[----:B------:R-:W-:Y:S05]  /*3480*/  BRA.DIV UR4, `(.L_x_1384) ;  /* 0x0000021204907947 */ /* 0x000fea000b800000 */
[----:B------:R-:W1:Y:S04]  /*3490*/  SHFL.IDX PT, R62, R62, RZ, 0x1e1f ;  /* 0x001e1fff3e3e7589 */ /* 0x000e6800000e0000 */
[----:B------:R2:W3:Y:S02]  /*34a0*/  SHFL.IDX PT, R11, R60, RZ, 0x1e1f ;  /* 0x001e1fff3c0b7589 */ /* 0x0004e400000e0000 */
.L_x_1718:
[----:B------:R-:W-:Y:S05]  /*34b0*/  @P3 BRA `(.L_x_1385) ;  /* 0x0000003800083947 */ /* 0x000fea0003800000 */
[----:B------:R-:W-:Y:S01]  /*34c0*/  ISETP.NE.AND P3, PT, R30, RZ, PT ;  /* 0x000000ff1e00720c */ /* 0x000fe20003f65270 */
[----:B------:R-:W-:-:S12]  /*34d0*/  BSSY B1, `(.L_x_1386) ;  /* 0x0000037000017945 */ /* 0x000fd80003800000 */
[----:B------:R-:W-:Y:S05]  /*34e0*/  @!P3 BRA `(.L_x_1387) ;  /* 0x0000000000d4b947 */ /* 0x000fea0003800000 */
[----:B------:R-:W4:Y:S01]  /*34f0*/  LDL.64 R116, [R1+0x58] ;  /* 0x0000580001747983 */ /* 0x000f220000100a00 */
[C---:B--23--:R-:W-:Y:S01]  /*3500*/  LEA R60, P3, R16.reuse, R11, 0x1 ;  /* 0x0000000b103c7211 */ /* 0x04cfe200078608ff */
[----:B------:R-:W-:Y:S02]  /*3510*/  BSSY B2, `(.L_x_1388) ;  /* 0x0000031000027945 */ /* 0x000fe40003800000 */
[----:B------:R2:W3:Y:S01]  /*3520*/  LDS.128 R12, [R65+0x15000] ;  /* 0x01500000410c7984 */ /* 0x0004e20000000c00 */
[----:B-1----:R-:W-:Y:S02]  /*3530*/  LEA.HI.X R61, R16, R62, R17, 0x1, P3 ;  /* 0x0000003e103d7211 */ /* 0x002fe400018f0c11 */
[----:B----4-:R-:W-:-:S13]  /*3540*/  ISETP.GE.AND P3, PT, R116, R99, PT ;  /* 0x000000637400720c */ /* 0x010fda0003f66270 */
[----:B--23--:R-:W-:Y:S05]  /*3550*/  @P3 BRA `(.L_x_1389) ;  /* 0x0000000000b03947 */ /* 0x00cfea0003800000 */
[----:B------:R-:W-:Y:S01]  /*3560*/  SHF.R.U64 R58, R58, 0x10, R59 ;  /* 0x000000103a3a7819 */ /* 0x000fe2000000123b */
[----:B------:R-:W-:Y:S01]  /*3570*/  IMAD.MOV.U32 R105, RZ, RZ, R13 ;  /* 0x000000ffff697224 */ /* 0x000fe200078e000d */
[----:B------:R-:W-:-:S03]  /*3580*/  SHF.R.U64 R56, R56, 0x10, R57 ;  /* 0x0000001038387819 */ /* 0x000fc60000001239 */
[----:B------:R-:W-:Y:S02]  /*3590*/  HADD2.F32 R58, -RZ, R58.H0_H0 ;  /* 0x2000003aff3a7230 */ /* 0x000fe40000004100 */
[--C-:B------:R-:W-:Y:S02]  /*35a0*/  HADD2.F32 R13, -RZ, R105.reuse.H1_H1 ;  /* 0x30000069ff0d7230 */ /* 0x100fe40000004100 */
[----:B------:R-:W-:Y:S02]  /*35b0*/  HADD2.F32 R105, -RZ, R105.H0_H0 ;  /* 0x20000069ff697230 */ /* 0x000fe40000004100 */
[----:B------:R-:W-:Y:S02]  /*35c0*/  HADD2.F32 R56, -RZ, R56.H0_H0 ;  /* 0x20000038ff387230 */ /* 0x000fe40000004100 */
[-C--:B------:R-:W-:Y:S01]  /*35d0*/  FMUL.FTZ R106, R13, R58.reuse ;  /* 0x0000003a0d6a7220 */ /* 0x080fe20000410000 */
[----:B------:R-:W-:-:S03]  /*35e0*/  FMUL.FTZ R58, R105, R58 ;  /* 0x0000003a693a7220 */ /* 0x000fc60000410000 */
[-C--:B------:R-:W-:Y:S01]  /*35f0*/  FFMA.FTZ R106, R105, R56.reuse, -R106 ;  /* 0x00000038696a7223 */ /* 0x080fe2000001086a */
[----:B------:R-:W-:Y:S02]  /*3600*/  HADD2.F32 R105, -RZ, R111.H1_H1 ;  /* 0x3000006fff697230 */ /* 0x000fe40000004100 */
[----:B------:R-:W-:Y:S01]  /*3610*/  FFMA.FTZ R13, R13, R56, R58 ;  /* 0x000000380d0d7223 */ /* 0x000fe2000001003a */
[----:B------:R-:W-:Y:S01]  /*3620*/  SHF.R.U32.HI R58, RZ, 0x10, R59 ;  /* 0x00000010ff3a7819 */ /* 0x000fe2000001163b */
[----:B------:R-:W-:Y:S01]  /*3630*/  IMAD.MOV.U32 R59, RZ, RZ, R15 ;  /* 0x000000ffff3b7224 */ /* 0x000fe200078e000f */
[----:B------:R-:W-:Y:S01]  /*3640*/  SHF.R.U32.HI R56, RZ, 0x10, R57 ;  /* 0x00000010ff387819 */ /* 0x000fe20000011639 */
[----:B------:R-:W-:Y:S01]  /*3650*/  IMAD.MOV.U32 R57, RZ, RZ, R12 ;  /* 0x000000ffff397224 */ /* 0x000fe200078e000c */
[----:B------:R-:W-:Y:S01]  /*3660*/  F2FP.F16.F32.PACK_AB R13, R13, R106 ;  /* 0x0000006a0d0d723e */ /* 0x000fe200000000ff */
[----:B------:R-:W-:Y:S02]  /*3670*/  HADD2.F32 R12, -RZ, R58.H0_H0 ;  /* 0x2000003aff0c7230 */ /* 0x000fe40000004100 */
[----:B------:R-:W-:-:S02]  /*3680*/  HADD2.F32 R15, -RZ, R59.H1_H1 ;  /* 0x3000003bff0f7230 */ /* 0x000fc40000004100 */
[----:B------:R-:W-:Y:S02]  /*3690*/  HADD2.F32 R59, -RZ, R59.H0_H0 ;  /* 0x2000003bff3b7230 */ /* 0x000fe40000004100 */
[----:B------:R-:W-:Y:S02]  /*36a0*/  HADD2.F32 R56, -RZ, R56.H0_H0 ;  /* 0x20000038ff387230 */ /* 0x000fe40000004100 */
[-C--:B------:R-:W-:Y:S01]  /*36b0*/  FMUL.FTZ R58, R15, R12.reuse ;  /* 0x0000000c0f3a7220 */ /* 0x080fe20000410000 */
[----:B------:R-:W-:-:S03]  /*36c0*/  FMUL.FTZ R110, R59, R12 ;  /* 0x0000000c3b6e7220 */ /* 0x000fc60000410000 */
[-C--:B------:R-:W-:Y:S01]  /*36d0*/  FFMA.FTZ R12, R59, R56.reuse, -R58 ;  /* 0x000000383b0c7223 */ /* 0x080fe2000001083a */
[--C-:B------:R-:W-:Y:S02]  /*36e0*/  HADD2.F32 R58, -RZ, R57.reuse.H0_H0 ;  /* 0x20000039ff3a7230 */ /* 0x100fe40000004100 */
[----:B------:R-:W-:Y:S01]  /*36f0*/  FFMA.FTZ R15, R15, R56, R110 ;  /* 0x000000380f0f7223 */ /* 0x000fe2000001006e */
[----:B------:R-:W-:Y:S02]  /*3700*/  IMAD.MOV.U32 R56, RZ, RZ, R14 ;  /* 0x000000ffff387224 */ /* 0x000fe400078e000e */
[----:B------:R-:W-:Y:S02]  /*3710*/  HADD2.F32 R14, -RZ, R57.H1_H1 ;  /* 0x30000039ff0e7230 */ /* 0x000fe40000004100 */
[----:B------:R-:W-:Y:S01]  /*3720*/  HADD2.F32 R59, -RZ, R111.H0_H0 ;  /* 0x2000006fff3b7230 */ /* 0x000fe20000004100 */
[----:B------:R-:W-:Y:S01]  /*3730*/  F2FP.F16.F32.PACK_AB R15, R15, R12 ;  /* 0x0000000c0f0f723e */ /* 0x000fe200000000ff */
[----:B------:R-:W-:-:S02]  /*3740*/  HADD2.F32 R111, -RZ, R115.H1_H1 ;  /* 0x30000073ff6f7230 */ /* 0x000fc40000004100 */
        /* <DEDUP_REMOVED lines=9> */
[----:B------:R-:W-:-:S03]  /*37e0*/  FMUL.FTZ R111, R58, R111 ;  /* 0x0000006f3a6f7220 */ /* 0x000fc60000410000 */
[-C--:B------:R-:W-:Y:S01]  /*37f0*/  FFMA.FTZ R105, R58, R59.reuse, -R105 ;  /* 0x0000003b3a697223 */ /* 0x080fe20000010869 */
[----:B------:R-:W-:-:S05]  /*3800*/  FFMA.FTZ R56, R56, R59, R111 ;  /* 0x0000003b38387223 */ /* 0x000fca000001006f */
[----:B------:R-:W-:-:S07]  /*3810*/  F2FP.F16.F32.PACK_AB R14, R56, R105 ;  /* 0x00000069380e723e */ /* 0x000fce00000000ff */
.L_x_1389:
[----:B------:R-:W-:Y:S05]  /*3820*/  BSYNC B2 ;  /* 0x0000000000027941 */ /* 0x000fea0003800000 */
.L_x_1388:
[----:B------:R4:W-:Y:S02]  /*3830*/  ST.E.128 desc[UR54][R60.64], R12 ;  /* 0x0000000c3c007985 */ /* 0x0009e4000c101d36 */
.L_x_1387:
[----:B------:R-:W-:Y:S05]  /*3840*/  BSYNC B1 ;  /* 0x0000000000017941 */ /* 0x000fea0003800000 */
.L_x_1386:
[----:B------:R-:W-:Y:S01]  /*3850*/  ISETP.NE.AND P3, PT, R31, RZ, PT ;  /* 0x000000ff1f00720c */ /* 0x000fe20003f65270 */
[----:B------:R-:W-:-:S12]  /*3860*/  BSSY B1, `(.L_x_1390) ;  /* 0x0000038000017945 */ /* 0x000fd80003800000 */
[----:B------:R-:W-:Y:S05]  /*3870*/  @!P3 BRA `(.L_x_1391) ;  /* 0x0000000000d8b947 */ /* 0x000fea0003800000 */
[----:B----4-:R-:W4:Y:S04]  /*3880*/  LDL R12, [R1+0x64] ;  /* 0x00006400010c7983 */ /* 0x010f280000100800 */
[----:B------:R-:W5:Y:S01]  /*3890*/  LDL R58, [R1+0x8c] ;  /* 0x00008c00013a7983 */ /* 0x000f620000100800 */
[----:B---3--:R-:W-:Y:S01]  /*38a0*/  IMAD.MOV.U32 R56, RZ, RZ, R11 ;  /* 0x000000ffff387224 */ /* 0x008fe200078e000b */
[----:B------:R-:W-:Y:S01]  /*38b0*/  BSSY B2, `(.L_x_1392) ;  /* 0x0000031000027945 */ /* 0x000fe20003800000 */
[----:B-1----:R-:W-:Y:S01]  /*38c0*/  IMAD.MOV.U32 R57, RZ, RZ, R62 ;  /* 0x000000ffff397224 */ /* 0x002fe200078e003e */
[----:B----4-:R-:W-:Y:S02]  /*38d0*/  SHF.L.U32 R59, R12, 0x3, RZ ;  /* 0x000000030c3b7819 */ /* 0x010fe400000006ff */
[----:B------:R1:W3:Y:S01]  /*38e0*/  LDS.128 R12, [R64+0x15000] ;  /* 0x01500000400c7984 */ /* 0x0002e20000000c00 */
[----:B-----5:R-:W-:-:S02]  /*38f0*/  ISETP.GE.AND P3, PT, R58, R99, PT ;  /* 0x000000633a00720c */ /* 0x020fc40003f66270 */
[----:B------:R-:W-:-:S11]  /*3900*/  IMAD.WIDE R56, R59, 0x2, R56 ;  /* 0x000000023b387825 */ /* 0x000fd600078e0238 */
[----:B-1----:R-:W-:Y:S05]  /*3910*/  @P3 BRA `(.L_x_1393) ;  /* 0x0000000000a83947 */ /* 0x002fea0003800000 */
[----:B------:R-:W-:Y:S01]  /*3920*/  SHF.R.U64 R58, R54, 0x10, R55 ;  /* 0x00000010363a7819 */ /* 0x000fe20000001237 */
[----:B---3--:R-:W-:Y:S01]  /*3930*/  IMAD.MOV.U32 R54, RZ, RZ, R13 ;  /* 0x000000ffff367224 */ /* 0x008fe200078e000d */
[----:B------:R-:W-:Y:S01]  /*3940*/  SHF.R.U64 R52, R52, 0x10, R53 ;  /* 0x0000001034347819 */ /* 0x000fe20000001235 */
[----:B--2---:R-:W-:Y:S01]  /*3950*/  HADD2.F32 R60, -RZ, R15.H0_H0 ;  /* 0x2000000fff3c7230 */ /* 0x004fe20000004100 */
[----:B------:R-:W-:Y:S01]  /*3960*/  SHF.R.U32.HI R55, RZ, 0x10, R55 ;  /* 0x00000010ff377819 */ /* 0x000fe20000011637 */
[----:B------:R-:W-:Y:S02]  /*3970*/  HADD2.F32 R58, -RZ, R58.H0_H0 ;  /* 0x2000003aff3a7230 */ /* 0x000fe40000004100 */
[--C-:B------:R-:W-:Y:S02]  /*3980*/  HADD2.F32 R13, -RZ, R54.reuse.H1_H1 ;  /* 0x30000036ff0d7230 */ /* 0x100fe40000004100 */
[----:B------:R-:W-:Y:S02]  /*3990*/  HADD2.F32 R59, -RZ, R54.H0_H0 ;  /* 0x20000036ff3b7230 */ /* 0x000fe40000004100 */
[----:B------:R-:W-:-:S02]  /*39a0*/  HADD2.F32 R52, -RZ, R52.H0_H0 ;  /* 0x20000034ff347230 */ /* 0x000fc40000004100 */
[-C--:B------:R-:W-:Y:S01]  /*39b0*/  FMUL.FTZ R54, R13, R58.reuse ;  /* 0x0000003a0d367220 */ /* 0x080fe20000410000 */
[----:B------:R-:W-:Y:S02]  /*39c0*/  HADD2.F32 R55, -RZ, R55.H0_H0 ;  /* 0x20000037ff377230 */ /* 0x000fe40000004100 */
[C---:B------:R-:W-:Y:S01]  /*39d0*/  FMUL.FTZ R58, R59.reuse, R58 ;  /* 0x0000003a3b3a7220 */ /* 0x040fe20000410000 */
[----:B------:R-:W-:Y:S02]  /*39e0*/  HADD2.F32 R115, -RZ, R115.H0_H0 ;  /* 0x20000073ff737230 */ /* 0x000fe40000004100 */
[-C--:B------:R-:W-:Y:S01]  /*39f0*/  FFMA.FTZ R54, R59, R52.reuse, -R54 ;  /* 0x000000343b367223 */ /* 0x080fe20000010836 */
[----:B------:R-:W-:Y:S01]  /*3a00*/  FFMA.FTZ R13, R13, R52, R58 ;  /* 0x000000340d0d7223 */ /* 0x000fe2000001003a */
[----:B------:R-:W-:Y:S01]  /*3a10*/  SHF.R.U32.HI R52, RZ, 0x10, R53 ;  /* 0x00000010ff347819 */ /* 0x000fe20000011635 */
[----:B------:R-:W-:-:S03]  /*3a20*/  HADD2.F32 R58, -RZ, R15.H1_H1 ;  /* 0x3000000fff3a7230 */ /* 0x000fc60000004100 */
[----:B------:R-:W-:Y:S01]  /*3a30*/  F2FP.F16.F32.PACK_AB R13, R13, R54 ;  /* 0x000000360d0d723e */ /* 0x000fe200000000ff */
[----:B------:R-:W-:Y:S02]  /*3a40*/  HADD2.F32 R15, -RZ, R52.H0_H0 ;  /* 0x20000034ff0f7230 */ /* 0x000fe40000004100 */
[-C--:B------:R-:W-:Y:S01]  /*3a50*/  FMUL.FTZ R53, R58, R55.reuse ;  /* 0x000000373a357220 */ /* 0x080fe20000410000 */
[C---:B------:R-:W-:Y:S01]  /*3a60*/  FMUL.FTZ R55, R60.reuse, R55 ;  /* 0x000000373c377220 */ /* 0x040fe20000410000 */
[----:B------:R-:W-:Y:S02]  /*3a70*/  HADD2.F32 R52, -RZ, R12.H1_H1 ;  /* 0x3000000cff347230 */ /* 0x000fe40000004100 */
[-C--:B------:R-:W-:Y:S01]  /*3a80*/  FFMA.FTZ R53, R60, R15.reuse, -R53 ;  /* 0x0000000f3c357223 */ /* 0x080fe20000010835 */
[----:B------:R-:W-:Y:S01]  /*3a90*/  FFMA.FTZ R58, R58, R15, R55 ;  /* 0x0000000f3a3a7223 */ /* 0x000fe20000010037 */
[----:B------:R-:W-:Y:S02]  /*3aa0*/  HADD2.F32 R15, -RZ, R114.H1_H1 ;  /* 0x30000072ff0f7230 */ /* 0x000fe40000004100 */
[----:B------:R-:W-:-:S02]  /*3ab0*/  HADD2.F32 R12, -RZ, R12.H0_H0 ;  /* 0x2000000cff0c7230 */ /* 0x000fc40000004100 */
[----:B------:R-:W-:Y:S02]  /*3ac0*/  HADD2.F32 R55, -RZ, R112.H0_H0 ;  /* 0x20000070ff377230 */ /* 0x000fe40000004100 */
[-C--:B------:R-:W-:Y:S01]  /*3ad0*/  FMUL.FTZ R59, R52, R15.reuse ;  /* 0x0000000f343b7220 */ /* 0x080fe20000410000 */
[--C-:B------:R-:W-:Y:S02]  /*3ae0*/  HADD2.F32 R60, -RZ, R14.reuse.H1_H1 ;  /* 0x3000000eff3c7230 */ /* 0x100fe40000004100 */
[C---:B------:R-:W-:Y:S01]  /*3af0*/  FMUL.FTZ R15, R12.reuse, R15 ;  /* 0x0000000f0c0f7220 */ /* 0x040fe20000410000 */
[----:B------:R-:W-:Y:S02]  /*3b00*/  HADD2.F32 R14, -RZ, R14.H0_H0 ;  /* 0x2000000eff0e7230 */ /* 0x000fe40000004100 */
[----:B------:R-:W-:Y:S01]  /*3b10*/  FFMA.FTZ R12, R12, R55, -R59 ;  /* 0x000000370c0c7223 */ /* 0x000fe2000001083b */
[----:B------:R-:W-:Y:S01]  /*3b20*/  F2FP.F16.F32.PACK_AB R53, R58, R53 ;  /* 0x000000353a35723e */ /* 0x000fe200000000ff */
[----:B------:R-:W-:Y:S01]  /*3b30*/  FFMA.FTZ R15, R52, R55, R15 ;  /* 0x00000037340f7223 */ /* 0x000fe2000001000f */
[----:B------:R-:W-:-:S02]  /*3b40*/  HADD2.F32 R55, -RZ, R112.H1_H1 ;  /* 0x30000070ff377230 */ /* 0x000fc40000004100 */
[-C--:B------:R-:W-:Y:S01]  /*3b50*/  FMUL.FTZ R59, R60, R115.reuse ;  /* 0x000000733c3b7220 */ /* 0x080fe20000410000 */
[C---:B------:R-:W-:Y:S01]  /*3b60*/  FMUL.FTZ R115, R14.reuse, R115 ;  /* 0x000000730e737220 */ /* 0x040fe20000410000 */
[----:B------:R-:W-:Y:S02]  /*3b70*/  F2FP.F16.F32.PACK_AB R12, R15, R12 ;  /* 0x0000000c0f0c723e */ /* 0x000fe400000000ff */
[-C--:B------:R-:W-:Y:S01]  /*3b80*/  FFMA.FTZ R14, R14, R55.reuse, -R59 ;  /* 0x000000370e0e7223 */ /* 0x080fe2000001083b */
[----:B------:R-:W-:Y:S01]  /*3b90*/  FFMA.FTZ R115, R60, R55, R115 ;  /* 0x000000373c737223 */ /* 0x000fe20000010073 */
[----:B------:R-:W-:-:S04]  /*3ba0*/  IMAD.MOV.U32 R15, RZ, RZ, R53 ;  /* 0x000000ffff0f7224 */ /* 0x000fc800078e0035 */
[----:B------:R-:W-:-:S07]  /*3bb0*/  F2FP.F16.F32.PACK_AB R14, R115, R14 ;  /* 0x0000000e730e723e */ /* 0x000fce00000000ff */
.L_x_1393:
[----:B------:R-:W-:Y:S05]  /*3bc0*/  BSYNC B2 ;  /* 0x0000000000027941 */ /* 0x000fea0003800000 */
.L_x_1392:
[----:B---3--:R1:W-:Y:S02]  /*3bd0*/  ST.E.128 desc[UR54][R56.64], R12 ;  /* 0x0000000c38007985 */ /* 0x0083e4000c101d36 */
.L_x_1391:
[----:B------:R-:W-:Y:S05]  /*3be0*/  BSYNC B1 ;  /* 0x0000000000017941 */ /* 0x000fea0003800000 */
.L_x_1390:
[----:B------:R-:W-:Y:S01]  /*3bf0*/  ISETP.NE.AND P3, PT, R32, RZ, PT ;  /* 0x000000ff2000720c */ /* 0x000fe20003f65270 */
[----:B------:R-:W-:-:S12]  /*3c00*/  BSSY B1, `(.L_x_1394) ;  /* 0x0000037000017945 */ /* 0x000fd80003800000 */
[----:B------:R-:W-:Y:S05]  /*3c10*/  @!P3 BRA `(.L_x_1395) ;  /* 0x0000000000d4b947 */ /* 0x000fea0003800000 */
[----:B-1--4-:R-:W4:Y:S04]  /*3c20*/  LDL R12, [R1+0x68] ;  /* 0x00006800010c7983 */ /* 0x012f280000100800 */
[----:B------:R-:W5:Y:S01]  /*3c30*/  LDL R54, [R1+0x84] ;  /* 0x0000840001367983 */ /* 0x000f620000100800 */
[----:B---3--:R-:W-:Y:S01]  /*3c40*/  IMAD.MOV.U32 R52, RZ, RZ, R11 ;  /* 0x000000ffff347224 */ /* 0x008fe200078e000b */
[----:B------:R-:W-:Y:S01]  /*3c50*/  BSSY B2, `(.L_x_1396) ;  /* 0x0000030000027945 */ /* 0x000fe20003800000 */
[----:B------:R-:W-:Y:S02]  /*3c60*/  IMAD.MOV.U32 R53, RZ, RZ, R62 ;  /* 0x000000ffff357224 */ /* 0x000fe400078e003e */
[----:B----4-:R-:W-:Y:S02]  /*3c70*/  IMAD.SHL.U32 R55, R12, 0x8, RZ ;  /* 0x000000080c377824 */ /* 0x010fe400078e00ff */
[----:B------:R1:W3:Y:S01]  /*3c80*/  LDS.128 R12, [R65+0x17000] ;  /* 0x01700000410c7984 */ /* 0x0002e20000000c00 */
[----:B-----5:R-:W-:Y:S01]  /*3c90*/  ISETP.GE.AND P3, PT, R54, R99, PT ;  /* 0x000000633600720c */ /* 0x020fe20003f66270 */
[----:B------:R-:W-:-:S12]  /*3ca0*/  IMAD.WIDE R52, R55, 0x2, R52 ;  /* 0x0000000237347825 */ /* 0x000fd800078e0234 */
[----:B-1----:R-:W-:Y:S05]  /*3cb0*/  @P3 BRA `(.L_x_1397) ;  /* 0x0000000000a43947 */ /* 0x002fea0003800000 */
[--C-:B------:R-:W-:Y:S01]  /*3cc0*/  SHF.R.U64 R54, R48, 0x10, R49.reuse ;  /* 0x0000001030367819 */ /* 0x100fe20000001231 */
[----:B------:R-:W-:Y:S01]  /*3cd0*/  HADD2.F32 R113, -RZ, R113.H1_H1 ;  /* 0x30000071ff717230 */ /* 0x000fe20000004100 */
[----:B------:R-:W-:Y:S01]  /*3ce0*/  SHF.R.U32.HI R48, RZ, 0x10, R49 ;  /* 0x00000010ff307819 */ /* 0x000fe20000011631 */
[----:B---3--:R-:W-:Y:S01]  /*3cf0*/  IMAD.MOV.U32 R49, RZ, RZ, R15 ;  /* 0x000000ffff317224 */ /* 0x008fe200078e000f */
[--C-:B------:R-:W-:Y:S01]  /*3d00*/  SHF.R.U64 R56, R50, 0x10, R51.reuse ;  /* 0x0000001032387819 */ /* 0x100fe20000001233 */
[--C-:B------:R-:W-:Y:S01]  /*3d10*/  HADD2.F32 R15, -RZ, R13.reuse.H1_H1 ;  /* 0x3000000dff0f7230 */ /* 0x100fe20000004100 */
[----:B------:R-:W-:Y:S01]  /*3d20*/  SHF.R.U32.HI R55, RZ, 0x10, R51 ;  /* 0x00000010ff377819 */ /* 0x000fe20000011633 */
[----:B------:R-:W-:Y:S02]  /*3d30*/  HADD2.F32 R13, -RZ, R13.H0_H0 ;  /* 0x2000000dff0d7230 */ /* 0x000fe40000004100 */
[----:B------:R-:W-:Y:S02]  /*3d40*/  HADD2.F32 R56, -RZ, R56.H0_H0 ;  /* 0x20000038ff387230 */ /* 0x000fe40000004100 */
[----:B------:R-:W-:-:S02]  /*3d50*/  HADD2.F32 R55, -RZ, R55.H0_H0 ;  /* 0x20000037ff377230 */ /* 0x000fc40000004100 */
[--C-:B------:R-:W-:Y:S02]  /*3d60*/  HADD2.F32 R50, -RZ, R49.reuse.H1_H1 ;  /* 0x30000031ff327230 */ /* 0x100fe40000004100 */
[----:B------:R-:W-:Y:S02]  /*3d70*/  HADD2.F32 R49, -RZ, R49.H0_H0 ;  /* 0x20000031ff317230 */ /* 0x000fe40000004100 */
[----:B------:R-:W-:Y:S02]  /*3d80*/  HADD2.F32 R54, -RZ, R54.H0_H0 ;  /* 0x20000036ff367230 */ /* 0x000fe40000004100 */
[-C--:B------:R-:W-:Y:S01]  /*3d90*/  FMUL.FTZ R58, R50, R55.reuse ;  /* 0x00000037323a7220 */ /* 0x080fe20000410000 */
[----:B------:R-:W-:Y:S02]  /*3da0*/  HADD2.F32 R51, -RZ, R48.H0_H0 ;  /* 0x20000030ff337230 */ /* 0x000fe40000004100 */
[-C--:B------:R-:W-:Y:S01]  /*3db0*/  FMUL.FTZ R48, R15, R56.reuse ;  /* 0x000000380f307220 */ /* 0x080fe20000410000 */
[----:B------:R-:W-:Y:S01]  /*3dc0*/  FMUL.FTZ R56, R13, R56 ;  /* 0x000000380d387220 */ /* 0x000fe20000410000 */
[----:B------:R-:W-:Y:S01]  /*3dd0*/  FMUL.FTZ R55, R49, R55 ;  /* 0x0000003731377220 */ /* 0x000fe20000410000 */
[----:B------:R-:W-:-:S02]  /*3de0*/  HADD2.F32 R114, -RZ, R114.H0_H0 ;  /* 0x20000072ff727230 */ /* 0x000fc40000004100 */
[-C--:B------:R-:W-:Y:S01]  /*3df0*/  FFMA.FTZ R13, R13, R54.reuse, -R48 ;  /* 0x000000360d0d7223 */ /* 0x080fe20000010830 */
[----:B------:R-:W-:Y:S01]  /*3e00*/  FFMA.FTZ R48, R15, R54, R56 ;  /* 0x000000360f307223 */ /* 0x000fe20000010038 */
[-C--:B------:R-:W-:Y:S01]  /*3e10*/  FFMA.FTZ R15, R49, R51.reuse, -R58 ;  /* 0x00000033310f7223 */ /* 0x080fe2000001083a */
[----:B------:R-:W-:Y:S01]  /*3e20*/  FFMA.FTZ R50, R50, R51, R55 ;  /* 0x0000003332327223 */ /* 0x000fe20000010037 */
[----:B------:R-:W-:Y:S02]  /*3e30*/  HADD2.F32 R54, -RZ, R12.H1_H1 ;  /* 0x3000000cff367230 */ /* 0x000fe40000004100 */
[----:B------:R-:W-:Y:S01]  /*3e40*/  HADD2.F32 R51, -RZ, R14.H1_H1 ;  /* 0x3000000eff337230 */ /* 0x000fe20000004100 */
[----:B------:R-:W-:Y:S01]  /*3e50*/  F2FP.F16.F32.PACK_AB R13, R48, R13 ;  /* 0x0000000d300d723e */ /* 0x000fe200000000ff */
[----:B------:R-:W-:Y:S02]  /*3e60*/  HADD2.F32 R12, -RZ, R12.H0_H0 ;  /* 0x2000000cff0c7230 */ /* 0x000fe40000004100 */
[----:B------:R-:W-:Y:S01]  /*3e70*/  FMUL.FTZ R55, R54, R113 ;  /* 0x0000007136377220 */ /* 0x000fe20000410000 */
[----:B------:R-:W-:-:S02]  /*3e80*/  HADD2.F32 R14, -RZ, R14.H0_H0 ;  /* 0x2000000eff0e7230 */ /* 0x000fc40000004100 */
[CC--:B------:R-:W-:Y:S01]  /*3e90*/  FMUL.FTZ R57, R51.reuse, R114.reuse ;  /* 0x0000007233397220 */ /* 0x0c0fe20000410000 */
[--C-:B------:R-:W-:Y:S02]  /*3ea0*/  HADD2.F32 R49, -RZ, R109.reuse.H0_H0 ;  /* 0x2000006dff317230 */ /* 0x100fe40000004100 */
[----:B------:R-:W-:Y:S01]  /*3eb0*/  FMUL.FTZ R113, R12, R113 ;  /* 0x000000710c717220 */ /* 0x000fe20000410000 */
[----:B------:R-:W-:Y:S02]  /*3ec0*/  HADD2.F32 R109, -RZ, R109.H1_H1 ;  /* 0x3000006dff6d7230 */ /* 0x000fe40000004100 */
[----:B------:R-:W-:Y:S01]  /*3ed0*/  FMUL.FTZ R114, R14, R114 ;  /* 0x000000720e727220 */ /* 0x000fe20000410000 */
[----:B------:R-:W-:Y:S01]  /*3ee0*/  F2FP.F16.F32.PACK_AB R15, R50, R15 ;  /* 0x0000000f320f723e */ /* 0x000fe200000000ff */
[-C--:B------:R-:W-:Y:S01]  /*3ef0*/  FFMA.FTZ R55, R12, R49.reuse, -R55 ;  /* 0x000000310c377223 */ /* 0x080fe20000010837 */
[----:B------:R-:W-:Y:S01]  /*3f00*/  FFMA.FTZ R54, R54, R49, R113 ;  /* 0x0000003136367223 */ /* 0x000fe20000010071 */
[-C--:B------:R-:W-:Y:S01]  /*3f10*/  FFMA.FTZ R57, R14, R109.reuse, -R57 ;  /* 0x0000006d0e397223 */ /* 0x080fe20000010839 */
[----:B------:R-:W-:-:S03]  /*3f20*/  FFMA.FTZ R114, R51, R109, R114 ;  /* 0x0000006d33727223 */ /* 0x000fc60000010072 */
[----:B------:R-:W-:Y:S02]  /*3f30*/  F2FP.F16.F32.PACK_AB R12, R54, R55 ;  /* 0x00000037360c723e */ /* 0x000fe400000000ff */
[----:B------:R-:W-:-:S07]  /*3f40*/  F2FP.F16.F32.PACK_AB R14, R114, R57 ;  /* 0x00000039720e723e */ /* 0x000fce00000000ff */
.L_x_1397:
[----:B------:R-:W-:Y:S05]  /*3f50*/  BSYNC B2 ;  /* 0x0000000000027941 */ /* 0x000fea0003800000 */
.L_x_1396:
[----:B---3--:R1:W-:Y:S02]  /*3f60*/  ST.E.128 desc[UR54][R52.64], R12 ;  /* 0x0000000c34007985 */ /* 0x0083e4000c101d36 */
.L_x_1395:
[----:B------:R-:W-:Y:S05]  /*3f70*/  BSYNC B1 ;  /* 0x0000000000017941 */ /* 0x000fea0003800000 */
.L_x_1394:
[----:B------:R-:W-:Y:S01]  /*3f80*/  LOP3.LUT P3, RZ, R29, 0x8, RZ, 0xc0, !PT ;  /* 0x000000081dff7812 */ /* 0x000fe2000786c0ff */
[----:B------:R-:W-:-:S12]  /*3f90*/  BSSY B1, `(.L_x_1398) ;  /* 0x0000036000017945 */ /* 0x000fd80003800000 */
[----:B------:R-:W-:Y:S05]  /*3fa0*/  @!P3 BRA `(.L_x_1399) ;  /* 0x0000000000d0b947 */ /* 0x000fea0003800000 */
[----:B-1--4-:R-:W4:Y:S04]  /*3fb0*/  LDL R12, [R1+0x7c] ;  /* 0x00007c00010c7983 */ /* 0x012f280000100800 */
[----:B------:R-:W5:Y:S01]  /*3fc0*/  LDL R50, [R1+0x88] ;  /* 0x0000880001327983 */ /* 0x000f620000100800 */
[C---:B---3--:R-:W-:Y:S01]  /*3fd0*/  LEA R48, P3, R137.reuse, R11, 0x1 ;  /* 0x0000000b89307211 */ /* 0x048fe200078608ff */
[----:B------:R-:W-:Y:S03]  /*3fe0*/  BSSY B2, `(.L_x_1400) ;  /* 0x000002f000027945 */ /* 0x000fe60003800000 */
[----:B----4-:R-:W-:Y:S02]  /*3ff0*/  LEA.HI.X R49, R137, R62, R12, 0x1, P3 ;  /* 0x0000003e89317211 */ /* 0x010fe400018f0c0c */
[----:B------:R1:W3:Y:S01]  /*4000*/  LDS.128 R12, [R64+0x17000] ;  /* 0x01700000400c7984 */ /* 0x0002e20000000c00 */
[----:B-----5:R-:W-:-:S13]  /*4010*/  ISETP.GE.AND P3, PT, R50, R99, PT ;  /* 0x000000633200720c */ /* 0x020fda0003f66270 */
[----:B-1----:R-:W-:Y:S05]  /*4020*/  @P3 BRA `(.L_x_1401) ;  /* 0x0000000000a83947 */ /* 0x002fea0003800000 */
[--C-:B------:R-:W-:Y:S01]  /*4030*/  SHF.R.U64 R53, R44, 0x10, R45.reuse ;  /* 0x000000102c357819 */ /* 0x100fe2000000122d */
[----:B---3--:R-:W-:Y:S01]  /*4040*/  IMAD.MOV.U32 R44, RZ, RZ, R12 ;  /* 0x000000ffff2c7224 */ /* 0x008fe200078e000c */
[----:B------:R-:W-:Y:S01]  /*4050*/  SHF.R.U32.HI R50, RZ, 0x10, R45 ;  /* 0x00000010ff327819 */ /* 0x000fe2000001162d */
[----:B------:R-:W-:Y:S01]  /*4060*/  IMAD.MOV.U32 R45, RZ, RZ, R15 ;  /* 0x000000ffff2d7224 */ /* 0x000fe200078e000f */
[--C-:B------:R-:W-:Y:S01]  /*4070*/  SHF.R.U64 R51, R46, 0x10, R47.reuse ;  /* 0x000000102e337819 */ /* 0x100fe2000000122f */
[--C-:B------:R-:W-:Y:S01]  /*4080*/  HADD2.F32 R15, -RZ, R13.reuse.H1_H1 ;  /* 0x3000000dff0f7230 */ /* 0x100fe20000004100 */
[----:B------:R-:W-:Y:S01]  /*4090*/  SHF.R.U32.HI R52, RZ, 0x10, R47 ;  /* 0x00000010ff347819 */ /* 0x000fe2000001162f */
[----:B------:R-:W-:Y:S02]  /*40a0*/  HADD2.F32 R12, -RZ, R13.H0_H0 ;  /* 0x2000000dff0c7230 */ /* 0x000fe40000004100 */
[----:B------:R-:W-:Y:S02]  /*40b0*/  HADD2.F32 R51, -RZ, R51.H0_H0 ;  /* 0x20000033ff337230 */ /* 0x000fe40000004100 */
[----:B------:R-:W-:-:S02]  /*40c0*/  HADD2.F32 R46, -RZ, R45.H1_H1 ;  /* 0x3000002dff2e7230 */ /* 0x000fc40000004100 */
[----:B------:R-:W-:Y:S02]  /*40d0*/  HADD2.F32 R52, -RZ, R52.H0_H0 ;  /* 0x20000034ff347230 */ /* 0x000fe40000004100 */
[-C--:B------:R-:W-:Y:S01]  /*40e0*/  FMUL.FTZ R13, R15, R51.reuse ;  /* 0x000000330f0d7220 */ /* 0x080fe20000410000 */
[----:B------:R-:W-:Y:S02]  /*40f0*/  HADD2.F32 R45, -RZ, R45.H0_H0 ;  /* 0x2000002dff2d7230 */ /* 0x000fe40000004100 */
[----:B------:R-:W-:Y:S01]  /*4100*/  FMUL.FTZ R54, R12, R51 ;  /* 0x000000330c367220 */ /* 0x000fe20000410000 */
[----:B------:R-:W-:Y:S02]  /*4110*/  HADD2.F32 R47, -RZ, R53.H0_H0 ;  /* 0x20000035ff2f7230 */ /* 0x000fe40000004100 */
[-C--:B------:R-:W-:Y:S01]  /*4120*/  FMUL.FTZ R56, R46, R52.reuse ;  /* 0x000000342e387220 */ /* 0x080fe20000410000 */
[----:B------:R-:W-:Y:S02]  /*4130*/  HADD2.F32 R50, -RZ, R50.H0_H0 ;  /* 0x20000032ff327230 */ /* 0x000fe40000004100 */
[----:B------:R-:W-:Y:S01]  /*4140*/  FMUL.FTZ R51, R45, R52 ;  /* 0x000000342d337220 */ /* 0x000fe20000410000 */
[-C--:B------:R-:W-:Y:S01]  /*4150*/  FFMA.FTZ R12, R12, R47.reuse, -R13 ;  /* 0x0000002f0c0c7223 */ /* 0x080fe2000001080d */
[----:B------:R-:W-:Y:S01]  /*4160*/  FFMA.FTZ R13, R15, R47, R54 ;  /* 0x0000002f0f0d7223 */ /* 0x000fe20000010036 */
[-C--:B------:R-:W-:Y:S01]  /*4170*/  FFMA.FTZ R15, R45, R50.reuse, -R56 ;  /* 0x000000322d0f7223 */ /* 0x080fe20000010838 */
[----:B------:R-:W-:Y:S01]  /*4180*/  FFMA.FTZ R52, R46, R50, R51 ;  /* 0x000000322e347223 */ /* 0x000fe20000010033 */
[----:B------:R-:W-:-:S02]  /*4190*/  HADD2.F32 R50, -RZ, R108.H0_H0 ;  /* 0x2000006cff327230 */ /* 0x000fc40000004100 */
[----:B------:R-:W-:Y:S01]  /*41a0*/  HADD2.F32 R51, -RZ, R108.H1_H1 ;  /* 0x3000006cff337230 */ /* 0x000fe20000004100 */
[----:B------:R-:W-:Y:S01]  /*41b0*/  F2FP.F16.F32.PACK_AB R13, R13, R12 ;  /* 0x0000000c0d0d723e */ /* 0x000fe200000000ff */
[----:B------:R-:W-:Y:S01]  /*41c0*/  HADD2.F32 R45, -RZ, R44.H1_H1 ;  /* 0x3000002cff2d7230 */ /* 0x000fe20000004100 */
[----:B------:R-:W-:Y:S01]  /*41d0*/  F2FP.F16.F32.PACK_AB R15, R52, R15 ;  /* 0x0000000f340f723e */ /* 0x000fe200000000ff */
[----:B------:R-:W-:Y:S02]  /*41e0*/  HADD2.F32 R46, -RZ, R14.H1_H1 ;  /* 0x3000000eff2e7230 */ /* 0x000fe40000004100 */
[----:B------:R-:W-:Y:S02]  /*41f0*/  HADD2.F32 R44, -RZ, R44.H0_H0 ;  /* 0x2000002cff2c7230 */ /* 0x000fe40000004100 */
[----:B------:R-:W-:Y:S01]  /*4200*/  FMUL.FTZ R53, R45, R50 ;  /* 0x000000322d357220 */ /* 0x000fe20000410000 */
[----:B------:R-:W-:Y:S02]  /*4210*/  HADD2.F32 R14, -RZ, R14.H0_H0 ;  /* 0x2000000eff0e7230 */ /* 0x000fe40000004100 */
[----:B------:R-:W-:Y:S01]  /*4220*/  FMUL.FTZ R55, R46, R51 ;  /* 0x000000332e377220 */ /* 0x000fe20000410000 */
[----:B------:R-:W-:-:S02]  /*4230*/  HADD2.F32 R47, -RZ, R107.H0_H0 ;  /* 0x2000006bff2f7230 */ /* 0x000fc40000004100 */
[----:B------:R-:W-:Y:S01]  /*4240*/  FMUL.FTZ R50, R44, R50 ;  /* 0x000000322c327220 */ /* 0x000fe20000410000 */
[----:B------:R-:W-:Y:S02]  /*4250*/  HADD2.F32 R107, -RZ, R107.H1_H1 ;  /* 0x3000006bff6b7230 */ /* 0x000fe40000004100 */
[----:B------:R-:W-:Y:S01]  /*4260*/  FMUL.FTZ R51, R14, R51 ;  /* 0x000000330e337220 */ /* 0x000fe20000410000 */
[-C--:B------:R-:W-:Y:S01]  /*4270*/  FFMA.FTZ R53, R44, R47.reuse, -R53 ;  /* 0x0000002f2c357223 */ /* 0x080fe20000010835 */
[----:B------:R-:W-:Y:S01]  /*4280*/  FFMA.FTZ R50, R45, R47, R50 ;  /* 0x0000002f2d327223 */ /* 0x000fe20000010032 */
[-C--:B------:R-:W-:Y:S01]  /*4290*/  FFMA.FTZ R55, R14, R107.reuse, -R55 ;  /* 0x0000006b0e377223 */ /* 0x080fe20000010837 */
[----:B------:R-:W-:-:S03]  /*42a0*/  FFMA.FTZ R46, R46, R107, R51 ;  /* 0x0000006b2e2e7223 */ /* 0x000fc60000010033 */
[----:B------:R-:W-:Y:S02]  /*42b0*/  F2FP.F16.F32.PACK_AB R12, R50, R53 ;  /* 0x00000035320c723e */ /* 0x000fe400000000ff */
[----:B------:R-:W-:-:S07]  /*42c0*/  F2FP.F16.F32.PACK_AB R14, R46, R55 ;  /* 0x000000372e0e723e */ /* 0x000fce00000000ff */
.L_x_1401:
[----:B------:R-:W-:Y:S05]  /*42d0*/  BSYNC B2 ;  /* 0x0000000000027941 */ /* 0x000fea0003800000 */
.L_x_1400:
[----:B---3--:R1:W-:Y:S02]  /*42e0*/  ST.E.128 desc[UR54][R48.64], R12 ;  /* 0x0000000c30007985 */ /* 0x0083e4000c101d36 */
.L_x_1399:
[----:B------:R-:W-:Y:S05]  /*42f0*/  BSYNC B1 ;  /* 0x0000000000017941 */ /* 0x000fea0003800000 */
.L_x_1398:
        /* <DEDUP_REMOVED lines=14> */
[--C-:B------:R-:W-:Y:S01]  /*43e0*/  HADD2.F32 R14, -RZ, R13.reuse.H1_H1 ;  /* 0x3000000dff0e7230 */ /* 0x100fe20000004100 */
[--C-:B------:R-:W-:Y:S01]  /*43f0*/  SHF.R.U64 R41, R42, 0x10, R43.reuse ;  /* 0x000000102a297819 */ /* 0x100fe2000000122b */
[----:B------:R-:W-:Y:S01]  /*4400*/  HADD2.F32 R13, -RZ, R13.H0_H0 ;  /* 0x2000000dff0d7230 */ /* 0x000fe20000004100 */
[----:B------:R-:W-:Y:S01]  /*4410*/  SHF.R.U32.HI R48, RZ, 0x10, R43 ;  /* 0x00000010ff307819 */ /* 0x000fe2000001162b */
[----:B------:R-:W-:Y:S02]  /*4420*/  HADD2.F32 R42, -RZ, R47.H0_H0 ;  /* 0x2000002fff2a7230 */ /* 0x000fe40000004100 */
[----:B------:R-:W-:Y:S02]  /*4430*/  HADD2.F32 R43, -RZ, R41.H0_H0 ;  /* 0x20000029ff2b7230 */ /* 0x000fe40000004100 */
[----:B------:R-:W-:-:S02]  /*4440*/  HADD2.F32 R48, -RZ, R48.H0_H0 ;  /* 0x20000030ff307230 */ /* 0x000fc40000004100 */
[--C-:B------:R-:W-:Y:S02]  /*4450*/  HADD2.F32 R41, -RZ, R15.reuse.H1_H1 ;  /* 0x3000000fff297230 */ /* 0x100fe40000004100 */
[CC--:B------:R-:W-:Y:S01]  /*4460*/  FMUL.FTZ R50, R14.reuse, R43.reuse ;  /* 0x0000002b0e327220 */ /* 0x0c0fe20000410000 */
[C---:B------:R-:W-:Y:S01]  /*4470*/  FMUL.FTZ R43, R13.reuse, R43 ;  /* 0x0000002b0d2b7220 */ /* 0x040fe20000410000 */
[----:B------:R-:W-:Y:S02]  /*4480*/  HADD2.F32 R15, -RZ, R15.H0_H0 ;  /* 0x2000000fff0f7230 */ /* 0x000fe40000004100 */
[-C--:B------:R-:W-:Y:S01]  /*4490*/  FFMA.FTZ R50, R13, R42.reuse, -R50 ;  /* 0x0000002a0d327223 */ /* 0x080fe20000010832 */
[----:B------:R-:W-:Y:S01]  /*44a0*/  FFMA.FTZ R47, R14, R42, R43 ;  /* 0x0000002a0e2f7223 */ /* 0x000fe2000001002b */
[----:B------:R-:W-:Y:S02]  /*44b0*/  HADD2.F32 R46, -RZ, R46.H0_H0 ;  /* 0x2000002eff2e7230 */ /* 0x000fe40000004100 */
[----:B------:R-:W-:Y:S01]  /*44c0*/  FMUL.FTZ R52, R41, R48 ;  /* 0x0000003029347220 */ /* 0x000fe20000410000 */
[----:B------:R-:W-:-:S02]  /*44d0*/  HADD2.F32 R42, -RZ, R91.H1_H1 ;  /* 0x3000005bff2a7230 */ /* 0x000fc40000004100 */
[C---:B------:R-:W-:Y:S01]  /*44e0*/  FMUL.FTZ R48, R15.reuse, R48 ;  /* 0x000000300f307220 */ /* 0x040fe20000410000 */
[----:B------:R-:W-:Y:S02]  /*44f0*/  HADD2.F32 R91, -RZ, R91.H0_H0 ;  /* 0x2000005bff5b7230 */ /* 0x000fe40000004100 */
[-C--:B------:R-:W-:Y:S01]  /*4500*/  FFMA.FTZ R52, R15, R46.reuse, -R52 ;  /* 0x0000002e0f347223 */ /* 0x080fe20000010834 */
[----:B------:R-:W-:Y:S02]  /*4510*/  HADD2.F32 R13, -RZ, R12.H1_H1 ;  /* 0x3000000cff0d7230 */ /* 0x000fe40000004100 */
[----:B------:R-:W-:Y:S01]  /*4520*/  FFMA.FTZ R51, R41, R46, R48 ;  /* 0x0000002e29337223 */ /* 0x000fe20000010030 */
[----:B------:R-:W-:Y:S02]  /*4530*/  HADD2.F32 R14, -RZ, R40.H1_H1 ;  /* 0x30000028ff0e7230 */ /* 0x000fe40000004100 */
[----:B------:R-:W-:Y:S02]  /*4540*/  HADD2.F32 R12, -RZ, R12.H0_H0 ;  /* 0x2000000cff0c7230 */ /* 0x000fe40000004100 */
[----:B------:R-:W-:Y:S01]  /*4550*/  FMUL.FTZ R43, R13, R42 ;  /* 0x0000002a0d2b7220 */ /* 0x000fe20000410000 */
[----:B------:R-:W-:-:S02]  /*4560*/  HADD2.F32 R40, -RZ, R40.H0_H0 ;  /* 0x20000028ff287230 */ /* 0x000fc40000004100 */
[-C--:B------:R-:W-:Y:S01]  /*4570*/  FMUL.FTZ R49, R14, R91.reuse ;  /* 0x0000005b0e317220 */ /* 0x080fe20000410000 */
[--C-:B------:R-:W-:Y:S02]  /*4580*/  HADD2.F32 R15, -RZ, R104.reuse.H1_H1 ;  /* 0x30000068ff0f7230 */ /* 0x100fe40000004100 */
[----:B------:R-:W-:Y:S01]  /*4590*/  FMUL.FTZ R42, R12, R42 ;  /* 0x0000002a0c2a7220 */ /* 0x000fe20000410000 */
[----:B------:R-:W-:Y:S02]  /*45a0*/  HADD2.F32 R41, -RZ, R104.H0_H0 ;  /* 0x20000068ff297230 */ /* 0x000fe40000004100 */
[----:B------:R-:W-:Y:S01]  /*45b0*/  FMUL.FTZ R91, R40, R91 ;  /* 0x0000005b285b7220 */ /* 0x000fe20000410000 */
[-C--:B------:R-:W-:Y:S01]  /*45c0*/  FFMA.FTZ R43, R12, R15.reuse, -R43 ;  /* 0x0000000f0c2b7223 */ /* 0x080fe2000001082b */
[----:B------:R-:W-:Y:S01]  /*45d0*/  FFMA.FTZ R42, R13, R15, R42 ;  /* 0x0000000f0d2a7223 */ /* 0x000fe2000001002a */
[-C--:B------:R-:W-:Y:S01]  /*45e0*/  FFMA.FTZ R49, R40, R41.reuse, -R49 ;  /* 0x0000002928317223 */ /* 0x080fe20000010831 */
[----:B------:R-:W-:Y:S01]  /*45f0*/  FFMA.FTZ R14, R14, R41, R91 ;  /* 0x000000290e0e7223 */ /* 0x000fe2000001005b */
[----:B------:R-:W-:-:S02]  /*4600*/  F2FP.F16.F32.PACK_AB R13, R47, R50 ;  /* 0x000000322f0d723e */ /* 0x000fc400000000ff */
[----:B------:R-:W-:Y:S02]  /*4610*/  F2FP.F16.F32.PACK_AB R15, R51, R52 ;  /* 0x00000034330f723e */ /* 0x000fe400000000ff */
[----:B------:R-:W-:Y:S02]  /*4620*/  F2FP.F16.F32.PACK_AB R12, R42, R43 ;  /* 0x0000002b2a0c723e */ /* 0x000fe400000000ff */
[----:B------:R-:W-:-:S07]  /*4630*/  F2FP.F16.F32.PACK_AB R14, R14, R49 ;  /* 0x000000310e0e723e */ /* 0x000fce00000000ff */
.L_x_1405:
[----:B------:R-:W-:Y:S05]  /*4640*/  BSYNC B2 ;  /* 0x0000000000027941 */ /* 0x000fea0003800000 */
.L_x_1404:
[----:B---3--:R1:W-:Y:S02]  /*4650*/  ST.E.128 desc[UR54][R44.64], R12 ;  /* 0x0000000c2c007985 */ /* 0x0083e4000c101d36 */
.L_x_1403:
[----:B------:R-:W-:Y:S05]  /*4660*/  BSYNC B1 ;  /* 0x0000000000017941 */ /* 0x000fea0003800000 */
.L_x_1402:
[----:B------:R-:W-:-:S13]  /*4670*/  LOP3.LUT P3, RZ, R29, 0x20, RZ, 0xc0, !PT ;  /* 0x000000201dff7812 */ /* 0x000fda000786c0ff */
        /* <DEDUP_REMOVED lines=9> */
[----:B------:R-:W-:Y:S01]  /*4710*/  SHF.R.U64 R11, R36, 0x10, R37 ;  /* 0x00000010240b7819 */ /* 0x000fe20000001225 */
[--C-:B---3--:R-:W-:Y:S01]  /*4720*/  HADD2.F32 R36, -RZ, R15.reuse.H1_H1 ;  /* 0x3000000fff247230 */ /* 0x108fe20000004100 */
[--C-:B------:R-:W-:Y:S01]  /*4730*/  SHF.R.U64 R42, R38, 0x10, R39.reuse ;  /* 0x00000010262a7819 */ /* 0x100fe20000001227 */
[----:B------:R-:W-:Y:S01]  /*4740*/  HADD2.F32 R15, -RZ, R15.H0_H0 ;  /* 0x2000000fff0f7230 */ /* 0x000fe20000004100 */
[----:B------:R-:W-:Y:S01]  /*4750*/  SHF.R.U32.HI R39, RZ, 0x10, R39 ;  /* 0x00000010ff277819 */ /* 0x000fe20000011627 */
[----:B------:R-:W-:Y:S01]  /*4760*/  HADD2.F32 R38, -RZ, R11.H0_H0 ;  /* 0x2000000bff267230 */ /* 0x000fe20000004100 */
[----:B------:R-:W-:Y:S01]  /*4770*/  SHF.R.U32.HI R37, RZ, 0x10, R37 ;  /* 0x00000010ff257819 */ /* 0x000fe20000011625 */
[----:B------:R-:W-:Y:S02]  /*4780*/  HADD2.F32 R42, -RZ, R42.H0_H0 ;  /* 0x2000002aff2a7230 */ /* 0x000fe40000004100 */
[----:B------:R-:W-:Y:S02]  /*4790*/  HADD2.F32 R39, -RZ, R39.H0_H0 ;  /* 0x20000027ff277230 */ /* 0x000fe40000004100 */
[----:B------:R-:W-:-:S02]  /*47a0*/  HADD2.F32 R11, -RZ, R13.H1_H1 ;  /* 0x3000000dff0b7230 */ /* 0x000fc40000004100 */
[----:B------:R-:W-:Y:S02]  /*47b0*/  HADD2.F32 R13, -RZ, R13.H0_H0 ;  /* 0x2000000dff0d7230 */ /* 0x000fe40000004100 */
[-C--:B------:R-:W-:Y:S01]  /*47c0*/  FMUL.FTZ R43, R15, R39.reuse ;  /* 0x000000270f2b7220 */ /* 0x080fe20000410000 */
[----:B------:R-:W-:Y:S02]  /*47d0*/  HADD2.F32 R37, -RZ, R37.H0_H0 ;  /* 0x20000025ff257230 */ /* 0x000fe40000004100 */
[-C--:B------:R-:W-:Y:S01]  /*47e0*/  FMUL.FTZ R44, R11, R42.reuse ;  /* 0x0000002a0b2c7220 */ /* 0x080fe20000410000 */
[C---:B------:R-:W-:Y:S01]  /*47f0*/  FMUL.FTZ R46, R36.reuse, R39 ;  /* 0x00000027242e7220 */ /* 0x040fe20000410000 */
[C---:B------:R-:W-:Y:S01]  /*4800*/  FMUL.FTZ R42, R13.reuse, R42 ;  /* 0x0000002a0d2a7220 */ /* 0x040fe20000410000 */
[----:B------:R-:W-:Y:S01]  /*4810*/  FFMA.FTZ R45, R36, R37, R43 ;  /* 0x00000025242d7223 */ /* 0x000fe2000001002b */
[-C--:B------:R-:W-:Y:S02]  /*4820*/  FFMA.FTZ R44, R13, R38.reuse, -R44 ;  /* 0x000000260d2c7223 */ /* 0x080fe4000001082c */
[----:B------:R-:W-:Y:S01]  /*4830*/  FFMA.FTZ R39, R11, R38, R42 ;  /* 0x000000260b277223 */ /* 0x000fe2000001002a */
[----:B------:R-:W-:-:S02]  /*4840*/  HADD2.F32 R36, -RZ, R90.H0_H0 ;  /* 0x2000005aff247230 */ /* 0x000fc40000004100 */
[----:B------:R-:W-:Y:S01]  /*4850*/  FFMA.FTZ R46, R15, R37, -R46 ;  /* 0x000000250f2e7223 */ /* 0x000fe2000001082e */
[----:B------:R-:W-:Y:S02]  /*4860*/  HADD2.F32 R90, -RZ, R90.H1_H1 ;  /* 0x3000005aff5a7230 */ /* 0x000fe40000004100 */
[----:B------:R-:W-:Y:S02]  /*4870*/  HADD2.F32 R11, -RZ, R12.H1_H1 ;  /* 0x3000000cff0b7230 */ /* 0x000fe40000004100 */
[----:B------:R-:W-:Y:S02]  /*4880*/  HADD2.F32 R13, -RZ, R14.H1_H1 ;  /* 0x3000000eff0d7230 */ /* 0x000fe40000004100 */
[----:B------:R-:W-:Y:S02]  /*4890*/  HADD2.F32 R12, -RZ, R12.H0_H0 ;  /* 0x2000000cff0c7230 */ /* 0x000fe40000004100 */
[----:B------:R-:W-:Y:S01]  /*48a0*/  FMUL.FTZ R37, R11, R36 ;  /* 0x000000240b257220 */ /* 0x000fe20000410000 */
[----:B------:R-:W-:-:S02]  /*48b0*/  HADD2.F32 R14, -RZ, R14.H0_H0 ;  /* 0x2000000eff0e7230 */ /* 0x000fc40000004100 */
[----:B------:R-:W-:Y:S01]  /*48c0*/  FMUL.FTZ R43, R13, R90 ;  /* 0x0000005a0d2b7220 */ /* 0x000fe20000410000 */
[--C-:B------:R-:W-:Y:S02]  /*48d0*/  HADD2.F32 R15, -RZ, R63.reuse.H0_H0 ;  /* 0x2000003fff0f7230 */ /* 0x100fe40000004100 */
[----:B------:R-:W-:Y:S01]  /*48e0*/  FMUL.FTZ R36, R12, R36 ;  /* 0x000000240c247220 */ /* 0x000fe20000410000 */
[----:B------:R-:W-:Y:S02]  /*48f0*/  HADD2.F32 R63, -RZ, R63.H1_H1 ;  /* 0x3000003fff3f7230 */ /* 0x000fe40000004100 */
        /* <DEDUP_REMOVED lines=9> */
.L_x_1407:
[----:B------:R-:W-:Y:S05]  /*4990*/  BSYNC B1 ;  /* 0x0000000000017941 */ /* 0x000fea0003800000 */
.L_x_1406:
[----:B---3--:R1:W-:Y:S01]  /*49a0*/  ST.E.128 desc[UR54][R40.64], R12 ;  /* 0x0000000c28007985 */ /* 0x0083e2000c101d36 */
[----:B------:R-:W-:Y:S05]  /*49b0*/  BRA `(.L_x_1385) ;  /* 0x0000002000c87947 */ /* 0x000fea0003800000 */
.L_x_1378:
        /* <DEDUP_REMOVED lines=19> */
[----:B------:R-:W-:Y:S01]  /*4af0*/  IADD3 R14, P2, R68, R14, RZ ;  /* 0x0000000e440e7210 */ /* 0x000fe20007f5e0ff */
[----:B------:R-:W-:Y:S01]  /*4b00*/  ULDC.64 UR4, c[0x0][0x3e8] ;  /* 0x0000fa0000047ab9 */ /* 0x000fe20000000a00 */
[----:B------:R-:W-:Y:S02]  /*4b10*/  CS2R R46, SRZ ;  /* 0x00000000002e7805 */ /* 0x000fe4000001ff00 */
[----:B------:R-:W-:Y:S02]  /*4b20*/  CS2R R44, SRZ ;  /* 0x00000000002c7805 */ /* 0x000fe4000001ff00 */
[----:B------:R-:W-:Y:S01]  /*4b30*/  CS2R R58, SRZ ;  /* 0x00000000003a7805 */ /* 0x000fe2000001ff00 */
[----:B------:R-:W-:Y:S01]  /*4b40*/  IMAD.X R13, R11, 0x1, R78, P2 ;  /* 0x000000010b0d7824 */ /* 0x000fe200010e064e */
[----:B------:R-:W-:Y:S02]  /*4b50*/  IADD3 R11, P2, R72, R12, RZ ;  /* 0x0000000c480b7210 */ /* 0x000fe40007f5e0ff */
        /* <DEDUP_REMOVED lines=24> */
.L_x_1409:
[----:B------:R-:W-:Y:S05]  /*4ce0*/  BSYNC B1 ;  /* 0x0000000000017941 */ /* 0x000fea0003800000 */
.L_x_1408:
        /* <DEDUP_REMOVED lines=9> */
[----:B------:R-:W-:Y:S01]  /*4d80*/  PLOP3.LUT P2, PT, PT, PT, UP0, 0x80, 0x0 ;  /* 0x000000000000781c */ /* 0x000fe20003f4f008 */
        /* <DEDUP_REMOVED lines=8> */
[----:B------:R-:W-:-:S02]  /*4e10*/  IMAD.MOV.U32 R13, RZ, RZ, R44 ;  /* 0x000000ffff0d7224 */ /* 0x000fc400078e002c */
[----:B------:R-:W-:Y:S01]  /*4e20*/  IMAD.MOV.U32 R14, RZ, RZ, R45 ;  /* 0x000000ffff0e7224 */ /* 0x000fe200078e002d */
[----:B------:R-:W-:Y:S01]  /*4e30*/  PRMT R119, R11, 0x5410, R12 ;  /* 0x000054100b777816 */ /* 0x000fe2000000000c */
[----:B------:R-:W-:Y:S01]  /*4e40*/  IMAD.MOV.U32 R11, RZ, RZ, R50 ;  /* 0x000000ffff0b7224 */ /* 0x000fe200078e0032 */
[----:B------:R-:W-:Y:S01]  /*4e50*/  PRMT R120, R13, 0x7610, R120 ;  /* 0x000076100d787816 */ /* 0x000fe20000000078 */
[----:B------:R-:W-:Y:S01]  /*4e60*/  IMAD.MOV.U32 R12, RZ, RZ, R51 ;  /* 0x000000ffff0c7224 */ /* 0x000fe200078e0033 */
[----:B------:R-:W-:Y:S01]  /*4e70*/  PRMT R109, R14, 0x7610, R109 ;  /* 0x000076100e6d7816 */ /* 0x000fe2000000006d */
[----:B------:R-:W-:Y:S02]  /*4e80*/  IMAD.MOV.U32 R13, RZ, RZ, R48 ;  /* 0x000000ffff0d7224 */ /* 0x000fe400078e0030 */
[----:B------:R-:W-:Y:S01]  /*4e90*/  IMAD.MOV.U32 R14, RZ, RZ, R49 ;  /* 0x000000ffff0e7224 */ /* 0x000fe200078e0031 */
[----:B------:R-:W-:Y:S01]  /*4ea0*/  PRMT R113, R11, 0x5410, R12 ;  /* 0x000054100b717816 */ /* 0x000fe2000000000c */
[----:B------:R-:W-:-:S02]  /*4eb0*/  IMAD.MOV.U32 R11, RZ, RZ, R54 ;  /* 0x000000ffff0b7224 */ /* 0x000fc400078e0036 */
        /* <DEDUP_REMOVED lines=12> */
[----:B------:R-:W-:-:S02]  /*4f80*/  PRMT R108, R11, 0x7610, R108 ;  /* 0x000076100b6c7816 */ /* 0x000fc4000000006c */
[----:B------:R-:W-:Y:S02]  /*4f90*/  PRMT R120, R120, 0x5410, R13 ;  /* 0x0000541078787816 */ /* 0x000fe4000000000d */
[----:B------:R-:W-:Y:S01]  /*4fa0*/  PRMT R121, R14, 0x5410, R12 ;  /* 0x000054100e797816 */ /* 0x000fe2000000000c */
[----:B------:R-:W-:Y:S06]  /*4fb0*/  @!P2 BRA `(.L_x_1410) ;  /* 0x000000000004a947 */ /* 0x000fec0003800000 */
[----:B------:R-:W-:Y:S01]  /*4fc0*/  BPT.TRAP 0x1 ;  /* 0x000000040000795c */ /* 0x000fe20000300000 */
.L_x_1410:
[----:B------:R-:W2:Y:S01]  /*4fd0*/  LDL R11, [R1+0x38] ;  /* 0x00003800010b7983 */ /* 0x000ea20000100800 */
[----:B------:R-:W-:Y:S01]  /*4fe0*/  IMAD R35, R19, 0x8, R2 ;  /* 0x0000000813237824 */ /* 0x000fe200078e0202 */
[----:B------:R-:W-:Y:S01]  /*4ff0*/  BSSY B1, `(.L_x_1411) ;  /* 0x0000004000017945 */ /* 0x000fe20003800000 */
[----:B--2---:R-:W-:-:S04]  /*5000*/  SHF.L.U32 R86, R11, 0x1f, RZ ;  /* 0x0000001f0b567819 */ /* 0x004fc800000006ff */
[----:B------:R-:W0:Y:S02]  /*5010*/  SYNCS.PHASECHK.TRANS64.TRYWAIT P4, [R35+URZ+0x2d890], R86 ;  /* 0x02d89056230075a7 */ /* 0x000e24000808017f */
[----:B0-----:R-:W-:Y:S05]  /*5020*/  @!P4 BRA `(.L_x_1412) ;  /* 0x000001f400f4c947 */ /* 0x001fea0003800000 */
.L_x_1719:
[----:B------:R-:W-:Y:S05]  /*5030*/  BSYNC B1 ;  /* 0x0000000000017941 */ /* 0x000fea0003800000 */
.L_x_1411:
[----:B------:R-:W-:-:S03]  /*5040*/  UMOV UR4, 0xffffffff ;  /* 0xffffffff00047882 */ /* 0x000fc60000000000 */
[----:B------:R-:W-:Y:S05]  /*5050*/  BRA.DIV UR4, `(.L_x_1413) ;  /* 0x000001f604fc7947 */ /* 0x000fea000b800000 */
[----:B------:R1:W2:Y:S04]  /*5060*/  SHFL.IDX PT, R91, R62, RZ, 0x1e1f ;  /* 0x001e1fff3e5b7589 */ /* 0x0002a800000e0000 */
[----:B------:R1:W3:Y:S02]  /*5070*/  SHFL.IDX PT, R90, R60, RZ, 0x1e1f ;  /* 0x001e1fff3c5a7589 */ /* 0x0002e400000e0000 */
.L_x_1723:
[----:B------:R-:W-:Y:S05]  /*5080*/  @P3 BRA `(.L_x_1385) ;  /* 0x0000001c00143947 */ /* 0x000fea0003800000 */
[----:B------:R-:W4:Y:S01]  /*5090*/  LDC R11, c[0x0][0x2f4] ;  /* 0x0000bd00ff0b7b82 */ /* 0x000f220000000800 */
[----:B------:R-:W-:Y:S01]  /*50a0*/  ISETP.NE.AND P3, PT, R30, RZ, PT ;  /* 0x000000ff1e00720c */ /* 0x000fe20003f65270 */
[----:B------:R-:W-:Y:S01]  /*50b0*/  BSSY B1, `(.L_x_1414) ;  /* 0x0000079000017945 */ /* 0x000fe20003800000 */
[----:B----4-:R-:W-:-:S11]  /*50c0*/  IMAD.IADD R104, R11, 0x1, -R100 ;  /* 0x000000010b687824 */ /* 0x010fd600078e0a64 */
[----:B------:R-:W-:Y:S05]  /*50d0*/  @!P3 BRA `(.L_x_1415) ;  /* 0x0000000400d8b947 */ /* 0x000fea0003800000 */
[----:B-1----:R-:W4:Y:S04]  /*50e0*/  LDL R60, [R1+0x4c] ;  /* 0x00004c00013c7983 */ /* 0x002f280000100800 */
[----:B------:R-:W5:Y:S04]  /*50f0*/  LDL R15, [R1+0x50] ;  /* 0x00005000010f7983 */ /* 0x000f680000100800 */
[----:B------:R-:W2:Y:S01]  /*5100*/  LDL R14, [R1+0x54] ;  /* 0x00005400010e7983 */ /* 0x000ea20000100800 */
[----:B------:R-:W-:Y:S01]  /*5110*/  SEL R12, R100, R104, !P0 ;  /* 0x00000068640c7207 */ /* 0x000fe20004000000 */
[----:B------:R-:W-:Y:S01]  /*5120*/  BSSY B2, `(.L_x_1416) ;  /* 0x000006b000027945 */ /* 0x000fe20003800000 */
[----:B------:R-:W-:-:S02]  /*5130*/  ISETP.GE.AND P3, PT, R16, R99, PT ;  /* 0x000000631000720c */ /* 0x000fc40003f66270 */
[----:B------:R-:W-:-:S04]  /*5140*/  SHF.R.S32.HI R13, RZ, 0x1f, R12 ;  /* 0x0000001fff0d7819 */ /* 0x000fc8000001140c */
[----:B------:R-:W-:-:S04]  /*5150*/  LEA.HI R13, R13, R12, RZ, 0x4 ;  /* 0x0000000c0d0d7211 */ /* 0x000fc800078f20ff */
[----:B------:R-:W-:-:S04]  /*5160*/  SHF.R.S32.HI R12, RZ, 0x4, R13 ;  /* 0x00000004ff0c7819 */ /* 0x000fc8000001140d */
[----:B------:R-:W-:-:S04]  /*5170*/  LEA.HI.SX32 R105, R5, R12, 0x1d ;  /* 0x0000000c05697211 */ /* 0x000fc800078feaff */
[----:B------:R-:W-:-:S04]  /*5180*/  SHF.R.S32.HI R12, RZ, 0x1f, R105 ;  /* 0x0000001fff0c7819 */ /* 0x000fc80000011469 */
[----:B------:R-:W-:Y:S01]  /*5190*/  LEA.HI R12, R12, R105, RZ, 0x2 ;  /* 0x000000690c0c7211 */ /* 0x000fe200078f10ff */
[----:B------:R-:W-:-:S04]  /*51a0*/  IMAD.SHL.U32 R105, R105, 0x8, RZ ;  /* 0x0000000869697824 */ /* 0x000fc800078e00ff */
[----:B------:R-:W-:-:S05]  /*51b0*/  IMAD.SHL.U32 R12, R12, 0x400, RZ ;  /* 0x000004000c0c7824 */ /* 0x000fca00078e00ff */
[----:B------:R-:W-:Y:S02]  /*51c0*/  LOP3.LUT R12, R12, 0x7ffff000, RZ, 0xc0, !PT ;  /* 0x7ffff0000c0c7812 */ /* 0x000fe400078ec0ff */
[----:B----4-:R-:W-:-:S04]  /*51d0*/  LOP3.LUT R13, R60, 0x18, R105, 0xf8, !PT ;  /* 0x000000183c0d7812 */ /* 0x010fc800078ef869 */
[----:B-----5:R-:W-:Y:S01]  /*51e0*/  LOP3.LUT R13, R13, R15, RZ, 0x3c, !PT ;  /* 0x0000000f0d0d7212 */ /* 0x020fe200078e3cff */
[----:B------:R-:W-:-:S03]  /*51f0*/  IMAD R15, R19, 0x3000, R97 ;  /* 0x00003000130f7824 */ /* 0x000fc600078e0261 */
[----:B--2---:R-:W-:-:S05]  /*5200*/  IADD3 R12, R13, R12, R14 ;  /* 0x0000000c0d0c7210 */ /* 0x004fca0007ffe00e */
[----:B------:R-:W-:Y:S02]  /*5210*/  IMAD R13, R19, 0x3000, R12 ;  /* 0x00003000130d7824 */ /* 0x000fe400078e020c */
[--C-:B------:R-:W-:Y:S02]  /*5220*/  IMAD R12, R15, 0x2, R2.reuse ;  /* 0x000000020f0c7824 */ /* 0x100fe400078e0202 */
[----:B------:R-:W-:-:S04]  /*5230*/  IMAD R60, R13, 0x2, R2 ;  /* 0x000000020d3c7824 */ /* 0x000fc800078e0202 */
[----:B------:R-:W1:Y:S04]  /*5240*/  LDS.128 R12, [R12+0x15400] ;  /* 0x015400000c0c7984 */ /* 0x000e680000000c00 */
[----:B------:R-:W2:Y:S01]  /*5250*/  LDS.128 R60, [R60+0x15400] ;  /* 0x015400003c3c7984 */ /* 0x000ea20000000c00 */
[----:B------:R-:W-:Y:S05]  /*5260*/  @P3 BRA `(.L_x_1417) ;  /* 0x0000000400583947 */ /* 0x000fea0003800000 */
[----:B--2---:R-:W-:Y:S01]  /*5270*/  IMAD.MOV.U32 R107, RZ, RZ, R61 ;  /* 0x000000ffff6b7224 */ /* 0x004fe200078e003d */
[----:B------:R-:W-:Y:S01]  /*5280*/  SHF.R.U64 R44, R44, 0x10, R45 ;  /* 0x000000102c2c7819 */ /* 0x000fe2000000122d */
[----:B-1----:R-:W-:Y:S01]  /*5290*/  IMAD.MOV.U32 R106, RZ, RZ, R13 ;  /* 0x000000ffff6a7224 */ /* 0x002fe200078e000d */
[----:B------:R-:W-:Y:S01]  /*52a0*/  SHF.R.U32.HI R45, RZ, 0x10, R45 ;  /* 0x00000010ff2d7819 */ /* 0x000fe2000001162d */
[----:B------:R-:W-:Y:S01]  /*52b0*/  HADD2.F32 R108, -RZ, R108.H0_H0 ;  /* 0x2000006cff6c7230 */ /* 0x000fe20000004100 */
[----:B------:R-:W-:Y:S01]  /*52c0*/  SHF.R.U64 R46, R46, 0x10, R47 ;  /* 0x000000102e2e7819 */ /* 0x000fe2000000122f */
[----:B------:R-:W-:Y:S02]  /*52d0*/  HADD2.F32 R13, -RZ, R107.H0_H0 ;  /* 0x2000006bff0d7230 */ /* 0x000fe40000004100 */
[----:B------:R-:W-:Y:S02]  /*52e0*/  HADD2.F32 R111, -RZ, R106.H0_H0 ;  /* 0x2000006aff6f7230 */ /* 0x000fe40000004100 */
        /* <DEDUP_REMOVED lines=49> */
[C---:B------:R-:W-:Y:S01]  /*5600*/  FMUL.FTZ R109, R106.reuse, R109 ;  /* 0x0000006d6a6d7220 */ /* 0x040fe20000410000 */
        /* <DEDUP_REMOVED lines=9> */
[--C-:B------:R-:W-:Y:S02]  /*56a0*/  HADD2.F32 R57, -RZ, R62.reuse.H0_H0 ;  /* 0x2000003eff397230 */ /* 0x100fe40000004100 */
        /* <DEDUP_REMOVED lines=11> */
[----:B------:R-:W-:Y:S02]  /*5760*/  IMAD.MOV.U32 R15, RZ, RZ, R63 ;  /* 0x000000ffff0f7224 */ /* 0x000fe400078e003f */
[-C--:B------:R-:W-:Y:S01]  /*5770*/  FFMA.FTZ R57, R14, R46.reuse, -R57 ;  /* 0x0000002e0e397223 */ /* 0x080fe20000010839 */
[----:B------:R-:W-:Y:S01]  /*5780*/  FFMA.FTZ R47, R62, R46, R47 ;  /* 0x0000002e3e2f7223 */ /* 0x000fe2000001002f */
[----:B------:R-:W-:-:S03]  /*5790*/  IMAD.MOV.U32 R63, RZ, RZ, R108 ;  /* 0x000000ffff3f7224 */ /* 0x000fc600078e006c */
[----:B------:R-:W-:Y:S01]  /*57a0*/  F2FP.F16.F32.PACK_AB R14, R57, R60 ;  /* 0x0000003c390e723e */ /* 0x000fe200000000ff */
[----:B------:R-:W-:Y:S01]  /*57b0*/  IMAD.MOV.U32 R60, RZ, RZ, R44 ;  /* 0x000000ffff3c7224 */ /* 0x000fe200078e002c */
[----:B------:R-:W-:-:S07]  /*57c0*/  F2FP.F16.F32.PACK_AB R62, R47, R106 ;  /* 0x0000006a2f3e723e */ /* 0x000fce00000000ff */
.L_x_1417:
[----:B------:R-:W-:Y:S05]  /*57d0*/  BSYNC B2 ;  /* 0x0000000000027941 */ /* 0x000fea0003800000 */
.L_x_1416:
[----:B---3--:R-:W-:-:S04]  /*57e0*/  LEA R44, P3, R21, R90, 0x1 ;  /* 0x0000005a152c7211 */ /* 0x008fc800078608ff */
[----:B------:R-:W-:Y:S02]  /*57f0*/  LEA.HI.X R45, R21, R91, R94, 0x1, P3 ;  /* 0x0000005b152d7211 */ /* 0x000fe400018f0c5e */
[----:B------:R-:W-:-:S03]  /*5800*/  ISETP.GE.AND P3, PT, R105, R11, PT ;  /* 0x0000000b6900720c */ /* 0x000fc60003f66270 */
[----:B-1----:R1:W-:Y:S10]  /*5810*/  ST.E.128 desc[UR54][R44.64], R12 ;  /* 0x0000000c2c007985 */ /* 0x0023f4000c101d36 */
[----:B-1----:R-:W-:-:S05]  /*5820*/  @!P3 IMAD.WIDE R12, R105, 0x2, R90 ;  /* 0x00000002690cb825 */ /* 0x002fca00078e025a */
[----:B--2---:R4:W-:Y:S02]  /*5830*/  @!P3 ST.E.128 desc[UR54][R12.64], R60 ;  /* 0x0000003c0c00b985 */ /* 0x0049e4000c101d36 */
.L_x_1415:
[----:B------:R-:W-:Y:S05]  /*5840*/  BSYNC B1 ;  /* 0x0000000000017941 */ /* 0x000fea0003800000 */
.L_x_1414:
[----:B------:R-:W-:Y:S01]  /*5850*/  ISETP.NE.AND P3, PT, R31, RZ, PT ;  /* 0x000000ff1f00720c */ /* 0x000fe20003f65270 */
[----:B------:R-:W-:-:S12]  /*5860*/  BSSY B1, `(.L_x_1418) ;  /* 0x000007b000017945 */ /* 0x000fd80003800000 */
[----:B------:R-:W-:Y:S05]  /*5870*/  @!P3 BRA `(.L_x_1419) ;  /* 0x0000000400e4b947 */ /* 0x000fea0003800000 */
[----:B------:R-:W5:Y:S04]  /*5880*/  LDL R44, [R1+0x4c] ;  /* 0x00004c00012c7983 */ /* 0x000f680000100800 */
[----:B------:R-:W5:Y:S04]  /*5890*/  LDL R15, [R1+0x50] ;  /* 0x00005000010f7983 */ /* 0x000f680000100800 */
[----:B------:R-:W5:Y:S01]  /*58a0*/  LDL R14, [R1+0x54] ;  /* 0x00005400010e7983 */ /* 0x000f620000100800 */
[----:B------:R-:W-:Y:S01]  /*58b0*/  LOP3.LUT P4, RZ, R22, 0x1, RZ, 0xc0, !PT ;  /* 0x0000000116ff7812 */ /* 0x000fe2000788c0ff */
[----:B------:R-:W-:Y:S01]  /*58c0*/  BSSY B2, `(.L_x_1420) ;  /* 0x0000070000027945 */ /* 0x000fe20003800000 */
[----:B---3--:R-:W-:-:S02]  /*58d0*/  LEA R56, P3, R27, R90, 0x1 ;  /* 0x0000005a1b387211 */ /* 0x008fc400078608ff */
[----:B----4-:R-:W-:Y:S02]  /*58e0*/  SEL R12, R100, R104, !P4 ;  /* 0x00000068640c7207 */ /* 0x010fe40006000000 */
[----:B--2---:R-:W-:Y:S02]  /*58f0*/  LEA.HI.X R57, R27, R91, R93, 0x1, P3 ;  /* 0x0000005b1b397211 */ /* 0x004fe400018f0c5d */
[----:B------:R-:W-:Y:S02]  /*5900*/  SHF.R.S32.HI R13, RZ, 0x1f, R12 ;  /* 0x0000001fff0d7819 */ /* 0x000fe4000001140c */
[----:B------:R-:W-:Y:S02]  /*5910*/  ISETP.GE.AND P3, PT, R3, R99, PT ;  /* 0x000000630300720c */ /* 0x000fe40003f66270 */
[----:B------:R-:W-:-:S04]  /*5920*/  LEA.HI R13, R13, R12, RZ, 0x4 ;  /* 0x0000000c0d0d7211 */ /* 0x000fc800078f20ff */
[----:B------:R-:W-:-:S04]  /*5930*/  SHF.R.S32.HI R13, RZ, 0x4, R13 ;  /* 0x00000004ff0d7819 */ /* 0x000fc8000001140d */
[----:B------:R-:W-:-:S04]  /*5940*/  LEA.HI.SX32 R13, R6, R13, 0x1d ;  /* 0x0000000d060d7211 */ /* 0x000fc800078feaff */
[----:B------:R-:W-:Y:S02]  /*5950*/  SHF.R.S32.HI R12, RZ, 0x1f, R13 ;  /* 0x0000001fff0c7819 */ /* 0x000fe4000001140d */
[----:B------:R-:W-:Y:S02]  /*5960*/  SHF.L.U32 R58, R13, 0x3, RZ ;  /* 0x000000030d3a7819 */ /* 0x000fe400000006ff */
[----:B------:R-:W-:-:S05]  /*5970*/  LEA.HI R13, R12, R13, RZ, 0x2 ;  /* 0x0000000d0c0d7211 */ /* 0x000fca00078f10ff */
[----:B------:R-:W-:-:S05]  /*5980*/  IMAD.SHL.U32 R13, R13, 0x400, RZ ;  /* 0x000004000d0d7824 */ /* 0x000fca00078e00ff */
[----:B------:R-:W-:Y:S02]  /*5990*/  LOP3.LUT R13, R13, 0x7ffff000, RZ, 0xc0, !PT ;  /* 0x7ffff0000d0d7812 */ /* 0x000fe400078ec0ff */
[----:B-----5:R-:W-:-:S04]  /*59a0*/  LOP3.LUT R12, R44, 0x18, R58, 0xf8, !PT ;  /* 0x000000182c0c7812 */ /* 0x020fc800078ef83a */
[----:B------:R-:W-:-:S04]  /*59b0*/  LOP3.LUT R12, R12, R15, RZ, 0x3c, !PT ;  /* 0x0000000f0c0c7212 */ /* 0x000fc800078e3cff */
[----:B------:R-:W-:Y:S01]  /*59c0*/  IADD3 R12, R12, R13, R14 ;  /* 0x0000000d0c0c7210 */ /* 0x000fe20007ffe00e */
[----:B------:R-:W-:-:S04]  /*59d0*/  IMAD R13, R19, 0x3000, R96 ;  /* 0x00003000130d7824 */ /* 0x000fc800078e0260 */
[----:B------:R-:W-:Y:S02]  /*59e0*/  IMAD R15, R19, 0x3000, R12 ;  /* 0x00003000130f7824 */ /* 0x000fe400078e020c */
[--C-:B------:R-:W-:Y:S02]  /*59f0*/  IMAD R13, R13, 0x2, R2.reuse ;  /* 0x000000020d0d7824 */ /* 0x100fe400078e0202 */
[----:B------:R-:W-:-:S04]  /*5a00*/  IMAD R44, R15, 0x2, R2 ;  /* 0x000000020f2c7824 */ /* 0x000fc800078e0202 */
[----:B------:R-:W2:Y:S04]  /*5a10*/  LDS.128 R12, [R13+0x15400] ;  /* 0x015400000d0c7984 */ /* 0x000ea80000000c00 */
[----:B------:R-:W3:Y:S01]  /*5a20*/  LDS.128 R44, [R44+0x15400] ;  /* 0x015400002c2c7984 */ /* 0x000ee20000000c00 */
[----:B------:R-:W-:Y:S05]  /*5a30*/  @P3 BRA `(.L_x_1421) ;  /* 0x0000000400603947 */ /* 0x000fea0003800000 */
[----:B---3--:R-:W-:Y:S01]  /*5a40*/  IMAD.MOV.U32 R61, RZ, RZ, R45 ;  /* 0x000000ffff3d7224 */ /* 0x008fe200078e002d */
[----:B------:R-:W-:Y:S01]  /*5a50*/  SHF.R.U64 R40, R40, 0x10, R41 ;  /* 0x0000001028287819 */ /* 0x000fe20000001229 */
[----:B--2---:R-:W-:Y:S01]  /*5a60*/  IMAD.MOV.U32 R45, RZ, RZ, R13 ;  /* 0x000000ffff2d7224 */ /* 0x004fe200078e000d */
[----:B------:R-:W-:Y:S01]  /*5a70*/  SHF.R.U64 R54, R54, 0x10, R55 ;  /* 0x0000001036367819 */ /* 0x000fe20000001237 */
[--C-:B-1----:R-:W-:Y:S02]  /*5a80*/  HADD2.F32 R62, -RZ, R118.reuse.H1_H1 ;  /* 0x30000076ff3e7230 */ /* 0x102fe40000004100 */
[----:B------:R-:W-:Y:S02]  /*5a90*/  HADD2.F32 R59, -RZ, R61.H0_H0 ;  /* 0x2000003dff3b7230 */ /* 0x000fe40000004100 */
[----:B------:R-:W-:Y:S02]  /*5aa0*/  HADD2.F32 R60, -RZ, R45.H0_H0 ;  /* 0x2000002dff3c7230 */ /* 0x000fe40000004100 */
[----:B------:R-:W-:-:S02]  /*5ab0*/  HADD2.F32 R13, -RZ, R118.H0_H0 ;  /* 0x20000076ff0d7230 */ /* 0x000fc40000004100 */
[CC--:B------:R-:W-:Y:S01]  /*5ac0*/  FMUL.FTZ R63, R59.reuse, R62.reuse ;  /* 0x0000003e3b3f7220 */ /* 0x0c0fe20000410000 */
[----:B------:R-:W-:Y:S02]  /*5ad0*/  HADD2.F32 R45, -RZ, R45.H1_H1 ;  /* 0x3000002dff2d7230 */ /* 0x000fe40000004100 */
[C---:B------:R-:W-:Y:S01]  /*5ae0*/  FMUL.FTZ R62, R60.reuse, R62 ;  /* 0x0000003e3c3e7220 */ /* 0x040fe20000410000 */
[----:B------:R-:W-:Y:S02]  /*5af0*/  HADD2.F32 R40, -RZ, R40.H0_H0 ;  /* 0x20000028ff287230 */ /* 0x000fe40000004100 */
[-C--:B------:R-:W-:Y:S01]  /*5b00*/  FFMA.FTZ R60, R60, R13.reuse, -R63 ;  /* 0x0000000d3c3c7223 */ /* 0x080fe2000001083f */
[----:B------:R-:W-:Y:S02]  /*5b10*/  HADD2.F32 R107, -RZ, R116.H1_H1 ;  /* 0x30000074ff6b7230 */ /* 0x000fe40000004100 */
[----:B------:R-:W-:Y:S01]  /*5b20*/  FFMA.FTZ R59, R59, R13, R62 ;  /* 0x0000000d3b3b7223 */ /* 0x000fe2000001003e */
[----:B------:R-:W-:Y:S01]  /*5b30*/  SHF.R.U32.HI R62, RZ, 0x10, R53 ;  /* 0x00000010ff3e7819 */ /* 0x000fe20000011635 */
[----:B------:R-:W-:Y:S01]  /*5b40*/  HADD2.F32 R13, -RZ, R61.H1_H1 ;  /* 0x3000003dff0d7230 */ /* 0x000fe20000004100 */
[----:B------:R-:W-:-:S02]  /*5b50*/  SHF.R.U32.HI R61, RZ, 0x10, R41 ;  /* 0x00000010ff3d7819 */ /* 0x000fc40000011629 */
[----:B------:R-:W-:Y:S01]  /*5b60*/  SHF.R.U64 R53, R52, 0x10, R53 ;  /* 0x0000001034357819 */ /* 0x000fe20000001235 */
[----:B------:R-:W-:Y:S02]  /*5b70*/  HADD2.F32 R62, -RZ, R62.H0_H0 ;  /* 0x2000003eff3e7230 */ /* 0x000fe40000004100 */
[----:B------:R-:W-:Y:S02]  /*5b80*/  HADD2.F32 R61, -RZ, R61.H0_H0 ;  /* 0x2000003dff3d7230 */ /* 0x000fe40000004100 */
[----:B------:R-:W-:Y:S02]  /*5b90*/  HADD2.F32 R52, -RZ, R15.H0_H0 ;  /* 0x2000000fff347230 */ /* 0x000fe40000004100 */
[-C--:B------:R-:W-:Y:S01]  /*5ba0*/  FMUL.FTZ R63, R13, R62.reuse ;  /* 0x0000003e0d3f7220 */ /* 0x080fe20000410000 */
[C---:B------:R-:W-:Y:S01]  /*5bb0*/  FMUL.FTZ R62, R45.reuse, R62 ;  /* 0x0000003e2d3e7220 */ /* 0x040fe20000410000 */
[----:B------:R-:W-:Y:S02]  /*5bc0*/  HADD2.F32 R53, -RZ, R53.H0_H0 ;  /* 0x20000035ff357230 */ /* 0x000fe40000004100 */
[-C--:B------:R-:W-:Y:S01]  /*5bd0*/  FFMA.FTZ R45, R45, R61.reuse, -R63 ;  /* 0x0000003d2d2d7223 */ /* 0x080fe2000001083f */
[----:B------:R-:W-:Y:S01]  /*5be0*/  FFMA.FTZ R13, R13, R61, R62 ;  /* 0x0000003d0d0d7223 */ /* 0x000fe2000001003e */
[----:B------:R-:W-:-:S02]  /*5bf0*/  HADD2.F32 R63, -RZ, R117.H1_H1 ;  /* 0x30000075ff3f7230 */ /* 0x000fc40000004100 */
[----:B------:R-:W-:Y:S01]  /*5c00*/  HADD2.F32 R61, -RZ, R47.H0_H0 ;  /* 0x2000002fff3d7230 */ /* 0x000fe20000004100 */
[----:B------:R-:W-:Y:S01]  /*5c10*/  F2FP.F16.F32.PACK_AB R45, R45, R60 ;  /* 0x0000003c2d2d723e */ /* 0x000fe200000000ff */
[----:B------:R-:W-:Y:S01]  /*5c20*/  HADD2.F32 R62, -RZ, R117.H0_H0 ;  /* 0x20000075ff3e7230 */ /* 0x000fe20000004100 */
[----:B------:R-:W-:Y:S02]  /*5c30*/  F2FP.F16.F32.PACK_AB R59, R13, R59 ;  /* 0x0000003b0d3b723e */ /* 0x000fe400000000ff */
[CC--:B------:R-:W-:Y:S01]  /*5c40*/  FMUL.FTZ R105, R61.reuse, R63.reuse ;  /* 0x0000003f3d697220 */ /* 0x0c0fe20000410000 */
[C---:B------:R-:W-:Y:S01]  /*5c50*/  FMUL.FTZ R63, R52.reuse, R63 ;  /* 0x0000003f343f7220 */ /* 0x040fe20000410000 */
[----:B------:R-:W-:Y:S02]  /*5c60*/  IMAD.MOV.U32 R13, RZ, RZ, R45 ;  /* 0x000000ffff0d7224 */ /* 0x000fe400078e002d */
[-C--:B------:R-:W-:Y:S01]  /*5c70*/  FFMA.FTZ R52, R52, R62.reuse, -R105 ;  /* 0x0000003e34347223 */ /* 0x080fe20000010869 */
[----:B------:R-:W-:Y:S01]  /*5c80*/  FFMA.FTZ R63, R61, R62, R63 ;  /* 0x0000003e3d3f7223 */ /* 0x000fe2000001003f */
[----:B------:R-:W-:Y:S01]  /*5c90*/  SHF.R.U32.HI R62, RZ, 0x10, R55 ;  /* 0x00000010ff3e7819 */ /* 0x000fe20000011637 */
[----:B------:R-:W-:Y:S01]  /*5ca0*/  HADD2.F32 R61, -RZ, R47.H1_H1 ;  /* 0x3000002fff3d7230 */ /* 0x000fe20000004100 */
[----:B------:R-:W-:Y:S01]  /*5cb0*/  SHF.R.U32.HI R105, RZ, 0x10, R43 ;  /* 0x00000010ff697819 */ /* 0x000fe2000001162b */
[----:B------:R-:W-:-:S02]  /*5cc0*/  IMAD.MOV.U32 R45, RZ, RZ, R59 ;  /* 0x000000ffff2d7224 */ /* 0x000fc400078e003b */
[----:B------:R-:W-:Y:S02]  /*5cd0*/  HADD2.F32 R47, -RZ, R62.H0_H0 ;  /* 0x2000003eff2f7230 */ /* 0x000fe40000004100 */
[----:B------:R-:W-:Y:S02]  /*5ce0*/  HADD2.F32 R62, -RZ, R15.H1_H1 ;  /* 0x3000000fff3e7230 */ /* 0x000fe40000004100 */
[----:B------:R-:W-:Y:S02]  /*5cf0*/  HADD2.F32 R15, -RZ, R105.H0_H0 ;  /* 0x20000069ff0f7230 */ /* 0x000fe40000004100 */
[-C--:B------:R-:W-:Y:S01]  /*5d00*/  FMUL.FTZ R105, R61, R47.reuse ;  /* 0x0000002f3d697220 */ /* 0x080fe20000410000 */
[----:B------:R-:W-:-:S03]  /*5d10*/  FMUL.FTZ R106, R62, R47 ;  /* 0x0000002f3e6a7220 */ /* 0x000fc60000410000 */
[-C--:B------:R-:W-:Y:S01]  /*5d20*/  FFMA.FTZ R47, R62, R15.reuse, -R105 ;  /* 0x0000000f3e2f7223 */ /* 0x080fe20000010869 */
[----:B------:R-:W-:Y:S02]  /*5d30*/  HADD2.F32 R105, -RZ, R12.H0_H0 ;  /* 0x2000000cff697230 */ /* 0x000fe40000004100 */
[----:B------:R-:W-:Y:S01]  /*5d40*/  FFMA.FTZ R15, R61, R15, R106 ;  /* 0x0000000f3d0f7223 */ /* 0x000fe2000001006a */
[--C-:B------:R-:W-:Y:S02]  /*5d50*/  HADD2.F32 R61, -RZ, R44.reuse.H0_H0 ;  /* 0x2000002cff3d7230 */ /* 0x100fe40000004100 */
[----:B------:R-:W-:Y:S01]  /*5d60*/  HADD2.F32 R44, -RZ, R44.H1_H1 ;  /* 0x3000002cff2c7230 */ /* 0x000fe20000004100 */
[----:B------:R-:W-:Y:S01]  /*5d70*/  F2FP.F16.F32.PACK_AB R47, R47, R52 ;  /* 0x000000342f2f723e */ /* 0x000fe200000000ff */
[----:B------:R-:W-:Y:S02]  /*5d80*/  HADD2.F32 R12, -RZ, R12.H1_H1 ;  /* 0x3000000cff0c7230 */ /* 0x000fe40000004100 */
[----:B------:R-:W-:Y:S01]  /*5d90*/  FMUL.FTZ R106, R61, R107 ;  /* 0x0000006b3d6a7220 */ /* 0x000fe20000410000 */
[----:B------:R-:W-:-:S02]  /*5da0*/  HADD2.F32 R62, -RZ, R116.H0_H0 ;  /* 0x20000074ff3e7230 */ /* 0x000fc40000004100 */
[----:B------:R-:W-:Y:S01]  /*5db0*/  FMUL.FTZ R41, R44, R53 ;  /* 0x000000352c297220 */ /* 0x000fe20000410000 */
[----:B------:R-:W-:Y:S01]  /*5dc0*/  FMUL.FTZ R107, R105, R107 ;  /* 0x0000006b696b7220 */ /* 0x000fe20000410000 */
[C---:B------:R-:W-:Y:S01]  /*5dd0*/  FMUL.FTZ R53, R12.reuse, R53 ;  /* 0x000000350c357220 */ /* 0x040fe20000410000 */
[----:B------:R-:W-:Y:S01]  /*5de0*/  F2FP.F16.F32.PACK_AB R63, R15, R63 ;  /* 0x0000003f0f3f723e */ /* 0x000fe200000000ff */
[-C--:B------:R-:W-:Y:S01]  /*5df0*/  FFMA.FTZ R41, R12, R40.reuse, -R41 ;  /* 0x000000280c297223 */ /* 0x080fe20000010829 */
[----:B------:R-:W-:Y:S02]  /*5e00*/  HADD2.F32 R12, -RZ, R14.H0_H0 ;  /* 0x2000000eff0c7230 */ /* 0x000fe40000004100 */
[----:B------:R-:W-:Y:S01]  /*5e10*/  FFMA.FTZ R40, R44, R40, R53 ;  /* 0x000000282c287223 */ /* 0x000fe20000010035 */
[----:B------:R-:W-:Y:S02]  /*5e20*/  HADD2.F32 R53, -RZ, R115.H1_H1 ;  /* 0x30000073ff357230 */ /* 0x000fe40000004100 */
[----:B------:R-:W-:Y:S01]  /*5e30*/  FFMA.FTZ R107, R61, R62, R107 ;  /* 0x0000003e3d6b7223 */ /* 0x000fe2000001006b */
[----:B------:R-:W-:-:S02]  /*5e40*/  HADD2.F32 R44, -RZ, R46.H0_H0 ;  /* 0x2000002eff2c7230 */ /* 0x000fc40000004100 */
[----:B------:R-:W-:Y:S01]  /*5e50*/  FFMA.FTZ R106, R105, R62, -R106 ;  /* 0x0000003e696a7223 */ /* 0x000fe2000001086a */
[----:B------:R-:W-:Y:S02]  /*5e60*/  HADD2.F32 R115, -RZ, R115.H0_H0 ;  /* 0x20000073ff737230 */ /* 0x000fe40000004100 */
[----:B------:R-:W-:Y:S02]  /*5e70*/  HADD2.F32 R46, -RZ, R46.H1_H1 ;  /* 0x3000002eff2e7230 */ /* 0x000fe40000004100 */
[-C--:B------:R-:W-:Y:S01]  /*5e80*/  FMUL.FTZ R55, R44, R53.reuse ;  /* 0x000000352c377220 */ /* 0x080fe20000410000 */
[C---:B------:R-:W-:Y:S01]  /*5e90*/  FMUL.FTZ R53, R12.reuse, R53 ;  /* 0x000000350c357220 */ /* 0x040fe20000410000 */
[----:B------:R-:W-:Y:S01]  /*5ea0*/  HADD2.F32 R14, -RZ, R14.H1_H1 ;  /* 0x3000000eff0e7230 */ /* 0x000fe20000004100 */
[----:B------:R-:W-:Y:S01]  /*5eb0*/  F2FP.F16.F32.PACK_AB R106, R41, R106 ;  /* 0x0000006a296a723e */ /* 0x000fe200000000ff */
[-C--:B------:R-:W-:Y:S01]  /*5ec0*/  FFMA.FTZ R12, R12, R115.reuse, -R55 ;  /* 0x000000730c0c7223 */ /* 0x080fe20000010837 */
[----:B------:R-:W-:Y:S01]  /*5ed0*/  FFMA.FTZ R44, R44, R115, R53 ;  /* 0x000000732c2c7223 */ /* 0x000fe20000010035 */
[----:B------:R-:W-:Y:S01]  /*5ee0*/  SHF.R.U64 R53, R42, 0x10, R43 ;  /* 0x000000102a357819 */ /* 0x000fe2000000122b */
[----:B------:R-:W-:Y:S01]  /*5ef0*/  HADD2.F32 R43, -RZ, R54.H0_H0 ;  /* 0x20000036ff2b7230 */ /* 0x000fe20000004100 */
[----:B------:R-:W-:Y:S01]  /*5f00*/  F2FP.F16.F32.PACK_AB R40, R40, R107 ;  /* 0x0000006b2828723e */ /* 0x000fe200000000ff */
[----:B------:R-:W-:-:S02]  /*5f10*/  IMAD.MOV.U32 R15, RZ, RZ, R47 ;  /* 0x000000ffff0f7224 */ /* 0x000fc400078e002f */
[----:B------:R-:W-:Y:S02]  /*5f20*/  HADD2.F32 R53, -RZ, R53.H0_H0 ;  /* 0x20000035ff357230 */ /* 0x000fe40000004100 */
[-C--:B------:R-:W-:Y:S01]  /*5f30*/  FMUL.FTZ R55, R46, R43.reuse ;  /* 0x0000002b2e377220 */ /* 0x080fe20000410000 */
[C---:B------:R-:W-:Y:S01]  /*5f40*/  FMUL.FTZ R61, R14.reuse, R43 ;  /* 0x0000002b0e3d7220 */ /* 0x040fe20000410000 */
[----:B------:R-:W-:Y:S02]  /*5f50*/  IMAD.MOV.U32 R47, RZ, RZ, R63 ;  /* 0x000000ffff2f7224 */ /* 0x000fe400078e003f */
[-C--:B------:R-:W-:Y:S01]  /*5f60*/  FFMA.FTZ R43, R14, R53.reuse, -R55 ;  /* 0x000000350e2b7223 */ /* 0x080fe20000010837 */
[----:B------:R-:W-:-:S04]  /*5f70*/  FFMA.FTZ R61, R46, R53, R61 ;  /* 0x000000352e3d7223 */ /* 0x000fc8000001003d */
[----:B------:R-:W-:Y:S01]  /*5f80*/  F2FP.F16.F32.PACK_AB R14, R43, R12 ;  /* 0x0000000c2b0e723e */ /* 0x000fe200000000ff */
[----:B------:R-:W-:Y:S01]  /*5f90*/  IMAD.MOV.U32 R12, RZ, RZ, R106 ;  /* 0x000000ffff0c7224 */ /* 0x000fe200078e006a */
[----:B------:R-:W-:Y:S01]  /*5fa0*/  F2FP.F16.F32.PACK_AB R46, R61, R44 ;  /* 0x0000002c3d2e723e */ /* 0x000fe200000000ff */
[----:B------:R-:W-:-:S07]  /*5fb0*/  IMAD.MOV.U32 R44, RZ, RZ, R40 ;  /* 0x000000ffff2c7224 */ /* 0x000fce00078e0028 */
.L_x_1421:
[----:B------:R-:W-:Y:S05]  /*5fc0*/  BSYNC B2 ;  /* 0x0000000000027941 */ /* 0x000fea0003800000 */
.L_x_1420:
[----:B------:R-:W-:Y:S01]  /*5fd0*/  ISETP.GE.AND P3, PT, R58, R11, PT ;  /* 0x0000000b3a00720c */ /* 0x000fe20003f66270 */
[----:B--2---:R2:W-:-:S12]  /*5fe0*/  ST.E.128 desc[UR54][R56.64], R12 ;  /* 0x0000000c38007985 */ /* 0x0045d8000c101d36 */
[----:B------:R-:W-:-:S05]  /*5ff0*/  @!P3 IMAD.WIDE R40, R58, 0x2, R90 ;  /* 0x000000023a28b825 */ /* 0x000fca00078e025a */
[----:B---3--:R2:W-:Y:S02]  /*6000*/  @!P3 ST.E.128 desc[UR54][R40.64], R44 ;  /* 0x0000002c2800b985 */ /* 0x0085e4000c101d36 */
.L_x_1419:
[----:B------:R-:W-:Y:S05]  /*6010*/  BSYNC B1 ;  /* 0x0000000000017941 */ /* 0x000fea0003800000 */
.L_x_1418:
[----:B------:R-:W-:-:S13]  /*6020*/  ISETP.NE.AND P3, PT, R32, RZ, PT ;  /* 0x000000ff2000720c */ /* 0x000fda0003f65270 */
[----:B------:R-:W-:Y:S05]  /*6030*/  @!P3 BRA `(.L_x_1385) ;  /* 0x0000000c0028b947 */ /* 0x000fea0003800000 */
[----:B--2---:R-:W2:Y:S04]  /*6040*/  LDL R40, [R1+0x4c] ;  /* 0x00004c0001287983 */ /* 0x004ea80000100800 */
[----:B------:R-:W5:Y:S04]  /*6050*/  LDL R15, [R1+0x50] ;  /* 0x00005000010f7983 */ /* 0x000f680000100800 */
[----:B------:R-:W5:Y:S01]  /*6060*/  LDL R14, [R1+0x54] ;  /* 0x00005400010e7983 */ /* 0x000f620000100800 */
[----:B------:R-:W-:Y:S01]  /*6070*/  LOP3.LUT P4, RZ, R22, 0x2, RZ, 0xc0, !PT ;  /* 0x0000000216ff7812 */ /* 0x000fe2000788c0ff */
[----:B------:R-:W-:Y:S01]  /*6080*/  BSSY B1, `(.L_x_1422) ;  /* 0x000006c000017945 */ /* 0x000fe20003800000 */
[----:B---3--:R-:W-:-:S02]  /*6090*/  LEA R44, P3, R28, R90, 0x1 ;  /* 0x0000005a1c2c7211 */ /* 0x008fc400078608ff */
[----:B------:R-:W-:Y:S02]  /*60a0*/  SEL R104, R100, R104, !P4 ;  /* 0x0000006864687207 */ /* 0x000fe40006000000 */
[----:B------:R-:W-:Y:S02]  /*60b0*/  LEA.HI.X R45, R28, R91, R92, 0x1, P3 ;  /* 0x0000005b1c2d7211 */ /* 0x000fe400018f0c5c */
[----:B----4-:R-:W-:Y:S02]  /*60c0*/  SHF.R.S32.HI R13, RZ, 0x1f, R104 ;  /* 0x0000001fff0d7819 */ /* 0x010fe40000011468 */
[----:B------:R-:W-:Y:S02]  /*60d0*/  ISETP.GE.AND P3, PT, R4, R99, PT ;  /* 0x000000630400720c */ /* 0x000fe40003f66270 */
[----:B------:R-:W-:-:S04]  /*60e0*/  LEA.HI R13, R13, R104, RZ, 0x4 ;  /* 0x000000680d0d7211 */ /* 0x000fc800078f20ff */
[----:B------:R-:W-:-:S04]  /*60f0*/  SHF.R.S32.HI R12, RZ, 0x4, R13 ;  /* 0x00000004ff0c7819 */ /* 0x000fc8000001140d */
[----:B------:R-:W-:-:S04]  /*6100*/  LEA.HI.SX32 R12, R7, R12, 0x1d ;  /* 0x0000000c070c7211 */ /* 0x000fc800078feaff */
[----:B------:R-:W-:Y:S01]  /*6110*/  SHF.R.S32.HI R13, RZ, 0x1f, R12 ;  /* 0x0000001fff0d7819 */ /* 0x000fe2000001140c */
[----:B------:R-:W-:-:S03]  /*6120*/  IMAD.SHL.U32 R46, R12, 0x8, RZ ;  /* 0x000000080c2e7824 */ /* 0x000fc600078e00ff */
[----:B------:R-:W-:-:S05]  /*6130*/  LEA.HI R13, R13, R12, RZ, 0x2 ;  /* 0x0000000c0d0d7211 */ /* 0x000fca00078f10ff */
[----:B------:R-:W-:-:S05]  /*6140*/  IMAD.SHL.U32 R13, R13, 0x400, RZ ;  /* 0x000004000d0d7824 */ /* 0x000fca00078e00ff */
[----:B------:R-:W-:Y:S02]  /*6150*/  LOP3.LUT R13, R13, 0x7ffff000, RZ, 0xc0, !PT ;  /* 0x7ffff0000d0d7812 */ /* 0x000fe400078ec0ff */
[----:B--2---:R-:W-:-:S04]  /*6160*/  LOP3.LUT R12, R40, 0x18, R46, 0xf8, !PT ;  /* 0x00000018280c7812 */ /* 0x004fc800078ef82e */
[----:B-----5:R-:W-:-:S04]  /*6170*/  LOP3.LUT R12, R12, R15, RZ, 0x3c, !PT ;  /* 0x0000000f0c0c7212 */ /* 0x020fc800078e3cff */
        /* <DEDUP_REMOVED lines=8> */
[----:B------:R-:W-:Y:S01]  /*6200*/  SHF.R.U64 R47, R48, 0x10, R49 ;  /* 0x00000010302f7819 */ /* 0x000fe20000001231 */
[----:B---3--:R-:W-:Y:S01]  /*6210*/  IMAD.MOV.U32 R48, RZ, RZ, R41 ;  /* 0x000000ffff307224 */ /* 0x008fe200078e0029 */
[----:B------:R-:W-:Y:S01]  /*6220*/  SHF.R.U32.HI R53, RZ, 0x10, R49 ;  /* 0x00000010ff357819 */ /* 0x000fe20000011631 */
[----:B------:R-:W-:Y:S01]  /*6230*/  HADD2.F32 R56, -RZ, R114.H1_H1 ;  /* 0x30000072ff387230 */ /* 0x000fe20000004100 */
[--C-:B------:R-:W-:Y:S01]  /*6240*/  SHF.R.U64 R36, R36, 0x10, R37.reuse ;  /* 0x0000001024247819 */ /* 0x100fe20000001225 */
[----:B------:R-:W-:Y:S01]  /*6250*/  HADD2.F32 R54, -RZ, R112.H1_H1 ;  /* 0x30000070ff367230 */ /* 0x000fe20000004100 */
[----:B------:R-:W-:Y:S01]  /*6260*/  SHF.R.U32.HI R52, RZ, 0x10, R37 ;  /* 0x00000010ff347819 */ /* 0x000fe20000011625 */
[--C-:B------:R-:W-:Y:S01]  /*6270*/  HADD2.F32 R49, -RZ, R48.reuse.H0_H0 ;  /* 0x20000030ff317230 */ /* 0x100fe20000004100 */
[----:B--2---:R-:W-:Y:S01]  /*6280*/  MOV R41, R15 ;  /* 0x0000000f00297202 */ /* 0x004fe20000000f00 */
[----:B------:R-:W-:Y:S01]  /*6290*/  HADD2.F32 R15, -RZ, R13.H0_H0 ;  /* 0x2000000dff0f7230 */ /* 0x000fe20000004100 */
[----:B------:R-:W-:Y:S01]  /*62a0*/  SHF.R.U64 R37, R38, 0x10, R39 ;  /* 0x0000001026257819 */ /* 0x000fe20000001227 */
[----:B------:R-:W-:Y:S01]  /*62b0*/  HADD2.F32 R53, -RZ, R53.H0_H0 ;  /* 0x20000035ff357230 */ /* 0x000fe20000004100 */
[--C-:B------:R-:W-:Y:S01]  /*62c0*/  SHF.R.U64 R38, R50, 0x10, R51.reuse ;  /* 0x0000001032267819 */ /* 0x100fe20000001233 */
[----:B------:R-:W-:Y:S01]  /*62d0*/  FMUL.FTZ R58, R49, R56 ;  /* 0x00000038313a7220 */ /* 0x000fe20000410000 */
[----:B------:R-:W-:Y:S01]  /*62e0*/  SHF.R.U32.HI R50, RZ, 0x10, R51 ;  /* 0x00000010ff327819 */ /* 0x000fe20000011633 */
[----:B------:R-:W-:-:S02]  /*62f0*/  HADD2.F32 R51, -RZ, R48.H1_H1 ;  /* 0x30000030ff337230 */ /* 0x000fc40000004100 */
[C---:B------:R-:W-:Y:S01]  /*6300*/  FMUL.FTZ R56, R15.reuse, R56 ;  /* 0x000000380f387220 */ /* 0x040fe20000410000 */
[----:B------:R-:W-:Y:S02]  /*6310*/  HADD2.F32 R48, -RZ, R13.H1_H1 ;  /* 0x3000000dff307230 */ /* 0x000fe40000004100 */
[-C--:B------:R-:W-:Y:S01]  /*6320*/  FFMA.FTZ R13, R15, R54.reuse, -R58 ;  /* 0x000000360f0d7223 */ /* 0x080fe2000001083a */
[----:B------:R-:W-:Y:S02]  /*6330*/  HADD2.F32 R52, -RZ, R52.H0_H0 ;  /* 0x20000034ff347230 */ /* 0x000fe40000004100 */
[-C--:B------:R-:W-:Y:S01]  /*6340*/  FMUL.FTZ R55, R51, R53.reuse ;  /* 0x0000003533377220 */ /* 0x080fe20000410000 */
[----:B------:R-:W-:Y:S01]  /*6350*/  FFMA.FTZ R15, R49, R54, R56 ;  /* 0x00000036310f7223 */ /* 0x000fe20000010038 */
[----:B-1----:R-:W-:Y:S01]  /*6360*/  FMUL.FTZ R60, R48, R53 ;  /* 0x00000035303c7220 */ /* 0x002fe20000410000 */
[----:B------:R-:W-:Y:S01]  /*6370*/  SHF.R.U32.HI R39, RZ, 0x10, R39 ;  /* 0x00000010ff277819 */ /* 0x000fe20000011627 */
[----:B------:R-:W-:-:S02]  /*6380*/  HADD2.F32 R54, -RZ, R43.H1_H1 ;  /* 0x3000002bff367230 */ /* 0x000fc40000004100 */
[-C--:B------:R-:W-:Y:S01]  /*6390*/  FFMA.FTZ R48, R48, R52.reuse, -R55 ;  /* 0x0000003430307223 */ /* 0x080fe20000010837 */
[----:B------:R-:W-:Y:S02]  /*63a0*/  HADD2.F32 R53, -RZ, R50.H0_H0 ;  /* 0x20000032ff357230 */ /* 0x000fe40000004100 */
[----:B------:R-:W-:Y:S01]  /*63b0*/  FFMA.FTZ R52, R51, R52, R60 ;  /* 0x0000003433347223 */ /* 0x000fe2000001003c */
[----:B------:R-:W-:Y:S02]  /*63c0*/  HADD2.F32 R50, -RZ, R41.H1_H1 ;  /* 0x30000029ff327230 */ /* 0x000fe40000004100 */
[----:B------:R-:W-:Y:S02]  /*63d0*/  HADD2.F32 R58, -RZ, R113.H1_H1 ;  /* 0x30000071ff3a7230 */ /* 0x000fe40000004100 */
[-C--:B------:R-:W-:Y:S01]  /*63e0*/  FMUL.FTZ R55, R54, R53.reuse ;  /* 0x0000003536377220 */ /* 0x080fe20000410000 */
[----:B------:R-:W-:Y:S02]  /*63f0*/  HADD2.F32 R49, -RZ, R43.H0_H0 ;  /* 0x2000002bff317230 */ /* 0x000fe40000004100 */
[----:B------:R-:W-:Y:S01]  /*6400*/  FMUL.FTZ R53, R50, R53 ;  /* 0x0000003532357220 */ /* 0x000fe20000410000 */
[----:B------:R-:W-:Y:S01]  /*6410*/  HADD2.F32 R43, -RZ, R41.H0_H0 ;  /* 0x20000029ff2b7230 */ /* 0x000fe20000004100 */
[----:B------:R-:W-:Y:S01]  /*6420*/  F2FP.F16.F32.PACK_AB R15, R52, R15 ;  /* 0x0000000f340f723e */ /* 0x000fe200000000ff */
[----:B------:R-:W-:-:S02]  /*6430*/  HADD2.F32 R51, -RZ, R39.H0_H0 ;  /* 0x20000027ff337230 */ /* 0x000fc40000004100 */
[-C--:B------:R-:W-:Y:S01]  /*6440*/  FMUL.FTZ R60, R49, R58.reuse ;  /* 0x0000003a313c7220 */ /* 0x080fe20000410000 */
[----:B------:R-:W-:Y:S02]  /*6450*/  HADD2.F32 R56, -RZ, R110.H0_H0 ;  /* 0x2000006eff387230 */ /* 0x000fe40000004100 */
[C---:B------:R-:W-:Y:S01]  /*6460*/  FMUL.FTZ R58, R43.reuse, R58 ;  /* 0x0000003a2b3a7220 */ /* 0x040fe20000410000 */
[----:B------:R-:W-:Y:S02]  /*6470*/  HADD2.F32 R114, -RZ, R114.H0_H0 ;  /* 0x20000072ff727230 */ /* 0x000fe40000004100 */
[-C--:B------:R-:W-:Y:S01]  /*6480*/  FFMA.FTZ R50, R50, R51.reuse, -R55 ;  /* 0x0000003332327223 */ /* 0x080fe20000010837 */
[----:B------:R-:W-:Y:S01]  /*6490*/  FFMA.FTZ R54, R54, R51, R53 ;  /* 0x0000003336367223 */ /* 0x000fe20000010035 */
[----:B------:R-:W-:Y:S02]  /*64a0*/  HADD2.F32 R51, -RZ, R47.H0_H0 ;  /* 0x2000002fff337230 */ /* 0x000fe40000004100 */
[----:B------:R-:W-:Y:S01]  /*64b0*/  FFMA.FTZ R39, R43, R56, -R60 ;  /* 0x000000382b277223 */ /* 0x000fe2000001083c */
[----:B------:R-:W-:-:S02]  /*64c0*/  HADD2.F32 R47, -RZ, R40.H0_H0 ;  /* 0x20000028ff2f7230 */ /* 0x000fc40000004100 */
[----:B------:R-:W-:Y:S01]  /*64d0*/  FFMA.FTZ R41, R49, R56, R58 ;  /* 0x0000003831297223 */ /* 0x000fe2000001003a */
[----:B------:R-:W-:Y:S01]  /*64e0*/  HADD2.F32 R43, -RZ, R12.H0_H0 ;  /* 0x2000000cff2b7230 */ /* 0x000fe20000004100 */
[----:B------:R-:W-:Y:S01]  /*64f0*/  F2FP.F16.F32.PACK_AB R13, R48, R13 ;  /* 0x0000000d300d723e */ /* 0x000fe200000000ff */
[----:B------:R-:W-:Y:S01]  /*6500*/  HADD2.F32 R49, -RZ, R40.H1_H1 ;  /* 0x30000028ff317230 */ /* 0x000fe20000004100 */
[----:B------:R-:W-:Y:S01]  /*6510*/  F2FP.F16.F32.PACK_AB R39, R50, R39 ;  /* 0x000000273227723e */ /* 0x000fe200000000ff */
[----:B------:R-:W-:Y:S02]  /*6520*/  HADD2.F32 R40, -RZ, R12.H1_H1 ;  /* 0x3000000cff287230 */ /* 0x000fe40000004100 */
[-C--:B------:R-:W-:Y:S01]  /*6530*/  FMUL.FTZ R12, R47, R114.reuse ;  /* 0x000000722f0c7220 */ /* 0x080fe20000410000 */
[----:B------:R-:W-:Y:S02]  /*6540*/  HADD2.F32 R112, -RZ, R112.H0_H0 ;  /* 0x20000070ff707230 */ /* 0x000fe40000004100 */
[----:B------:R-:W-:Y:S01]  /*6550*/  FMUL.FTZ R114, R43, R114 ;  /* 0x000000722b727220 */ /* 0x000fe20000410000 */
[----:B------:R-:W-:-:S02]  /*6560*/  HADD2.F32 R36, -RZ, R36.H0_H0 ;  /* 0x20000024ff247230 */ /* 0x000fc40000004100 */
[-C--:B------:R-:W-:Y:S01]  /*6570*/  FMUL.FTZ R53, R49, R51.reuse ;  /* 0x0000003331357220 */ /* 0x080fe20000410000 */
[C---:B------:R-:W-:Y:S01]  /*6580*/  FMUL.FTZ R56, R40.reuse, R51 ;  /* 0x0000003328387220 */ /* 0x040fe20000410000 */
[----:B------:R-:W-:Y:S01]  /*6590*/  FFMA.FTZ R114, R47, R112, R114 ;  /* 0x000000702f727223 */ /* 0x000fe20000010072 */
[----:B------:R-:W-:Y:S02]  /*65a0*/  HADD2.F32 R47, -RZ, R38.H0_H0 ;  /* 0x20000026ff2f7230 */ /* 0x000fe40000004100 */
[-C--:B------:R-:W-:Y:S01]  /*65b0*/  FFMA.FTZ R53, R40, R36.reuse, -R53 ;  /* 0x0000002428357223 */ /* 0x080fe20000010835 */
[----:B------:R-:W-:Y:S01]  /*65c0*/  FFMA.FTZ R49, R49, R36, R56 ;  /* 0x0000002431317223 */ /* 0x000fe20000010038 */
[----:B------:R-:W-:Y:S02]  /*65d0*/  HADD2.F32 R38, -RZ, R42.H0_H0 ;  /* 0x2000002aff267230 */ /* 0x000fe40000004100 */
[----:B------:R-:W-:Y:S01]  /*65e0*/  FFMA.FTZ R12, R43, R112, -R12 ;  /* 0x000000702b0c7223 */ /* 0x000fe2000001080c */
[----:B------:R-:W-:-:S02]  /*65f0*/  HADD2.F32 R113, -RZ, R113.H0_H0 ;  /* 0x20000071ff717230 */ /* 0x000fc40000004100 */
[----:B------:R-:W-:Y:S01]  /*6600*/  HADD2.F32 R36, -RZ, R14.H0_H0 ;  /* 0x2000000eff247230 */ /* 0x000fe20000004100 */
[----:B------:R-:W-:Y:S01]  /*6610*/  F2FP.F16.F32.PACK_AB R40, R49, R114 ;  /* 0x000000723128723e */ /* 0x000fe200000000ff */
[----:B------:R-:W-:Y:S02]  /*6620*/  HADD2.F32 R42, -RZ, R42.H1_H1 ;  /* 0x3000002aff2a7230 */ /* 0x000fe40000004100 */
[-C--:B------:R-:W-:Y:S01]  /*6630*/  FMUL.FTZ R51, R38, R113.reuse ;  /* 0x0000007126337220 */ /* 0x080fe20000410000 */
[----:B------:R-:W-:Y:S02]  /*6640*/  HADD2.F32 R14, -RZ, R14.H1_H1 ;  /* 0x3000000eff0e7230 */ /* 0x000fe40000004100 */
[----:B------:R-:W-:Y:S01]  /*6650*/  FMUL.FTZ R113, R36, R113 ;  /* 0x0000007124717220 */ /* 0x000fe20000410000 */
[----:B------:R-:W-:Y:S02]  /*6660*/  HADD2.F32 R43, -RZ, R110.H1_H1 ;  /* 0x3000006eff2b7230 */ /* 0x000fe40000004100 */
[----:B------:R-:W-:Y:S01]  /*6670*/  FMUL.FTZ R55, R42, R47 ;  /* 0x0000002f2a377220 */ /* 0x000fe20000410000 */
[----:B------:R-:W-:-:S02]  /*6680*/  HADD2.F32 R37, -RZ, R37.H0_H0 ;  /* 0x20000025ff257230 */ /* 0x000fc40000004100 */
[----:B------:R-:W-:Y:S01]  /*6690*/  FMUL.FTZ R47, R14, R47 ;  /* 0x0000002f0e2f7220 */ /* 0x000fe20000410000 */
[----:B------:R-:W-:Y:S01]  /*66a0*/  F2FP.F16.F32.PACK_AB R12, R53, R12 ;  /* 0x0000000c350c723e */ /* 0x000fe200000000ff */
[-C--:B------:R-:W-:Y:S01]  /*66b0*/  FFMA.FTZ R51, R36, R43.reuse, -R51 ;  /* 0x0000002b24337223 */ /* 0x080fe20000010833 */
[----:B------:R-:W-:Y:S01]  /*66c0*/  FFMA.FTZ R113, R38, R43, R113 ;  /* 0x0000002b26717223 */ /* 0x000fe20000010071 */
[-C--:B------:R-:W-:Y:S01]  /*66d0*/  FFMA.FTZ R14, R14, R37.reuse, -R55 ;  /* 0x000000250e0e7223 */ /* 0x080fe20000010837 */
[----:B------:R-:W-:Y:S01]  /*66e0*/  FFMA.FTZ R42, R42, R37, R47 ;  /* 0x000000252a2a7223 */ /* 0x000fe2000001002f */
[----:B------:R-:W-:Y:S01]  /*66f0*/  F2FP.F16.F32.PACK_AB R43, R54, R41 ;  /* 0x00000029362b723e */ /* 0x000fe200000000ff */
[----:B------:R-:W-:Y:S02]  /*6700*/  IMAD.MOV.U32 R41, RZ, RZ, R15 ;  /* 0x000000ffff297224 */ /* 0x000fe400078e000f */
[----:B------:R-:W-:Y:S01]  /*6710*/  F2FP.F16.F32.PACK_AB R14, R14, R51 ;  /* 0x000000330e0e723e */ /* 0x000fe200000000ff */
[----:B------:R-:W-:Y:S01]  /*6720*/  IMAD.MOV.U32 R15, RZ, RZ, R39 ;  /* 0x000000ffff0f7224 */ /* 0x000fe200078e0027 */
[----:B------:R-:W-:-:S07]  /*6730*/  F2FP.F16.F32.PACK_AB R42, R42, R113 ;  /* 0x000000712a2a723e */ /* 0x000fce00000000ff */
.L_x_1423:
[----:B------:R-:W-:Y:S05]  /*6740*/  BSYNC B1 ;  /* 0x0000000000017941 */ /* 0x000fea0003800000 */
.L_x_1422:
[----:B--2---:R2:W-:Y:S01]  /*6750*/  ST.E.128 desc[UR54][R44.64], R12 ;  /* 0x0000000c2c007985 */ /* 0x0045e2000c101d36 */
[----:B------:R-:W-:-:S13]  /*6760*/  ISETP.GE.AND P3, PT, R46, R11, PT ;  /* 0x0000000b2e00720c */ /* 0x000fda0003f66270 */
[----:B------:R-:W-:Y:S05]  /*6770*/  @P3 BRA `(.L_x_1385) ;  /* 0x0000000400583947 */ /* 0x000fea0003800000 */
[----:B------:R-:W-:-:S05]  /*6780*/  IMAD.WIDE R90, R46, 0x2, R90 ;  /* 0x000000022e5a7825 */ /* 0x000fca00078e025a */
[----:B---3--:R3:W-:Y:S01]  /*6790*/  ST.E.128 desc[UR54][R90.64], R40 ;  /* 0x000000285a007985 */ /* 0x0087e2000c101d36 */
[----:B------:R-:W-:Y:S05]  /*67a0*/  BRA `(.L_x_1385) ;  /* 0x00000004004c7947 */ /* 0x000fea0003800000 */
.L_x_1377:
[----:B------:R-:W-:-:S06]  /*67b0*/  UISETP.NE.AND UP0, UPT, UR39, 0x3, UPT ;  /* 0x000000032700788c */ /* 0x000fcc000bf05270 */
[----:B------:R-:W-:-:S13]  /*67c0*/  PLOP3.LUT P2, PT, PT, PT, UP0, 0x80, 0x0 ;  /* 0x000000000000781c */ /* 0x000fda0003f4f008 */
[----:B------:R-:W-:Y:S05]  /*67d0*/  @!P2 BRA `(.L_x_1424) ;  /* 0x000000000004a947 */ /* 0x000fea0003800000 */
[----:B------:R-:W-:Y:S01]  /*67e0*/  BPT.TRAP 0x1 ;  /* 0x000000040000795c */ /* 0x000fe20000300000 */
.L_x_1424:
[----:B------:R-:W2:Y:S01]  /*67f0*/  LDL R11, [R1+0x38] ;  /* 0x00003800010b7983 */ /* 0x000ea20000100800 */
[----:B------:R-:W-:Y:S01]  /*6800*/  IMAD R35, R19, 0x8, R2 ;  /* 0x0000000813237824 */ /* 0x000fe200078e0202 */
[----:B------:R-:W-:Y:S01]  /*6810*/  BSSY B1, `(.L_x_1425) ;  /* 0x0000005000017945 */ /* 0x000fe20003800000 */
[----:B------:R-:W-:Y:S02]  /*6820*/  SHF.R.S32.HI R83, RZ, 0x1f, R82 ;  /* 0x0000001fff537819 */ /* 0x000fe40000011452 */
[----:B--2---:R-:W-:-:S04]  /*6830*/  SHF.L.U32 R86, R11, 0x1f, RZ ;  /* 0x0000001f0b567819 */ /* 0x004fc800000006ff */
[----:B------:R-:W0:Y:S02]  /*6840*/  SYNCS.PHASECHK.TRANS64.TRYWAIT P3, [R35+URZ+0x2d890], R86 ;  /* 0x02d89056230075a7 */ /* 0x000e24000806017f */
[----:B0-----:R-:W-:Y:S05]  /*6850*/  @!P3 BRA `(.L_x_1426) ;  /* 0x000001e00048b947 */ /* 0x001fea0003800000 */
.L_x_1724:
[----:B------:R-:W-:Y:S05]  /*6860*/  BSYNC B1 ;  /* 0x0000000000017941 */ /* 0x000fea0003800000 */
.L_x_1425:
[----:B------:R-:W1:Y:S01]  /*6870*/  S2R R36, SR_TID.X ;  /* 0x0000000000247919 */ /* 0x000e620000002100 */
        /* <DEDUP_REMOVED lines=13> */
[----:B------:R-:W-:Y:S02]  /*6950*/  IMAD R15, R10, UR4, RZ ;  /* 0x000000040a0f7c24 */ /* 0x000fe4000f8e02ff */
[----:B------:R-:W-:Y:S02]  /*6960*/  IMAD.IADD R13, R13, 0x1, R11 ;  /* 0x000000010d0d7824 */ /* 0x000fe400078e020b */
[C---:B------:R-:W-:Y:S02]  /*6970*/  IMAD R15, R34.reuse, UR5, R15 ;  /* 0x00000005220f7c24 */ /* 0x040fe4000f8e020f */
[----:B------:R-:W-:Y:S01]  /*6980*/  IMAD.WIDE.U32 R12, R34, UR4, R12 ;  /* 0x00000004220c7c25 */ /* 0x000fe2000f8e000c */
[----:B------:R-:W-:-:S03]  /*6990*/  ULDC.64 UR4, c[0x0][0x2e8] ;  /* 0x0000ba0000047ab9 */ /* 0x000fc60000000a00 */
[----:B-1----:R-:W-:Y:S01]  /*69a0*/  VIADD R36, R36, 0xffffff80 ;  /* 0xffffff8024247836 */ /* 0x002fe20000000000 */
[----:B------:R-:W-:Y:S01]  /*69b0*/  LEA R42, P3, R12, UR4, 0x1 ;  /* 0x000000040c2a7c11 */ /* 0x000fe2000f8608ff */
[----:B------:R-:W-:Y:S01]  /*69c0*/  IMAD.IADD R13, R13, 0x1, R15 ;  /* 0x000000010d0d7824 */ /* 0x000fe200078e020f */
[----:B------:R-:W-:Y:S02]  /*69d0*/  UMOV UR4, 0xffffffff ;  /* 0xffffffff00047882 */ /* 0x000fe40000000000 */
[----:B------:R-:W-:Y:S02]  /*69e0*/  LEA.HI R36, R36, R36, RZ, 0x1 ;  /* 0x0000002424247211 */ /* 0x000fe400078f08ff */
[----:B------:R-:W-:Y:S02]  /*69f0*/  LEA.HI.X R13, R12, UR5, R13, 0x1, P3 ;  /* 0x000000050c0d7c11 */ /* 0x000fe400098f0c0d */
[----:B------:R-:W-:-:S04]  /*6a00*/  SHF.R.S32.HI R36, RZ, 0x1, R36 ;  /* 0x00000001ff247819 */ /* 0x000fc80000011424 */
[----:B------:R-:W-:Y:S01]  /*6a10*/  ISETP.GT.AND P3, PT, R85, R36, PT ;  /* 0x000000245500720c */ /* 0x000fe20003f64270 */
[----:B------:R-:W-:-:S12]  /*6a20*/  BRA.DIV UR4, `(.L_x_1427) ;  /* 0x000001de04e87947 */ /* 0x000fd8000b800000 */
[----:B------:R1:W2:Y:S04]  /*6a30*/  SHFL.IDX PT, R43, R13, RZ, 0x1e1f ;  /* 0x001e1fff0d2b7589 */ /* 0x0002a800000e0000 */
[----:B------:R-:W3:Y:S02]  /*6a40*/  SHFL.IDX PT, R42, R42, RZ, 0x1e1f ;  /* 0x001e1fff2a2a7589 */ /* 0x000ee400000e0000 */
.L_x_1728:
[----:B------:R-:W-:Y:S05]  /*6a50*/  @!P3 BRA `(.L_x_1385) ;  /* 0x0000000000a0b947 */ /* 0x000fea0003800000 */
[----:B-1----:R-:W4:Y:S01]  /*6a60*/  LDL R13, [R1+0x7c] ;  /* 0x00007c00010d7983 */ /* 0x002f220000100800 */
[----:B------:R-:W-:-:S03]  /*6a70*/  ULDC UR4, c[0x0][0x2f4] ;  /* 0x0000bd0000047ab9 */ /* 0x000fc60000000800 */
[----:B------:R-:W5:Y:S04]  /*6a80*/  LDL R12, [R1+0x78] ;  /* 0x00007800010c7983 */ /* 0x000f680000100800 */
[----:B------:R-:W5:Y:S04]  /*6a90*/  LDL R11, [R1+0x64] ;  /* 0x00006400010b7983 */ /* 0x000f680000100800 */
[----:B------:R-:W5:Y:S01]  /*6aa0*/  LDL R45, [R1+0x68] ;  /* 0x00006800012d7983 */ /* 0x000f620000100800 */
[C---:B------:R-:W-:Y:S02]  /*6ab0*/  ISETP.GE.AND P5, PT, R16.reuse, UR4, PT ;  /* 0x0000000410007c0c */ /* 0x040fe4000bfa6270 */
[----:B------:R-:W-:Y:S01]  /*6ac0*/  ISETP.GE.AND P4, PT, R137, UR4, PT ;  /* 0x0000000489007c0c */ /* 0x000fe2000bf86270 */
[----:B------:R-:W5:Y:S10]  /*6ad0*/  LDL R44, [R1+0x74] ;  /* 0x00007400012c7983 */ /* 0x000f740000100800 */
[----:B---3--:R-:W-:-:S04]  /*6ae0*/  @!P5 LEA R40, P3, R16, R42, 0x1 ;  /* 0x0000002a1028d211 */ /* 0x008fc800078608ff */
[----:B--2---:R-:W-:Y:S02]  /*6af0*/  @!P5 LEA.HI.X R41, R16, R43, R17, 0x1, P3 ;  /* 0x0000002b1029d211 */ /* 0x004fe400018f0c11 */
[----:B------:R-:W-:-:S04]  /*6b00*/  @!P4 LEA R38, P3, R137, R42, 0x1 ;  /* 0x0000002a8926c211 */ /* 0x000fc800078608ff */
[----:B----4-:R-:W-:Y:S02]  /*6b10*/  @!P4 LEA.HI.X R39, R137, R43, R13, 0x1, P3 ;  /* 0x0000002b8927c211 */ /* 0x010fe400018f0c0d */
[----:B------:R-:W-:-:S13]  /*6b20*/  ISETP.GE.AND P3, PT, R136, UR4, PT ;  /* 0x0000000488007c0c */ /* 0x000fda000bf66270 */
[----:B------:R-:W-:-:S04]  /*6b30*/  @!P3 LEA R36, P6, R136, R42, 0x1 ;  /* 0x0000002a8824b211 */ /* 0x000fc800078c08ff */
[----:B-----5:R-:W-:Y:S02]  /*6b40*/  @!P3 LEA.HI.X R37, R136, R43, R12, 0x1, P6 ;  /* 0x0000002b8825b211 */ /* 0x020fe400030f0c0c */
[----:B------:R-:W1:Y:S04]  /*6b50*/  @!P5 LDS.128 R12, [R65+0x15000] ;  /* 0x01500000410cd984 */ /* 0x000e680000000c00 */
[----:B-1----:R1:W-:Y:S01]  /*6b60*/  @!P5 ST.E.128 desc[UR54][R40.64], R12 ;  /* 0x0000000c2800d985 */ /* 0x0023e2000c101d36 */
[----:B------:R-:W-:-:S13]  /*6b70*/  ISETP.GE.AND P5, PT, R3, UR4, PT ;  /* 0x0000000403007c0c */ /* 0x000fda000bfa6270 */
[----:B------:R-:W2:Y:S01]  /*6b80*/  @!P5 LDS.128 R12, [R64+0x15000] ;  /* 0x01500000400cd984 */ /* 0x000ea20000000c00 */
[----:B------:R-:W-:Y:S02]  /*6b90*/  @!P5 IMAD.SHL.U32 R11, R11, 0x8, RZ ;  /* 0x000000080b0bd824 */ /* 0x000fe400078e00ff */
[----:B-1----:R-:W-:Y:S02]  /*6ba0*/  @!P5 IMAD.MOV.U32 R40, RZ, RZ, R42 ;  /* 0x000000ffff28d224 */ /* 0x002fe400078e002a */
[----:B------:R-:W-:Y:S02]  /*6bb0*/  @!P5 IMAD.MOV.U32 R41, RZ, RZ, R43 ;  /* 0x000000ffff29d224 */ /* 0x000fe400078e002b */
        /* <DEDUP_REMOVED lines=18> */
.L_x_1385:
[----:B------:R-:W-:Y:S05]  /*6ce0*/  BSYNC B0 ;  /* 0x0000000000007941 */ /* 0x000fea0003800000 */
.L_x_1376:
[----:B---3--:R-:W3:Y:S01]  /*6cf0*/  S2R R11, SR_TID.X ;  /* 0x00000000000b7919 */ /* 0x008ee20000002100 */
[----:B------:R-:W-:Y:S01]  /*6d00*/  @!PT LDS RZ, [RZ] ;  /* 0x00000000fffff984 */ /* 0x000fe20000000800 */
[----:B------:R-:W-:Y:S01]  /*6d10*/  @!PT LDS RZ, [RZ] ;  /* 0x00000000fffff984 */ /* 0x000fe20000000800 */
[----:B------:R-:W-:Y:S01]  /*6d20*/  @!PT LDS RZ, [RZ] ;  /* 0x00000000fffff984 */ /* 0x000fe20000000800 */
[----:B------:R-:W-:Y:S01]  /*6d30*/  @!PT LDS RZ, [RZ] ;  /* 0x00000000fffff984 */ /* 0x000fe20000000800 */
[----:B------:R5:W-:Y:S06]  /*6d40*/  MEMBAR.ALL.CTA ;  /* 0x0000000000007992 */ /* 0x000bec0000008000 */
[----:B-----5:R-:W5:Y:S01]  /*6d50*/  FENCE.VIEW.ASYNC.S ;  /* 0x00000000000073c6 */ /* 0x020f620000000000 */
[----:B------:R-:W-:Y:S05]  /*6d60*/  WARPSYNC.ALL ;  /* 0x0000000000007948 */ /* 0x000fea0003800000 */
[----:B------:R-:W-:Y:S01]  /*6d70*/  BSSY B0, `(.L_x_1428) ;  /* 0x0000008000007945 */ /* 0x000fe20003800000 */
[----:B-----5:R0:W-:Y:S01]  /*6d80*/  BAR.SYNC.DEFER_BLOCKING R101, 0x80 ;  /* 0x000200650000751d */ /* 0x0201e20000010000 */
[----:B---3--:R-:W-:-:S13]  /*6d90*/  LOP3.LUT P3, RZ, R11, 0x7f, RZ, 0xc0, !PT ;  /* 0x0000007f0bff7812 */ /* 0x008fda000786c0ff */
[----:B------:R-:W-:-:S05]  /*6da0*/  @!P3 VIADD R11, R35, 0x2d8a0 ;  /* 0x0002d8a0230bb836 */ /* 0x000fca0000000000 */
[----:B------:R-:W-:-:S04]  /*6db0*/  @!P3 PRMT R11, RZ, 0x654, R11 ;  /* 0x00000654ff0bb816 */ /* 0x000fc8000000000b */
[----:B------:R0:W-:Y:S01]  /*6dc0*/  @!P3 SYNCS.ARRIVE.TRANS64.RED.A1T0 RZ, [R11+URZ], RZ ;  /* 0x000000ff0bffb9a7 */ /* 0x0001e2000810043f */
[----:B------:R-:W-:Y:S05]  /*6dd0*/  @!P2 BRA `(.L_x_1429) ;  /* 0x000000000004a947 */ /* 0x000fea0003800000 */
[----:B------:R-:W-:Y:S01]  /*6de0*/  BPT.TRAP 0x1 ;  /* 0x000000040000795c */ /* 0x000fe20000300000 */
.L_x_1429:
[----:B------:R-:W-:Y:S05]  /*6df0*/  BSYNC B0 ;  /* 0x0000000000007941 */ /* 0x000fea0003800000 */
.L_x_1428:
[----:B------:R-:W3:Y:S01]  /*6e00*/  SYNCS.PHASECHK.TRANS64.TRYWAIT P2, [R35+URZ+0x2d8b0], R86 ;  /* 0x02d8b056230075a7 */ /* 0x000ee2000804017f */
[----:B------:R-:W-:Y:S04]  /*6e10*/  BSSY B0, `(.L_x_1430) ;  /* 0x0000002000007945 */ /* 0x000fe80003800000 */
[----:B---3--:R-:W-:Y:S05]  /*6e20*/  @!P2 BRA `(.L_x_1431) ;  /* 0x000001dc0030a947 */ /* 0x008fea0003800000 */
.L_x_1729:
[----:B------:R-:W-:Y:S05]  /*6e30*/  BSYNC B0 ;  /* 0x0000000000007941 */ /* 0x000fea0003800000 */
.L_x_1430:
[----:B-12-4-:R-:W1:Y:S01]  /*6e40*/  S2R R14, SR_TID.X ;  /* 0x00000000000e7919 */ /* 0x016e620000002100 */
[----:B------:R-:W-:Y:S01]  /*6e50*/  ULDC.64 UR4, c[0x0][0x328] ;  /* 0x0000ca0000047ab9 */ /* 0x000fe20000000a00 */
[----:B------:R-:W-:Y:S01]  /*6e60*/  BSSY B0, `(.L_x_1432) ;  /* 0x000003f000007945 */ /* 0x000fe20003800000 */
[----:B------:R-:W-:Y:S02]  /*6e70*/  IMAD R83, R83, UR4, RZ ;  /* 0x0000000453537c24 */ /* 0x000fe4000f8e02ff */
[----:B------:R-:W-:-:S04]  /*6e80*/  IMAD.WIDE.U32 R12, R82, UR4, RZ ;  /* 0x00000004520c7c25 */ /* 0x000fc8000f8e00ff */
[----:B------:R-:W-:Y:S01]  /*6e90*/  IMAD R83, R82, UR5, R83 ;  /* 0x0000000552537c24 */ /* 0x000fe2000f8e0253 */
[----:B------:R-:W-:Y:S02]  /*6ea0*/  ULDC.64 UR4, c[0x0][0x338] ;  /* 0x0000ce0000047ab9 */ /* 0x000fe40000000a00 */
[----:B------:R-:W-:Y:S02]  /*6eb0*/  IMAD R84, R84, UR4, RZ ;  /* 0x0000000454547c24 */ /* 0x000fe4000f8e02ff */
[----:B------:R-:W-:Y:S02]  /*6ec0*/  IMAD.IADD R13, R13, 0x1, R83 ;  /* 0x000000010d0d7824 */ /* 0x000fe400078e0253 */
[C---:B0-----:R-:W-:Y:S02]  /*6ed0*/  IMAD R11, R81.reuse, UR5, R84 ;  /* 0x00000005510b7c24 */ /* 0x041fe4000f8e0254 */
[----:B------:R-:W-:Y:S01]  /*6ee0*/  IMAD.WIDE.U32 R12, R81, UR4, R12 ;  /* 0x00000004510c7c25 */ /* 0x000fe2000f8e000c */
[----:B------:R-:W-:-:S03]  /*6ef0*/  ULDC.64 UR4, c[0x0][0x330] ;  /* 0x0000cc0000047ab9 */ /* 0x000fc60000000a00 */
[----:B------:R-:W-:Y:S02]  /*6f00*/  IMAD R15, R10, UR4, RZ ;  /* 0x000000040a0f7c24 */ /* 0x000fe4000f8e02ff */
[----:B------:R-:W-:Y:S02]  /*6f10*/  IMAD.IADD R13, R13, 0x1, R11 ;  /* 0x000000010d0d7824 */ /* 0x000fe400078e020b */
[C---:B------:R-:W-:Y:S02]  /*6f20*/  IMAD R15, R34.reuse, UR5, R15 ;  /* 0x00000005220f7c24 */ /* 0x040fe4000f8e020f */
[----:B------:R-:W-:Y:S01]  /*6f30*/  IMAD.WIDE.U32 R12, R34, UR4, R12 ;  /* 0x00000004220c7c25 */ /* 0x000fe2000f8e000c */
[----:B------:R-:W-:Y:S01]  /*6f40*/  ULDC.64 UR4, c[0x0][0x318] ;  /* 0x0000c60000047ab9 */ /* 0x000fe20000000a00 */
[----:B-1----:R-:W-:Y:S02]  /*6f50*/  IADD3 R14, R14, -0x80, RZ ;  /* 0xffffff800e0e7810 */ /* 0x002fe40007ffe0ff */
[----:B------:R-:W-:Y:S01]  /*6f60*/  IMAD.IADD R13, R13, 0x1, R15 ;  /* 0x000000010d0d7824 */ /* 0x000fe200078e020f */
[----:B------:R-:W-:-:S02]  /*6f70*/  LEA R11, P2, R12, UR4, 0x1 ;  /* 0x000000040c0b7c11 */ /* 0x000fc4000f8408ff */
[----:B------:R-:W-:Y:S02]  /*6f80*/  LEA.HI R14, R14, R14, RZ, 0x1 ;  /* 0x0000000e0e0e7211 */ /* 0x000fe400078f08ff */
[----:B------:R-:W-:Y:S01]  /*6f90*/  LEA.HI.X R12, R12, UR5, R13, 0x1, P2 ;  /* 0x000000050c0c7c11 */ /* 0x000fe200090f0c0d */
[----:B------:R0:W1:Y:S01]  /*6fa0*/  SHFL.IDX PT, R40, R11, RZ, 0x1e1f ;  /* 0x001e1fff0b287589 */ /* 0x00006200000e0000 */
[----:B------:R-:W-:-:S03]  /*6fb0*/  SHF.R.S32.HI R14, RZ, 0x1, R14 ;  /* 0x00000001ff0e7819 */ /* 0x000fc6000001140e */
[----:B------:R0:W2:Y:S01]  /*6fc0*/  SHFL.IDX PT, R41, R12, RZ, 0x1e1f ;  /* 0x001e1fff0c297589 */ /* 0x0000a200000e0000 */
[----:B------:R-:W-:-:S13]  /*6fd0*/  ISETP.GT.AND P2, PT, R85, R14, PT ;  /* 0x0000000e5500720c */ /* 0x000fda0003f44270 */
[----:B0-----:R-:W-:Y:S05]  /*6fe0*/  @!P2 BRA `(.L_x_1433) ;  /* 0x000000000098a947 */ /* 0x001fea0003800000 */
[----:B------:R-:W4:Y:S01]  /*6ff0*/  LDL R36, [R1+0x7c] ;  /* 0x00007c0001247983 */ /* 0x000f220000100800 */
[----:B------:R-:W-:-:S03]  /*7000*/  ULDC UR4, c[0x0][0x2f4] ;  /* 0x0000bd0000047ab9 */ /* 0x000fc60000000800 */
[----:B------:R-:W5:Y:S04]  /*7010*/  LDL R14, [R1+0x78] ;  /* 0x00007800010e7983 */ /* 0x000f680000100800 */
[----:B------:R-:W3:Y:S04]  /*7020*/  LDL R46, [R1+0x64] ;  /* 0x00006400012e7983 */ /* 0x000ee80000100800 */
[----:B------:R-:W3:Y:S01]  /*7030*/  LDL R45, [R1+0x68] ;  /* 0x00006800012d7983 */ /* 0x000ee20000100800 */
[C---:B------:R-:W-:Y:S02]  /*7040*/  ISETP.GE.AND P5, PT, R16.reuse, UR4, PT ;  /* 0x0000000410007c0c */ /* 0x040fe4000bfa6270 */
[----:B------:R-:W-:Y:S01]  /*7050*/  ISETP.GE.AND P4, PT, R137, UR4, PT ;  /* 0x0000000489007c0c */ /* 0x000fe2000bf86270 */
[----:B------:R-:W3:Y:S10]  /*7060*/  LDL R44, [R1+0x74] ;  /* 0x00007400012c7983 */ /* 0x000ef40000100800 */
[----:B-1----:R-:W-:-:S04]  /*7070*/  @!P5 LEA R42, P2, R16, R40, 0x1 ;  /* 0x00000028102ad211 */ /* 0x002fc800078408ff */
[----:B--2---:R-:W-:Y:S02]  /*7080*/  @!P5 LEA.HI.X R43, R16, R41, R17, 0x1, P2 ;  /* 0x00000029102bd211 */ /* 0x004fe400010f0c11 */
[----:B------:R-:W-:-:S04]  /*7090*/  @!P4 LEA R38, P2, R137, R40, 0x1 ;  /* 0x000000288926c211 */ /* 0x000fc800078408ff */
[----:B----4-:R-:W-:Y:S02]  /*70a0*/  @!P4 LEA.HI.X R39, R137, R41, R36, 0x1, P2 ;  /* 0x000000298927c211 */ /* 0x010fe400010f0c24 */
[----:B------:R-:W-:-:S13]  /*70b0*/  ISETP.GE.AND P2, PT, R136, UR4, PT ;  /* 0x0000000488007c0c */ /* 0x000fda000bf46270 */
[----:B------:R-:W-:-:S04]  /*70c0*/  @!P2 LEA R36, P6, R136, R40, 0x1 ;  /* 0x000000288824a211 */ /* 0x000fc800078c08ff */
[----:B-----5:R-:W-:Y:S02]  /*70d0*/  @!P2 LEA.HI.X R37, R136, R41, R14, 0x1, P6 ;  /* 0x000000298825a211 */ /* 0x020fe400030f0c0e */
[----:B------:R-:W0:Y:S04]  /*70e0*/  @!P5 LDS.128 R12, [R65] ;  /* 0x00000000410cd984 */ /* 0x000e280000000c00 */
[----:B0-----:R0:W-:Y:S01]  /*70f0*/  @!P5 ST.E.128 desc[UR54][R42.64], R12 ;  /* 0x0000000c2a00d985 */ /* 0x0011e2000c101d36 */
[----:B------:R-:W-:-:S13]  /*7100*/  ISETP.GE.AND P5, PT, R3, UR4, PT ;  /* 0x0000000403007c0c */ /* 0x000fda000bfa6270 */
[----:B------:R-:W1:Y:S01]  /*7110*/  @!P5 LDS.128 R12, [R64] ;  /* 0x00000000400cd984 */ /* 0x000e620000000c00 */
[----:B---3--:R-:W-:-:S04]  /*7120*/  @!P5 IMAD.SHL.U32 R11, R46, 0x8, RZ ;  /* 0x000000082e0bd824 */ /* 0x008fc800078e00ff */
        /* <DEDUP_REMOVED lines=12> */
[----:B------:R-:W-:Y:S01]  /*71f0*/  @!P5 LEA.HI.X R41, R138, R41, R44, 0x1, P6 ;  /* 0x000000298a29d211 */ /* 0x000fe200030f0c2c */
[----:B0-----:R-:W-:Y:S04]  /*7200*/  @!P4 ST.E.128 desc[UR54][R38.64], R12 ;  /* 0x0000000c2600c985 */ /* 0x001fe8000c101d36 */
[----:B------:R-:W0:Y:S04]  /*7210*/  @!P2 LDS.128 R12, [R65+0x4000] ;  /* 0x00400000410ca984 */ /* 0x000e280000000c00 */
[----:B0-----:R-:W-:Y:S04]  /*7220*/  @!P2 ST.E.128 desc[UR54][R36.64], R12 ;  /* 0x0000000c2400a985 */ /* 0x001fe8000c101d36 */
[----:B------:R-:W0:Y:S04]  /*7230*/  @!P5 LDS.128 R12, [R64+0x4000] ;  /* 0x00400000400cd984 */ /* 0x000e280000000c00 */
[----:B0-----:R0:W-:Y:S02]  /*7240*/  @!P5 ST.E.128 desc[UR54][R40.64], R12 ;  /* 0x0000000c2800d985 */ /* 0x0011e4000c101d36 */
.L_x_1433:
[----:B------:R-:W-:Y:S05]  /*7250*/  BSYNC B0 ;  /* 0x0000000000007941 */ /* 0x000fea0003800000 */
.L_x_1432:
[----:B0-----:R-:W4:Y:S01]  /*7260*/  LDL.LU R12, [R1+0x38] ;  /* 0x00003800010c7983 */ /* 0x001f220000300800 */
[----:B------:R-:W-:Y:S02]  /*7270*/  VIADD R19, R19, 0x1 ;  /* 0x0000000113137836 */ /* 0x000fe40000000000 */
[----:B---3--:R-:W-:Y:S01]  /*7280*/  @!P3 VIADD R35, R35, 0x2d8c0 ;  /* 0x0002d8c02323b836 */ /* 0x008fe20000000000 */
[----:B------:R-:W-:Y:S01]  /*7290*/  @!PT LDS RZ, [RZ] ;  /* 0x00000000fffff984 */ /* 0x000fe20000000800 */
[----:B------:R-:W-:Y:S01]  /*72a0*/  @!PT LDS RZ, [RZ] ;  /* 0x00000000fffff984 */ /* 0x000fe20000000800 */
[----:B------:R-:W-:Y:S01]  /*72b0*/  @!PT LDS RZ, [RZ] ;  /* 0x00000000fffff984 */ /* 0x000fe20000000800 */
[----:B------:R-:W-:Y:S01]  /*72c0*/  @!PT LDS RZ, [RZ] ;  /* 0x00000000fffff984 */ /* 0x000fe20000000800 */
[----:B------:R0:W-:Y:S06]  /*72d0*/  MEMBAR.ALL.CTA ;  /* 0x0000000000007992 */ /* 0x0001ec0000008000 */
[----:B0-----:R-:W0:Y:S02]  /*72e0*/  FENCE.VIEW.ASYNC.S ;  /* 0x00000000000073c6 */ /* 0x001e240000000000 */
[----:B0-----:R0:W-:Y:S01]  /*72f0*/  BAR.SYNC.DEFER_BLOCKING R101, 0x80 ;  /* 0x000200650000751d */ /* 0x0011e20000010000 */
[----:B------:R-:W-:-:S02]  /*7300*/  ISETP.NE.AND P2, PT, R19, 0x2, PT ;  /* 0x000000021300780c */ /* 0x000fc40003f45270 */
[----:B------:R-:W-:Y:S02]  /*7310*/  @!P3 PRMT R35, RZ, 0x654, R35 ;  /* 0x00000654ff23b816 */ /* 0x000fe40000000023 */
[----:B------:R-:W-:Y:S02]  /*7320*/  SEL R11, RZ, 0x1, P2 ;  /* 0x00000001ff0b7807 */ /* 0x000fe40001000000 */
[----:B------:R-:W-:Y:S01]  /*7330*/  SEL R19, R19, RZ, P2 ;  /* 0x000000ff13137207 */ /* 0x000fe20001000000 */
[----:B------:R0:W-:Y:S01]  /*7340*/  @!P3 SYNCS.ARRIVE.TRANS64.RED.A1T0 RZ, [R35+URZ], RZ ;  /* 0x000000ff23ffb9a7 */ /* 0x0001e2000810043f */
[----:B----4-:R-:W-:-:S05]  /*7350*/  LOP3.LUT R12, R12, R11, RZ, 0x3c, !PT ;  /* 0x0000000b0c0c7212 */ /* 0x010fca00078e3cff */
[----:B------:R0:W-:Y:S01]  /*7360*/  STL [R1+0x38], R12 ;  /* 0x0000380c01007387 */ /* 0x0001e20000100800 */
[----:B------:R-:W-:Y:S05]  /*7370*/  @P1 BRA `(.L_x_1434) ;  /* 0xffffffb4004c1947 */ /* 0x000fea000383ffff */
[----:B0-----:R-:W0:Y:S01]  /*7380*/  S2R R12, SR_TID.X ;  /* 0x00000000000c7919 */ /* 0x001e220000002100 */
[----:B------:R-:W-:Y:S02]  /*7390*/  PLOP3.LUT P0, PT, PT, PT, PT, 0x8, 0x0 ;  /* 0x000000000000781c */ /* 0x000fe40003f0e170 */
[----:B0-----:R-:W-:-:S04]  /*73a0*/  SHF.R.U32.HI R12, RZ, 0x7, R12 ;  /* 0x00000007ff0c7819 */ /* 0x001fc8000001160c */
[----:B------:R-:W-:-:S13]  /*73b0*/  ISETP.NE.AND P4, PT, R12, 0x1, PT ;  /* 0x000000010c00780c */ /* 0x000fda0003f85270 */
[----:B------:R-:W-:Y:S06]  /*73c0*/  @!P4 BAR.ARV 0x9, 0x100 ;  /* 0x024400000000cb1d */ /* 0x000fec0000002000 */
.L_x_1371:
[----:B------:R-:W3:Y:S01]  /*73d0*/  LDL R8, [R1+0x60] ;  /* 0x0000600001087983 */ /* 0x000ee20000100800 */
[----:B------:R-:W0:Y:S01]  /*73e0*/  LDC R0, c[0x0][0x448] ;  /* 0x00011200ff007b82 */ /* 0x000e220000000800 */
[----:B------:R-:W-:-:S07]  /*73f0*/  IADD3 R7, R155, 0x1, -R154 ;  /* 0x000000019b077810 */ /* 0x000fce0007ffe89a */
[----:B------:R-:W4:Y:S01]  /*7400*/  LDC.64 R4, c[0x0][0x9e0] ;  /* 0x00027800ff047b82 */ /* 0x000f220000000a00 */
[----:B0-----:R-:W-:Y:S02]  /*7410*/  ISETP.NE.AND P1, PT, R0, 0x1, PT ;  /* 0x000000010000780c */ /* 0x001fe40003f25270 */
[----:B----4-:R-:W-:-:S11]  /*7420*/  ISETP.GE.AND P2, PT, R5, 0x1, PT ;  /* 0x000000010500780c */ /* 0x010fd60003f46270 */
[----:B------:R-:W0:Y:S08]  /*7430*/  @P1 LDC R3, c[0x0][0x44c] ;  /* 0x00011300ff031b82 */ /* 0x000e300000000800 */
[----:B------:R-:W4:Y:S01]  /*7440*/  @P1 LDC R6, c[0x0][0x450] ;  /* 0x00011400ff061b82 */ /* 0x000f220000000800 */
[----:B---3--:R-:W-:-:S04]  /*7450*/  VIADD R0, R8, 0xbf ;  /* 0x000000bf08007836 */ /* 0x008fc80000000000 */
[----:B0-----:R-:W-:-:S05]  /*7460*/  @P1 IMAD.HI.U32 R3, R0, R3, RZ ;  /* 0x0000000300031227 */ /* 0x001fca00078e00ff */
[----:B----4-:R-:W-:-:S05]  /*7470*/  @P1 SHF.R.U32.HI R0, RZ, R6, R3 ;  /* 0x00000006ff001219 */ /* 0x010fca0000011603 */
[----:B------:R-:W-:Y:S01]  /*7480*/  IMAD.IADD R3, R7, 0x1, R0 ;  /* 0x0000000107037824 */ /* 0x000fe200078e0200 */
[----:B------:R-:W-:Y:S06]  /*7490*/  @P0 BRA `(.L_x_1435) ;  /* 0x00000000000c0947 */ /* 0x000fec0003800000 */
[----:B------:R-:W0:Y:S01]  /*74a0*/  FENCE.VIEW.ASYNC.G ;  /* 0x00000000000073c6 */ /* 0x000e220000000100 */
[----:B------:R-:W-:Y:S05]  /*74b0*/  WARPSYNC.ALL ;  /* 0x0000000000007948 */ /* 0x000fea0003800000 */
[----:B0-----:R-:W-:Y:S06]  /*74c0*/  BAR.ARV 0xc, 0x200 ;  /* 0x0308000000007b1d */ /* 0x001fec0000002000 */
.L_x_1435:
[----:B------:R-:W-:Y:S01]  /*74d0*/  IMAD.IADD R4, R3, 0x1, R4 ;  /* 0x0000000103047824 */ /* 0x000fe200078e0204 */
[----:B------:R-:W-:Y:S06]  /*74e0*/  @!P2 BRA `(.L_x_1436) ;  /* 0x000000000048a947 */ /* 0x000fec0003800000 */
        /* <DEDUP_REMOVED lines=11> */
.L_x_1438:
[----:B------:R-:W-:-:S13]  /*75a0*/  ISETP.NE.AND P0, PT, R5, 0x1, PT ;  /* 0x000000010500780c */ /* 0x000fda0003f05270 */
[----:B------:R-:W0:Y:S02]  /*75b0*/  @P0 LDC.64 R6, c[0x0][0x9e8] ;  /* 0x00027a00ff060b82 */ /* 0x000e240000000a00 */
[----:B0-----:R-:W-:-:S05]  /*75c0*/  @P0 IMAD.HI.U32 R6, R0, R6, RZ ;  /* 0x0000000600060227 */ /* 0x001fca00078e00ff */
[----:B------:R-:W-:-:S07]  /*75d0*/  @P0 SHF.R.U32.HI R0, RZ, R7, R6 ;  /* 0x00000007ff000219 */ /* 0x000fce0000011606 */
.L_x_1439:
[----:B------:R-:W-:Y:S05]  /*75e0*/  BSYNC B0 ;  /* 0x0000000000007941 */ /* 0x000fea0003800000 */
.L_x_1437:
[----:B------:R-:W-:-:S05]  /*75f0*/  IMAD R3, R0, R5, R5 ;  /* 0x0000000500037224 */ /* 0x000fca00078e0205 */
[----:B------:R-:W-:-:S07]  /*7600*/  VIMNMX R4, R4, R3, PT ;  /* 0x0000000304047248 */ /* 0x000fce0003fe0100 */
.L_x_1436:
[----:B------:R-:W0:Y:S01]  /*7610*/  @P1 LDC R0, c[0x0][0x44c] ;  /* 0x00011300ff001b82 */ /* 0x000e220000000800 */
[----:B------:R-:W-:Y:S01]  /*7620*/  VIADD R4, R4, 0x7f ;  /* 0x0000007f04047836 */ /* 0x000fe20000000000 */
[----:B------:R-:W-:-:S04]  /*7630*/  ULDC UR4, c[0x0][0x9dc] ;  /* 0x0002770000047ab9 */ /* 0x000fc80000000800 */
[----:B------:R-:W-:Y:S02]  /*7640*/  SHF.R.S32.HI R3, RZ, 0x1f, R4 ;  /* 0x0000001fff037819 */ /* 0x000fe40000011404 */
[----:B------:R-:W3:Y:S02]  /*7650*/  @P1 LDC R7, c[0x0][0x450] ;  /* 0x00011400ff071b82 */ /* 0x000ee40000000800 */
[----:B------:R-:W-:-:S04]  /*7660*/  LEA.HI R3, R3, R4, RZ, 0x7 ;  /* 0x0000000403037211 */ /* 0x000fc800078f38ff */
[----:B------:R-:W-:-:S04]  /*7670*/  SHF.R.S32.HI R3, RZ, 0x7, R3 ;  /* 0x00000007ff037819 */ /* 0x000fc80000011403 */
[----:B------:R-:W-:Y:S01]  /*7680*/  VIMNMX R88, R102, R3, PT ;  /* 0x0000000366587248 */ /* 0x000fe20003fe0100 */
[----:B0-----:R-:W-:-:S04]  /*7690*/  @P1 IMAD.HI.U32 R6, R8, R0, RZ ;  /* 0x0000000008061227 */ /* 0x001fc800078e00ff */
[----:B------:R-:W-:Y:S01]  /*76a0*/  IMAD.MOV.U32 R0, RZ, RZ, R8 ;  /* 0x000000ffff007224 */ /* 0x000fe200078e0008 */
[----:B---3--:R-:W-:-:S05]  /*76b0*/  @P1 SHF.R.U32.HI R0, RZ, R7, R6 ;  /* 0x00000007ff001219 */ /* 0x008fca0000011606 */
[----:B------:R-:W-:-:S04]  /*76c0*/  IMAD.IADD R0, R103, 0x1, R0 ;  /* 0x0000000167007824 */ /* 0x000fc800078e0200 */
        /* <DEDUP_REMOVED lines=12> */
.L_x_1442:
[----:B------:R-:W-:-:S13]  /*7790*/  ISETP.NE.AND P0, PT, R5, 0x1, PT ;  /* 0x000000010500780c */ /* 0x000fda0003f05270 */
[----:B------:R-:W0:Y:S02]  /*77a0*/  @P0 LDC.64 R6, c[0x0][0x9e8] ;  /* 0x00027a00ff060b82 */ /* 0x000e240000000a00 */
[----:B0-----:R-:W-:-:S05]  /*77b0*/  @P0 IMAD.HI.U32 R6, R0, R6, RZ ;  /* 0x0000000600060227 */ /* 0x001fca00078e00ff */
[----:B------:R-:W-:-:S07]  /*77c0*/  @P0 SHF.R.U32.HI R0, RZ, R7, R6 ;  /* 0x00000007ff000219 */ /* 0x000fce0000011606 */
.L_x_1443:
[----:B------:R-:W-:Y:S05]  /*77d0*/  BSYNC B0 ;  /* 0x0000000000007941 */ /* 0x000fea0003800000 */
.L_x_1441:
[----:B------:R-:W-:-:S05]  /*77e0*/  IMAD R5, R0, R5, RZ ;  /* 0x0000000500057224 */ /* 0x000fca00078e02ff */
[----:B------:R-:W-:-:S07]  /*77f0*/  VIMNMX R4, R4, R5, !PT ;  /* 0x0000000504047248 */ /* 0x000fce0007fe0100 */
.L_x_1440:
[----:B------:R-:W-:Y:S01]  /*7800*/  SHF.R.S32.HI R5, RZ, 0x1f, R4 ;  /* 0x0000001fff057819 */ /* 0x000fe20000011404 */
[----:B------:R-:W-:Y:S01]  /*7810*/  IMAD.MOV.U32 R0, RZ, RZ, RZ ;  /* 0x000000ffff007224 */ /* 0x000fe200078e00ff */
[----:B------:R-:W-:Y:S02]  /*7820*/  PLOP3.LUT P0, PT, PT, PT, PT, 0x80, 0x0 ;  /* 0x000000000000781c */ /* 0x000fe40003f0f070 */
[----:B------:R-:W-:Y:S02]  /*7830*/  CS2R R134, SRZ ;  /* 0x0000000000867805 */ /* 0x000fe4000001ff00 */
[----:B------:R-:W-:Y:S02]  /*7840*/  LEA.HI R5, R5, R4, RZ, 0x7 ;  /* 0x0000000405057211 */ /* 0x000fe400078f38ff */
[----:B------:R-:W-:Y:S02]  /*7850*/  CS2R R132, SRZ ;  /* 0x0000000000847805 */ /* 0x000fe4000001ff00 */
[----:B------:R-:W-:-:S02]  /*7860*/  MOV R3, RZ ;  /* 0x000000ff00037202 */ /* 0x000fc40000000f00 */
[----:B------:R-:W-:Y:S02]  /*7870*/  CS2R R130, SRZ ;  /* 0x0000000000827805 */ /* 0x000fe4000001ff00 */
[----:B------:R-:W-:Y:S02]  /*7880*/  SHF.R.S32.HI R5, RZ, 0x7, R5 ;  /* 0x00000007ff057819 */ /* 0x000fe40000011405 */
[----:B------:R-:W-:Y:S02]  /*7890*/  CS2R R128, SRZ ;  /* 0x0000000000807805 */ /* 0x000fe4000001ff00 */
[----:B------:R-:W-:Y:S02]  /*78a0*/  CS2R R126, SRZ ;  /* 0x00000000007e7805 */ /* 0x000fe4000001ff00 */
[----:B------:R-:W-:Y:S02]  /*78b0*/  CS2R R124, SRZ ;  /* 0x00000000007c7805 */ /* 0x000fe4000001ff00 */
[----:B------:R-:W-:-:S02]  /*78c0*/  VIMNMX R6, RZ, R5, !PT ;  /* 0x00000005ff067248 */ /* 0x000fc40007fe0100 */
[----:B------:R-:W-:Y:S02]  /*78d0*/  CS2R R122, SRZ ;  /* 0x00000000007a7805 */ /* 0x000fe4000001ff00 */
[----:B------:R-:W-:Y:S02]  /*78e0*/  CS2R R120, SRZ ;  /* 0x0000000000787805 */ /* 0x000fe4000001ff00 */
[----:B------:R-:W-:Y:S02]  /*78f0*/  CS2R R118, SRZ ;  /* 0x0000000000767805 */ /* 0x000fe4000001ff00 */
[----:B------:R-:W-:Y:S01]  /*7900*/  ISETP.GT.AND P1, PT, R88, R6, PT ;  /* 0x000000065800720c */ /* 0x000fe20003f24270 */
[----:B------:R0:W-:Y:S01]  /*7910*/  STL [R1+0x9c], R6 ;  /* 0x00009c0601007387 */ /* 0x0001e20000100800 */
[----:B------:R-:W-:Y:S02]  /*7920*/  CS2R R116, SRZ ;  /* 0x0000000000747805 */ /* 0x000fe4000001ff00 */
[----:B------:R-:W-:-:S02]  /*7930*/  CS2R R114, SRZ ;  /* 0x0000000000727805 */ /* 0x000fc4000001ff00 */
[----:B------:R-:W-:Y:S01]  /*7940*/  CS2R R112, SRZ ;  /* 0x0000000000707805 */ /* 0x000fe2000001ff00 */
[----:B------:R-:W-:Y:S01]  /*7950*/  IMAD.MOV.U32 R36, RZ, RZ, RZ ;  /* 0x000000ffff247224 */ /* 0x000fe200078e00ff */
[----:B------:R-:W-:Y:S01]  /*7960*/  CS2R R26, SRZ ;  /* 0x00000000001a7805 */ /* 0x000fe2000001ff00 */
[----:B------:R-:W-:Y:S01]  /*7970*/  IMAD.MOV.U32 R109, RZ, RZ, RZ ;  /* 0x000000ffff6d7224 */ /* 0x000fe200078e00ff */
[----:B------:R-:W-:Y:S02]  /*7980*/  CS2R R106, SRZ ;  /* 0x00000000006a7805 */ /* 0x000fe4000001ff00 */
[----:B------:R-:W-:Y:S02]  /*7990*/  CS2R R104, SRZ ;  /* 0x0000000000687805 */ /* 0x000fe4000001ff00 */
[----:B------:R-:W-:Y:S01]  /*79a0*/  CS2R R28, SRZ ;  /* 0x00000000001c7805 */ /* 0x000fe2000001ff00 */
[----:B------:R-:W-:Y:S01]  /*79b0*/  IMAD.MOV.U32 R102, RZ, RZ, RZ ;  /* 0x000000ffff667224 */ /* 0x000fe200078e00ff */
[----:B------:R-:W-:Y:S01]  /*79c0*/  CS2R R100, SRZ ;  /* 0x0000000000647805 */ /* 0x000fe2000001ff00 */
[----:B------:R-:W-:Y:S01]  /*79d0*/  IMAD.MOV.U32 R38, RZ, RZ, RZ ;  /* 0x000000ffff267224 */ /* 0x000fe200078e00ff */
[----:B------:R-:W-:Y:S01]  /*79e0*/  CS2R R96, SRZ ;  /* 0x0000000000607805 */ /* 0x000fe2000001ff00 */
[----:B------:R-:W-:Y:S01]  /*79f0*/  IMAD.MOV.U32 R31, RZ, RZ, RZ ;  /* 0x000000ffff1f7224 */ /* 0x000fe200078e00ff */
[----:B------:R-:W-:Y:S01]  /*7a00*/  CS2R R94, SRZ ;  /* 0x00000000005e7805 */ /* 0x000fe2000001ff00 */
[----:B------:R-:W-:Y:S01]  /*7a10*/  IMAD.MOV.U32 R93, RZ, RZ, RZ ;  /* 0x000000ffff5d7224 */ /* 0x000fe200078e00ff */
[----:B0-----:R-:W-:-:S02]  /*7a20*/  CS2R R6, SRZ ;  /* 0x0000000000067805 */ /* 0x001fc4000001ff00 */
[----:B------:R-:W-:Y:S01]  /*7a30*/  CS2R R90, SRZ ;  /* 0x00000000005a7805 */ /* 0x000fe2000001ff00 */
        /* <DEDUP_REMOVED lines=10> */
.L_x_1732:
[----:B------:R-:W3:Y:S01]  /*7ae0*/  LDL R3, [R1+0x44] ;  /* 0x0000440001037983 */ /* 0x000ee20000100800 */
[----:B------:R-:W-:Y:S01]  /*7af0*/  VIADD R4, R2, 0x21800 ;  /* 0x0002180002047836 */ /* 0x000fe20000000000 */
[----:B------:R-:W-:Y:S04]  /*7b00*/  BSSY B6, `(.L_x_1446) ;  /* 0x000001e000067945 */ /* 0x000fe80003800000 */
[----:B------:R-:W-:Y:S01]  /*7b10*/  LOP3.LUT P0, RZ, R4, 0x3ff, RZ, 0xc0, !PT ;  /* 0x000003ff04ff7812 */ /* 0x000fe2000780c0ff */
[----:B---3--:R-:W-:-:S05]  /*7b20*/  IMAD.HI R0, R3, 0x55555556, RZ ;  /* 0x5555555603007827 */ /* 0x008fca00078e02ff */
[----:B------:R-:W-:-:S05]  /*7b30*/  LEA.HI R141, R0, R0, RZ, 0x1 ;  /* 0x00000000008d7211 */ /* 0x000fca00078f08ff */
[----:B------:R-:W-:-:S04]  /*7b40*/  IMAD R141, R141, -0x3, R3 ;  /* 0xfffffffd8d8d7824 */ /* 0x000fc800078e0203 */
[C---:B------:R-:W-:Y:S02]  /*7b50*/  IMAD R3, R141.reuse, 0x2000, R4 ;  /* 0x000020008d037824 */ /* 0x040fe400078e0204 */
[----:B------:R-:W-:-:S03]  /*7b60*/  IMAD R0, R141, 0x1000, R2 ;  /* 0x000010008d007824 */ /* 0x000fc600078e0202 */
[----:B------:R-:W-:Y:S01]  /*7b70*/  SHF.R.U32.HI R3, RZ, 0x4, R3 ;  /* 0x00000004ff037819 */ /* 0x000fe20000011603 */
[----:B------:R-:W-:-:S03]  /*7b80*/  VIADD R0, R0, 0xc400 ;  /* 0x0000c40000007836 */ /* 0x000fc60000000000 */
[----:B------:R-:W-:Y:S02]  /*7b90*/  LOP3.LUT R3, R3, 0x3fff, RZ, 0xc0, !PT ;  /* 0x00003fff03037812 */ /* 0x000fe400078ec0ff */
[----:B------:R-:W-:-:S03]  /*7ba0*/  SHF.R.U32.HI R0, RZ, 0x4, R0 ;  /* 0x00000004ff007819 */ /* 0x000fc60000011600 */
[----:B------:R3:W-:Y:S01]  /*7bb0*/  STL [R1+0x90], R3 ;  /* 0x0000900301007387 */ /* 0x0007e20000100800 */
[----:B------:R-:W-:Y:S01]  /*7bc0*/  LOP3.LUT R44, R0, 0x3fff, RZ, 0xc0, !PT ;  /* 0x00003fff002c7812 */ /* 0x000fe200078ec0ff */
[----:B------:R-:W-:Y:S06]  /*7bd0*/  @!P0 BRA `(.L_x_1447) ;  /* 0x0000000000408947 */ /* 0x000fec0003800000 */
[----:B------:R-:W-:Y:S01]  /*7be0*/  MOV R0, 0x0 ;  /* 0x0000000000007802 */ /* 0x000fe20000000f00 */
[----:B------:R-:W-:Y:S01]  /*7bf0*/  ULDC.64 UR4, c[0x4][0x88] ;  /* 0x0100220000047ab9 */ /* 0x000fe20000000a00 */
[----:B------:R-:W-:Y:S01]  /*7c00*/  ULDC.64 UR6, c[0x4][0x90] ;  /* 0x0100240000067ab9 */ /* 0x000fe20000000a00 */
[----:B------:R-:W-:Y:S01]  /*7c10*/  IMAD.U32 R4, RZ, RZ, UR4 ;  /* 0x00000004ff047e24 */ /* 0x000fe2000f8e00ff */
[----:B0-----:R0:W4:Y:S01]  /*7c20*/  LDC.64 R14, c[0x4][R0] ;  /* 0x01000000000e7b82 */ /* 0x0011220000000a00 */
        /* <DEDUP_REMOVED lines=10> */
[----:B-12345:R-:W-:Y:S05]  /*7cd0*/  CALL.ABS.NOINC R14 ;  /* 0x000000000e007343 */ /* 0x03efea0003c00000 */
.L_x_1447:
[----:B------:R-:W-:Y:S05]  /*7ce0*/  BSYNC B6 ;  /* 0x0000000000067941 */ /* 0x000fea0003800000 */
.L_x_1446:
[----:B------:R-:W-:Y:S02]  /*7cf0*/  ULDC UR4, c[0x0][0x3f4] ;  /* 0x0000fd0000047ab9 */ /* 0x000fe40000000800 */
[----:B------:R-:W-:-:S13]  /*7d00*/  ISETP.LT.AND P0, PT, RZ, UR4, PT ;  /* 0x00000004ff007c0c */ /* 0x000fda000bf01270 */
[----:B------:R-:W-:Y:S05]  /*7d10*/  @P0 BRA `(.L_x_1448) ;  /* 0x0000000000400947 */ /* 0x000fea0003800000 */
[----:B------:R-:W-:-:S04]  /*7d20*/  ULEA.HI UR4, UR37, UR37, URZ, 0x1 ;  /* 0x0000002525047291 */ /* 0x000fc8000f8f083f */
[----:B------:R-:W-:-:S04]  /*7d30*/  ULOP3.LUT UR4, UR4, 0xfffffffe, URZ, 0xc0, !UPT ;  /* 0xfffffffe04047892 */ /* 0x000fc8000f8ec03f */
[----:B------:R-:W-:-:S06]  /*7d40*/  UIADD3 UR4, UR37, -UR4, URZ ;  /* 0x8000000425047290 */ /* 0x000fcc000fffe03f */
[----:B---3--:R-:W-:-:S05]  /*7d50*/  IMAD.U32 R3, RZ, RZ, UR4 ;  /* 0x00000004ff037e24 */ /* 0x008fca000f8e00ff */
[----:B------:R-:W-:-:S04]  /*7d60*/  SHF.L.U32 R3, R3, 0x1f, RZ ;  /* 0x0000001f03037819 */ /* 0x000fc800000006ff */
[----:B------:R3:W4:Y:S03]  /*7d70*/  SYNCS.PHASECHK.TRANS64.TRYWAIT P0, [R2+URZ+0x2d800], R3 ;  /* 0x02d80003020075a7 */ /* 0x000726000800017f */
[----:B----4-:R-:W-:Y:S05]  /*7d80*/  @!P0 NANOSLEEP.SYNCS 0x989680 ;  /* 0x009896800000895d */ /* 0x010fea0003900000 */
[----:B------:R-:W4:Y:S01]  /*7d90*/  @!P0 SYNCS.PHASECHK.TRANS64 P0, [R2+URZ+0x2d800], R3 ;  /* 0x02d80003020085a7 */ /* 0x000f22000800007f */
[----:B------:R-:W-:Y:S04]  /*7da0*/  BSSY B0, `(.L_x_1449) ;  /* 0x0000006000007945 */ /* 0x000fe80003800000 */
[----:B----4-:R-:W-:Y:S05]  /*7db0*/  @P0 BRA `(.L_x_1450) ;  /* 0x0000000000100947 */ /* 0x010fea0003800000 */
.L_x_1451:
[----:B----4-:R4:W0:Y:S02]  /*7dc0*/  SYNCS.PHASECHK.TRANS64.TRYWAIT P0, [R2+URZ+0x2d800], R3 ;  /* 0x02d80003020075a7 */ /* 0x010824000800017f */
[----:B0-----:R-:W-:Y:S05]  /*7dd0*/  @!P0 NANOSLEEP.SYNCS 0x989680 ;  /* 0x009896800000895d */ /* 0x001fea0003900000 */
[----:B------:R-:W0:Y:S02]  /*7de0*/  @!P0 SYNCS.PHASECHK.TRANS64 P0, [R2+URZ+0x2d800], R3 ;  /* 0x02d80003020085a7 */ /* 0x000e24000800007f */
[----:B0-----:R-:W-:Y:S05]  /*7df0*/  @!P0 BRA `(.L_x_1451) ;  /* 0xfffffffc00f08947 */ /* 0x001fea000383ffff */
.L_x_1450:
[----:B------:R-:W-:Y:S05]  /*7e00*/  BSYNC B0 ;  /* 0x0000000000007941 */ /* 0x000fea0003800000 */
.L_x_1449:
[----:B------:R-:W-:Y:S05]  /*7e10*/  BRA `(.L_x_1452) ;  /* 0x0000003c00c47947 */ /* 0x000fea0003800000 */
.L_x_1448:
[----:B------:R-:W-:Y:S01]  /*7e20*/  ULOP3.LUT UP0, URZ, UR40, 0x1bf, URZ, 0xc0, !UPT ;  /* 0x000001bf283f7892 */ /* 0x000fe2000f80c03f */
[----:B-----5:R-:W-:Y:S01]  /*7e30*/  SHF.R.S32.HI R0, RZ, 0x1f, R98 ;  /* 0x0000001fff007819 */ /* 0x020fe20000011462 */
[----:B------:R-:W-:Y:S01]  /*7e40*/  ULDC.64 UR4, c[0x0][0x3f8] ;  /* 0x0000fe0000047ab9 */ /* 0x000fe20000000a00 */
[----:B------:R-:W-:Y:S01]  /*7e50*/  ULDC.64 UR6, c[0x0][0x408] ;  /* 0x0001020000067ab9 */ /* 0x000fe20000000a00 */
[----:B------:R-:W-:Y:S02]  /*7e60*/  IMAD.WIDE.U32 R24, R98, UR4, RZ ;  /* 0x0000000462187c25 */ /* 0x000fe4000f8e00ff */
[----:B------:R-:W-:Y:S02]  /*7e70*/  PLOP3.LUT P0, PT, PT, PT, UP0, 0x80, 0x0 ;  /* 0x000000000000781c */ /* 0x000fe40003f0f008 */
[C---:B---3--:R-:W-:Y:S02]  /*7e80*/  IMAD R3, R0.reuse, UR4, RZ ;  /* 0x0000000400037c24 */ /* 0x048fe4000f8e02ff */
[----:B------:R-:W-:-:S02]  /*7e90*/  IMAD R5, R0, UR6, RZ ;  /* 0x0000000600057c24 */ /* 0x000fc4000f8e02ff */
[C---:B------:R-:W-:Y:S02]  /*7ea0*/  IMAD R3, R98.reuse, UR5, R3 ;  /* 0x0000000562037c24 */ /* 0x040fe4000f8e0203 */
[C---:B------:R-:W-:Y:S02]  /*7eb0*/  IMAD R5, R98.reuse, UR7, R5 ;  /* 0x0000000762057c24 */ /* 0x040fe4000f8e0205 */
[----:B------:R-:W-:-:S04]  /*7ec0*/  IMAD.WIDE.U32 R98, R98, UR6, RZ ;  /* 0x0000000662627c25 */ /* 0x000fc8000f8e00ff */
[----:B------:R-:W-:Y:S02]  /*7ed0*/  IMAD.IADD R27, R3, 0x1, R25 ;  /* 0x00000001031b7824 */ /* 0x000fe400078e0219 */
[----:B------:R-:W-:Y:S01]  /*7ee0*/  IMAD.IADD R29, R5, 0x1, R99 ;  /* 0x00000001051d7824 */ /* 0x000fe200078e0263 */
[----:B------:R-:W-:Y:S06]  /*7ef0*/  @!P0 BRA `(.L_x_1453) ;  /* 0x0000000000408947 */ /* 0x000fec0003800000 */
[----:B------:R-:W-:Y:S01]  /*7f00*/  MOV R0, 0x0 ;  /* 0x0000000000007802 */ /* 0x000fe20000000f00 */
[----:B------:R-:W-:Y:S01]  /*7f10*/  ULDC.64 UR4, c[0x4][0x88] ;  /* 0x0100220000047ab9 */ /* 0x000fe20000000a00 */
[----:B------:R-:W-:Y:S01]  /*7f20*/  ULDC.64 UR6, c[0x4][0x90] ;  /* 0x0100240000067ab9 */ /* 0x000fe20000000a00 */
[----:B------:R-:W-:Y:S01]  /*7f30*/  IMAD.U32 R4, RZ, RZ, UR4 ;  /* 0x00000004ff047e24 */ /* 0x000fe2000f8e00ff */
[----:B0-----:R0:W3:Y:S01]  /*7f40*/  LDC.64 R14, c[0x4][R0] ;  /* 0x01000000000e7b82 */ /* 0x0010e20000000a00 */
[----:B------:R-:W-:Y:S01]  /*7f50*/  IMAD.U32 R5, RZ, RZ, UR5 ;  /* 0x00000005ff057e24 */ /* 0x000fe2000f8e00ff */
[----:B------:R-:W-:Y:S01]  /*7f60*/  ULDC.64 UR4, c[0x4][0x20] ;  /* 0x0100080000047ab9 */ /* 0x000fe20000000a00 */
        /* <DEDUP_REMOVED lines=8> */
[----:B-123--:R-:W-:Y:S05]  /*7ff0*/  CALL.ABS.NOINC R14 ;  /* 0x000000000e007343 */ /* 0x00efea0003c00000 */
.L_x_1453:
[----:B------:R-:W3:Y:S01]  /*8000*/  S2R R20, SR_TID.X ;  /* 0x0000000000147919 */ /* 0x000ee20000002100 */
[----:B------:R-:W-:Y:S01]  /*8010*/  ULDC.U8 UR4, c[0x0][0x410] ;  /* 0x0001040000047ab9 */ /* 0x000fe20000000000 */
[----:B---3--:R-:W-:Y:S02]  /*8020*/  VIADD R21, R20, 0xffffff80 ;  /* 0xffffff8014157836 */ /* 0x008fe40000000000 */
[----:B------:R-:W3:Y:S01]  /*8030*/  LDL R20, [R1+0x60] ;  /* 0x0000600001147983 */ /* 0x000ee20000100800 */
[----:B------:R-:W-:Y:S01]  /*8040*/  ISETP.NE.AND P0, PT, RZ, UR4, PT ;  /* 0x00000004ff007c0c */ /* 0x000fe2000bf05270 */
[----:B------:R-:W-:Y:S01]  /*8050*/  BSSY B0, `(.L_x_1454) ;  /* 0x00003c5000007945 */ /* 0x000fe20003800000 */
[----:B------:R-:W-:-:S04]  /*8060*/  LEA.HI R54, R21, R21, RZ, 0x1 ;  /* 0x0000001515367211 */ /* 0x000fc800078f08ff */
[----:B------:R-:W-:-:S05]  /*8070*/  SHF.R.S32.HI R54, RZ, 0x1, R54 ;  /* 0x00000001ff367819 */ /* 0x000fca0000011436 */
[----:B---3--:R-:W-:Y:S02]  /*8080*/  IMAD.IADD R10, R54, 0x1, R20 ;  /* 0x00000001360a7824 */ /* 0x008fe400078e0214 */
[----:B------:R-:W-:Y:S05]  /*8090*/  @!P0 BRA `(.L_x_1455) ;  /* 0x0000001c00788947 */ /* 0x000fea0003800000 */
[----:B------:R-:W3:Y:S01]  /*80a0*/  LDC R45, c[0x0][0x448] ;  /* 0x00011200ff2d7b82 */ /* 0x000ee20000000800 */
[----:B------:R-:W-:Y:S01]  /*80b0*/  ULDC.64 UR4, c[0x0][0x3f8] ;  /* 0x0000fe0000047ab9 */ /* 0x000fe20000000a00 */
[----:B------:R-:W-:Y:S01]  /*80c0*/  ULDC.64 UR6, c[0x0][0x408] ;  /* 0x0001020000067ab9 */ /* 0x000fe20000000a00 */
[----:B------:R-:W-:Y:S02]  /*80d0*/  IMAD.MOV.U32 R6, RZ, RZ, R24 ;  /* 0x000000ffff067224 */ /* 0x000fe400078e0018 */
[----:B------:R-:W-:Y:S02]  /*80e0*/  IMAD.MOV.U32 R7, RZ, RZ, R27 ;  /* 0x000000ffff077224 */ /* 0x000fe400078e001b */
[----:B------:R-:W-:Y:S02]  /*80f0*/  IMAD.MOV.U32 R8, RZ, RZ, R98 ;  /* 0x000000ffff087224 */ /* 0x000fe400078e0062 */
[----:B------:R-:W-:Y:S01]  /*8100*/  IMAD.MOV.U32 R9, RZ, RZ, R29 ;  /* 0x000000ffff097224 */ /* 0x000fe200078e001d */
[----:B---3--:R-:W-:-:S13]  /*8110*/  ISETP.NE.AND P0, PT, R45, 0x1, PT ;  /* 0x000000012d00780c */ /* 0x008fda0003f05270 */
[----:B------:R-:W3:Y:S08]  /*8120*/  @P0 LDC R3, c[0x0][0x44c] ;  /* 0x00011300ff030b82 */ /* 0x000ef00000000800 */
[----:B------:R-:W4:Y:S01]  /*8130*/  @P0 LDC R5, c[0x0][0x450] ;  /* 0x00011400ff050b82 */ /* 0x000f220000000800 */
[----:B---3--:R-:W-:-:S04]  /*8140*/  @P0 IMAD.HI.U32 R0, R10, R3, RZ ;  /* 0x000000030a000227 */ /* 0x008fc800078e00ff */
[----:B------:R-:W-:Y:S01]  /*8150*/  IMAD.MOV.U32 R3, RZ, RZ, R10 ;  /* 0x000000ffff037224 */ /* 0x000fe200078e000a */
[----:B----4-:R-:W-:-:S04]  /*8160*/  @P0 SHF.R.U32.HI R3, RZ, R5, R0 ;  /* 0x00000005ff030219 */ /* 0x010fc80000011600 */
[----:B------:R-:W-:Y:S01]  /*8170*/  SHF.R.S32.HI R0, RZ, 0x1f, R3 ;  /* 0x0000001fff007819 */ /* 0x000fe20000011403 */
[----:B------:R-:W-:-:S04]  /*8180*/  IMAD.WIDE.U32 R6, R3, UR4, R6 ;  /* 0x0000000403067c25 */ /* 0x000fc8000f8e0006 */
[C---:B------:R-:W-:Y:S02]  /*8190*/  IMAD R4, R0.reuse, UR4, RZ ;  /* 0x0000000400047c24 */ /* 0x040fe4000f8e02ff */
[----:B------:R-:W-:Y:S02]  /*81a0*/  IMAD R0, R0, UR6, RZ ;  /* 0x0000000600007c24 */ /* 0x000fe4000f8e02ff */
[C---:B------:R-:W-:Y:S01]  /*81b0*/  IMAD R13, R3.reuse, UR5, R4 ;  /* 0x00000005030d7c24 */ /* 0x040fe2000f8e0204 */
[----:B------:R-:W-:Y:S01]  /*81c0*/  ULDC.64 UR4, c[0x0][0x3e8] ;  /* 0x0000fa0000047ab9 */ /* 0x000fe20000000a00 */
[----:B------:R-:W-:-:S04]  /*81d0*/  IMAD.WIDE.U32 R8, R3, UR6, R8 ;  /* 0x0000000603087c25 */ /* 0x000fc8000f8e0008 */
[----:B------:R-:W-:Y:S01]  /*81e0*/  IMAD R5, R3, UR7, R0 ;  /* 0x0000000703057c24 */ /* 0x000fe2000f8e0200 */
[----:B------:R-:W-:Y:S01]  /*81f0*/  ULDC.64 UR6, c[0x0][0x400] ;  /* 0x0001000000067ab9 */ /* 0x000fe20000000a00 */
[----:B------:R-:W-:Y:S01]  /*8200*/  IMAD.IADD R13, R7, 0x1, R13 ;  /* 0x00000001070d7824 */ /* 0x000fe200078e020d */
[----:B------:R-:W-:Y:S01]  /*8210*/  LEA R0, P0, R6, UR4, 0x1 ;  /* 0x0000000406007c11 */ /* 0x000fe2000f8008ff */
[----:B------:R-:W-:Y:S01]  /*8220*/  IMAD.IADD R5, R9, 0x1, R5 ;  /* 0x0000000109057824 */ /* 0x000fe200078e0205 */
[----:B------:R-:W-:Y:S01]  /*8230*/  LEA R4, P1, R8, UR6, 0x1 ;  /* 0x0000000608047c11 */ /* 0x000fe2000f8208ff */
[----:B------:R-:W-:Y:S01]  /*8240*/  UMOV UR4, 0xffffffff ;  /* 0xffffffff00047882 */ /* 0x000fe20000000000 */
[----:B------:R-:W-:Y:S02]  /*8250*/  LEA.HI.X R13, R6, UR5, R13, 0x1, P0 ;  /* 0x00000005060d7c11 */ /* 0x000fe400080f0c0d */
[----:B------:R-:W-:Y:S01]  /*8260*/  LEA.HI.X R5, R8, UR7, R5, 0x1, P1 ;  /* 0x0000000708057c11 */ /* 0x000fe200088f0c05 */
[----:B------:R-:W-:Y:S08]  /*8270*/  BRA.DIV UR4, `(.L_x_1456) ;  /* 0x000001ca04707947 */ /* 0x000ff0000b800000 */
[----:B------:R3:W4:Y:S04]  /*8280*/  SHFL.IDX PT, R3, R13, RZ, 0x1e1f ;  /* 0x001e1fff0d037589 */ /* 0x00072800000e0000 */
[----:B------:R-:W1:Y:S04]  /*8290*/  SHFL.IDX PT, R0, R0, RZ, 0x1e1f ;  /* 0x001e1fff00007589 */ /* 0x000e6800000e0000 */
[----:B------:R-:W1:Y:S04]  /*82a0*/  SHFL.IDX PT, R5, R5, RZ, 0x1e1f ;  /* 0x001e1fff05057589 */ /* 0x000e6800000e0000 */
[----:B0-----:R3:W0:Y:S02]  /*82b0*/  SHFL.IDX PT, R14, R4, RZ, 0x1e1f ;  /* 0x001e1fff040e7589 */ /* 0x00162400000e0000 */
.L_x_1738:
[----:B------:R-:W-:Y:S01]  /*82c0*/  IMAD R45, R154, R45, RZ ;  /* 0x0000002d9a2d7224 */ /* 0x000fe200078e02ff */
[----:B------:R-:W-:Y:S01]  /*82d0*/  BSSY B1, `(.L_x_1457) ;  /* 0x000005d000017945 */ /* 0x000fe20003800000 */
[----:B------:R-:W-:Y:S02]  /*82e0*/  CS2R R36, SRZ ;  /* 0x0000000000247805 */ /* 0x000fe4000001ff00 */
[----:B------:R-:W-:Y:S02]  /*82f0*/  CS2R R34, SRZ ;  /* 0x0000000000227805 */ /* 0x000fe4000001ff00 */
[----:B------:R-:W-:Y:S02]  /*8300*/  CS2R R28, SRZ ;  /* 0x00000000001c7805 */ /* 0x000fe4000001ff00 */
[----:B------:R-:W-:Y:S01]  /*8310*/  ISETP.GE.AND P0, PT, R10, R45, PT ;  /* 0x0000002d0a00720c */ /* 0x000fe20003f06270 */
[----:B------:R-:W-:Y:S01]  /*8320*/  IMAD R45, R33, -0xc0, R45 ;  /* 0xffffff40212d7824 */ /* 0x000fe200078e022d */
[----:B------:R-:W-:-:S02]  /*8330*/  CS2R R24, SRZ ;  /* 0x0000000000187805 */ /* 0x000fc4000001ff00 */
[----:B---3--:R-:W-:Y:S02]  /*8340*/  CS2R R12, SRZ ;  /* 0x00000000000c7805 */ /* 0x008fe4000001ff00 */
[----:B------:R-:W-:Y:S02]  /*8350*/  CS2R R8, SRZ ;  /* 0x0000000000087805 */ /* 0x000fe4000001ff00 */
[----:B------:R-:W-:Y:S02]  /*8360*/  CS2R R38, SRZ ;  /* 0x0000000000267805 */ /* 0x000fe4000001ff00 */
[----:B------:R-:W-:Y:S02]  /*8370*/  CS2R R32, SRZ ;  /* 0x0000000000207805 */ /* 0x000fe4000001ff00 */
[----:B------:R-:W-:Y:S02]  /*8380*/  CS2R R30, SRZ ;  /* 0x00000000001e7805 */ /* 0x000fe4000001ff00 */
[----:B------:R-:W-:-:S02]  /*8390*/  CS2R R26, SRZ ;  /* 0x00000000001a7805 */ /* 0x000fc4000001ff00 */
[----:B------:R-:W-:Y:S02]  /*83a0*/  CS2R R20, SRZ ;  /* 0x0000000000147805 */ /* 0x000fe4000001ff00 */
[----:B------:R-:W-:Y:S01]  /*83b0*/  CS2R R10, SRZ ;  /* 0x00000000000a7805 */ /* 0x000fe2000001ff00 */
[----:B------:R-:W-:Y:S06]  /*83c0*/  @P0 BRA `(.L_x_1458) ;  /* 0x0000000400340947 */ /* 0x000fec0003800000 */
[----:B------:R-:W3:Y:S01]  /*83d0*/  LDL R42, [R1+0x8c] ;  /* 0x00008c00012a7983 */ /* 0x000ee20000100800 */
[----:B------:R-:W-:-:S03]  /*83e0*/  ULDC UR4, c[0x0][0x3f4] ;  /* 0x0000fd0000047ab9 */ /* 0x000fc60000000800 */
[----:B--2---:R-:W2:Y:S04]  /*83f0*/  LDL R41, [R1+0x84] ;  /* 0x0000840001297983 */ /* 0x004ea80000100800 */
[----:B-1----:R-:W4:Y:S04]  /*8400*/  LDL R40, [R1+0x88] ;  /* 0x0000880001287983 */ /* 0x002f280000100800 */
[----:B------:R-:W4:Y:S04]  /*8410*/  LDL R15, [R1+0x80] ;  /* 0x00008000010f7983 */ /* 0x000f280000100800 */
[----:B------:R-:W4:Y:S04]  /*8420*/  LDL.64 R56, [R1+0x58] ;  /* 0x0000580001387983 */ /* 0x000f280000100a00 */
        /* <DEDUP_REMOVED lines=9> */
[C---:B---3--:R-:W-:Y:S01]  /*84c0*/  ISETP.GE.AND P3, PT, R42.reuse, UR4, PT ;  /* 0x000000042a007c0c */ /* 0x048fe2000bf66270 */
[----:B------:R-:W-:Y:S01]  /*84d0*/  IMAD.SHL.U32 R9, R42, 0x2, RZ ;  /* 0x000000022a097824 */ /* 0x000fe200078e00ff */
[----:B------:R-:W-:Y:S02]  /*84e0*/  SHF.R.S32.HI R4, RZ, 0x1f, R42 ;  /* 0x0000001fff047819 */ /* 0x000fe4000001142a */
[C---:B--2---:R-:W-:Y:S01]  /*84f0*/  ISETP.GE.AND P2, PT, R41.reuse, UR4, PT ;  /* 0x0000000429007c0c */ /* 0x044fe2000bf46270 */
[C---:B------:R-:W-:Y:S01]  /*8500*/  IMAD.SHL.U32 R49, R41.reuse, 0x2, RZ ;  /* 0x0000000229317824 */ /* 0x040fe200078e00ff */
[----:B------:R-:W-:Y:S02]  /*8510*/  SHF.R.S32.HI R8, RZ, 0x1f, R41 ;  /* 0x0000001fff087819 */ /* 0x000fe40000011429 */
[C---:B----4-:R-:W-:Y:S01]  /*8520*/  ISETP.GE.AND P1, PT, R40.reuse, UR4, PT ;  /* 0x0000000428007c0c */ /* 0x050fe2000bf26270 */
[----:B------:R-:W-:Y:S01]  /*8530*/  IMAD.SHL.U32 R43, R40, 0x2, RZ ;  /* 0x00000002282b7824 */ /* 0x000fe200078e00ff */
[----:B------:R-:W-:-:S02]  /*8540*/  SHF.L.U64.HI R20, R41, 0x1, R8 ;  /* 0x0000000129147819 */ /* 0x000fc40000010208 */
[----:B------:R-:W-:Y:S01]  /*8550*/  SHF.L.U64.HI R4, R42, 0x1, R4 ;  /* 0x000000012a047819 */ /* 0x000fe20000010204 */
[C---:B------:R-:W-:Y:S01]  /*8560*/  IMAD.SHL.U32 R7, R15.reuse, 0x2, RZ ;  /* 0x000000020f077824 */ /* 0x040fe200078e00ff */
[-C--:B0-----:R-:W-:Y:S02]  /*8570*/  @!P3 IADD3 R8, P5, R14, R9.reuse, RZ ;  /* 0x000000090e08b210 */ /* 0x081fe40007fbe0ff */
[----:B------:R-:W-:Y:S02]  /*8580*/  @!P3 IADD3 R10, P4, R0, R9, RZ ;  /* 0x00000009000ab210 */ /* 0x000fe40007f9e0ff */
[----:B------:R-:W-:Y:S02]  /*8590*/  ISETP.GE.AND P0, PT, R15, UR4, PT ;  /* 0x000000040f007c0c */ /* 0x000fe4000bf06270 */
[----:B------:R-:W-:Y:S01]  /*85a0*/  @!P3 IADD3.X R9, R5, R4, RZ, P5, !PT ;  /* 0x000000040509b210 */ /* 0x000fe20002ffe4ff */
[----:B------:R-:W-:Y:S01]  /*85b0*/  @!P3 IMAD.X R11, R3, 0x1, R4, P4 ;  /* 0x00000001030bb824 */ /* 0x000fe200020e0604 */
[----:B------:R-:W-:-:S02]  /*85c0*/  @!P2 IADD3 R48, P5, R14, R49, RZ ;  /* 0x000000310e30a210 */ /* 0x000fc40007fbe0ff */
[----:B------:R-:W-:Y:S01]  /*85d0*/  SHF.R.S32.HI R6, RZ, 0x1f, R40 ;  /* 0x0000001fff067819 */ /* 0x000fe20000011428 */
[----:B------:R-:W5:Y:S01]  /*85e0*/  @!P3 LD.E.64 R34, desc[UR54][R8.64] ;  /* 0x000000360822b980 */ /* 0x000f62000c101b00 */
[----:B------:R-:W-:Y:S01]  /*85f0*/  @!P2 IADD3 R50, P4, R0, R49, RZ ;  /* 0x000000310032a210 */ /* 0x000fe20007f9e0ff */
[----:B------:R-:W-:Y:S01]  /*8600*/  @!P2 IMAD.X R49, R5, 0x1, R20, P5 ;  /* 0x000000010531a824 */ /* 0x000fe200028e0614 */
[----:B------:R-:W-:Y:S01]  /*8610*/  SHF.L.U64.HI R6, R40, 0x1, R6 ;  /* 0x0000000128067819 */ /* 0x000fe20000010206 */
[----:B------:R0:W5:Y:S01]  /*8620*/  @!P3 LD.E.64 R32, desc[UR54][R10.64] ;  /* 0x000000360a20b980 */ /* 0x000162000c101b00 */
[-C--:B------:R-:W-:Y:S01]  /*8630*/  @!P1 IADD3 R42, P5, R14, R43.reuse, RZ ;  /* 0x0000002b0e2a9210 */ /* 0x080fe20007fbe0ff */
[----:B------:R-:W-:Y:S01]  /*8640*/  @!P2 IMAD.X R51, R3, 0x1, R20, P4 ;  /* 0x000000010333a824 */ /* 0x000fe200020e0614 */
[----:B------:R-:W-:Y:S01]  /*8650*/  SHF.R.S32.HI R12, RZ, 0x1f, R15 ;  /* 0x0000001fff0c7819 */ /* 0x000fe2000001140f */
[----:B------:R-:W5:Y:S01]  /*8660*/  @!P2 LD.E.64 R28, desc[UR54][R48.64] ;  /* 0x00000036301ca980 */ /* 0x000f62000c101b00 */
[----:B------:R-:W-:Y:S01]  /*8670*/  @!P1 IADD3 R46, P4, R0, R43, RZ ;  /* 0x0000002b002e9210 */ /* 0x000fe20007f9e0ff */
[----:B------:R-:W-:Y:S01]  /*8680*/  @!P1 IMAD.X R43, R5, 0x1, R6, P5 ;  /* 0x00000001052b9824 */ /* 0x000fe200028e0606 */
[----:B------:R-:W-:Y:S01]  /*8690*/  SHF.L.U64.HI R12, R15, 0x1, R12 ;  /* 0x000000010f0c7819 */ /* 0x000fe2000001020c */
[----:B------:R-:W-:Y:S01]  /*86a0*/  IMAD.SHL.U32 R15, R52, 0x2, RZ ;  /* 0x00000002340f7824 */ /* 0x000fe200078e00ff */
[----:B------:R-:W-:Y:S01]  /*86b0*/  @!P0 IADD3 R40, P5, R0, R7, RZ ;  /* 0x0000000700288210 */ /* 0x000fe20007fbe0ff */
[----:B------:R-:W-:Y:S01]  /*86c0*/  @!P1 IMAD.X R47, R3, 0x1, R6, P4 ;  /* 0x00000001032f9824 */ /* 0x000fe200020e0606 */
[----:B------:R-:W-:-:S02]  /*86d0*/  ISETP.GE.AND P4, PT, R56, UR4, PT ;  /* 0x0000000438007c0c */ /* 0x000fc4000bf86270 */
[----:B0-----:R-:W-:Y:S02]  /*86e0*/  CS2R R10, SRZ ;  /* 0x00000000000a7805 */ /* 0x001fe4000001ff00 */
[----:B------:R-:W-:Y:S01]  /*86f0*/  CS2R R8, SRZ ;  /* 0x0000000000087805 */ /* 0x000fe2000001ff00 */
[--C-:B------:R-:W-:Y:S01]  /*8700*/  @!P0 IMAD.X R41, R3, 0x1, R12.reuse, P5 ;  /* 0x0000000103298824 */ /* 0x100fe200028e060c */
[----:B------:R-:W-:Y:S01]  /*8710*/  @!P0 IADD3 R6, P5, R14, R7, RZ ;  /* 0x000000070e068210 */ /* 0x000fe20007fbe0ff */
[----:B------:R-:W5:Y:S04]  /*8720*/  @!P2 LD.E.64 R30, desc[UR54][R50.64] ;  /* 0x00000036321ea980 */ /* 0x000f68000c101b00 */
[----:B------:R-:W-:Y:S01]  /*8730*/  @!P0 IMAD.X R7, R5, 0x1, R12, P5 ;  /* 0x0000000105078824 */ /* 0x000fe200028e060c */
[----:B------:R-:W-:Y:S01]  /*8740*/  ISETP.GE.AND P5, PT, R52, UR4, PT ;  /* 0x0000000434007c0c */ /* 0x000fe2000bfa6270 */
[----:B------:R-:W5:Y:S01]  /*8750*/  @!P1 LD.E.64 R26, desc[UR54][R46.64] ;  /* 0x000000362e1a9980 */ /* 0x000f62000c101b00 */
[----:B------:R-:W-:-:S02]  /*8760*/  @!P4 IMAD.MOV.U32 R12, RZ, RZ, R0 ;  /* 0x000000ffff0cc224 */ /* 0x000fc400078e0000 */
[----:B------:R-:W-:Y:S01]  /*8770*/  @!P4 IMAD.MOV.U32 R13, RZ, RZ, R3 ;  /* 0x000000ffff0dc224 */ /* 0x000fe200078e0003 */
[----:B------:R-:W5:Y:S01]  /*8780*/  @!P1 LD.E.64 R24, desc[UR54][R42.64] ;  /* 0x000000362a189980 */ /* 0x000f62000c101b00 */
[----:B------:R-:W-:Y:S02]  /*8790*/  @!P4 IMAD.MOV.U32 R4, RZ, RZ, R14 ;  /* 0x000000ffff04c224 */ /* 0x000fe400078e000e */
[----:B------:R-:W-:-:S04]  /*87a0*/  @!P4 IMAD.WIDE R12, R56, 0x2, R12 ;  /* 0x00000002380cc825 */ /* 0x000fc800078e020c */
[----:B------:R-:W-:Y:S01]  /*87b0*/  @!P4 IMAD.WIDE R20, R56, 0x2, R4 ;  /* 0x000000023814c825 */ /* 0x000fe200078e0204 */
[----:B------:R-:W-:Y:S01]  /*87c0*/  SHF.R.S32.HI R4, RZ, 0x1f, R52 ;  /* 0x0000001fff047819 */ /* 0x000fe20000011434 */
[----:B------:R0:W5:Y:S03]  /*87d0*/  @!P4 LD.E.64 R38, desc[UR54][R12.64] ;  /* 0x000000360c26c980 */ /* 0x000166000c101b00 */
[----:B------:R-:W-:Y:S01]  /*87e0*/  SHF.L.U64.HI R4, R52, 0x1, R4 ;  /* 0x0000000134047819 */ /* 0x000fe20000010204 */
[----:B------:R1:W5:Y:S01]  /*87f0*/  @!P4 LD.E.64 R36, desc[UR54][R20.64] ;  /* 0x000000361424c980 */ /* 0x000362000c101b00 */
[----:B------:R-:W-:-:S05]  /*8800*/  @!P5 IADD3 R52, P4, R0, R15, RZ ;  /* 0x0000000f0034d210 */ /* 0x000fca0007f9e0ff */
[--C-:B------:R-:W-:Y:S01]  /*8810*/  @!P5 IMAD.X R53, R3, 0x1, R4.reuse, P4 ;  /* 0x000000010335d824 */ /* 0x100fe200020e0604 */
[----:B------:R-:W-:Y:S02]  /*8820*/  @!P5 IADD3 R14, P4, R14, R15, RZ ;  /* 0x0000000f0e0ed210 */ /* 0x000fe40007f9e0ff */
[----:B0-----:R-:W-:Y:S02]  /*8830*/  CS2R R12, SRZ ;  /* 0x00000000000c7805 */ /* 0x001fe4000001ff00 */
[----:B-1----:R-:W-:Y:S01]  /*8840*/  CS2R R20, SRZ ;  /* 0x0000000000147805 */ /* 0x002fe2000001ff00 */
[----:B------:R3:W5:Y:S01]  /*8850*/  @!P5 LD.E.64 R10, desc[UR54][R52.64] ;  /* 0x00000036340ad980 */ /* 0x000762000c101b00 */
[----:B------:R-:W-:-:S03]  /*8860*/  @!P5 IMAD.X R15, R5, 0x1, R4, P4 ;  /* 0x00000001050fd824 */ /* 0x000fc600020e0604 */
[----:B------:R3:W5:Y:S04]  /*8870*/  @!P0 LD.E.64 R12, desc[UR54][R6.64] ;  /* 0x00000036060c8980 */ /* 0x000768000c101b00 */
[----:B------:R3:W5:Y:S04]  /*8880*/  @!P0 LD.E.64 R20, desc[UR54][R40.64] ;  /* 0x0000003628148980 */ /* 0x000768000c101b00 */
[----:B------:R3:W5:Y:S02]  /*8890*/  @!P5 LD.E.64 R8, desc[UR54][R14.64] ;  /* 0x000000360e08d980 */ /* 0x000764000c101b00 */
.L_x_1458:
[----:B------:R-:W-:Y:S05]  /*88a0*/  BSYNC B1 ;  /* 0x0000000000017941 */ /* 0x000fea0003800000 */
.L_x_1457:
[----:B------:R-:W-:Y:S01]  /*88b0*/  ULEA.HI UR4, UR37, UR37, URZ, 0x1 ;  /* 0x0000002525047291 */ /* 0x000fe2000f8f083f */
[----:B----45:R-:W-:Y:S01]  /*88c0*/  IMAD.MOV.U32 R3, RZ, RZ, R37 ;  /* 0x000000ffff037224 */ /* 0x030fe200078e0025 */
[----:B------:R-:W-:Y:S01]  /*88d0*/  VIMNMX R45, R45, 0xc0, PT ;  /* 0x000000c02d2d7848 */ /* 0x000fe20003fe0100 */
[----:B-1----:R-:W-:Y:S01]  /*88e0*/  IMAD.MOV.U32 R0, RZ, RZ, R36 ;  /* 0x000000ffff007224 */ /* 0x002fe200078e0024 */
[----:B------:R-:W-:Y:S01]  /*88f0*/  ULOP3.LUT UR4, UR4, 0xfffffffe, URZ, 0xc0, !UPT ;  /* 0xfffffffe04047892 */ /* 0x000fe2000f8ec03f */
[----:B------:R-:W-:Y:S01]  /*8900*/  IMAD.MOV.U32 R4, RZ, RZ, R34 ;  /* 0x000000ffff047224 */ /* 0x000fe200078e0022 */
[----:B------:R-:W-:Y:S01]  /*8910*/  PRMT R47, R47, 0x5410, R3 ;  /* 0x000054102f2f7816 */ /* 0x000fe20000000003 */
[----:B------:R-:W-:Y:S01]  /*8920*/  IMAD.MOV.U32 R5, RZ, RZ, R29 ;  /* 0x000000ffff057224 */ /* 0x000fe200078e001d */
[----:B------:R-:W-:Y:S01]  /*8930*/  UIADD3 UR4, UR37, -UR4, URZ ;  /* 0x8000000425047290 */ /* 0x000fe2000fffe03f */
[----:B------:R-:W-:Y:S01]  /*8940*/  PRMT R50, R0, 0x7610, R50 ;  /* 0x0000761000327816 */ /* 0x000fe20000000032 */
[----:B------:R-:W-:Y:S01]  /*8950*/  IMAD.MOV.U32 R0, RZ, RZ, R35 ;  /* 0x000000ffff007224 */ /* 0x000fe200078e0023 */
[----:B------:R-:W-:Y:S01]  /*8960*/  PRMT R58, R4, 0x7610, R58 ;  /* 0x00007610043a7816 */ /* 0x000fe2000000003a */
[----:B------:R-:W-:Y:S01]  /*8970*/  IMAD.MOV.U32 R4, RZ, RZ, R28 ;  /* 0x000000ffff047224 */ /* 0x000fe200078e001c */
[----:B------:R-:W-:Y:S01]  /*8980*/  ISETP.GE.AND P1, PT, R54, R45, PT ;  /* 0x0000002d3600720c */ /* 0x000fe20003f26270 */
[----:B---3--:R-:W-:Y:S01]  /*8990*/  IMAD.MOV.U32 R6, RZ, RZ, R13 ;  /* 0x000000ffff067224 */ /* 0x008fe200078e000d */
[----:B------:R-:W-:Y:S01]  /*89a0*/  MOV R3, UR4 ;  /* 0x0000000400037c02 */ /* 0x000fe20008000f00 */
[----:B------:R-:W-:Y:S01]  /*89b0*/  BSSY B1, `(.L_x_1459) ;  /* 0x0000022000017945 */ /* 0x000fe20003800000 */
[----:B------:R-:W-:Y:S01]  /*89c0*/  PRMT R47, R0, 0x7610, R47 ;  /* 0x00007610002f7816 */ /* 0x000fe2000000002f */
[----:B------:R-:W-:Y:S01]  /*89d0*/  IMAD.MOV.U32 R0, RZ, RZ, R24 ;  /* 0x000000ffff007224 */ /* 0x000fe200078e0018 */
[----:B------:R-:W-:-:S02]  /*89e0*/  SHF.L.U32 R3, R3, 0x1f, RZ ;  /* 0x0000001f03037819 */ /* 0x000fc400000006ff */
[----:B------:R-:W-:Y:S01]  /*89f0*/  PRMT R46, R4, 0x7610, R46 ;  /* 0x00007610042e7816 */ /* 0x000fe2000000002e */
[----:B------:R-:W-:Y:S01]  /*8a00*/  IMAD.MOV.U32 R4, RZ, RZ, R25 ;  /* 0x000000ffff047224 */ /* 0x000fe200078e0019 */
[----:B------:R-:W1:Y:S01]  /*8a10*/  SYNCS.PHASECHK.TRANS64.TRYWAIT P0, [R2+URZ+0x2d800], R3 ;  /* 0x02d80003020075a7 */ /* 0x000e62000800017f */
[----:B------:R-:W-:Y:S01]  /*8a20*/  PRMT R45, R45, 0x5410, R5 ;  /* 0x000054102d2d7816 */ /* 0x000fe20000000005 */
[----:B------:R-:W-:Y:S02]  /*8a30*/  IMAD.MOV.U32 R5, RZ, RZ, R12 ;  /* 0x000000ffff057224 */ /* 0x000fe400078e000c */
[----:B------:R-:W-:Y:S01]  /*8a40*/  PRMT R42, R0, 0x5410, R4 ;  /* 0x00005410002a7816 */ /* 0x000fe20000000004 */
[----:B------:R-:W-:Y:S02]  /*8a50*/  IMAD.MOV.U32 R0, RZ, RZ, R8 ;  /* 0x000000ffff007224 */ /* 0x000fe400078e0008 */
[----:B------:R-:W-:Y:S01]  /*8a60*/  PRMT R40, R5, 0x5410, R6 ;  /* 0x0000541005287816 */ /* 0x000fe20000000006 */
[----:B------:R-:W-:-:S02]  /*8a70*/  IMAD.MOV.U32 R4, RZ, RZ, R9 ;  /* 0x000000ffff047224 */ /* 0x000fc400078e0009 */
[----:B------:R-:W-:Y:S02]  /*8a80*/  IMAD.MOV.U32 R5, RZ, RZ, R38 ;  /* 0x000000ffff057224 */ /* 0x000fe400078e0026 */
[----:B------:R-:W-:Y:S01]  /*8a90*/  IMAD.MOV.U32 R6, RZ, RZ, R39 ;  /* 0x000000ffff067224 */ /* 0x000fe200078e0027 */
[----:B0-----:R-:W-:Y:S01]  /*8aa0*/  PRMT R14, R0, 0x5410, R4 ;  /* 0x00005410000e7816 */ /* 0x001fe20000000004 */
[----:B------:R-:W-:Y:S01]  /*8ab0*/  IMAD.MOV.U32 R0, RZ, RZ, R32 ;  /* 0x000000ffff007224 */ /* 0x000fe200078e0020 */
[----:B------:R-:W-:Y:S01]  /*8ac0*/  PRMT R48, R5, 0x7610, R48 ;  /* 0x0000761005307816 */ /* 0x000fe20000000030 */
        /* <DEDUP_REMOVED lines=13> */
[----:B--2---:R-:W-:Y:S01]  /*8ba0*/  PRMT R41, R5, 0x5410, R6 ;  /* 0x0000541005297816 */ /* 0x004fe20000000006 */
[----:B------:R-:W-:Y:S01]  /*8bb0*/  IMAD.MOV.U32 R4, RZ, RZ, R11 ;  /* 0x000000ffff047224 */ /* 0x000fe200078e000b */
[----:B-1----:R-:W-:Y:S06]  /*8bc0*/  @!P0 BRA `(.L_x_1460) ;  /* 0x000001c000888947 */ /* 0x002fec0003800000 */
.L_x_1739:
[----:B------:R-:W-:Y:S05]  /*8bd0*/  BSYNC B1 ;  /* 0x0000000000017941 */ /* 0x000fea0003800000 */
.L_x_1459:
[----:B------:R-:W-:Y:S01]  /*8be0*/  PRMT R15, R0, 0x5410, R4 ;  /* 0x00005410000f7816 */ /* 0x000fe20000000004 */
[----:B------:R-:W-:Y:S06]  /*8bf0*/  @P1 BRA `(.L_x_1461) ;  /* 0x0000003000281947 */ /* 0x000fec0003800000 */
[----:B------:R-:W2:Y:S01]  /*8c00*/  LDL.64 R54, [R1+0x58] ;  /* 0x0000580001367983 */ /* 0x000ea20000100a00 */
[----:B------:R-:W2:Y:S03]  /*8c10*/  LDC R4, c[0x0][0x3f4] ;  /* 0x0000fd00ff047b82 */ /* 0x000ea60000000800 */
[----:B------:R-:W0:Y:S04]  /*8c20*/  LDL R53, [R1+0xa0] ;  /* 0x0000a00001357983 */ /* 0x000e280000100800 */
[----:B------:R-:W3:Y:S04]  /*8c30*/  LDL R52, [R1+0x8c] ;  /* 0x00008c0001347983 */ /* 0x000ee80000100800 */
[----:B------:R-:W4:Y:S04]  /*8c40*/  LDL R51, [R1+0x84] ;  /* 0x0000840001337983 */ /* 0x000f280000100800 */
[----:B------:R-:W5:Y:S04]  /*8c50*/  LDL R49, [R1+0x88] ;  /* 0x0000880001317983 */ /* 0x000f680000100800 */
[----:B------:R-:W5:Y:S04]  /*8c60*/  LDL R7, [R1+0x80] ;  /* 0x0000800001077983 */ /* 0x000f680000100800 */
[----:B------:R-:W5:Y:S01]  /*8c70*/  LDL R6, [R1+0x94] ;  /* 0x0000940001067983 */ /* 0x000f620000100800 */
[----:B------:R-:W1:Y:S01]  /*8c80*/  S2R R5, SR_TID.X ;  /* 0x0000000000057919 */ /* 0x000e620000002100 */
[----:B------:R-:W-:Y:S01]  /*8c90*/  BSSY B1, `(.L_x_1462) ;  /* 0x000003d000017945 */ /* 0x000fe20003800000 */
[----:B-1----:R-:W-:-:S05]  /*8ca0*/  VIADD R5, R5, 0xffffff80 ;  /* 0xffffff8005057836 */ /* 0x002fca0000000000 */
[----:B------:R-:W-:-:S04]  /*8cb0*/  SHF.R.S32.HI R0, RZ, 0x1f, R5 ;  /* 0x0000001fff007819 */ /* 0x000fc80000011405 */
[----:B------:R-:W-:-:S04]  /*8cc0*/  LEA.HI R0, R0, R5, RZ, 0x2 ;  /* 0x0000000500007211 */ /* 0x000fc800078f10ff */
[--C-:B------:R-:W-:Y:S02]  /*8cd0*/  SHF.R.S32.HI R5, RZ, 0x2, R0.reuse ;  /* 0x00000002ff057819 */ /* 0x100fe40000011400 */
[----:B------:R-:W-:-:S04]  /*8ce0*/  SHF.R.S32.HI R0, RZ, 0x1f, R0 ;  /* 0x0000001fff007819 */ /* 0x000fc80000011400 */
[----:B------:R-:W-:-:S04]  /*8cf0*/  LEA.HI R0, R0, R5, RZ, 0x2 ;  /* 0x0000000500007211 */ /* 0x000fc800078f10ff */
[----:B------:R-:W-:-:S05]  /*8d00*/  LOP3.LUT R0, R0, 0xfffffffc, RZ, 0xc0, !PT ;  /* 0xfffffffc00007812 */ /* 0x000fca00078ec0ff */
[----:B------:R-:W-:-:S05]  /*8d10*/  IMAD.IADD R5, R5, 0x1, -R0 ;  /* 0x0000000105057824 */ /* 0x000fca00078e0a00 */
[----:B------:R-:W-:Y:S02]  /*8d20*/  LOP3.LUT P0, RZ, R5, 0x2, RZ, 0xc0, !PT ;  /* 0x0000000205ff7812 */ /* 0x000fe4000780c0ff */
[----:B--2---:R-:W-:Y:S01]  /*8d30*/  ISETP.GE.AND P6, PT, R54, R4, PT ;  /* 0x000000043600720c */ /* 0x004fe20003fc6270 */
[----:B0-----:R-:W-:-:S04]  /*8d40*/  IMAD R3, R53, 0x2, R2 ;  /* 0x0000000235037824 */ /* 0x001fc800078e0202 */
[----:B------:R-:W-:Y:S01]  /*8d50*/  VIADD R0, R3, 0x20 ;  /* 0x0000002003007836 */ /* 0x000fe20000000000 */
[-C--:B---3--:R-:W-:Y:S02]  /*8d60*/  ISETP.GE.AND P1, PT, R52, R4.reuse, PT ;  /* 0x000000043400720c */ /* 0x088fe40003f26270 */
[-C--:B----4-:R-:W-:Y:S02]  /*8d70*/  ISETP.GE.AND P2, PT, R51, R4.reuse, PT ;  /* 0x000000043300720c */ /* 0x090fe40003f46270 */
[-C--:B-----5:R-:W-:Y:S02]  /*8d80*/  ISETP.GE.AND P3, PT, R49, R4.reuse, PT ;  /* 0x000000043100720c */ /* 0x0a0fe40003f66270 */
[-C--:B------:R-:W-:Y:S02]  /*8d90*/  ISETP.GE.AND P4, PT, R7, R4.reuse, PT ;  /* 0x000000040700720c */ /* 0x080fe40003f86270 */
[----:B------:R-:W-:Y:S01]  /*8da0*/  ISETP.GE.AND P5, PT, R6, R4, PT ;  /* 0x000000040600720c */ /* 0x000fe20003fa6270 */
        /* <DEDUP_REMOVED lines=43> */
.L_x_1463:
[----:B------:R-:W-:Y:S05]  /*9060*/  BSYNC B1 ;  /* 0x0000000000017941 */ /* 0x000fea0003800000 */
.L_x_1462:
[----:B------:R-:W-:Y:S01]  /*9070*/  BSSY B1, `(.L_x_1464) ;  /* 0x000002d000017945 */ /* 0x000fe20003800000 */
[----:B------:R-:W-:-:S03]  /*9080*/  @P0 VIADD R0, R3, 0xffffffe0 ;  /* 0xffffffe003000836 */ /* 0x000fc60000000000 */
[----:B------:R-:W-:Y:S05]  /*9090*/  @P1 BRA `(.L_x_1465) ;  /* 0x0000000000a81947 */ /* 0x000fea0003800000 */
[----:B0-----:R-:W0:Y:S01]  /*90a0*/  LDS.128 R4, [R0+0xc400] ;  /* 0x00c4000000047984 */ /* 0x001e220000000c00 */
[----:B------:R-:W-:Y:S01]  /*90b0*/  SHF.R.U32.HI R37, RZ, 0x10, R33 ;  /* 0x00000010ff257819 */ /* 0x000fe20000011621 */
[----:B------:R-:W-:Y:S01]  /*90c0*/  HADD2.F32 R36, -RZ, R59.H0_H0 ;  /* 0x2000003bff247230 */ /* 0x000fe20000004100 */
[--C-:B------:R-:W-:Y:S01]  /*90d0*/  SHF.R.U32.HI R39, RZ, 0x10, R35.reuse ;  /* 0x00000010ff277819 */ /* 0x100fe20000011623 */
        /* <DEDUP_REMOVED lines=38> */
.L_x_1465:
[----:B------:R-:W-:Y:S05]  /*9340*/  BSYNC B1 ;  /* 0x0000000000017941 */ /* 0x000fea0003800000 */
.L_x_1464:
        /* <DEDUP_REMOVED lines=44> */
.L_x_1467:
[----:B------:R-:W-:Y:S05]  /*9610*/  BSYNC B1 ;  /* 0x0000000000017941 */ /* 0x000fea0003800000 */
.L_x_1466:
        /* <DEDUP_REMOVED lines=44> */
.L_x_1469:
[----:B------:R-:W-:Y:S05]  /*98e0*/  BSYNC B1 ;  /* 0x0000000000017941 */ /* 0x000fea0003800000 */
.L_x_1468:
        /* <DEDUP_REMOVED lines=44> */
.L_x_1471:
[----:B------:R-:W-:Y:S05]  /*9bb0*/  BSYNC B1 ;  /* 0x0000000000017941 */ /* 0x000fea0003800000 */
.L_x_1470:
        /* <DEDUP_REMOVED lines=44> */
.L_x_1455:
[----:B------:R-:W3:Y:S01]  /*9e80*/  LDC R9, c[0x0][0x448] ;  /* 0x00011200ff097b82 */ /* 0x000ee20000000800 */
[----:B------:R-:W-:Y:S01]  /*9e90*/  ULDC.64 UR4, c[0x0][0x3f8] ;  /* 0x0000fe0000047ab9 */ /* 0x000fe20000000a00 */
[----:B------:R-:W-:Y:S01]  /*9ea0*/  ULDC.64 UR6, c[0x0][0x408] ;  /* 0x0001020000067ab9 */ /* 0x000fe20000000a00 */
        /* <DEDUP_REMOVED lines=8> */
[----:B----4-:R-:W-:Y:S01]  /*9f30*/  @P0 SHF.R.U32.HI R3, RZ, R5, R0 ;  /* 0x00000005ff030219 */ /* 0x010fe20000011600 */
[----:B------:R-:W-:-:S03]  /*9f40*/  IMAD.MOV.U32 R5, RZ, RZ, R27 ;  /* 0x000000ffff057224 */ /* 0x000fc600078e001b */
[----:B------:R-:W-:Y:S01]  /*9f50*/  SHF.R.S32.HI R0, RZ, 0x1f, R3 ;  /* 0x0000001fff007819 */ /* 0x000fe20000011403 */
[----:B------:R-:W-:-:S04]  /*9f60*/  IMAD.WIDE.U32 R4, R3, UR4, R4 ;  /* 0x0000000403047c25 */ /* 0x000fc8000f8e0004 */
[C---:B------:R-:W-:Y:S02]  /*9f70*/  IMAD R8, R0.reuse, UR4, RZ ;  /* 0x0000000400087c24 */ /* 0x040fe4000f8e02ff */
[----:B------:R-:W-:Y:S02]  /*9f80*/  IMAD R0, R0, UR6, RZ ;  /* 0x0000000600007c24 */ /* 0x000fe4000f8e02ff */
[C---:B------:R-:W-:Y:S01]  /*9f90*/  IMAD R13, R3.reuse, UR5, R8 ;  /* 0x00000005030d7c24 */ /* 0x040fe2000f8e0208 */
[----:B------:R-:W-:Y:S01]  /*9fa0*/  ULDC.64 UR4, c[0x0][0x3e8] ;  /* 0x0000fa0000047ab9 */ /* 0x000fe20000000a00 */
[----:B------:R-:W-:-:S03]  /*9fb0*/  IMAD.WIDE.U32 R6, R3, UR6, R6 ;  /* 0x0000000603067c25 */ /* 0x000fc6000f8e0006 */
[----:B------:R-:W-:Y:S01]  /*9fc0*/  IADD3 R13, R5, R13, RZ ;  /* 0x0000000d050d7210 */ /* 0x000fe20007ffe0ff */
[----:B------:R-:W-:Y:S01]  /*9fd0*/  IMAD R21, R3, UR7, R0 ;  /* 0x0000000703157c24 */ /* 0x000fe2000f8e0200 */
[----:B------:R-:W-:Y:S01]  /*9fe0*/  ULDC.64 UR6, c[0x0][0x400] ;  /* 0x0001000000067ab9 */ /* 0x000fe20000000a00 */
[----:B------:R-:W-:Y:S01]  /*9ff0*/  LEA R0, P0, R4, UR4, 0x1 ;  /* 0x0000000404007c11 */ /* 0x000fe2000f8008ff */
[----:B------:R-:W-:Y:S01]  /*a000*/  UMOV UR4, 0xffffffff ;  /* 0xffffffff00047882 */ /* 0x000fe20000000000 */
[----:B------:R-:W-:Y:S01]  /*a010*/  IMAD.IADD R21, R7, 0x1, R21 ;  /* 0x0000000107157824 */ /* 0x000fe200078e0215 */
[----:B------:R-:W-:Y:S02]  /*a020*/  LEA R20, P1, R6, UR6, 0x1 ;  /* 0x0000000606147c11 */ /* 0x000fe4000f8208ff */
[----:B------:R-:W-:Y:S02]  /*a030*/  LEA.HI.X R13, R4, UR5, R13, 0x1, P0 ;  /* 0x00000005040d7c11 */ /* 0x000fe400080f0c0d */
[----:B------:R-:W-:Y:S01]  /*a040*/  LEA.HI.X R21, R6, UR7, R21, 0x1, P1 ;  /* 0x0000000706157c11 */ /* 0x000fe200088f0c15 */
[----:B------:R-:W-:Y:S08]  /*a050*/  BRA.DIV UR4, `(.L_x_1472) ;  /* 0x000001ae04787947 */ /* 0x000ff0000b800000 */
[----:B------:R3:W4:Y:S04]  /*a060*/  SHFL.IDX PT, R3, R13, RZ, 0x1e1f ;  /* 0x001e1fff0d037589 */ /* 0x00072800000e0000 */
[----:B------:R-:W0:Y:S04]  /*a070*/  SHFL.IDX PT, R0, R0, RZ, 0x1e1f ;  /* 0x001e1fff00007589 */ /* 0x000e2800000e0000 */
[----:B------:R-:W0:Y:S04]  /*a080*/  SHFL.IDX PT, R21, R21, RZ, 0x1e1f ;  /* 0x001e1fff15157589 */ /* 0x000e2800000e0000 */
[----:B---3--:R-:W0:Y:S02]  /*a090*/  SHFL.IDX PT, R20, R20, RZ, 0x1e1f ;  /* 0x001e1fff14147589 */ /* 0x008e2400000e0000 */
.L_x_1745:
[----:B------:R-:W-:Y:S01]  /*a0a0*/  IMAD R9, R154, R9, RZ ;  /* 0x000000099a097224 */ /* 0x000fe200078e02ff */
[----:B------:R-:W-:Y:S01]  /*a0b0*/  BSSY B1, `(.L_x_1473) ;  /* 0x0000038000017945 */ /* 0x000fe20003800000 */
[----:B------:R-:W-:Y:S02]  /*a0c0*/  CS2R R4, SRZ ;  /* 0x0000000000047805 */ /* 0x000fe4000001ff00 */
[----:B------:R-:W-:Y:S01]  /*a0d0*/  CS2R R6, SRZ ;  /* 0x0000000000067805 */ /* 0x000fe2000001ff00 */
[----:B------:R-:W-:Y:S01]  /*a0e0*/  IMAD R45, R33, -0xc0, R9 ;  /* 0xffffff40212d7824 */ /* 0x000fe200078e0209 */
[----:B------:R-:W-:Y:S02]  /*a0f0*/  ISETP.GE.AND P0, PT, R10, R9, PT ;  /* 0x000000090a00720c */ /* 0x000fe40003f06270 */
[----:B------:R-:W-:Y:S02]  /*a100*/  CS2R R8, SRZ ;  /* 0x0000000000087805 */ /* 0x000fe4000001ff00 */
[----:B------:R-:W-:-:S02]  /*a110*/  CS2R R10, SRZ ;  /* 0x00000000000a7805 */ /* 0x000fc4000001ff00 */
[----:B------:R-:W-:Y:S02]  /*a120*/  CS2R R12, SRZ ;  /* 0x00000000000c7805 */ /* 0x000fe4000001ff00 */
[----:B0-----:R-:W-:Y:S02]  /*a130*/  CS2R R14, SRZ ;  /* 0x00000000000e7805 */ /* 0x001fe4000001ff00 */
        /* <DEDUP_REMOVED lines=9> */
[----:B------:R-:W2:Y:S01]  /*a1d0*/  LDL R37, [R1+0x64] ;  /* 0x0000640001257983 */ /* 0x000ea20000100800 */
[C---:B------:R-:W-:Y:S01]  /*a1e0*/  VIADD R5, R16.reuse, 0x20 ;  /* 0x0000002010057836 */ /* 0x040fe20000000000 */
[C---:B------:R-:W-:Y:S01]  /*a1f0*/  ISETP.GE.AND P2, PT, R16.reuse, UR4, PT ;  /* 0x0000000410007c0c */ /* 0x040fe2000bf46270 */
[----:B------:R-:W-:-:S03]  /*a200*/  VIADD R4, R16, 0x10 ;  /* 0x0000001010047836 */ /* 0x000fc60000000000 */
[----:B------:R-:W-:Y:S02]  /*a210*/  ISETP.GE.AND P4, PT, R5, UR4, PT ;  /* 0x0000000405007c0c */ /* 0x000fe4000bf86270 */
[----:B------:R-:W-:Y:S01]  /*a220*/  ISETP.GE.AND P3, PT, R4, UR4, PT ;  /* 0x0000000404007c0c */ /* 0x000fe2000bf66270 */
[----:B------:R-:W-:-:S06]  /*a230*/  IMAD.MOV.U32 R4, RZ, RZ, R0 ;  /* 0x000000ffff047224 */ /* 0x000fcc00078e0000 */
[----:B------:R-:W-:Y:S02]  /*a240*/  @!P2 IMAD.SHL.U32 R39, R16, 0x2, RZ ;  /* 0x000000021027a824 */ /* 0x000fe400078e00ff */
[----:B----4-:R-:W-:-:S03]  /*a250*/  IMAD.MOV.U32 R5, RZ, RZ, R3 ;  /* 0x000000ffff057224 */ /* 0x010fc600078e0003 */
[----:B------:R-:W-:Y:S02]  /*a260*/  @!P2 IADD3 R38, P1, R20, R39, RZ ;  /* 0x000000271426a210 */ /* 0x000fe40007f3e0ff */
        /* <DEDUP_REMOVED lines=11> */
[----:B---3--:R-:W-:Y:S01]  /*a320*/  @!P4 IMAD.SHL.U32 R49, R36, 0x8, RZ ;  /* 0x000000082431c824 */ /* 0x008fe200078e00ff */
[----:B------:R-:W-:-:S02]  /*a330*/  @!P2 IADD3 R36, P0, R0, R39, RZ ;  /* 0x000000270024a210 */ /* 0x000fc40007f1e0ff */
[----:B------:R-:W-:Y:S01]  /*a340*/  @!P2 SHF.L.U64.HI R0, R16, 0x1, R17 ;  /* 0x000000011000a819 */ /* 0x000fe20000010211 */
[----:B--2---:R-:W-:Y:S02]  /*a350*/  @!P3 IMAD.SHL.U32 R43, R37, 0x8, RZ ;  /* 0x00000008252bb824 */ /* 0x004fe400078e00ff */
[----:B------:R-:W-:-:S04]  /*a360*/  @!P4 IMAD.WIDE R46, R49, 0x2, R4 ;  /* 0x00000002312ec825 */ /* 0x000fc800078e0204 */
[C---:B-1----:R-:W-:Y:S01]  /*a370*/  @!P3 IMAD.WIDE R40, R43.reuse, 0x2, R4 ;  /* 0x000000022b28b825 */ /* 0x042fe200078e0204 */
[----:B------:R-:W-:Y:S01]  /*a380*/  CS2R R4, SRZ ;  /* 0x0000000000047805 */ /* 0x000fe2000001ff00 */
[----:B------:R0:W5:Y:S02]  /*a390*/  @!P4 LD.E.128 R32, desc[UR54][R46.64] ;  /* 0x000000362e20c980 */ /* 0x000164000c101d00 */
[--C-:B------:R-:W-:Y:S02]  /*a3a0*/  @!P3 IMAD.WIDE R42, R43, 0x2, R20.reuse ;  /* 0x000000022b2ab825 */ /* 0x100fe400078e0214 */
[----:B------:R0:W5:Y:S02]  /*a3b0*/  @!P3 LD.E.128 R28, desc[UR54][R40.64] ;  /* 0x00000036281cb980 */ /* 0x000164000c101d00 */
[----:B------:R-:W-:Y:S02]  /*a3c0*/  @!P4 IMAD.WIDE R48, R49, 0x2, R20 ;  /* 0x000000023130c825 */ /* 0x000fe400078e0214 */
[----:B------:R0:W5:Y:S02]  /*a3d0*/  @!P3 LD.E.128 R8, desc[UR54][R42.64] ;  /* 0x000000362a08b980 */ /* 0x000164000c101d00 */
[----:B------:R-:W-:-:S02]  /*a3e0*/  @!P2 IMAD.X R37, R3, 0x1, R0, P0 ;  /* 0x000000010325a824 */ /* 0x000fc400000e0600 */
[----:B------:R-:W-:Y:S01]  /*a3f0*/  @!P2 IMAD.X R39, R21, 0x1, R0, P1 ;  /* 0x000000011527a824 */ /* 0x000fe200008e0600 */
[----:B------:R0:W5:Y:S04]  /*a400*/  @!P4 LD.E.128 R12, desc[UR54][R48.64] ;  /* 0x00000036300cc980 */ /* 0x000168000c101d00 */
[----:B------:R0:W5:Y:S04]  /*a410*/  @!P2 LD.E.128 R24, desc[UR54][R36.64] ;  /* 0x000000362418a980 */ /* 0x000168000c101d00 */
[----:B------:R0:W5:Y:S02]  /*a420*/  @!P2 LD.E.128 R4, desc[UR54][R38.64] ;  /* 0x000000362604a980 */ /* 0x000164000c101d00 */
.L_x_1474:
[----:B------:R-:W-:Y:S05]  /*a430*/  BSYNC B1 ;  /* 0x0000000000017941 */ /* 0x000fea0003800000 */
.L_x_1473:
[----:B------:R-:W4:Y:S01]  /*a440*/  S2R R0, SR_TID.X ;  /* 0x0000000000007919 */ /* 0x000f220000002100 */
[----:B------:R-:W-:Y:S01]  /*a450*/  ULEA.HI UR4, UR37, UR37, URZ, 0x1 ;  /* 0x0000002525047291 */ /* 0x000fe2000f8f083f */
[----:B-----5:R-:W-:Y:S01]  /*a460*/  IMAD.MOV.U32 R20, RZ, RZ, R6 ;  /* 0x000000ffff147224 */ /* 0x020fe200078e0006 */
[----:B------:R-:W-:Y:S01]  /*a470*/  VIMNMX R45, R45, 0xc0, PT ;  /* 0x000000c02d2d7848 */ /* 0x000fe20003fe0100 */
[----:B0-----:R-:W-:Y:S01]  /*a480*/  IMAD.MOV.U32 R36, RZ, RZ, R13 ;  /* 0x000000ffff247224 */ /* 0x001fe200078e000d */
[----:B------:R-:W-:Y:S01]  /*a490*/  ULOP3.LUT UR4, UR4, 0xfffffffe, URZ, 0xc0, !UPT ;  /* 0xfffffffe04047892 */ /* 0x000fe2000f8ec03f */
[----:B------:R-:W-:Y:S01]  /*a4a0*/  IMAD.MOV.U32 R37, RZ, RZ, R25 ;  /* 0x000000ffff257224 */ /* 0x000fe200078e0019 */
[----:B------:R-:W-:Y:S01]  /*a4b0*/  PRMT R68, R20, 0x7610, R68 ;  /* 0x0000761014447816 */ /* 0x000fe20000000044 */
[----:B------:R-:W-:Y:S01]  /*a4c0*/  IMAD.MOV.U32 R20, RZ, RZ, R8 ;  /* 0x000000ffff147224 */ /* 0x000fe200078e0008 */
[----:B------:R-:W-:Y:S01]  /*a4d0*/  UIADD3 UR4, UR37, -UR4, URZ ;  /* 0x8000000425047290 */ /* 0x000fe2000fffe03f */
[----:B------:R-:W-:Y:S01]  /*a4e0*/  BSSY B1, `(.L_x_1475) ;  /* 0x000002a000017945 */ /* 0x000fe20003800000 */
[----:B------:R-:W-:Y:S01]  /*a4f0*/  PRMT R57, R37, 0x7610, R57 ;  /* 0x0000761025397816 */ /* 0x000fe20000000039 */
[----:B------:R-:W-:-:S02]  /*a500*/  IMAD.MOV.U32 R37, RZ, RZ, R29 ;  /* 0x000000ffff257224 */ /* 0x000fc400078e001d */
[----:B----4-:R-:W-:Y:S02]  /*a510*/  VIADD R3, R0, 0xffffff80 ;  /* 0xffffff8000037836 */ /* 0x010fe40000000000 */
[----:B------:R-:W-:-:S03]  /*a520*/  IMAD.MOV.U32 R0, RZ, RZ, R4 ;  /* 0x000000ffff007224 */ /* 0x000fc600078e0004 */
[----:B------:R-:W-:Y:S01]  /*a530*/  LEA.HI R21, R3, R3, RZ, 0x1 ;  /* 0x0000000303157211 */ /* 0x000fe200078f08ff */
[----:B------:R-:W-:Y:S01]  /*a540*/  IMAD.MOV.U32 R3, RZ, RZ, R5 ;  /* 0x000000ffff037224 */ /* 0x000fe200078e0005 */
[----:B------:R-:W-:Y:S02]  /*a550*/  PRMT R60, R0, 0x7610, R60 ;  /* 0x00007610003c7816 */ /* 0x000fe4000000003c */
[----:B------:R-:W-:Y:S02]  /*a560*/  SHF.R.S32.HI R21, RZ, 0x1, R21 ;  /* 0x00000001ff157819 */ /* 0x000fe40000011415 */
[----:B------:R-:W-:Y:S01]  /*a570*/  PRMT R59, R3, 0x7610, R59 ;  /* 0x00007610033b7816 */ /* 0x000fe2000000003b */
[----:B------:R-:W-:Y:S01]  /*a580*/  IMAD.U32 R3, RZ, RZ, UR4 ;  /* 0x00000004ff037e24 */ /* 0x000fe2000f8e00ff */
[----:B------:R-:W-:Y:S01]  /*a590*/  ISETP.GE.AND P1, PT, R21, R45, PT ;  /* 0x0000002d1500720c */ /* 0x000fe20003f26270 */
[----:B------:R-:W-:Y:S01]  /*a5a0*/  IMAD.MOV.U32 R21, RZ, RZ, R9 ;  /* 0x000000ffff157224 */ /* 0x000fe200078e0009 */
[----:B------:R-:W-:-:S02]  /*a5b0*/  MOV R0, R7 ;  /* 0x0000000700007202 */ /* 0x000fc40000000f00 */
[----:B------:R-:W-:Y:S02]  /*a5c0*/  SHF.L.U32 R3, R3, 0x1f, RZ ;  /* 0x0000001f03037819 */ /* 0x000fe400000006ff */
[----:B------:R-:W-:Y:S01]  /*a5d0*/  PRMT R68, R68, 0x5410, R0 ;  /* 0x0000541044447816 */ /* 0x000fe20000000000 */
[----:B------:R-:W-:Y:S01]  /*a5e0*/  IMAD.MOV.U32 R0, RZ, RZ, R10 ;  /* 0x000000ffff007224 */ /* 0x000fe200078e000a */
[----:B------:R-:W0:Y:S01]  /*a5f0*/  SYNCS.PHASECHK.TRANS64.TRYWAIT P0, [R2+URZ+0x2d800], R3 ;  /* 0x02d80003020075a7 */ /* 0x000e22000800017f */
[----:B------:R-:W-:Y:S01]  /*a600*/  PRMT R48, R20, 0x5410, R21 ;  /* 0x0000541014307816 */ /* 0x000fe20000000015 */
[----:B------:R-:W-:Y:S02]  /*a610*/  IMAD.MOV.U32 R20, RZ, RZ, R11 ;  /* 0x000000ffff147224 */ /* 0x000fe400078e000b */
[----:B------:R-:W-:-:S03]  /*a620*/  IMAD.MOV.U32 R21, RZ, RZ, R12 ;  /* 0x000000ffff157224 */ /* 0x000fc600078e000c */
[----:B------:R-:W-:Y:S01]  /*a630*/  PRMT R49, R0, 0x5410, R20 ;  /* 0x0000541000317816 */ /* 0x000fe20000000014 */
[----:B------:R-:W-:Y:S01]  /*a640*/  IMAD.MOV.U32 R0, RZ, RZ, R14 ;  /* 0x000000ffff007224 */ /* 0x000fe200078e000e */
        /* <DEDUP_REMOVED lines=18> */
[----:B0-----:R-:W-:Y:S06]  /*a770*/  @!P0 BRA `(.L_x_1476) ;  /* 0x000001a800208947 */ /* 0x001fec0003800000 */
.L_x_1746:
[----:B------:R-:W-:Y:S05]  /*a780*/  BSYNC B1 ;  /* 0x0000000000017941 */ /* 0x000fea0003800000 */
.L_x_1475:
[----:B------:R-:W-:Y:S01]  /*a790*/  PRMT R47, R0, 0x5410, R20 ;  /* 0x00005410002f7816 */ /* 0x000fe20000000014 */
[----:B------:R-:W-:Y:S06]  /*a7a0*/  @P1 BRA `(.L_x_1461) ;  /* 0x00000014003c1947 */ /* 0x000fec0003800000 */
[----:B------:R3:W5:Y:S01]  /*a7b0*/  LDL R72, [R1+0x4c] ;  /* 0x00004c0001487983 */ /* 0x0007620000100800 */
[----:B0-----:R-:W0:Y:S03]  /*a7c0*/  LDC R3, c[0x0][0x3f4] ;  /* 0x0000fd00ff037b82 */ /* 0x001e260000000800 */
[----:B------:R3:W5:Y:S04]  /*a7d0*/  LDL R71, [R1+0x54] ;  /* 0x0000540001477983 */ /* 0x0007680000100800 */
[----:B------:R3:W5:Y:S01]  /*a7e0*/  LDL R70, [R1+0x50] ;  /* 0x0000500001467983 */ /* 0x0007620000100800 */
[C---:B------:R-:W-:Y:S01]  /*a7f0*/  VIADD R0, R16.reuse, 0x10 ;  /* 0x0000001010007836 */ /* 0x040fe20000000000 */
[----:B------:R-:W-:Y:S01]  /*a800*/  BSSY B1, `(.L_x_1477) ;  /* 0x000006d000017945 */ /* 0x000fe20003800000 */
[C---:B------:R-:W-:Y:S01]  /*a810*/  VIADD R20, R16.reuse, 0x20 ;  /* 0x0000002010147836 */ /* 0x040fe20000000000 */
[----:B0-----:R-:W-:-:S02]  /*a820*/  ISETP.GE.AND P0, PT, R16, R3, PT ;  /* 0x000000031000720c */ /* 0x001fc40003f06270 */
[-C--:B------:R-:W-:Y:S02]  /*a830*/  ISETP.GE.AND P1, PT, R0, R3.reuse, PT ;  /* 0x000000030000720c */ /* 0x080fe40003f26270 */
[----:B------:R-:W-:-:S09]  /*a840*/  ISETP.GE.AND P2, PT, R20, R3, PT ;  /* 0x000000031400720c */ /* 0x000fd20003f46270 */
[----:B---3--:R-:W-:Y:S05]  /*a850*/  @P0 BRA `(.L_x_1478) ;  /* 0x00000004009c0947 */ /* 0x008fea0003800000 */
[----:B------:R-:W0:Y:S01]  /*a860*/  S2R R36, SR_TID.X ;  /* 0x0000000000247919 */ /* 0x000e220000002100 */
[----:B-----5:R-:W-:Y:S01]  /*a870*/  LOP3.LUT R20, R72, 0x18, R16, 0xf8, !PT ;  /* 0x0000001848147812 */ /* 0x020fe200078ef810 */
[----:B------:R-:W-:Y:S01]  /*a880*/  HADD2.F32 R59, -RZ, R59.H0_H0 ;  /* 0x2000003bff3b7230 */ /* 0x000fe20000004100 */
[--C-:B------:R-:W-:Y:S01]  /*a890*/  SHF.R.U64 R24, R24, 0x10, R25.reuse ;  /* 0x0000001018187819 */ /* 0x100fe20000001219 */
[----:B------:R-:W-:Y:S01]  /*a8a0*/  HADD2.F32 R57, -RZ, R57.H0_H0 ;  /* 0x20000039ff397230 */ /* 0x000fe20000004100 */
[----:B------:R-:W-:Y:S01]  /*a8b0*/  LOP3.LUT R20, R20, R70, RZ, 0x3c, !PT ;  /* 0x0000004614147212 */ /* 0x000fe200078e3cff */
[----:B------:R-:W-:Y:S01]  /*a8c0*/  HADD2.F32 R60, -RZ, R60.H0_H0 ;  /* 0x2000003cff3c7230 */ /* 0x000fe20000004100 */
[----:B------:R-:W-:Y:S01]  /*a8d0*/  SHF.R.U32.HI R58, RZ, 0x10, R25 ;  /* 0x00000010ff3a7819 */ /* 0x000fe20000011619 */
[----:B------:R-:W-:Y:S01]  /*a8e0*/  HADD2.F32 R56, -RZ, R56.H0_H0 ;  /* 0x20000038ff387230 */ /* 0x000fe20000004100 */
[--C-:B------:R-:W-:Y:S02]  /*a8f0*/  SHF.R.U32.HI R62, RZ, 0x10, R5.reuse ;  /* 0x00000010ff3e7819 */ /* 0x100fe40000011605 */
[----:B------:R-:W-:Y:S01]  /*a900*/  SHF.R.U64 R25, R4, 0x10, R5 ;  /* 0x0000001004197819 */ /* 0x000fe20000001205 */
[----:B------:R-:W-:Y:S01]  /*a910*/  HADD2.F32 R58, -RZ, R58.H0_H0 ;  /* 0x2000003aff3a7230 */ /* 0x000fe20000004100 */
[----:B------:R-:W-:Y:S01]  /*a920*/  SHF.R.U64 R5, R6, 0x10, R7 ;  /* 0x0000001006057819 */ /* 0x000fe20000001207 */
[----:B------:R-:W-:Y:S01]  /*a930*/  HADD2.F32 R62, -RZ, R62.H0_H0 ;  /* 0x2000003eff3e7230 */ /* 0x000fe20000004100 */
[--C-:B------:R-:W-:Y:S01]  /*a940*/  SHF.R.U64 R4, R26, 0x10, R27.reuse ;  /* 0x000000101a047819 */ /* 0x100fe2000000121b */
[----:B------:R-:W-:Y:S01]  /*a950*/  HADD2.F32 R25, -RZ, R25.H0_H0 ;  /* 0x20000019ff197230 */ /* 0x000fe20000004100 */
[----:B------:R-:W-:-:S02]  /*a960*/  SHF.R.U32.HI R67, RZ, 0x10, R27 ;  /* 0x00000010ff437819 */ /* 0x000fc4000001161b */
[----:B------:R-:W-:Y:S01]  /*a970*/  SHF.R.U32.HI R65, RZ, 0x10, R7 ;  /* 0x00000010ff417819 */ /* 0x000fe20000011607 */
[----:B0-----:R-:W-:-:S05]  /*a980*/  VIADD R37, R36, 0xffffff80 ;  /* 0xffffff8024257836 */ /* 0x001fca0000000000 */
[----:B------:R-:W-:-:S04]  /*a990*/  LEA.HI R36, R37, R37, RZ, 0x1 ;  /* 0x0000002525247211 */ /* 0x000fc800078f08ff */
[----:B------:R-:W-:-:S05]  /*a9a0*/  LOP3.LUT R36, R36, 0xfffffffe, RZ, 0xc0, !PT ;  /* 0xfffffffe24247812 */ /* 0x000fca00078ec0ff */
[----:B------:R-:W-:-:S05]  /*a9b0*/  IMAD.IADD R36, R37, 0x1, -R36 ;  /* 0x0000000125247824 */ /* 0x000fca00078e0a24 */
[----:B------:R-:W-:Y:S01]  /*a9c0*/  LEA.HI R0, R3, R36, RZ, 0x1d ;  /* 0x0000002403007211 */ /* 0x000fe200078fe8ff */
[----:B------:R-:W-:-:S03]  /*a9d0*/  IMAD.IADD R36, R71, 0x1, R20 ;  /* 0x0000000147247824 */ /* 0x000fc600078e0214 */
[----:B------:R-:W-:-:S04]  /*a9e0*/  SHF.R.S32.HI R37, RZ, 0x1f, R0 ;  /* 0x0000001fff257819 */ /* 0x000fc80000011400 */
[----:B------:R-:W-:Y:S01]  /*a9f0*/  LEA.HI R37, R37, R0, RZ, 0x2 ;  /* 0x0000000025257211 */ /* 0x000fe200078f10ff */
[----:B------:R-:W-:-:S03]  /*aa00*/  IMAD.SHL.U32 R0, R0, 0x8, RZ ;  /* 0x0000000800007824 */ /* 0x000fc600078e00ff */
[----:B------:R-:W-:Y:S02]  /*aa10*/  SHF.R.S32.HI R37, RZ, 0x2, R37 ;  /* 0x00000002ff257819 */ /* 0x000fe40000011425 */
[----:B------:R-:W-:Y:S02]  /*aa20*/  LOP3.LUT R20, R72, 0x18, R0, 0xf8, !PT ;  /* 0x0000001848147812 */ /* 0x000fe400078ef800 */
[----:B------:R-:W-:Y:S01]  /*aa30*/  LEA R0, R36, UR40, 0x1 ;  /* 0x0000002824007c11 */ /* 0x000fe2000f8e08ff */
[----:B-1----:R-:W-:Y:S01]  /*aa40*/  IMAD R40, R37, 0x1800, R71 ;  /* 0x0000180025287824 */ /* 0x002fe200078e0247 */
[----:B--2---:R-:W-:-:S03]  /*aa50*/  LOP3.LUT R41, R20, R70, RZ, 0x3c, !PT ;  /* 0x0000004614297212 */ /* 0x004fc600078e3cff */
[----:B------:R-:W0:Y:S02]  /*aa60*/  LDS.128 R36, [R0] ;  /* 0x0000000000247984 */ /* 0x000e240000000c00 */
[----:B------:R-:W-:-:S04]  /*aa70*/  IMAD.IADD R41, R40, 0x1, R41 ;  /* 0x0000000128297824 */ /* 0x000fc800078e0229 */
[----:B------:R-:W-:-:S05]  /*aa80*/  IMAD R20, R41, 0x2, R2 ;  /* 0x0000000229147824 */ /* 0x000fca00078e0202 */
[----:B------:R-:W1:Y:S01]  /*aa90*/  LDS.128 R40, [R20+0xc400] ;  /* 0x00c4000014287984 */ /* 0x000e620000000c00 */
[--C-:B0-----:R-:W-:Y:S02]  /*aaa0*/  HADD2.F32 R26, -RZ, R37.reuse.H0_H0 ;  /* 0x20000025ff1a7230 */ /* 0x101fe40000004100 */
[----:B------:R-:W-:Y:S02]  /*aab0*/  HADD2.F32 R37, -RZ, R37.H1_H1 ;  /* 0x30000025ff257230 */ /* 0x000fe40000004100 */
[----:B------:R-:W-:Y:S02]  /*aac0*/  HADD2.F32 R27, -RZ, R36.H0_H0 ;  /* 0x20000024ff1b7230 */ /* 0x000fe40000004100 */
[----:B------:R-:W-:Y:S02]  /*aad0*/  HADD2.F32 R52, -RZ, R38.H0_H0 ;  /* 0x20000026ff347230 */ /* 0x000fe40000004100 */
[--C-:B------:R-:W-:Y:S02]  /*aae0*/  HADD2.F32 R7, -RZ, R39.reuse.H0_H0 ;  /* 0x20000027ff077230 */ /* 0x100fe40000004100 */
[----:B------:R-:W-:-:S02]  /*aaf0*/  HADD2.F32 R39, -RZ, R39.H1_H1 ;  /* 0x30000027ff277230 */ /* 0x000fc40000004100 */
[--C-:B-1----:R-:W-:Y:S02]  /*ab00*/  HADD2.F32 R6, -RZ, R41.reuse.H0_H0 ;  /* 0x20000029ff067230 */ /* 0x102fe40000004100 */
[----:B------:R-:W-:Y:S02]  /*ab10*/  HADD2.F32 R53, -RZ, R41.H1_H1 ;  /* 0x30000029ff357230 */ /* 0x000fe40000004100 */
[----:B------:R-:W-:Y:S02]  /*ab20*/  HADD2.F32 R41, -RZ, R40.H0_H0 ;  /* 0x20000028ff297230 */ /* 0x000fe40000004100 */
[C---:B------:R-:W-:Y:S01]  /*ab30*/  FMUL.FTZ R61, R6.reuse, R59 ;  /* 0x0000003b063d7220 */ /* 0x040fe20000410000 */
[-C--:B------:R-:W-:Y:S01]  /*ab40*/  FMUL.FTZ R63, R6, R57.reuse ;  /* 0x00000039063f7220 */ /* 0x080fe20000410000 */
[C---:B------:R-:W-:Y:S01]  /*ab50*/  FMUL.FTZ R64, R53.reuse, R62 ;  /* 0x0000003e35407220 */ /* 0x040fe20000410000 */
[-C--:B------:R-:W-:Y:S01]  /*ab60*/  FMUL.FTZ R66, R53, R58.reuse ;  /* 0x0000003a35427220 */ /* 0x080fe20000410000 */
[C---:B------:R-:W-:Y:S01]  /*ab70*/  FFMA.FTZ R6, R26.reuse, R57, -R61 ;  /* 0x000000391a067223 */ /* 0x040fe2000001083d */
[----:B------:R-:W-:Y:S01]  /*ab80*/  FFMA.FTZ R26, R26, R59, R63 ;  /* 0x0000003b1a1a7223 */ /* 0x000fe2000001003f */
[----:B------:R-:W-:Y:S01]  /*ab90*/  FFMA.FTZ R59, R37, R58, -R64 ;  /* 0x0000003a253b7223 */ /* 0x000fe20000010840 */
[C---:B------:R-:W-:Y:S01]  /*aba0*/  FMUL.FTZ R58, R41.reuse, R60 ;  /* 0x0000003c293a7220 */ /* 0x040fe20000410000 */
[----:B------:R-:W-:Y:S01]  /*abb0*/  FMUL.FTZ R57, R41, R56 ;  /* 0x0000003829397220 */ /* 0x000fe20000410000 */
[----:B------:R-:W-:Y:S01]  /*abc0*/  FFMA.FTZ R61, R37, R62, R66 ;  /* 0x0000003e253d7223 */ /* 0x000fe20000010042 */
[----:B------:R-:W-:-:S02]  /*abd0*/  HADD2.F32 R54, -RZ, R42.H0_H0 ;  /* 0x2000002aff367230 */ /* 0x000fc40000004100 */
[C---:B------:R-:W-:Y:S01]  /*abe0*/  FFMA.FTZ R41, R27.reuse, R56, -R58 ;  /* 0x000000381b297223 */ /* 0x040fe2000001083a */
[--C-:B------:R-:W-:Y:S02]  /*abf0*/  HADD2.F32 R53, -RZ, R68.reuse.H0_H0 ;  /* 0x20000044ff357230 */ /* 0x100fe40000004100 */
[----:B------:R-:W-:Y:S01]  /*ac00*/  FFMA.FTZ R57, R27, R60, R57 ;  /* 0x0000003c1b397223 */ /* 0x000fe20000010039 */
[----:B------:R-:W-:Y:S02]  /*ac10*/  HADD2.F32 R37, -RZ, R69.H0_H0 ;  /* 0x20000045ff257230 */ /* 0x000fe40000004100 */
[----:B------:R-:W-:Y:S02]  /*ac20*/  HADD2.F32 R55, -RZ, R43.H0_H0 ;  /* 0x2000002bff377230 */ /* 0x000fe40000004100 */
[C---:B------:R-:W-:Y:S01]  /*ac30*/  FMUL.FTZ R27, R54.reuse, R53 ;  /* 0x00000035361b7220 */ /* 0x040fe20000410000 */
[----:B------:R-:W-:Y:S02]  /*ac40*/  HADD2.F32 R58, -RZ, R68.H1_H1 ;  /* 0x30000044ff3a7230 */ /* 0x000fe40000004100 */
[----:B------:R-:W-:Y:S01]  /*ac50*/  FMUL.FTZ R63, R54, R37 ;  /* 0x00000025363f7220 */ /* 0x000fe20000410000 */
[----:B------:R-:W-:-:S02]  /*ac60*/  HADD2.F32 R56, -RZ, R69.H1_H1 ;  /* 0x30000045ff387230 */ /* 0x000fc40000004100 */
[C---:B------:R-:W-:Y:S01]  /*ac70*/  FFMA.FTZ R62, R52.reuse, R37, -R27 ;  /* 0x00000025343e7223 */ /* 0x040fe2000001081b */
[----:B------:R-:W-:Y:S02]  /*ac80*/  HADD2.F32 R43, -RZ, R43.H1_H1 ;  /* 0x3000002bff2b7230 */ /* 0x000fe40000004100 */
[C---:B------:R-:W-:Y:S01]  /*ac90*/  FMUL.FTZ R64, R55.reuse, R58 ;  /* 0x0000003a37407220 */ /* 0x040fe20000410000 */
[----:B------:R-:W-:Y:S02]  /*aca0*/  HADD2.F32 R60, -RZ, R65.H0_H0 ;  /* 0x20000041ff3c7230 */ /* 0x000fe40000004100 */
[-C--:B------:R-:W-:Y:S01]  /*acb0*/  FMUL.FTZ R55, R55, R56.reuse ;  /* 0x0000003837377220 */ /* 0x080fe20000410000 */
[----:B------:R-:W-:Y:S02]  /*acc0*/  HADD2.F32 R54, -RZ, R67.H0_H0 ;  /* 0x20000043ff367230 */ /* 0x000fe40000004100 */
[----:B------:R-:W-:Y:S01]  /*acd0*/  FFMA.FTZ R63, R52, R53, R63 ;  /* 0x00000035343f7223 */ /* 0x000fe2000001003f */
[----:B------:R-:W-:Y:S01]  /*ace0*/  FFMA.FTZ R64, R7, R56, -R64 ;  /* 0x0000003807407223 */ /* 0x000fe20000010840 */
[----:B------:R-:W-:-:S02]  /*acf0*/  HADD2.F32 R40, -RZ, R40.H1_H1 ;  /* 0x30000028ff287230 */ /* 0x000fc40000004100 */
[----:B------:R-:W-:Y:S01]  /*ad00*/  FMUL.FTZ R52, R43, R60 ;  /* 0x0000003c2b347220 */ /* 0x000fe20000410000 */
[----:B------:R-:W-:Y:S02]  /*ad10*/  HADD2.F32 R42, -RZ, R42.H1_H1 ;  /* 0x3000002aff2a7230 */ /* 0x000fe40000004100 */
[----:B------:R-:W-:Y:S01]  /*ad20*/  FFMA.FTZ R55, R7, R58, R55 ;  /* 0x0000003a07377223 */ /* 0x000fe20000010037 */
[-C--:B------:R-:W-:Y:S01]  /*ad30*/  FMUL.FTZ R56, R43, R54.reuse ;  /* 0x000000362b387220 */ /* 0x080fe20000410000 */
[----:B------:R-:W-:Y:S02]  /*ad40*/  HADD2.F32 R27, -RZ, R5.H0_H0 ;  /* 0x20000005ff1b7230 */ /* 0x000fe40000004100 */
[C---:B------:R-:W-:Y:S01]  /*ad50*/  FFMA.FTZ R43, R39.reuse, R54, -R52 ;  /* 0x00000036272b7223 */ /* 0x040fe20000010834 */
[----:B------:R-:W-:Y:S02]  /*ad60*/  HADD2.F32 R7, -RZ, R24.H0_H0 ;  /* 0x20000018ff077230 */ /* 0x000fe40000004100 */
[----:B------:R-:W-:Y:S01]  /*ad70*/  FFMA.FTZ R56, R39, R60, R56 ;  /* 0x0000003c27387223 */ /* 0x000fe20000010038 */
[----:B------:R-:W-:-:S02]  /*ad80*/  HADD2.F32 R5, -RZ, R4.H0_H0 ;  /* 0x20000004ff057230 */ /* 0x000fc40000004100 */
        /* <DEDUP_REMOVED lines=16> */
[----:B------:R-:W-:Y:S01]  /*ae90*/  F2FP.F16.F32.PACK_AB R24, R24, R57 ;  /* 0x000000391818723e */ /* 0x000fe200000000ff */
[----:B------:R0:W-:Y:S01]  /*aea0*/  STS.128 [R0], R4 ;  /* 0x0000000400007388 */ /* 0x0001e20000000c00 */
[----:B------:R-:W-:-:S05]  /*aeb0*/  F2FP.F16.F32.PACK_AB R26, R42, R63 ;  /* 0x0000003f2a1a723e */ /* 0x000fca00000000ff */
[----:B------:R0:W-:Y:S02]  /*aec0*/  STS.128 [R20+0xc400], R24 ;  /* 0x00c4001814007388 */ /* 0x0001e40000000c00 */
.L_x_1478:
[----:B------:R-:W-:Y:S05]  /*aed0*/  BSYNC B1 ;  /* 0x0000000000017941 */ /* 0x000fea0003800000 */
.L_x_1477:
[----:B------:R-:W-:Y:S04]  /*aee0*/  BSSY B1, `(.L_x_1479) ;  /* 0x000006d000017945 */ /* 0x000fe80003800000 */
[----:B------:R-:W-:Y:S05]  /*aef0*/  @P1 BRA `(.L_x_1480) ;  /* 0x0000000400ac1947 */ /* 0x000fea0003800000 */
[----:B0-----:R-:W3:Y:S04]  /*af00*/  LDL R6, [R1+0x84] ;  /* 0x0000840001067983 */ /* 0x001ee80000100800 */
[----:B------:R-:W3:Y:S04]  /*af10*/  LDL.64 R4, [R1+0x58] ;  /* 0x0000580001047983 */ /* 0x000ee80000100a00 */
[----:B------:R-:W4:Y:S01]  /*af20*/  LDL R0, [R1+0x64] ;  /* 0x0000640001007983 */ /* 0x000f220000100800 */
[--C-:B------:R-:W-:Y:S01]  /*af30*/  SHF.R.U64 R56, R28, 0x10, R29.reuse ;  /* 0x000000101c387819 */ /* 0x100fe2000000121d */
[----:B------:R-:W-:Y:S01]  /*af40*/  HADD2.F32 R37, -RZ, R50.H1_H1 ;  /* 0x30000032ff257230 */ /* 0x000fe20000004100 */
[----:B------:R-:W-:Y:S01]  /*af50*/  SHF.R.U32.HI R38, RZ, 0x10, R29 ;  /* 0x00000010ff267819 */ /* 0x000fe2000001161d */
[--C-:B------:R-:W-:Y:S01]  /*af60*/  HADD2.F32 R39, -RZ, R48.reuse.H1_H1 ;  /* 0x30000030ff277230 */ /* 0x100fe20000004100 */
[--C-:B------:R-:W-:Y:S01]  /*af70*/  SHF.R.U32.HI R36, RZ, 0x10, R9.reuse ;  /* 0x00000010ff247819 */ /* 0x100fe20000011609 */
[----:B------:R-:W-:Y:S01]  /*af80*/  HADD2.F32 R48, -RZ, R48.H0_H0 ;  /* 0x20000030ff307230 */ /* 0x000fe20000004100 */
[----:B------:R-:W-:Y:S01]  /*af90*/  SHF.R.U64 R54, R8, 0x10, R9 ;  /* 0x0000001008367819 */ /* 0x000fe20000001209 */
[----:B------:R-:W-:Y:S01]  /*afa0*/  HADD2.F32 R50, -RZ, R50.H0_H0 ;  /* 0x20000032ff327230 */ /* 0x000fe20000004100 */
[--C-:B------:R-:W-:Y:S01]  /*afb0*/  SHF.R.U64 R55, R30, 0x10, R31.reuse ;  /* 0x000000101e377819 */ /* 0x100fe2000000121f */
[----:B------:R-:W-:Y:S01]  /*afc0*/  HADD2.F32 R36, -RZ, R36.H0_H0 ;  /* 0x20000024ff247230 */ /* 0x000fe20000004100 */
[----:B------:R-:W-:-:S02]  /*afd0*/  SHF.R.U32.HI R52, RZ, 0x10, R31 ;  /* 0x00000010ff347819 */ /* 0x000fc4000001161f */
[--C-:B------:R-:W-:Y:S02]  /*afe0*/  SHF.R.U32.HI R42, RZ, 0x10, R11.reuse ;  /* 0x00000010ff2a7819 */ /* 0x100fe4000001160b */
[----:B------:R-:W-:Y:S01]  /*aff0*/  SHF.R.U64 R53, R10, 0x10, R11 ;  /* 0x000000100a357819 */ /* 0x000fe2000000120b */
[----:B---3--:R-:W-:Y:S01]  /*b000*/  IMAD.IADD R4, R4, 0x1, R6 ;  /* 0x0000000104047824 */ /* 0x008fe200078e0206 */
[----:B----4-:R-:W-:-:S04]  /*b010*/  LEA.HI R0, R3, R0, RZ, 0x1d ;  /* 0x0000000003007211 */ /* 0x010fc800078fe8ff */
[----:B------:R-:W-:-:S04]  /*b020*/  SHF.R.S32.HI R5, RZ, 0x1f, R4 ;  /* 0x0000001fff057819 */ /* 0x000fc80000011404 */
[CC--:B------:R-:W-:Y:S02]  /*b030*/  LEA.HI R6, R5.reuse, R4.reuse, RZ, 0x5 ;  /* 0x0000000405067211 */ /* 0x0c0fe400078f28ff */
[----:B------:R-:W-:Y:S02]  /*b040*/  LEA.HI R4, R5, R4, RZ, 0x3 ;  /* 0x0000000405047211 */ /* 0x000fe400078f18ff */
[----:B------:R-:W-:Y:S02]  /*b050*/  SHF.R.S32.HI R5, RZ, 0x1f, R0 ;  /* 0x0000001fff057819 */ /* 0x000fe40000011400 */
[----:B-----5:R-:W-:Y:S02]  /*b060*/  LOP3.LUT R4, R72, 0x18, R4, 0xf8, !PT ;  /* 0x0000001848047812 */ /* 0x020fe400078ef804 */
[----:B------:R-:W-:Y:S01]  /*b070*/  LEA.HI R5, R5, R0, RZ, 0x2 ;  /* 0x0000000005057211 */ /* 0x000fe200078f10ff */
[----:B------:R-:W-:Y:S01]  /*b080*/  IMAD.SHL.U32 R0, R0, 0x8, RZ ;  /* 0x0000000800007824 */ /* 0x000fe200078e00ff */
[----:B------:R-:W-:-:S02]  /*b090*/  LOP3.LUT R7, R4, R70, RZ, 0x3c, !PT ;  /* 0x0000004604077212 */ /* 0x000fc400078e3cff */
[----:B------:R-:W-:Y:S02]  /*b0a0*/  SHF.R.S32.HI R5, RZ, 0x2, R5 ;  /* 0x00000002ff057819 */ /* 0x000fe40000011405 */
[----:B------:R-:W-:Y:S02]  /*b0b0*/  LOP3.LUT R4, R72, 0x18, R0, 0xf8, !PT ;  /* 0x0000001848047812 */ /* 0x000fe400078ef800 */
[----:B------:R-:W-:Y:S01]  /*b0c0*/  SHF.R.S32.HI R6, RZ, 0x5, R6 ;  /* 0x00000005ff067819 */ /* 0x000fe20000011406 */
[----:B------:R-:W-:Y:S01]  /*b0d0*/  IMAD R20, R5, 0x1800, R71 ;  /* 0x0000180005147824 */ /* 0x000fe200078e0247 */
[----:B------:R-:W-:-:S03]  /*b0e0*/  LOP3.LUT R25, R4, R70, RZ, 0x3c, !PT ;  /* 0x0000004604197212 */ /* 0x000fc600078e3cff */
[----:B------:R-:W-:Y:S01]  /*b0f0*/  IMAD R6, R6, 0x1800, R71 ;  /* 0x0000180006067824 */ /* 0x000fe200078e0247 */
[----:B------:R-:W-:-:S03]  /*b100*/  IADD3 R25, R20, R25, RZ ;  /* 0x0000001914197210 */ /* 0x000fc60007ffe0ff */
[----:B------:R-:W-:Y:S02]  /*b110*/  IMAD.IADD R6, R6, 0x1, R7 ;  /* 0x0000000106067824 */ /* 0x000fe400078e0207 */
[----:B------:R-:W-:-:S03]  /*b120*/  IMAD R20, R25, 0x2, R2 ;  /* 0x0000000219147824 */ /* 0x000fc600078e0202 */
[----:B------:R-:W-:Y:S02]  /*b130*/  LEA R0, R6, UR40, 0x1 ;  /* 0x0000002806007c11 */ /* 0x000fe4000f8e08ff */
[----:B------:R-:W0:Y:S04]  /*b140*/  LDS.128 R24, [R20+0xc400] ;  /* 0x00c4000014187984 */ /* 0x000e280000000c00 */
[----:B------:R-:W3:Y:S01]  /*b150*/  LDS.128 R4, [R0] ;  /* 0x0000000000047984 */ /* 0x000ee20000000c00 */
[--C-:B0-----:R-:W-:Y:S02]  /*b160*/  HADD2.F32 R28, -RZ, R25.reuse.H0_H0 ;  /* 0x20000019ff1c7230 */ /* 0x101fe40000004100 */
[----:B------:R-:W-:Y:S02]  /*b170*/  HADD2.F32 R29, -RZ, R25.H1_H1 ;  /* 0x30000019ff1d7230 */ /* 0x000fe40000004100 */
[----:B---3--:R-:W-:-:S02]  /*b180*/  HADD2.F32 R8, -RZ, R5.H0_H0 ;  /* 0x20000005ff087230 */ /* 0x008fc40000004100 */
[C---:B--2---:R-:W-:Y:S01]  /*b190*/  FMUL.FTZ R41, R28.reuse, R39 ;  /* 0x000000271c297220 */ /* 0x044fe20000410000 */
[-C--:B------:R-:W-:Y:S01]  /*b1a0*/  FMUL.FTZ R43, R28, R37.reuse ;  /* 0x000000251c2b7220 */ /* 0x080fe20000410000 */
[----:B------:R-:W-:Y:S02]  /*b1b0*/  HADD2.F32 R28, -RZ, R38.H0_H0 ;  /* 0x20000026ff1c7230 */ /* 0x000fe40000004100 */
[C---:B------:R-:W-:Y:S01]  /*b1c0*/  FMUL.FTZ R38, R29.reuse, R36 ;  /* 0x000000241d267220 */ /* 0x040fe20000410000 */
[----:B------:R-:W-:Y:S02]  /*b1d0*/  HADD2.F32 R25, -RZ, R24.H0_H0 ;  /* 0x20000018ff197230 */ /* 0x000fe40000004100 */
[----:B------:R-:W-:Y:S01]  /*b1e0*/  FFMA.FTZ R41, R8, R37, -R41 ;  /* 0x0000002508297223 */ /* 0x000fe20000010829 */
[----:B------:R-:W-:Y:S02]  /*b1f0*/  HADD2.F32 R9, -RZ, R5.H1_H1 ;  /* 0x30000005ff097230 */ /* 0x000fe40000004100 */
[----:B-1----:R-:W-:Y:S01]  /*b200*/  FMUL.FTZ R40, R29, R28 ;  /* 0x0000001c1d287220 */ /* 0x002fe20000410000 */
[----:B------:R-:W-:-:S02]  /*b210*/  HADD2.F32 R5, -RZ, R4.H0_H0 ;  /* 0x20000004ff057230 */ /* 0x000fc40000004100 */
[----:B------:R-:W-:Y:S01]  /*b220*/  FFMA.FTZ R43, R8, R39, R43 ;  /* 0x00000027082b7223 */ /* 0x000fe2000001002b */
[----:B------:R-:W-:Y:S01]  /*b230*/  FMUL.FTZ R8, R25, R48 ;  /* 0x0000003019087220 */ /* 0x000fe20000410000 */
[C---:B------:R-:W-:Y:S01]  /*b240*/  FFMA.FTZ R38, R9.reuse, R28, -R38 ;  /* 0x0000001c09267223 */ /* 0x040fe20000010826 */
[----:B------:R-:W-:Y:S01]  /*b250*/  FFMA.FTZ R40, R9, R36, R40 ;  /* 0x0000002409287223 */ /* 0x000fe20000010028 */
[----:B------:R-:W-:Y:S02]  /*b260*/  HADD2.F32 R30, -RZ, R26.H0_H0 ;  /* 0x2000001aff1e7230 */ /* 0x000fe40000004100 */
[-C--:B------:R-:W-:Y:S01]  /*b270*/  FMUL.FTZ R25, R25, R50.reuse ;  /* 0x0000003219197220 */ /* 0x080fe20000410000 */
[----:B------:R-:W-:Y:S02]  /*b280*/  HADD2.F32 R29, -RZ, R49.H0_H0 ;  /* 0x20000031ff1d7230 */ /* 0x000fe40000004100 */
[----:B------:R-:W-:Y:S01]  /*b290*/  FFMA.FTZ R50, R5, R50, -R8 ;  /* 0x0000003205327223 */ /* 0x000fe20000010808 */
[----:B------:R-:W-:-:S02]  /*b2a0*/  HADD2.F32 R9, -RZ, R51.H0_H0 ;  /* 0x20000033ff097230 */ /* 0x000fc40000004100 */
[----:B------:R-:W-:Y:S01]  /*b2b0*/  FFMA.FTZ R48, R5, R48, R25 ;  /* 0x0000003005307223 */ /* 0x000fe20000010019 */
[----:B------:R-:W-:Y:S02]  /*b2c0*/  HADD2.F32 R31, -RZ, R27.H0_H0 ;  /* 0x2000001bff1f7230 */ /* 0x000fe40000004100 */
[C---:B------:R-:W-:Y:S01]  /*b2d0*/  FMUL.FTZ R5, R30.reuse, R29 ;  /* 0x0000001d1e057220 */ /* 0x040fe20000410000 */
[----:B------:R-:W-:Y:S02]  /*b2e0*/  HADD2.F32 R36, -RZ, R49.H1_H1 ;  /* 0x30000031ff247230 */ /* 0x000fe40000004100 */
[----:B------:R-:W-:Y:S01]  /*b2f0*/  FMUL.FTZ R25, R30, R9 ;  /* 0x000000091e197220 */ /* 0x000fe20000410000 */
[----:B------:R-:W-:Y:S02]  /*b300*/  HADD2.F32 R8, -RZ, R51.H1_H1 ;  /* 0x30000033ff087230 */ /* 0x000fe40000004100 */
[----:B------:R-:W-:Y:S02]  /*b310*/  HADD2.F32 R30, -RZ, R42.H0_H0 ;  /* 0x2000002aff1e7230 */ /* 0x000fe40000004100 */
[----:B------:R-:W-:Y:S01]  /*b320*/  FMUL.FTZ R42, R31, R36 ;  /* 0x000000241f2a7220 */ /* 0x000fe20000410000 */
[----:B------:R-:W-:-:S02]  /*b330*/  HADD2.F32 R11, -RZ, R7.H0_H0 ;  /* 0x20000007ff0b7230 */ /* 0x000fc40000004100 */
[-C--:B------:R-:W-:Y:S01]  /*b340*/  FMUL.FTZ R31, R31, R8.reuse ;  /* 0x000000081f1f7220 */ /* 0x080fe20000410000 */
[----:B------:R-:W-:Y:S02]  /*b350*/  HADD2.F32 R10, -RZ, R6.H0_H0 ;  /* 0x20000006ff0a7230 */ /* 0x000fe40000004100 */
[----:B------:R-:W-:Y:S02]  /*b360*/  HADD2.F32 R27, -RZ, R27.H1_H1 ;  /* 0x3000001bff1b7230 */ /* 0x000fe40000004100 */
[C---:B------:R-:W-:Y:S01]  /*b370*/  FFMA.FTZ R42, R11.reuse, R8, -R42 ;  /* 0x000000080b2a7223 */ /* 0x040fe2000001082a */
[----:B------:R-:W-:Y:S02]  /*b380*/  HADD2.F32 R28, -RZ, R52.H0_H0 ;  /* 0x20000034ff1c7230 */ /* 0x000fe40000004100 */
[----:B------:R-:W-:Y:S01]  /*b390*/  FFMA.FTZ R36, R11, R36, R31 ;  /* 0x000000240b247223 */ /* 0x000fe2000001001f */
[----:B------:R-:W-:Y:S02]  /*b3a0*/  HADD2.F32 R7, -RZ, R7.H1_H1 ;  /* 0x30000007ff077230 */ /* 0x000fe40000004100 */
[----:B------:R-:W-:Y:S01]  /*b3b0*/  FFMA.FTZ R37, R10, R9, -R5 ;  /* 0x000000090a257223 */ /* 0x000fe20000010805 */
[----:B------:R-:W-:-:S02]  /*b3c0*/  HADD2.F32 R24, -RZ, R24.H1_H1 ;  /* 0x30000018ff187230 */ /* 0x000fc40000004100 */
[C---:B------:R-:W-:Y:S01]  /*b3d0*/  FMUL.FTZ R52, R27.reuse, R30 ;  /* 0x0000001e1b347220 */ /* 0x040fe20000410000 */
[-C--:B------:R-:W-:Y:S01]  /*b3e0*/  FMUL.FTZ R8, R27, R28.reuse ;  /* 0x0000001c1b087220 */ /* 0x080fe20000410000 */
[----:B------:R-:W-:Y:S02]  /*b3f0*/  HADD2.F32 R11, -RZ, R54.H0_H0 ;  /* 0x20000036ff0b7230 */ /* 0x000fe40000004100 */
[----:B------:R-:W-:Y:S01]  /*b400*/  FFMA.FTZ R10, R10, R29, R25 ;  /* 0x0000001d0a0a7223 */ /* 0x000fe20000010019 */
[----:B------:R-:W-:Y:S02]  /*b410*/  HADD2.F32 R5, -RZ, R56.H0_H0 ;  /* 0x20000038ff057230 */ /* 0x000fe40000004100 */
[C---:B------:R-:W-:Y:S01]  /*b420*/  FFMA.FTZ R39, R7.reuse, R28, -R52 ;  /* 0x0000001c07277223 */ /* 0x040fe20000010834 */
[----:B------:R-:W-:Y:S02]  /*b430*/  HADD2.F32 R26, -RZ, R26.H1_H1 ;  /* 0x3000001aff1a7230 */ /* 0x000fe40000004100 */
[----:B------:R-:W-:Y:S01]  /*b440*/  FFMA.FTZ R49, R7, R30, R8 ;  /* 0x0000001e07317223 */ /* 0x000fe20000010008 */
[----:B------:R-:W-:-:S02]  /*b450*/  HADD2.F32 R25, -RZ, R53.H0_H0 ;  /* 0x20000035ff197230 */ /* 0x000fc40000004100 */
[C---:B------:R-:W-:Y:S01]  /*b460*/  FMUL.FTZ R7, R24.reuse, R11 ;  /* 0x0000000b18077220 */ /* 0x040fe20000410000 */
[----:B------:R-:W-:Y:S02]  /*b470*/  HADD2.F32 R9, -RZ, R55.H0_H0 ;  /* 0x20000037ff097230 */ /* 0x000fe40000004100 */
[----:B------:R-:W-:Y:S01]  /*b480*/  FMUL.FTZ R24, R24, R5 ;  /* 0x0000000518187220 */ /* 0x000fe20000410000 */
[----:B------:R-:W-:Y:S02]  /*b490*/  HADD2.F32 R4, -RZ, R4.H1_H1 ;  /* 0x30000004ff047230 */ /* 0x000fe40000004100 */
[C---:B------:R-:W-:Y:S01]  /*b4a0*/  FMUL.FTZ R31, R26.reuse, R25 ;  /* 0x000000191a1f7220 */ /* 0x040fe20000410000 */
[----:B------:R-:W-:Y:S02]  /*b4b0*/  HADD2.F32 R6, -RZ, R6.H1_H1 ;  /* 0x30000006ff067230 */ /* 0x000fe40000004100 */
[----:B------:R-:W-:Y:S01]  /*b4c0*/  FMUL.FTZ R26, R26, R9 ;  /* 0x000000091a1a7220 */ /* 0x000fe20000410000 */
[C---:B------:R-:W-:Y:S01]  /*b4d0*/  FFMA.FTZ R29, R4.reuse, R11, R24 ;  /* 0x0000000b041d7223 */ /* 0x040fe20000010018 */
[----:B------:R-:W-:Y:S01]  /*b4e0*/  FFMA.FTZ R27, R4, R5, -R7 ;  /* 0x00000005041b7223 */ /* 0x000fe20000010807 */
[C---:B------:R-:W-:Y:S01]  /*b4f0*/  FFMA.FTZ R24, R6.reuse, R9, -R31 ;  /* 0x0000000906187223 */ /* 0x040fe2000001081f */
        /* <DEDUP_REMOVED lines=8> */
[----:B------:R-:W-:-:S02]  /*b580*/  F2FP.F16.F32.PACK_AB R8, R29, R48 ;  /* 0x000000301d08723e */ /* 0x000fc400000000ff */
[----:B------:R-:W-:-:S05]  /*b590*/  F2FP.F16.F32.PACK_AB R10, R25, R10 ;  /* 0x0000000a190a723e */ /* 0x000fca00000000ff */
[----:B------:R3:W-:Y:S02]  /*b5a0*/  STS.128 [R20+0xc400], R8 ;  /* 0x00c4000814007388 */ /* 0x0007e40000000c00 */
.L_x_1480:
[----:B------:R-:W-:Y:S05]  /*b5b0*/  BSYNC B1 ;  /* 0x0000000000017941 */ /* 0x000fea0003800000 */
.L_x_1479:
[----:B------:R-:W-:Y:S05]  /*b5c0*/  @P2 BRA `(.L_x_1461) ;  /* 0x0000000400b42947 */ /* 0x000fea0003800000 */
[----:B0--3--:R-:W3:Y:S04]  /*b5d0*/  LDL.64 R4, [R1+0x58] ;  /* 0x0000580001047983 */ /* 0x009ee80000100a00 */
[----:B------:R-:W4:Y:S01]  /*b5e0*/  LDL R0, [R1+0x80] ;  /* 0x0000800001007983 */ /* 0x000f220000100800 */
[----:B---3--:R-:W-:-:S03]  /*b5f0*/  IMAD.MOV.U32 R6, RZ, RZ, R4 ;  /* 0x000000ffff067224 */ /* 0x008fc600078e0004 */
[----:B------:R-:W3:Y:S01]  /*b600*/  LDL R4, [R1+0x68] ;  /* 0x0000680001047983 */ /* 0x000ee20000100800 */
[----:B------:R-:W-:Y:S02]  /*b610*/  IMAD.MOV.U32 R7, RZ, RZ, R5 ;  /* 0x000000ffff077224 */ /* 0x000fe400078e0005 */
[----:B----4-:R-:W-:-:S05]  /*b620*/  IMAD.IADD R0, R6, 0x1, R0 ;  /* 0x0000000106007824 */ /* 0x010fca00078e0200 */
[----:B------:R-:W-:Y:S02]  /*b630*/  SHF.R.S32.HI R5, RZ, 0x1f, R0 ;  /* 0x0000001fff057819 */ /* 0x000fe40000011400 */
[----:B------:R-:W-:Y:S01]  /*b640*/  SHF.R.U32.HI R30, RZ, 0x10, R13 ;  /* 0x00000010ff1e7819 */ /* 0x000fe2000001160d */
[----:B------:R-:W-:Y:S01]  /*b650*/  HADD2.F32 R27, -RZ, R46.H1_H1 ;  /* 0x3000002eff1b7230 */ /* 0x000fe20000004100 */
[--C-:B------:R-:W-:Y:S01]  /*b660*/  SHF.R.U64 R39, R32, 0x10, R33.reuse ;  /* 0x0000001020277819 */ /* 0x100fe20000001221 */
[--C-:B------:R-:W-:Y:S01]  /*b670*/  HADD2.F32 R29, -RZ, R21.reuse.H1_H1 ;  /* 0x30000015ff1d7230 */ /* 0x100fe20000004100 */
[----:B------:R-:W-:Y:S01]  /*b680*/  SHF.R.U32.HI R32, RZ, 0x10, R33 ;  /* 0x00000010ff207819 */ /* 0x000fe20000011621 */
[----:B------:R-:W-:Y:S01]  /*b690*/  HADD2.F32 R30, -RZ, R30.H0_H0 ;  /* 0x2000001eff1e7230 */ /* 0x000fe20000004100 */
[----:B------:R-:W-:Y:S01]  /*b6a0*/  SHF.R.U64 R36, R12, 0x10, R13 ;  /* 0x000000100c247819 */ /* 0x000fe2000000120d */
[----:B------:R-:W-:Y:S02]  /*b6b0*/  HADD2.F32 R28, -RZ, R21.H0_H0 ;  /* 0x20000015ff1c7230 */ /* 0x000fe40000004100 */
[----:B------:R-:W-:Y:S01]  /*b6c0*/  HADD2.F32 R46, -RZ, R46.H0_H0 ;  /* 0x2000002eff2e7230 */ /* 0x000fe20000004100 */
[----:B------:R-:W-:-:S02]  /*b6d0*/  SHF.R.U64 R38, R34, 0x10, R35 ;  /* 0x0000001022267819 */ /* 0x000fc40000001223 */
[----:B------:R-:W-:Y:S02]  /*b6e0*/  SHF.R.U32.HI R37, RZ, 0x10, R35 ;  /* 0x00000010ff257819 */ /* 0x000fe40000011623 */
[--C-:B------:R-:W-:Y:S02]  /*b6f0*/  SHF.R.U32.HI R34, RZ, 0x10, R15.reuse ;  /* 0x00000010ff227819 */ /* 0x100fe4000001160f */
[----:B------:R-:W-:Y:S02]  /*b700*/  SHF.R.U64 R35, R14, 0x10, R15 ;  /* 0x000000100e237819 */ /* 0x000fe4000000120f */
[----:B---3--:R-:W-:Y:S02]  /*b710*/  LEA.HI R3, R3, R4, RZ, 0x1d ;  /* 0x0000000403037211 */ /* 0x008fe400078fe8ff */
[CC--:B------:R-:W-:Y:S02]  /*b720*/  LEA.HI R4, R5.reuse, R0.reuse, RZ, 0x5 ;  /* 0x0000000005047211 */ /* 0x0c0fe400078f28ff */
[----:B------:R-:W-:-:S02]  /*b730*/  LEA.HI R5, R5, R0, RZ, 0x3 ;  /* 0x0000000005057211 */ /* 0x000fc400078f18ff */
[----:B------:R-:W-:Y:S02]  /*b740*/  SHF.R.S32.HI R0, RZ, 0x1f, R3 ;  /* 0x0000001fff007819 */ /* 0x000fe40000011403 */
[----:B------:R-:W-:Y:S02]  /*b750*/  SHF.R.S32.HI R4, RZ, 0x5, R4 ;  /* 0x00000005ff047819 */ /* 0x000fe40000011404 */
[----:B------:R-:W-:Y:S01]  /*b760*/  LEA.HI R0, R0, R3, RZ, 0x2 ;  /* 0x0000000300007211 */ /* 0x000fe200078f10ff */
[----:B------:R-:W-:Y:S02]  /*b770*/  IMAD.SHL.U32 R3, R3, 0x8, RZ ;  /* 0x0000000803037824 */ /* 0x000fe400078e00ff */
[----:B-----5:R-:W-:Y:S01]  /*b780*/  IMAD R6, R4, 0x1800, R71 ;  /* 0x0000180004067824 */ /* 0x020fe200078e0247 */
[----:B------:R-:W-:Y:S02]  /*b790*/  SHF.R.S32.HI R4, RZ, 0x2, R0 ;  /* 0x00000002ff047819 */ /* 0x000fe40000011400 */
[----:B------:R-:W-:-:S02]  /*b7a0*/  LOP3.LUT R3, R72, 0x18, R3, 0xf8, !PT ;  /* 0x0000001848037812 */ /* 0x000fc400078ef803 */
[----:B------:R-:W-:Y:S01]  /*b7b0*/  LOP3.LUT R5, R72, 0x18, R5, 0xf8, !PT ;  /* 0x0000001848057812 */ /* 0x000fe200078ef805 */
[----:B------:R-:W-:Y:S01]  /*b7c0*/  IMAD R8, R4, 0x1800, R71 ;  /* 0x0000180004087824 */ /* 0x000fe200078e0247 */
[-C--:B------:R-:W-:Y:S02]  /*b7d0*/  LOP3.LUT R3, R3, R70.reuse, RZ, 0x3c, !PT ;  /* 0x0000004603037212 */ /* 0x080fe400078e3cff */
[----:B------:R-:W-:-:S03]  /*b7e0*/  LOP3.LUT R5, R5, R70, RZ, 0x3c, !PT ;  /* 0x0000004605057212 */ /* 0x000fc600078e3cff */
[----:B------:R-:W-:Y:S02]  /*b7f0*/  IMAD.IADD R3, R8, 0x1, R3 ;  /* 0x0000000108037824 */ /* 0x000fe400078e0203 */
        /* <DEDUP_REMOVED lines=8> */
[C---:B------:R-:W-:Y:S01]  /*b880*/  FMUL.FTZ R31, R20.reuse, R29 ;  /* 0x0000001d141f7220 */ /* 0x040fe20000410000 */
[-C--:B------:R-:W-:Y:S01]  /*b890*/  FMUL.FTZ R33, R20, R27.reuse ;  /* 0x0000001b14217220 */ /* 0x080fe20000410000 */
[----:B------:R-:W-:Y:S02]  /*b8a0*/  HADD2.F32 R13, -RZ, R5.H1_H1 ;  /* 0x30000005ff0d7230 */ /* 0x000fe40000004100 */
[----:B------:R-:W-:Y:S02]  /*b8b0*/  HADD2.F32 R20, -RZ, R32.H0_H0 ;  /* 0x20000020ff147230 */ /* 0x000fe40000004100 */
[----:B------:R-:W-:Y:S01]  /*b8c0*/  FMUL.FTZ R32, R24, R30 ;  /* 0x0000001e18207220 */ /* 0x000fe20000410000 */
[----:B------:R-:W-:Y:S02]  /*b8d0*/  HADD2.F32 R9, -RZ, R8.H0_H0 ;  /* 0x20000008ff097230 */ /* 0x000fe40000004100 */
[----:B------:R-:W-:Y:S01]  /*b8e0*/  FFMA.FTZ R31, R12, R27, -R31 ;  /* 0x0000001b0c1f7223 */ /* 0x000fe2000001081f */
[----:B------:R-:W-:-:S02]  /*b8f0*/  HADD2.F32 R5, -RZ, R4.H0_H0 ;  /* 0x20000004ff057230 */ /* 0x000fc40000004100 */
[----:B------:R-:W-:Y:S01]  /*b900*/  FFMA.FTZ R33, R12, R29, R33 ;  /* 0x0000001d0c217223 */ /* 0x000fe20000010021 */
[-C--:B------:R-:W-:Y:S01]  /*b910*/  FMUL.FTZ R24, R24, R20.reuse ;  /* 0x0000001418187220 */ /* 0x080fe20000410000 */
[----:B------:R-:W-:Y:S01]  /*b920*/  FFMA.FTZ R32, R13, R20, -R32 ;  /* 0x000000140d207223 */ /* 0x000fe20000010820 */
[----:B------:R-:W-:Y:S02]  /*b930*/  HADD2.F32 R25, -RZ, R10.H0_H0 ;  /* 0x2000000aff197230 */ /* 0x000fe40000004100 */
[C---:B------:R-:W-:Y:S01]  /*b940*/  FMUL.FTZ R12, R9.reuse, R28 ;  /* 0x0000001c090c7220 */ /* 0x040fe20000410000 */
[----:B------:R-:W-:Y:S02]  /*b950*/  HADD2.F32 R20, -RZ, R45.H0_H0 ;  /* 0x2000002dff147230 */ /* 0x000fe40000004100 */
[-C--:B------:R-:W-:Y:S01]  /*b960*/  FMUL.FTZ R21, R9, R46.reuse ;  /* 0x0000002e09157220 */ /* 0x080fe20000410000 */
[----:B------:R-:W-:Y:S02]  /*b970*/  HADD2.F32 R9, -RZ, R47.H0_H0 ;  /* 0x2000002fff097230 */ /* 0x000fe40000004100 */
[----:B------:R-:W-:Y:S01]  /*b980*/  FFMA.FTZ R46, R5, R46, -R12 ;  /* 0x0000002e052e7223 */ /* 0x000fe2000001080c */
[----:B------:R-:W-:-:S02]  /*b990*/  HADD2.F32 R14, -RZ, R6.H0_H0 ;  /* 0x20000006ff0e7230 */ /* 0x000fc40000004100 */
[----:B------:R-:W-:Y:S01]  /*b9a0*/  FFMA.FTZ R21, R5, R28, R21 ;  /* 0x0000001c05157223 */ /* 0x000fe20000010015 */
[--C-:B------:R-:W-:Y:S02]  /*b9b0*/  HADD2.F32 R26, -RZ, R11.reuse.H0_H0 ;  /* 0x2000000bff1a7230 */ /* 0x100fe40000004100 */
[----:B------:R-:W-:Y:S01]  /*b9c0*/  FFMA.FTZ R30, R13, R30, R24 ;  /* 0x0000001e0d1e7223 */ /* 0x000fe20000010018 */
[C---:B------:R-:W-:Y:S01]  /*b9d0*/  FMUL.FTZ R5, R25.reuse, R20 ;  /* 0x0000001419057220 */ /* 0x040fe20000410000 */
[----:B------:R-:W-:Y:S02]  /*b9e0*/  HADD2.F32 R11, -RZ, R11.H1_H1 ;  /* 0x3000000bff0b7230 */ /* 0x000fe40000004100 */
[----:B------:R-:W-:Y:S01]  /*b9f0*/  FMUL.FTZ R13, R25, R9 ;  /* 0x00000009190d7220 */ /* 0x000fe20000410000 */
[----:B------:R-:W-:Y:S02]  /*ba00*/  HADD2.F32 R24, -RZ, R34.H0_H0 ;  /* 0x20000022ff187230 */ /* 0x000fe40000004100 */
[----:B------:R-:W-:-:S02]  /*ba10*/  HADD2.F32 R12, -RZ, R37.H0_H0 ;  /* 0x20000025ff0c7230 */ /* 0x000fc40000004100 */
[C---:B------:R-:W-:Y:S01]  /*ba20*/  FFMA.FTZ R25, R14.reuse, R9, -R5 ;  /* 0x000000090e197223 */ /* 0x040fe20000010805 */
[----:B------:R-:W-:Y:S02]  /*ba30*/  HADD2.F32 R15, -RZ, R7.H0_H0 ;  /* 0x20000007ff0f7230 */ /* 0x000fe40000004100 */
[----:B------:R-:W-:Y:S01]  /*ba40*/  FFMA.FTZ R14, R14, R20, R13 ;  /* 0x000000140e0e7223 */ /* 0x000fe2000001000d */
[----:B------:R-:W-:Y:S02]  /*ba50*/  HADD2.F32 R45, -RZ, R45.H1_H1 ;  /* 0x3000002dff2d7230 */ /* 0x000fe40000004100 */
[C---:B------:R-:W-:Y:S01]  /*ba60*/  FMUL.FTZ R20, R11.reuse, R24 ;  /* 0x000000180b147220 */ /* 0x040fe20000410000 */
[----:B------:R-:W-:Y:S02]  /*ba70*/  HADD2.F32 R7, -RZ, R7.H1_H1 ;  /* 0x30000007ff077230 */ /* 0x000fe40000004100 */
[----:B------:R-:W-:Y:S01]  /*ba80*/  FMUL.FTZ R34, R11, R12 ;  /* 0x0000000c0b227220 */ /* 0x000fe20000410000 */
[----:B------:R-:W-:-:S02]  /*ba90*/  HADD2.F32 R47, -RZ, R47.H1_H1 ;  /* 0x3000002fff2f7230 */ /* 0x000fc40000004100 */
[----:B------:R-:W-:Y:S02]  /*baa0*/  HADD2.F32 R8, -RZ, R8.H1_H1 ;  /* 0x30000008ff087230 */ /* 0x000fe40000004100 */
[----:B------:R-:W-:Y:S02]  /*bab0*/  HADD2.F32 R10, -RZ, R10.H1_H1 ;  /* 0x3000000aff0a7230 */ /* 0x000fe40000004100 */
[----:B------:R-:W-:Y:S02]  /*bac0*/  HADD2.F32 R11, -RZ, R36.H0_H0 ;  /* 0x20000024ff0b7230 */ /* 0x000fe40000004100 */
[----:B------:R-:W-:Y:S02]  /*bad0*/  HADD2.F32 R13, -RZ, R35.H0_H0 ;  /* 0x20000023ff0d7230 */ /* 0x000fe40000004100 */
[----:B------:R-:W-:Y:S02]  /*bae0*/  HADD2.F32 R5, -RZ, R39.H0_H0 ;  /* 0x20000027ff057230 */ /* 0x000fe40000004100 */
[----:B------:R-:W-:-:S02]  /*baf0*/  HADD2.F32 R9, -RZ, R38.H0_H0 ;  /* 0x20000026ff097230 */ /* 0x000fc40000004100 */
[C---:B------:R-:W-:Y:S01]  /*bb00*/  FMUL.FTZ R28, R26.reuse, R45 ;  /* 0x0000002d1a1c7220 */ /* 0x040fe20000410000 */
[----:B------:R-:W-:Y:S02]  /*bb10*/  HADD2.F32 R4, -RZ, R4.H1_H1 ;  /* 0x30000004ff047230 */ /* 0x000fe40000004100 */
[----:B------:R-:W-:Y:S01]  /*bb20*/  FMUL.FTZ R26, R26, R47 ;  /* 0x0000002f1a1a7220 */ /* 0x000fe20000410000 */
[----:B------:R-:W-:Y:S02]  /*bb30*/  HADD2.F32 R6, -RZ, R6.H1_H1 ;  /* 0x30000006ff067230 */ /* 0x000fe40000004100 */
[C---:B------:R-:W-:Y:S01]  /*bb40*/  FFMA.FTZ R29, R7.reuse, R12, -R20 ;  /* 0x0000000c071d7223 */ /* 0x040fe20000010814 */
[----:B------:R-:W-:Y:S01]  /*bb50*/  FFMA.FTZ R35, R7, R24, R34 ;  /* 0x0000001807237223 */ /* 0x000fe20000010022 */
[----:B------:R-:W-:Y:S01]  /*bb60*/  FMUL.FTZ R7, R8, R11 ;  /* 0x0000000b08077220 */ /* 0x000fe20000410000 */
[----:B------:R-:W-:Y:S01]  /*bb70*/  FMUL.FTZ R27, R10, R13 ;  /* 0x0000000d0a1b7220 */ /* 0x000fe20000410000 */
[----:B------:R-:W-:Y:S01]  /*bb80*/  FMUL.FTZ R8, R8, R5 ;  /* 0x0000000508087220 */ /* 0x000fe20000410000 */
[----:B------:R-:W-:Y:S01]  /*bb90*/  FMUL.FTZ R12, R10, R9 ;  /* 0x000000090a0c7220 */ /* 0x000fe20000410000 */
[C---:B------:R-:W-:Y:S01]  /*bba0*/  FFMA.FTZ R28, R15.reuse, R47, -R28 ;  /* 0x0000002f0f1c7223 */ /* 0x040fe2000001081c */
[----:B------:R-:W-:Y:S01]  /*bbb0*/  FFMA.FTZ R26, R15, R45, R26 ;  /* 0x0000002d0f1a7223 */ /* 0x000fe2000001001a */
        /* <DEDUP_REMOVED lines=14> */
.L_x_1461:
[----:B------:R-:W-:Y:S05]  /*bca0*/  BSYNC B0 ;  /* 0x0000000000007941 */ /* 0x000fea0003800000 */
.L_x_1454:
[----:B------:R-:W-:Y:S01]  /*bcb0*/  @!PT LDS RZ, [RZ] ;  /* 0x00000000fffff984 */ /* 0x000fe20000000800 */
[----:B------:R-:W-:Y:S01]  /*bcc0*/  @!PT LDS RZ, [RZ] ;  /* 0x00000000fffff984 */ /* 0x000fe20000000800 */
[----:B------:R-:W-:Y:S01]  /*bcd0*/  @!PT LDS RZ, [RZ] ;  /* 0x00000000fffff984 */ /* 0x000fe20000000800 */
[----:B------:R-:W-:Y:S01]  /*bce0*/  @!PT LDS RZ, [RZ] ;  /* 0x00000000fffff984 */ /* 0x000fe20000000800 */
[----:B------:R1:W-:Y:S06]  /*bcf0*/  MEMBAR.ALL.CTA ;  /* 0x0000000000007992 */ /* 0x0003ec0000008000 */
[----:B-1----:R-:W1:Y:S01]  /*bd00*/  FENCE.VIEW.ASYNC.S ;  /* 0x00000000000073c6 */ /* 0x002e620000000000 */
[----:B------:R-:W-:Y:S05]  /*bd10*/  WARPSYNC.ALL ;  /* 0x0000000000007948 */ /* 0x000fea0003800000 */
[----:B-1----:R-:W-:Y:S06]  /*bd20*/  BAR.SYNC.DEFER_BLOCKING 0xd, 0x180 ;  /* 0x0346000000007b1d */ /* 0x002fec0000010000 */
.L_x_1452:
[----:B0--3--:R-:W-:-:S05]  /*bd30*/  IMAD.U32 R0, RZ, RZ, UR39 ;  /* 0x00000027ff007e24 */ /* 0x009fca000f8e00ff */
[----:B------:R-:W-:-:S13]  /*bd40*/  ISETP.NE.AND P0, PT, R0, 0x3, PT ;  /* 0x000000030000780c */ /* 0x000fda0003f05270 */
[----:B------:R-:W-:Y:S05]  /*bd50*/  @!P0 BRA `(.L_x_1481) ;  /* 0x0000000000048947 */ /* 0x000fea0003800000 */
[----:B------:R-:W-:Y:S01]  /*bd60*/  BPT.TRAP 0x1 ;  /* 0x000000040000795c */ /* 0x000fe20000300000 */
.L_x_1481:
[----:B------:R-:W-:Y:S01]  /*bd70*/  IMAD R0, R18, 0x8, R2 ;  /* 0x0000000812007824 */ /* 0x000fe200078e0202 */
[----:B--2-4-:R-:W-:-:S04]  /*bd80*/  SHF.L.U32 R5, R23, 0x1f, RZ ;  /* 0x0000001f17057819 */ /* 0x014fc800000006ff */
[----:B------:R0:W2:Y:S01]  /*bd90*/  SYNCS.PHASECHK.TRANS64.TRYWAIT P1, [R0+URZ+0x2d830], R5 ;  /* 0x02d83005000075a7 */ /* 0x0000a2000802017f */
[----:B------:R-:W-:Y:S05]  /*bda0*/  @!P0 BRA `(.L_x_1482) ;  /* 0x0000000000048947 */ /* 0x000fea0003800000 */
[----:B------:R-:W-:Y:S01]  /*bdb0*/  BPT.TRAP 0x1 ;  /* 0x000000040000795c */ /* 0x000fe20000300000 */
.L_x_1482:
[----:B------:R-:W-:Y:S01]  /*bdc0*/  VIADD R3, R2, 0x15400 ;  /* 0x0001540002037836 */ /* 0x000fe20000000000 */
[----:B------:R-:W-:Y:S01]  /*bdd0*/  LOP3.LUT R6, R44, 0x10000, RZ, 0xfc, !PT ;  /* 0x000100002c067812 */ /* 0x000fe200078efcff */
[----:B------:R-:W-:-:S03]  /*bde0*/  IMAD.MOV.U32 R7, RZ, RZ, -0x7fffffe0 ;  /* 0x80000020ff077424 */ /* 0x000fc600078e00ff */
[----:B------:R-:W-:Y:S02]  /*bdf0*/  SHF.R.U32.HI R3, RZ, 0x4, R3 ;  /* 0x00000004ff037819 */ /* 0x000fe40000011603 */
[----:B------:R3:W-:Y:S02]  /*be00*/  STL.64 [R1+0x8], R6 ;  /* 0x0000080601007387 */ /* 0x0007e40000100a00 */
[----:B------:R-:W-:-:S04]  /*be10*/  LOP3.LUT R3, R3, 0x3fff, RZ, 0xc0, !PT ;  /* 0x00003fff03037812 */ /* 0x000fc800078ec0ff */
[----:B------:R-:W-:-:S05]  /*be20*/  LOP3.LUT R3, R3, 0x10000, RZ, 0xfc, !PT ;  /* 0x0001000003037812 */ /* 0x000fca00078efcff */
[----:B------:R3:W-:Y:S01]  /*be30*/  STL [R1+0x48], R3 ;  /* 0x0000480301007387 */ /* 0x0007e20000100800 */
[----:B--2---:R-:W-:Y:S05]  /*be40*/  @P1 BRA `(.L_x_1483) ;  /* 0x0000000000081947 */ /* 0x004fea0003800000 */
[----:B------:R-:W2:Y:S02]  /*be50*/  SYNCS.PHASECHK.TRANS64.TRYWAIT P1, [R0+URZ+0x2d830], R5 ;  /* 0x02d83005000075a7 */ /* 0x000ea4000802017f */
[----:B--2---:R-:W-:Y:S05]  /*be60*/  @!P1 BRA `(.L_x_1484) ;  /* 0x0000019000789947 */ /* 0x004fea0003800000 */
.L_x_1483:
[----:B---3--:R-:W3:Y:S04]  /*be70*/  LDL R3, [R1+0x48] ;  /* 0x0000480001037983 */ /* 0x008ee80000100800 */
[----:B------:R-:W4:Y:S01]  /*be80*/  LDL.64 R10, [R1+0x8] ;  /* 0x00000800010a7983 */ /* 0x000f220000100a00 */
[----:B0-2---:R-:W-:Y:S01]  /*be90*/  IMAD.MOV.U32 R5, RZ, RZ, -0x7fffffe0 ;  /* 0x80000020ff057424 */ /* 0x005fe200078e00ff */
[----:B------:R-:W-:Y:S05]  /*bea0*/  WARPSYNC.ALL ;  /* 0x0000000000007948 */ /* 0x000fea0003800000 */
[----:B------:R-:W-:Y:S01]  /*beb0*/  R2UR UR7, R5 ;  /* 0x00000000050772ca */ /* 0x000fe200000e0000 */
[----:B-1---5:R-:W-:Y:S01]  /*bec0*/  WARPGROUP.ARRIVE ;  /* 0x00000000000079c5 */ /* 0x022fe20000000000 */
[----:B------:R-:W-:Y:S01]  /*bed0*/  IMAD.MOV.U32 R7, RZ, RZ, -0x7fffffe0 ;  /* 0x80000020ff077424 */ /* 0x000fe200078e00ff */
[----:B------:R-:W-:Y:S01]  /*bee0*/  MOV R91, 0x80000020 ;  /* 0x80000020005b7802 */ /* 0x000fe20000000f00 */
[----:B------:R-:W-:Y:S01]  /*bef0*/  IMAD.MOV.U32 R21, RZ, RZ, -0x7fffffe0 ;  /* 0x80000020ff157424 */ /* 0x000fe200078e00ff */
[----:B------:R-:W-:Y:S01]  /*bf00*/  MOV R9, 0x80000020 ;  /* 0x8000002000097802 */ /* 0x000fe20000000f00 */
[----:B------:R-:W-:-:S02]  /*bf10*/  IMAD.MOV.U32 R15, RZ, RZ, -0x7fffffe0 ;  /* 0x80000020ff0f7424 */ /* 0x000fc400078e00ff */
[----:B------:R-:W-:Y:S02]  /*bf20*/  IMAD.MOV.U32 R13, RZ, RZ, -0x7fffffe0 ;  /* 0x80000020ff0d7424 */ /* 0x000fe400078e00ff */
[----:B------:R-:W-:Y:S02]  /*bf30*/  IMAD.MOV.U32 R5, RZ, RZ, -0x7fffffe0 ;  /* 0x80000020ff057424 */ /* 0x000fe400078e00ff */
[----:B---3--:R-:W-:Y:S01]  /*bf40*/  IMAD R4, R18, 0x600, R3 ;  /* 0x0000060012047824 */ /* 0x008fe200078e0203 */
[C---:B----4-:R-:W-:Y:S01]  /*bf50*/  R2UR UR4, R10.reuse ;  /* 0x000000000a0472ca */ /* 0x050fe200000e0000 */
[----:B------:R-:W-:Y:S01]  /*bf60*/  VIADD R90, R10, 0x2 ;  /* 0x000000020a5a7836 */ /* 0x000fe20000000000 */
[----:B------:R-:W-:Y:S01]  /*bf70*/  R2UR UR5, R11 ;  /* 0x000000000b0572ca */ /* 0x000fe200000e0000 */
[C---:B------:R-:W-:Y:S01]  /*bf80*/  VIADD R6, R4.reuse, 0x2 ;  /* 0x0000000204067836 */ /* 0x040fe20000000000 */
[----:B------:R-:W-:Y:S01]  /*bf90*/  R2UR UR6, R4 ;  /* 0x00000000040672ca */ /* 0x000fe200000e0000 */
[C---:B------:R-:W-:Y:S01]  /*bfa0*/  VIADD R20, R10.reuse, 0x300 ;  /* 0x000003000a147836 */ /* 0x040fe20000000000 */
[----:B------:R0:W-:Y:S01]  /*bfb0*/  STL.64 [R1+0x30], R90 ;  /* 0x0000305a01007387 */ /* 0x0001e20000100a00 */
[----:B------:R-:W-:-:S02]  /*bfc0*/  VIADD R14, R10, 0x302 ;  /* 0x000003020a0e7836 */ /* 0x000fc40000000000 */
[C---:B------:R-:W-:Y:S01]  /*bfd0*/  VIADD R12, R10.reuse, 0x600 ;  /* 0x000006000a0c7836 */ /* 0x040fe20000000000 */
[----:B------:R0:W-:Y:S01]  /*bfe0*/  STL.64 [R1+0x28], R20 ;  /* 0x0000281401007387 */ /* 0x0001e20000100a00 */
[----:B------:R-:W-:-:S03]  /*bff0*/  VIADD R8, R10, 0x602 ;  /* 0x000006020a087836 */ /* 0x000fc60000000000 */
[----:B------:R0:W-:Y:S03]  /*c000*/  STL.64 [R1+0x20], R14 ;  /* 0x0000200e01007387 */ /* 0x0001e60000100a00 */
[----:B------:R-:W-:Y:S01]  /*c010*/  HGMMA.64x128x16.F32 R24, gdesc[UR4], RZ, !UPT, gsb0 ;  /* 0x01e00000041879f0 */ /* 0x000fe2000c0008ff */
[----:B------:R-:W-:Y:S01]  /*c020*/  R2UR UR4, R90 ;  /* 0x000000005a0472ca */ /* 0x000fe200000e0000 */
[----:B------:R0:W-:Y:S01]  /*c030*/  STL.64 [R1+0x18], R12 ;  /* 0x0000180c01007387 */ /* 0x0001e20000100a00 */
[----:B------:R-:W-:Y:S02]  /*c040*/  R2UR UR5, R91 ;  /* 0x000000005b0572ca */ /* 0x000fe400000e0000 */
[----:B------:R-:W-:Y:S01]  /*c050*/  R2UR UR6, R6 ;  /* 0x00000000060672ca */ /* 0x000fe200000e0000 */
[----:B------:R-:W-:Y:S01]  /*c060*/  VIADD R6, R4, 0x200 ;  /* 0x0000020004067836 */ /* 0x000fe20000000000 */
[----:B------:R-:W-:Y:S01]  /*c070*/  R2UR UR7, R7 ;  /* 0x00000000070772ca */ /* 0x000fe200000e0000 */
[----:B------:R-:W-:Y:S01]  /*c080*/  IMAD.MOV.U32 R7, RZ, RZ, -0x7fffffe0 ;  /* 0x80000020ff077424 */ /* 0x000fe200078e00ff */
[----:B------:R0:W-:Y:S01]  /*c090*/  STL.64 [R1+0x10], R8 ;  /* 0x0000100801007387 */ /* 0x0001e20000100a00 */
[----:B------:R-:W-:-:S02]  /*c0a0*/  WARPGROUP.DEPBAR.LE gsb0, 0x0 ;  /* 0x00008000000079c5 */ /* 0x000fc40000010000 */
[----:B------:R-:W-:-:S08]  /*c0b0*/  WARPGROUP.ARRIVE ;  /* 0x00000000000079c5 */ /* 0x000fd00000000000 */
[----:B------:R-:W-:Y:S01]  /*c0c0*/  HGMMA.64x128x16.F32 R24, gdesc[UR4], R24, gsb0 ;  /* 0x01e00000041879f0 */ /* 0x000fe20008000818 */
[----:B------:R-:W-:Y:S02]  /*c0d0*/  R2UR UR4, R20 ;  /* 0x00000000140472ca */ /* 0x000fe400000e0000 */
[----:B------:R-:W-:Y:S02]  /*c0e0*/  R2UR UR5, R21 ;  /* 0x00000000150572ca */ /* 0x000fe400000e0000 */
[----:B------:R-:W-:Y:S01]  /*c0f0*/  R2UR UR6, R6 ;  /* 0x00000000060672ca */ /* 0x000fe200000e0000 */
[----:B------:R-:W-:Y:S01]  /*c100*/  VIADD R6, R4, 0x202 ;  /* 0x0000020204067836 */ /* 0x000fe20000000000 */
[----:B------:R-:W-:Y:S01]  /*c110*/  R2UR UR7, R7 ;  /* 0x00000000070772ca */ /* 0x000fe200000e0000 */
[----:B------:R-:W-:Y:S01]  /*c120*/  IMAD.MOV.U32 R7, RZ, RZ, -0x7fffffe0 ;  /* 0x80000020ff077424 */ /* 0x000fe200078e00ff */
[----:B------:R-:W-:Y:S02]  /*c130*/  WARPGROUP.DEPBAR.LE gsb0, 0x0 ;  /* 0x00008000000079c5 */ /* 0x000fe40000010000 */
[----:B------:R-:W-:-:S09]  /*c140*/  WARPGROUP.ARRIVE ;  /* 0x00000000000079c5 */ /* 0x000fd20000000000 */
[----:B------:R-:W-:Y:S01]  /*c150*/  HGMMA.64x128x16.F32 R24, gdesc[UR4], R24, gsb0 ;  /* 0x01e00000041879f0 */ /* 0x000fe20008000818 */
[----:B------:R-:W-:Y:S02]  /*c160*/  R2UR UR4, R14 ;  /* 0x000000000e0472ca */ /* 0x000fe400000e0000 */
[----:B------:R-:W-:Y:S02]  /*c170*/  R2UR UR5, R15 ;  /* 0x000000000f0572ca */ /* 0x000fe400000e0000 */
[----:B------:R-:W-:Y:S01]  /*c180*/  R2UR UR6, R6 ;  /* 0x00000000060672ca */ /* 0x000fe200000e0000 */
[C---:B------:R-:W-:Y:S01]  /*c190*/  VIADD R6, R4.reuse, 0x400 ;  /* 0x0000040004067836 */ /* 0x040fe20000000000 */
[----:B------:R-:W-:Y:S01]  /*c1a0*/  R2UR UR7, R7 ;  /* 0x00000000070772ca */ /* 0x000fe200000e0000 */
[----:B------:R-:W-:Y:S02]  /*c1b0*/  IMAD.MOV.U32 R7, RZ, RZ, -0x7fffffe0 ;  /* 0x80000020ff077424 */ /* 0x000fe400078e00ff */
[----:B------:R-:W-:Y:S01]  /*c1c0*/  VIADD R4, R4, 0x402 ;  /* 0x0000040204047836 */ /* 0x000fe20000000000 */
[----:B------:R-:W-:-:S02]  /*c1d0*/  WARPGROUP.DEPBAR.LE gsb0, 0x0 ;  /* 0x00008000000079c5 */ /* 0x000fc40000010000 */
[----:B------:R-:W-:-:S07]  /*c1e0*/  WARPGROUP.ARRIVE ;  /* 0x00000000000079c5 */ /* 0x000fce0000000000 */
[----:B------:R-:W-:Y:S01]  /*c1f0*/  HGMMA.64x128x16.F32 R24, gdesc[UR4], R24, gsb0 ;  /* 0x01e00000041879f0 */ /* 0x000fe20008000818 */
[----:B------:R-:W-:Y:S02]  /*c200*/  R2UR UR4, R12 ;  /* 0x000000000c0472ca */ /* 0x000fe400000e0000 */
[----:B------:R-:W-:Y:S02]  /*c210*/  R2UR UR5, R13 ;  /* 0x000000000d0572ca */ /* 0x000fe400000e0000 */
[----:B------:R-:W-:Y:S02]  /*c220*/  R2UR UR6, R6 ;  /* 0x00000000060672ca */ /* 0x000fe400000e0000 */
[----:B------:R-:W-:Y:S01]  /*c230*/  R2UR UR7, R7 ;  /* 0x00000000070772ca */ /* 0x000fe200000e0000 */
[----:B------:R-:W-:Y:S02]  /*c240*/  WARPGROUP.DEPBAR.LE gsb0, 0x0 ;  /* 0x00008000000079c5 */ /* 0x000fe40000010000 */
[----:B------:R-:W-:-:S10]  /*c250*/  WARPGROUP.ARRIVE ;  /* 0x00000000000079c5 */ /* 0x000fd40000000000 */
        /* <DEDUP_REMOVED lines=11> */
.L_x_1485:
[----:B------:R-:W2:Y:S01]  /*c310*/  LDL R90, [R1+0x98] ;  /* 0x00009800015a7983 */ /* 0x000ea20000100800 */
[----:B------:R-:W0:Y:S01]  /*c320*/  LDC R142, c[0x0][0x448] ;  /* 0x00011200ff8e7b82 */ /* 0x000e220000000800 */
[----:B------:R-:W-:Y:S02]  /*c330*/  ULDC UR4, c[0x0][0x9d8] ;  /* 0x0002760000047ab9 */ /* 0x000fe40000000800 */
[----:B------:R-:W2:Y:S01]  /*c340*/  LDL R89, [R1+0x60] ;  /* 0x0000600001597983 */ /* 0x000ea20000100800 */
        /* <DEDUP_REMOVED lines=20> */
[----:B0-----:R-:W-:Y:S01]  /*c490*/  ISETP.NE.AND P1, PT, R142, 0x1, PT ;  /* 0x000000018e00780c */ /* 0x001fe20003f25270 */
[----:B------:R-:W-:Y:S01]  /*c4a0*/  FMUL.FTZ R45, R60, UR4 ;  /* 0x000000043c2d7c20 */ /* 0x000fe20008410000 */
[----:B------:R-:W-:-:S02]  /*c4b0*/  IMAD.MOV.U32 R73, RZ, RZ, -0x80 ;  /* 0xffffff80ff497424 */ /* 0x000fc400078e00ff */
[----:B------:R-:W-:Y:S01]  /*c4c0*/  FMUL.FTZ R52, R67, UR4 ;  /* 0x0000000443347c20 */ /* 0x000fe20008410000 */
[----:B------:R-:W-:Y:S01]  /*c4d0*/  FMUL.FTZ R60, R75, UR4 ;  /* 0x000000044b3c7c20 */ /* 0x000fe20008410000 */
[----:B------:R-:W-:Y:S01]  /*c4e0*/  FMUL.FTZ R67, R81, UR4 ;  /* 0x0000000451437c20 */ /* 0x000fe20008410000 */
[----:B------:R-:W-:Y:S01]  /*c4f0*/  VIADD R0, R0, 0x2d840 ;  /* 0x0002d84000007836 */ /* 0x000fe20000000000 */
[----:B------:R-:W-:Y:S01]  /*c500*/  ULDC.64 UR6, c[0x0][0x9e0] ;  /* 0x0002780000067ab9 */ /* 0x000fe20000000a00 */
[----:B------:R-:W-:Y:S02]  /*c510*/  IMAD.U32 R75, RZ, RZ, UR38 ;  /* 0x00000026ff4b7e24 */ /* 0x000fe4000f8e00ff */
[----:B------:R-:W-:Y:S01]  /*c520*/  FMUL.FTZ R3, R24, UR4 ;  /* 0x0000000418037c20 */ /* 0x000fe20008410000 */
[----:B------:R-:W-:Y:S01]  /*c530*/  FMUL.FTZ R8, R29, UR4 ;  /* 0x000000041d087c20 */ /* 0x000fe20008410000 */
[----:B------:R-:W-:Y:S01]  /*c540*/  FMUL.FTZ R10, R31, UR4 ;  /* 0x000000041f0a7c20 */ /* 0x000fe20008410000 */
[----:B------:R-:W-:Y:S01]  /*c550*/  FMUL.FTZ R11, R32, UR4 ;  /* 0x00000004200b7c20 */ /* 0x000fe20008410000 */
[----:B------:R-:W0:Y:S01]  /*c560*/  @P1 LDC R71, c[0x0][0x44c] ;  /* 0x00011300ff471b82 */ /* 0x000e220000000800 */
[----:B------:R-:W-:Y:S01]  /*c570*/  FMUL.FTZ R12, R33, UR4 ;  /* 0x00000004210c7c20 */ /* 0x000fe20008410000 */
[----:B------:R-:W-:Y:S01]  /*c580*/  FMUL.FTZ R13, R34, UR4 ;  /* 0x00000004220d7c20 */ /* 0x000fe20008410000 */
[----:B------:R-:W-:Y:S01]  /*c590*/  FMUL.FTZ R14, R35, UR4 ;  /* 0x00000004230e7c20 */ /* 0x000fe20008410000 */
[----:B------:R-:W-:Y:S01]  /*c5a0*/  FMUL.FTZ R15, R36, UR4 ;  /* 0x00000004240f7c20 */ /* 0x000fe20008410000 */
[----:B------:R-:W-:Y:S01]  /*c5b0*/  FMUL.FTZ R21, R38, UR4 ;  /* 0x0000000426157c20 */ /* 0x000fe20008410000 */
[----:B------:R-:W-:Y:S01]  /*c5c0*/  FMUL.FTZ R24, R39, UR4 ;  /* 0x0000000427187c20 */ /* 0x000fe20008410000 */
[----:B------:R-:W-:Y:S01]  /*c5d0*/  UISETP.GE.AND UP0, UPT, UR7, 0x1, UPT ;  /* 0x000000010700788c */ /* 0x000fe2000bf06270 */
[----:B------:R-:W1:Y:S01]  /*c5e0*/  @P1 LDC R72, c[0x0][0x450] ;  /* 0x00011400ff481b82 */ /* 0x000e620000000800 */
        /* <DEDUP_REMOVED lines=9> */
[----:B------:R-:W-:Y:S01]  /*c680*/  LOP3.LUT R22, R22, 0xffffffdf, RZ, 0xc0, !PT ;  /* 0xffffffdf16167812 */ /* 0x000fe200078ec0ff */
[----:B------:R-:W-:Y:S01]  /*c690*/  FMUL.FTZ R44, R59, UR4 ;  /* 0x000000043b2c7c20 */ /* 0x000fe20008410000 */
[----:B------:R-:W-:Y:S01]  /*c6a0*/  PRMT R0, R75, 0x654, R0 ;  /* 0x000006544b007816 */ /* 0x000fe20000000000 */
        /* <DEDUP_REMOVED lines=17> */
[----:B------:R-:W-:Y:S01]  /*c7c0*/  @P1 LOP3.LUT R22, R22, 0x20, RZ, 0xfc, !PT ;  /* 0x0000002016161812 */ /* 0x000fe200078efcff */
[----:B------:R-:W-:Y:S01]  /*c7d0*/  FMUL.FTZ R86, R86, UR4 ;  /* 0x0000000456567c20 */ /* 0x000fe20008410000 */
[----:B------:R3:W-:Y:S01]  /*c7e0*/  SYNCS.ARRIVE.TRANS64.RED.A1T0 RZ, [R0+URZ], RZ ;  /* 0x000000ff00ff79a7 */ /* 0x0007e2000810043f */
[----:B------:R-:W4:Y:S01]  /*c7f0*/  MUFU.TANH R3, R3 ;  /* 0x0000000300037308 */ /* 0x000f220000002400 */
[----:B------:R-:W-:Y:S01]  /*c800*/  ULDC UR52, c[0x0][0x9dc] ;  /* 0x0002770000347ab9 */ /* 0x000fe20000000800 */
[----:B------:R-:W-:Y:S01]  /*c810*/  LEA R77, R88, 0xffffff80, 0x7 ;  /* 0xffffff80584d7811 */ /* 0x000fe200078e38ff */
[----:B------:R-:W-:-:S05]  /*c820*/  ULOP3.LUT UR52, URZ, UR52, URZ, 0x33, !UPT ;  /* 0x000000343f347292 */ /* 0x000fca000f8e333f */
        /* <DEDUP_REMOVED lines=26> */
[----:B------:R-:W1:Y:S08]  /*c9d0*/  MUFU.TANH R36, R36 ;  /* 0x0000002400247308 */ /* 0x000e700000002400 */
[----:B------:R-:W3:Y:S01]  /*c9e0*/  MUFU.TANH R37, R37 ;  /* 0x0000002500257308 */ /* 0x000ee20000002400 */
[----:B--2---:R-:W-:-:S04]  /*c9f0*/  IMAD.IADD R70, R90, 0x1, R89 ;  /* 0x000000015a467824 */ /* 0x004fc800078e0259 */
[----:B0-----:R-:W-:-:S03]  /*ca00*/  @P1 IMAD.HI.U32 R71, R70, R71, RZ ;  /* 0x0000004746471227 */ /* 0x001fc600078e00ff */
[----:B------:R-:W0:Y:S02]  /*ca10*/  MUFU.TANH R38, R38 ;  /* 0x0000002600267308 */ /* 0x000e240000002400 */
[----:B-1----:R-:W-:Y:S01]  /*ca20*/  @P1 SHF.R.U32.HI R70, RZ, R72, R71 ;  /* 0x00000048ff461219 */ /* 0x002fe20000011647 */
[----:B------:R-:W-:Y:S02]  /*ca30*/  IMAD R72, R88, R73, 0x80 ;  /* 0x0000008058487424 */ /* 0x000fe400078e0249 */
[----:B------:R-:W-:Y:S01]  /*ca40*/  FMUL.FTZ R71, R85, UR4 ;  /* 0x0000000455477c20 */ /* 0x000fe20008410000 */
[----:B------:R-:W-:Y:S01]  /*ca50*/  FMUL.FTZ R73, R87, UR4 ;  /* 0x0000000457497c20 */ /* 0x000fe20008410000 */
[----:B------:R-:W-:Y:S01]  /*ca60*/  PLOP3.LUT P1, PT, PT, PT, UP0, 0x40, 0x0 ;  /* 0x000000000000781c */ /* 0x000fe20003f2e808 */
[----:B------:R-:W1:Y:S01]  /*ca70*/  SHFL.IDX PT, R81, R70, RZ, 0x1c1f ;  /* 0x001c1fff46517589 */ /* 0x000e6200000e0000 */
[----:B------:R-:W-:Y:S01]  /*ca80*/  VIADD R75, R72, 0x1 ;  /* 0x00000001484b7836 */ /* 0x000fe20000000000 */
[----:B------:R-:W2:Y:S03]  /*ca90*/  MUFU.TANH R39, R39 ;  /* 0x0000002700277308 */ /* 0x000ea60000002400 */
[----:B------:R-:W-:-:S02]  /*caa0*/  IMAD R74, R156, -0x2, R75 ;  /* 0xfffffffe9c4a7824 */ /* 0x000fc400078e024b */
[----:B------:R-:W-:-:S03]  /*cab0*/  IMAD.IADD R75, R155, 0x1, R72 ;  /* 0x000000019b4b7824 */ /* 0x000fc600078e0248 */
[----:B------:R-:W0:Y:S01]  /*cac0*/  MUFU.TANH R40, R40 ;  /* 0x0000002800287308 */ /* 0x000e220000002400 */
[----:B------:R-:W-:Y:S01]  /*cad0*/  IADD3 R74, -R154, R74, R155 ;  /* 0x0000004a9a4a7210 */ /* 0x000fe20007ffe19b */
[----:B------:R-:W-:-:S04]  /*cae0*/  IMAD R80, R156, -0x2, R75 ;  /* 0xfffffffe9c507824 */ /* 0x000fc800078e024b */
[C---:B------:R-:W-:Y:S02]  /*caf0*/  VIADD R79, R74.reuse, UR6 ;  /* 0x000000064a4f7c36 */ /* 0x040fe40008000000 */
[----:B------:R-:W0:Y:S01]  /*cb00*/  MUFU.TANH R41, R41 ;  /* 0x0000002900297308 */ /* 0x000e220000002400 */
[----:B------:R-:W-:Y:S02]  /*cb10*/  VIADD R78, R74, UR52 ;  /* 0x000000344a4e7c36 */ /* 0x000fe40008000000 */
[----:B-1----:R-:W-:Y:S02]  /*cb20*/  VIADDMNMX R76, R81, R79, R80, PT ;  /* 0x0000004f514c7246 */ /* 0x002fe40003800150 */
[----:B------:R-:W-:-:S03]  /*cb30*/  IMAD.IADD R75, R78, 0x1, R81 ;  /* 0x000000014e4b7824 */ /* 0x000fc600078e0251 */
[----:B------:R-:W1:Y:S08]  /*cb40*/  MUFU.TANH R42, R42 ;  /* 0x0000002a002a7308 */ /* 0x000e700000002400 */
        /* <DEDUP_REMOVED lines=28> */
[----:B---3--:R3:W0:Y:S08]  /*cd10*/  MUFU.TANH R0, R86 ;  /* 0x0000005600007308 */ /* 0x0086300000002400 */
[----:B------:R-:W0:Y:S01]  /*cd20*/  MUFU.TANH R73, R73 ;  /* 0x0000004900497308 */ /* 0x000e220000002400 */
[----:B-1234-:R-:W-:Y:S05]  /*cd30*/  @P1 BRA `(.L_x_1486) ;  /* 0x0000000000581947 */ /* 0x01efea0003800000 */
[----:B------:R-:W-:Y:S01]  /*cd40*/  IADD3 R74, -R154, R155, R81 ;  /* 0x0000009b9a4a7210 */ /* 0x000fe20007ffe151 */
[----:B------:R-:W-:Y:S03]  /*cd50*/  BSSY B0, `(.L_x_1487) ;  /* 0x0000010000007945 */ /* 0x000fe60003800000 */
[----:B------:R-:W-:-:S13]  /*cd60*/  ISETP.GT.AND P1, PT, R74, -0x1, PT ;  /* 0xffffffff4a00780c */ /* 0x000fda0003f24270 */
[----:B------:R-:W-:Y:S05]  /*cd70*/  @P1 BRA `(.L_x_1488) ;  /* 0x0000000000201947 */ /* 0x000fea0003800000 */
[----:B------:R-:W-:Y:S01]  /*cd80*/  UISETP.NE.AND UP1, UPT, UR7, 0x1, UPT ;  /* 0x000000010700788c */ /* 0x000fe2000bf25270 */
[----:B------:R-:W-:-:S05]  /*cd90*/  LOP3.LUT R74, RZ, R74, RZ, 0x33, !PT ;  /* 0x0000004aff4a7212 */ /* 0x000fca00078e33ff */
[----:B------:R-:W-:-:S05]  /*cda0*/  PLOP3.LUT P1, PT, PT, PT, UP1, 0x80, 0x0 ;  /* 0x000000000000781c */ /* 0x000fca0003f2f018 */
[----:B------:R-:W-:-:S08]  /*cdb0*/  @UP1 ULDC.64 UR4, c[0x0][0x9e8] ;  /* 0x00027a0000041ab9 */ /* 0x000fd00000000a00 */
[----:B------:R-:W-:-:S05]  /*cdc0*/  @P1 IMAD.HI.U32 R81, R74, UR4, RZ ;  /* 0x000000044a511c27 */ /* 0x000fca000f8e00ff */
[----:B------:R-:W-:-:S04]  /*cdd0*/  @P1 SHF.R.U32.HI R74, RZ, UR5, R81 ;  /* 0x00000005ff4a1c19 */ /* 0x000fc80008011651 */
[----:B------:R-:W-:Y:S01]  /*cde0*/  LOP3.LUT R74, RZ, R74, RZ, 0x33, !PT ;  /* 0x0000004aff4a7212 */ /* 0x000fe200078e33ff */
[----:B------:R-:W-:Y:S06]  /*cdf0*/  BRA `(.L_x_1489) ;  /* 0x0000000000147947 */ /* 0x000fec0003800000 */
.L_x_1488:
[----:B------:R-:W-:-:S06]  /*ce00*/  UISETP.NE.AND UP1, UPT, UR7, 0x1, UPT ;  /* 0x000000010700788c */ /* 0x000fcc000bf25270 */
[----:B------:R-:W-:-:S05]  /*ce10*/  PLOP3.LUT P1, PT, PT, PT, UP1, 0x80, 0x0 ;  /* 0x000000000000781c */ /* 0x000fca0003f2f018 */
[----:B------:R-:W-:-:S08]  /*ce20*/  @UP1 ULDC.64 UR4, c[0x0][0x9e8] ;  /* 0x00027a0000041ab9 */ /* 0x000fd00000000a00 */
[----:B------:R-:W-:-:S05]  /*ce30*/  @P1 IMAD.HI.U32 R81, R74, UR4, RZ ;  /* 0x000000044a511c27 */ /* 0x000fca000f8e00ff */
[----:B------:R-:W-:-:S07]  /*ce40*/  @P1 SHF.R.U32.HI R74, RZ, UR5, R81 ;  /* 0x00000005ff4a1c19 */ /* 0x000fce0008011651 */
.L_x_1489:
[----:B------:R-:W-:Y:S05]  /*ce50*/  BSYNC B0 ;  /* 0x0000000000007941 */ /* 0x000fea0003800000 */
.L_x_1487:
[----:B------:R-:W-:-:S04]  /*ce60*/  IMAD R81, R74, UR7, -R77 ;  /* 0x000000074a517c24 */ /* 0x000fc8000f8e0a4d */
[----:B------:R-:W-:-:S05]  /*ce70*/  IMAD R81, R156, -0x2, R81 ;  /* 0xfffffffe9c517824 */ /* 0x000fca00078e0251 */
[----:B------:R-:W-:Y:S02]  /*ce80*/  VIMNMX R75, R75, R81, !PT ;  /* 0x000000514b4b7248 */ /* 0x000fe40007fe0100 */
[----:B------:R-:W-:-:S07]  /*ce90*/  VIADDMNMX R76, R81, UR7, R76, PT ;  /* 0x00000007514c7c46 */ /* 0x000fce000b80014c */
.L_x_1486:
[C---:B------:R-:W-:Y:S02]  /*cea0*/  ISETP.GE.AND P2, PT, R72.reuse, 0x9, PT ;  /* 0x000000094800780c */ /* 0x040fe40003f46270 */
[----:B------:R-:W-:Y:S02]  /*ceb0*/  ISETP.GE.AND P1, PT, R72, 0x2, PT ;  /* 0x000000024800780c */ /* 0x000fe40003f26270 */
[----:B------:R-:W-:Y:S02]  /*cec0*/  LOP3.LUT R22, R22, 0xfffffffe, RZ, 0xc0, !PT ;  /* 0xfffffffe16167812 */ /* 0x000fe400078ec0ff */
[----:B------:R-:W-:Y:S02]  /*ced0*/  ISETP.GT.AND P3, PT, R75, 0x1, !P1 ;  /* 0x000000014b00780c */ /* 0x000fe40004f64270 */
[----:B------:R-:W-:Y:S02]  /*cee0*/  ISETP.GE.AND P4, PT, R72, 0xa, PT ;  /* 0x0000000a4800780c */ /* 0x000fe40003f86270 */
[----:B------:R-:W-:-:S02]  /*cef0*/  ISETP.LT.OR P3, PT, R76, 0x2, P3 ;  /* 0x000000024c00780c */ /* 0x000fc40001f61670 */
[----:B------:R-:W-:Y:S02]  /*cf00*/  ISETP.GE.AND P6, PT, R72, 0x1, PT ;  /* 0x000000014800780c */ /* 0x000fe40003fc6270 */
[----:B------:R-:W-:Y:S02]  /*cf10*/  @P2 LOP3.LUT R22, R22, 0x1, RZ, 0xfc, !PT ;  /* 0x0000000116162812 */ /* 0x000fe400078efcff */
[----:B------:R-:W-:Y:S02]  /*cf20*/  ISETP.GT.AND P2, PT, R75, 0x8, !P2 ;  /* 0x000000084b00780c */ /* 0x000fe40005744270 */
[----:B------:R-:W-:Y:S02]  /*cf30*/  FSEL R74, R5, -INF , !P3 ;  /* 0xff800000054a7808 */ /* 0x000fe40005800000 */
[----:B------:R-:W-:Y:S01]  /*cf40*/  ISETP.LT.OR P2, PT, R76, 0x9, P2 ;  /* 0x000000094c00780c */ /* 0x000fe20001741670 */
[----:B------:R-:W1:Y:S01]  /*cf50*/  SHFL.IDX PT, R5, R70, 0x1, 0x1c1f ;  /* 0x003c1f0046057f89 */ /* 0x000e6200000e0000 */
[----:B------:R-:W-:-:S02]  /*cf60*/  ISETP.GE.AND P3, PT, R72, 0x11, PT ;  /* 0x000000114800780c */ /* 0x000fc40003f66270 */
[----:B------:R-:W-:Y:S02]  /*cf70*/  LOP3.LUT R22, R22, 0xfffffffd, RZ, 0xc0, !PT ;  /* 0xfffffffd16167812 */ /* 0x000fe400078ec0ff */
[----:B------:R-:W-:Y:S02]  /*cf80*/  FSEL R7, R7, -INF , !P2 ;  /* 0xff80000007077808 */ /* 0x000fe40005000000 */
[----:B------:R-:W-:Y:S02]  /*cf90*/  ISETP.GT.AND P2, PT, R75, 0x9, !P4 ;  /* 0x000000094b00780c */ /* 0x000fe40006744270 */
[----:B------:R-:W-:Y:S02]  /*cfa0*/  @P4 LOP3.LUT R22, R22, 0x2, RZ, 0xfc, !PT ;  /* 0x0000000216164812 */ /* 0x000fe400078efcff */
[----:B------:R-:W-:Y:S02]  /*cfb0*/  ISETP.LT.OR P2, PT, R76, 0xa, P2 ;  /* 0x0000000a4c00780c */ /* 0x000fe40001741670 */
[----:B------:R-:W-:-:S02]  /*cfc0*/  LOP3.LUT R22, R22, 0xfffffffb, RZ, 0xc0, !PT ;  /* 0xfffffffb16167812 */ /* 0x000fc400078ec0ff */
[----:B------:R-:W-:Y:S02]  /*cfd0*/  FSEL R8, R8, -INF , !P2 ;  /* 0xff80000008087808 */ /* 0x000fe40005000000 */
[----:B------:R-:W-:Y:S02]  /*cfe0*/  @P3 LOP3.LUT R22, R22, 0x4, RZ, 0xfc, !PT ;  /* 0x0000000416163812 */ /* 0x000fe400078efcff */
[----:B------:R-:W-:Y:S02]  /*cff0*/  ISETP.GT.AND P2, PT, R75, 0x10, !P3 ;  /* 0x000000104b00780c */ /* 0x000fe40005f44270 */
[----:B------:R-:W-:Y:S02]  /*d000*/  ISETP.GE.AND P3, PT, R72, 0x12, PT ;  /* 0x000000124800780c */ /* 0x000fe40003f66270 */
[----:B------:R-:W-:Y:S01]  /*d010*/  ISETP.LT.OR P2, PT, R76, 0x11, P2 ;  /* 0x000000114c00780c */ /* 0x000fe20001741670 */
[----:B-1----:R-:W-:Y:S01]  /*d020*/  IMAD.IADD R78, R78, 0x1, R5 ;  /* 0x000000014e4e7824 */ /* 0x002fe200078e0205 */
[----:B------:R-:W-:-:S02]  /*d030*/  LOP3.LUT R22, R22, 0xfbffffff, RZ, 0xc0, !PT ;  /* 0xfbffffff16167812 */ /* 0x000fc400078ec0ff */
[----:B------:R-:W-:Y:S02]  /*d040*/  FSEL R11, R11, -INF , !P2 ;  /* 0xff8000000b0b7808 */ /* 0x000fe40005000000 */
[----:B------:R-:W-:Y:S02]  /*d050*/  ISETP.GT.AND P2, PT, R75, 0x11, !P3 ;  /* 0x000000114b00780c */ /* 0x000fe40005f44270 */
[----:B------:R-:W-:Y:S02]  /*d060*/  VIADDMNMX R79, R5, R79, R80, PT ;  /* 0x0000004f054f7246 */ /* 0x000fe40003800150 */
[----:B------:R-:W-:Y:S02]  /*d070*/  ISETP.LT.OR P2, PT, R76, 0x12, P2 ;  /* 0x000000124c00780c */ /* 0x000fe40001741670 */
[----:B------:R-:W-:Y:S02]  /*d080*/  @P3 LOP3.LUT R22, R22, 0x4000000, RZ, 0xfc, !PT ;  /* 0x0400000016163812 */ /* 0x000fe400078efcff */
[----:B------:R-:W-:-:S02]  /*d090*/  ISETP.GE.AND P3, PT, R72, 0x19, PT ;  /* 0x000000194800780c */ /* 0x000fc40003f66270 */
        /* <DEDUP_REMOVED lines=61> */
[----:B0-----:R-:W-:Y:S02]  /*d470*/  FSEL R38, R38, -INF , !P2 ;  /* 0xff80000026267808 */ /* 0x001fe40005000000 */
        /* <DEDUP_REMOVED lines=83> */
[----:B------:R-:W-:-:S04]  /*d9b0*/  ISETP.GT.AND P5, PT, R75, RZ, !P6 ;  /* 0x000000ff4b00720c */ /* 0x000fc800077a4270 */
        /* <DEDUP_REMOVED lines=17> */
[----:B------:R-:W-:Y:S01]  /*dad0*/  @P5 IMAD.HI.U32 R5, R70, UR4, RZ ;  /* 0x0000000446055c27 */ /* 0x000fe2000f8e00ff */
[----:B------:R-:W-:-:S13]  /*dae0*/  PLOP3.LUT P5, PT, PT, PT, UP1, 0x80, 0x0 ;  /* 0x000000000000781c */ /* 0x000fda0003faf018 */
[----:B------:R-:W-:-:S04]  /*daf0*/  @P5 SHF.R.U32.HI R70, RZ, UR5, R5 ;  /* 0x00000005ff465c19 */ /* 0x000fc80008011605 */
[----:B------:R-:W-:Y:S01]  /*db00*/  LOP3.LUT R70, RZ, R70, RZ, 0x33, !PT ;  /* 0x00000046ff467212 */ /* 0x000fe200078e33ff */
[----:B------:R-:W-:Y:S06]  /*db10*/  BRA `(.L_x_1493) ;  /* 0x0000000000187947 */ /* 0x000fec0003800000 */
.L_x_1492:
[----:B------:R-:W-:-:S06]  /*db20*/  UISETP.NE.AND UP1, UPT, UR7, 0x1, UPT ;  /* 0x000000010700788c */ /* 0x000fcc000bf25270 */
[----:B------:R-:W-:-:S05]  /*db30*/  PLOP3.LUT P5, PT, PT, PT, UP1, 0x80, 0x0 ;  /* 0x000000000000781c */ /* 0x000fca0003faf018 */
[----:B------:R-:W-:-:S08]  /*db40*/  @UP1 ULDC.64 UR4, c[0x0][0x9e8] ;  /* 0x00027a0000041ab9 */ /* 0x000fd00000000a00 */
[----:B------:R-:W-:Y:S01]  /*db50*/  @P5 IMAD.HI.U32 R5, R70, UR4, RZ ;  /* 0x0000000446055c27 */ /* 0x000fe2000f8e00ff */
[----:B------:R-:W-:-:S13]  /*db60*/  PLOP3.LUT P5, PT, PT, PT, UP1, 0x80, 0x0 ;  /* 0x000000000000781c */ /* 0x000fda0003faf018 */
[----:B------:R-:W-:-:S07]  /*db70*/  @P5 SHF.R.U32.HI R70, RZ, UR5, R5 ;  /* 0x00000005ff465c19 */ /* 0x000fce0008011605 */
.L_x_1493:
[----:B------:R-:W-:Y:S05]  /*db80*/  BSYNC B0 ;  /* 0x0000000000007941 */ /* 0x000fea0003800000 */
.L_x_1491:
[----:B------:R-:W-:-:S04]  /*db90*/  IMAD R77, R70, UR7, -R77 ;  /* 0x00000007464d7c24 */ /* 0x000fc8000f8e0a4d */
[----:B------:R-:W-:-:S05]  /*dba0*/  IMAD R77, R156, -0x2, R77 ;  /* 0xfffffffe9c4d7824 */ /* 0x000fca00078e024d */
[----:B------:R-:W-:Y:S02]  /*dbb0*/  VIMNMX R78, R78, R77, !PT ;  /* 0x0000004d4e4e7248 */ /* 0x000fe40007fe0100 */
[----:B------:R-:W-:-:S07]  /*dbc0*/  VIADDMNMX R79, R77, UR7, R79, PT ;  /* 0x000000074d4f7c46 */ /* 0x000fce000b80014f */
.L_x_1490:
[----:B------:R-:W-:Y:S01]  /*dbd0*/  ISETP.GT.AND P1, PT, R78, 0x1, !P1 ;  /* 0x000000014e00780c */ /* 0x000fe20004f24270 */
[----:B------:R-:W-:Y:S01]  /*dbe0*/  ULDC UR51, c[0x0][0x988] ;  /* 0x0002620000337ab9 */ /* 0x000fe20000000800 */
[----:B------:R-:W2:Y:S02]  /*dbf0*/  LDL R86, [R1+0x6c] ;  /* 0x00006c0001567983 */ /* 0x000ea40000100800 */
[----:B------:R-:W-:Y:S02]  /*dc00*/  ISETP.LT.OR P1, PT, R79, 0x2, P1 ;  /* 0x000000024f00780c */ /* 0x000fe40000f21670 */
[----:B------:R-:W3:Y:S02]  /*dc10*/  LDL R85, [R1+0x4] ;  /* 0x0000040001557983 */ /* 0x000ee40000100800 */
[----:B------:R-:W-:Y:S02]  /*dc20*/  FSEL R70, R6, -INF , !P1 ;  /* 0xff80000006467808 */ /* 0x000fe40004800000 */
[C---:B------:R-:W-:Y:S01]  /*dc30*/  LOP3.LUT P1, RZ, R22.reuse, 0x1, RZ, 0xc0, !PT ;  /* 0x0000000116ff7812 */ /* 0x040fe2000782c0ff */
[----:B------:R-:W4:Y:S01]  /*dc40*/  LDL R84, [R1] ;  /* 0x0000000001547983 */ /* 0x000f220000100800 */
[----:B------:R-:W-:-:S02]  /*dc50*/  LOP3.LUT P5, RZ, R22, 0x4000000, RZ, 0xc0, !PT ;  /* 0x0400000016ff7812 */ /* 0x000fc400078ac0ff */
        /* <DEDUP_REMOVED lines=20> */
[----:B------:R-:W-:Y:S02]  /*dda0*/  LOP3.LUT P5, RZ, R22, 0x8000, RZ, 0xc0, !PT ;  /* 0x0000800016ff7812 */ /* 0x000fe400078ac0ff */
        /* <DEDUP_REMOVED lines=10> */
[----:B------:R-:W-:Y:S02]  /*de50*/  LOP3.LUT P1, RZ, R22, 0x1000000, RZ, 0xc0, !PT ;  /* 0x0100000016ff7812 */ /* 0x000fe4000782c0ff */
[----:B------:R-:W-:Y:S02]  /*de60*/  FMNMX.FTZ R6, R34, R5, !PT ;  /* 0x0000000522067209 */ /* 0x000fe40007810000 */
[----:B------:R-:W-:Y:S02]  /*de70*/  ISETP.GT.AND P1, PT, R78, 0x19, !P1 ;  /* 0x000000194e00780c */ /* 0x000fe40004f24270 */
[----:B------:R-:W-:Y:S02]  /*de80*/  FMNMX.FTZ R5, R37, R6, !PT ;  /* 0x0000000625057209 */ /* 0x000fe40007810000 */
        /* <DEDUP_REMOVED lines=40> */
[C---:B------:R-:W-:Y:S02]  /*e110*/  ISETP.GT.AND P1, PT, R78.reuse, 0x31, !P1 ;  /* 0x000000314e00780c */ /* 0x040fe40004f24270 */
[----:B------:R-:W-:Y:S01]  /*e120*/  ISETP.GT.AND P6, PT, R78, RZ, !P6 ;  /* 0x000000ff4e00720c */ /* 0x000fe200077c4270 */
[----:B------:R-:W0:Y:S01]  /*e130*/  SHFL.BFLY PT, R5, R6, 0x2, 0x1f ;  /* 0x0c401f0006057f89 */ /* 0x000e2200000e0000 */
[----:B------:R-:W-:-:S02]  /*e140*/  ISETP.LT.OR P1, PT, R79, 0x32, P1 ;  /* 0x000000324f00780c */ /* 0x000fc40000f21670 */
[----:B------:R-:W-:Y:S02]  /*e150*/  ISETP.LT.OR P6, PT, R79, 0x1, P6 ;  /* 0x000000014f00780c */ /* 0x000fe400037c1670 */
[----:B------:R-:W-:Y:S02]  /*e160*/  FSEL R36, R36, -INF , !P1 ;  /* 0xff80000024247808 */ /* 0x000fe40004800000 */
[----:B------:R-:W-:Y:S02]  /*e170*/  LOP3.LUT P1, RZ, R22, 0x20000, RZ, 0xc0, !PT ;  /* 0x0002000016ff7812 */ /* 0x000fe4000782c0ff */
[----:B------:R-:W-:Y:S02]  /*e180*/  FSEL R75, R4, -INF , !P6 ;  /* 0xff800000044b7808 */ /* 0x000fe40007000000 */
[----:B------:R-:W-:Y:S02]  /*e190*/  ISETP.GT.AND P1, PT, R78, 0x38, !P1 ;  /* 0x000000384e00780c */ /* 0x000fe40004f24270 */
[----:B------:R-:W-:-:S02]  /*e1a0*/  FMNMX.FTZ R4, R75, R70, !PT ;  /* 0x000000464b047209 */ /* 0x000fc40007810000 */
[----:B------:R-:W-:Y:S02]  /*e1b0*/  ISETP.LT.OR P1, PT, R79, 0x39, P1 ;  /* 0x000000394f00780c */ /* 0x000fe40000f21670 */
[----:B------:R-:W-:Y:S02]  /*e1c0*/  ISETP.GT.AND P2, PT, R78, 0x70, !P2 ;  /* 0x000000704e00780c */ /* 0x000fe40005744270 */
[----:B------:R-:W-:Y:S02]  /*e1d0*/  FSEL R39, R39, -INF , !P1 ;  /* 0xff80000027277808 */ /* 0x000fe40004800000 */
[----:B------:R-:W-:Y:S02]  /*e1e0*/  LOP3.LUT P1, RZ, R22, 0x10000, RZ, 0xc0, !PT ;  /* 0x0001000016ff7812 */ /* 0x000fe4000782c0ff */
[C---:B------:R-:W-:Y:S02]  /*e1f0*/  ISETP.GT.AND P3, PT, R78.reuse, 0x71, !P3 ;  /* 0x000000714e00780c */ /* 0x040fe40005f64270 */
[----:B------:R-:W-:-:S02]  /*e200*/  ISETP.GT.AND P1, PT, R78, 0x39, !P1 ;  /* 0x000000394e00780c */ /* 0x000fc40004f24270 */
[----:B0-----:R-:W-:Y:S02]  /*e210*/  FMNMX.FTZ R76, R6, R5, !PT ;  /* 0x00000005064c7209 */ /* 0x001fe40007810000 */
[C---:B------:R-:W-:Y:S02]  /*e220*/  ISETP.LT.OR P1, PT, R79.reuse, 0x3a, P1 ;  /* 0x0000003a4f00780c */ /* 0x040fe40000f21670 */
[----:B------:R-:W-:Y:S01]  /*e230*/  ISETP.LT.OR P2, PT, R79, 0x71, P2 ;  /* 0x000000714f00780c */ /* 0x000fe20001741670 */
[----:B------:R-:W0:Y:S01]  /*e240*/  SHFL.BFLY PT, R5, R76, 0x1, 0x1f ;  /* 0x0c201f004c057f89 */ /* 0x000e2200000e0000 */
[----:B------:R-:W-:Y:S02]  /*e250*/  FSEL R40, R40, -INF , !P1 ;  /* 0xff80000028287808 */ /* 0x000fe40004800000 */
[----:B------:R-:W-:Y:S02]  /*e260*/  ISETP.GT.AND P1, PT, R78, 0x40, !P5 ;  /* 0x000000404e00780c */ /* 0x000fe40006f24270 */
[----:B------:R-:W-:-:S02]  /*e270*/  LOP3.LUT P5, RZ, R22, 0x8, RZ, 0xc0, !PT ;  /* 0x0000000816ff7812 */ /* 0x000fc400078ac0ff */
[----:B------:R-:W-:Y:S02]  /*e280*/  ISETP.LT.OR P1, PT, R79, 0x41, P1 ;  /* 0x000000414f00780c */ /* 0x000fe40000f21670 */
[----:B------:R-:W-:Y:S02]  /*e290*/  ISETP.GT.AND P4, PT, R78, 0x78, !P4 ;  /* 0x000000784e00780c */ /* 0x000fe40006784270 */
[----:B------:R-:W-:Y:S02]  /*e2a0*/  FSEL R43, R43, -INF , !P1 ;  /* 0xff8000002b2b7808 */ /* 0x000fe40004800000 */
[----:B------:R-:W-:Y:S02]  /*e2b0*/  LOP3.LUT P1, RZ, R22, 0x4000, RZ, 0xc0, !PT ;  /* 0x0000400016ff7812 */ /* 0x000fe4000782c0ff */
[----:B------:R-:W-:Y:S02]  /*e2c0*/  ISETP.LT.OR P3, PT, R79, 0x72, P3 ;  /* 0x000000724f00780c */ /* 0x000fe40001f61670 */
[----:B------:R-:W-:-:S02]  /*e2d0*/  ISETP.GT.AND P1, PT, R78, 0x41, !P1 ;  /* 0x000000414e00780c */ /* 0x000fc40004f24270 */
[C---:B------:R-:W-:Y:S02]  /*e2e0*/  ISETP.LT.OR P4, PT, R79.reuse, 0x79, P4 ;  /* 0x000000794f00780c */ /* 0x040fe40002781670 */
[----:B------:R-:W-:Y:S02]  /*e2f0*/  ISETP.LT.OR P1, PT, R79, 0x42, P1 ;  /* 0x000000424f00780c */ /* 0x000fe40000f21670 */
[----:B------:R-:W-:Y:S02]  /*e300*/  FSEL R68, R68, -INF , !P3 ;  /* 0xff80000044447808 */ /* 0x000fe40005800000 */
[----:B------:R-:W-:Y:S02]  /*e310*/  FSEL R44, R44, -INF , !P1 ;  /* 0xff8000002c2c7808 */ /* 0x000fe40004800000 */
[----:B------:R-:W-:Y:S02]  /*e320*/  LOP3.LUT P1, RZ, R22, 0x2000, RZ, 0xc0, !PT ;  /* 0x0000200016ff7812 */ /* 0x000fe4000782c0ff */
[----:B0-----:R-:W-:-:S02]  /*e330*/  FMNMX.FTZ R5, R76, R5, !PT ;  /* 0x000000054c057209 */ /* 0x001fc40007810000 */
        /* <DEDUP_REMOVED lines=38> */
[----:B------:R-:W-:Y:S01]  /*e5a0*/  FSEL R72, R64, -INF , !P1 ;  /* 0xff80000040487808 */ /* 0x000fe20004800000 */
[C---:B------:R-:W-:Y:S01]  /*e5b0*/  FMUL.FTZ R64, R5.reuse, UR51 ;  /* 0x0000003305407c20 */ /* 0x040fe20008410000 */
[----:B------:R-:W-:-:S04]  /*e5c0*/  FSETP.NEU.FTZ.AND P1, PT, R5, -INF , PT ;  /* 0xff8000000500780b */ /* 0x000fc80003f3d000 */
[----:B------:R-:W-:Y:S02]  /*e5d0*/  FSEL R64, R64, RZ, P1 ;  /* 0x000000ff40407208 */ /* 0x000fe40000800000 */
[----:B------:R-:W-:Y:S02]  /*e5e0*/  ISETP.GT.AND P1, PT, R78, 0x79, !P5 ;  /* 0x000000794e00780c */ /* 0x000fe40006f24270 */
        /* <DEDUP_REMOVED lines=28> */
[--C-:B------:R-:W-:Y:S01]  /*e7b0*/  FFMA.FTZ R30, R37, UR51, -R64.reuse ;  /* 0x00000033251e7c23 */ /* 0x100fe20008010840 */
[--C-:B------:R-:W-:Y:S01]  /*e7c0*/  FFMA.FTZ R37, R49, UR51, -R64.reuse ;  /* 0x0000003331257c23 */ /* 0x100fe20008010840 */
[----:B------:R-:W-:Y:S01]  /*e7d0*/  FMNMX.FTZ R4, R28, R7, !PT ;  /* 0x000000071c047209 */ /* 0x000fe20007810000 */
[----:B------:R-:W0:Y:S01]  /*e7e0*/  MUFU.EX2 R74, R74 ;  /* 0x0000004a004a7308 */ /* 0x000e220000000800 */
[--C-:B------:R-:W-:Y:S01]  /*e7f0*/  FFMA.FTZ R49, R58, UR51, -R64.reuse ;  /* 0x000000333a317c23 */ /* 0x100fe20008010840 */
[--C-:B------:R-:W-:Y:S01]  /*e800*/  FFMA.FTZ R15, R15, UR51, -R64.reuse ;  /* 0x000000330f0f7c23 */ /* 0x100fe20008010840 */
[----:B------:R-:W-:Y:S01]  /*e810*/  FMNMX.FTZ R7, R31, R4, !PT ;  /* 0x000000041f077209 */ /* 0x000fe20007810000 */
[--C-:B------:R-:W-:Y:S01]  /*e820*/  FFMA.FTZ R42, R42, UR51, -R64.reuse ;  /* 0x000000332a2a7c23 */ /* 0x100fe20008010840 */
[--C-:B------:R-:W-:Y:S01]  /*e830*/  FFMA.FTZ R25, R25, UR51, -R64.reuse ;  /* 0x0000003319197c23 */ /* 0x100fe20008010840 */
[----:B------:R-:W-:Y:S01]  /*e840*/  FFMA.FTZ R26, R26, UR51, -R64 ;  /* 0x000000331a1a7c23 */ /* 0x000fe20008010840 */
[----:B------:R-:W-:Y:S01]  /*e850*/  FMNMX.FTZ R4, R32, R7, !PT ;  /* 0x0000000720047209 */ /* 0x000fe20007810000 */
[----:B------:R-:W1:Y:S03]  /*e860*/  MUFU.EX2 R77, R77 ;  /* 0x0000004d004d7308 */ /* 0x000e660000000800 */
[----:B------:R-:W-:-:S04]  /*e870*/  FMNMX.FTZ R7, R35, R4, !PT ;  /* 0x0000000423077209 */ /* 0x000fc80007810000 */
[----:B------:R-:W-:Y:S01]  /*e880*/  FMNMX.FTZ R4, R36, R7, !PT ;  /* 0x0000000724047209 */ /* 0x000fe20007810000 */
[----:B------:R-:W5:Y:S03]  /*e890*/  MUFU.EX2 R11, R11 ;  /* 0x0000000b000b7308 */ /* 0x000f660000000800 */
[----:B------:R-:W-:-:S04]  /*e8a0*/  FMNMX.FTZ R7, R39, R4, !PT ;  /* 0x0000000427077209 */ /* 0x000fc80007810000 */
[----:B------:R-:W-:Y:S01]  /*e8b0*/  FMNMX.FTZ R4, R40, R7, !PT ;  /* 0x0000000728047209 */ /* 0x000fe20007810000 */
[----:B------:R-:W2:Y:S03]  /*e8c0*/  MUFU.EX2 R12, R12 ;  /* 0x0000000c000c7308 */ /* 0x000ea60000000800 */
[----:B------:R-:W-:-:S04]  /*e8d0*/  FMNMX.FTZ R7, R43, R4, !PT ;  /* 0x000000042b077209 */ /* 0x000fc80007810000 */
[----:B------:R-:W-:Y:S01]  /*e8e0*/  FMNMX.FTZ R4, R44, R7, !PT ;  /* 0x000000072c047209 */ /* 0x000fe20007810000 */
[----:B------:R-:W-:Y:S03]  /*e8f0*/  MUFU.EX2 R15, R15 ;  /* 0x0000000f000f7308 */ /* 0x000fe60000000800 */
[----:B------:R-:W-:-:S04]  /*e900*/  FMNMX.FTZ R7, R47, R4, !PT ;  /* 0x000000042f077209 */ /* 0x000fc80007810000 */
[----:B------:R-:W-:Y:S01]  /*e910*/  FMNMX.FTZ R6, R48, R7, !PT ;  /* 0x0000000730067209 */ /* 0x000fe20007810000 */
[----:B------:R3:W-:Y:S01]  /*e920*/  MUFU.EX2 R4, R33 ;  /* 0x0000002100047308 */ /* 0x0007e20000000800 */
[----:B------:R-:W-:Y:S02]  /*e930*/  FFMA.FTZ R7, R34, UR51, -R64 ;  /* 0x0000003322077c23 */ /* 0x000fe40008010840 */
[----:B------:R-:W-:-:S04]  /*e940*/  FMNMX.FTZ R29, R51, R6, !PT ;  /* 0x00000006331d7209 */ /* 0x000fc80007810000 */
[----:B------:R-:W-:Y:S01]  /*e950*/  FMNMX.FTZ R6, R52, R29, !PT ;  /* 0x0000001d34067209 */ /* 0x000fe20007810000 */
[----:B------:R4:W-:Y:S03]  /*e960*/  MUFU.EX2 R79, R42 ;  /* 0x0000002a004f7308 */ /* 0x0009e60000000800 */
[----:B------:R-:W-:-:S04]  /*e970*/  FMNMX.FTZ R29, R55, R6, !PT ;  /* 0x00000006371d7209 */ /* 0x000fc80007810000 */
[----:B------:R-:W-:Y:S01]  /*e980*/  FMNMX.FTZ R6, R56, R29, !PT ;  /* 0x0000001d38067209 */ /* 0x000fe20007810000 */
[--C-:B------:R-:W-:Y:S01]  /*e990*/  FFMA.FTZ R29, R38, UR51, -R64.reuse ;  /* 0x00000033261d7c23 */ /* 0x100fe20008010840 */
[--C-:B------:R-:W-:Y:S01]  /*e9a0*/  FFMA.FTZ R38, R50, UR51, -R64.reuse ;  /* 0x0000003332267c23 */ /* 0x100fe20008010840 */
[--C-:B------:R-:W-:Y:S01]  /*e9b0*/  FFMA.FTZ R50, R61, UR51, -R64.reuse ;  /* 0x000000333d327c23 */ /* 0x100fe20008010840 */
[----:B---3--:R-:W-:Y:S01]  /*e9c0*/  FMNMX.FTZ R33, R59, R6, !PT ;  /* 0x000000063b217209 */ /* 0x008fe20007810000 */
[--C-:B----4-:R-:W-:Y:S01]  /*e9d0*/  FFMA.FTZ R42, R53, UR51, -R64.reuse ;  /* 0x00000033352a7c23 */ /* 0x110fe20008010840 */
[----:B------:R-:W-:Y:S01]  /*e9e0*/  MUFU.EX2 R80, R80 ;  /* 0x0000005000507308 */ /* 0x000fe20000000800 */
[----:B------:R-:W-:Y:S01]  /*e9f0*/  FFMA.FTZ R53, R62, UR51, -R64 ;  /* 0x000000333e357c23 */ /* 0x000fe20008010840 */
[----:B------:R-:W-:-:S04]  /*ea00*/  FMNMX.FTZ R6, R60, R33, !PT ;  /* 0x000000213c067209 */ /* 0x000fc80007810000 */
[----:B------:R-:W-:Y:S02]  /*ea10*/  FMNMX.FTZ R33, R63, R6, !PT ;  /* 0x000000063f217209 */ /* 0x000fe40007810000 */
[----:B------:R-:W-:Y:S02]  /*ea20*/  MUFU.EX2 R25, R25 ;  /* 0x0000001900197308 */ /* 0x000fe40000000800 */
[----:B------:R-:W-:-:S04]  /*ea30*/  FMNMX.FTZ R33, R72, R33, !PT ;  /* 0x0000002148217209 */ /* 0x000fc80007810000 */
[----:B------:R-:W-:Y:S02]  /*ea40*/  FMNMX.FTZ R33, R8, R33, !PT ;  /* 0x0000002108217209 */ /* 0x000fe40007810000 */
[----:B------:R-:W-:Y:S02]  /*ea50*/  MUFU.EX2 R26, R26 ;  /* 0x0000001a001a7308 */ /* 0x000fe40000000800 */
[----:B------:R-:W-:-:S04]  /*ea60*/  FMNMX.FTZ R33, R68, R33, !PT ;  /* 0x0000002144217209 */ /* 0x000fc80007810000 */
[----:B------:R-:W-:Y:S02]  /*ea70*/  FMNMX.FTZ R0, R78, R33, !PT ;  /* 0x000000214e007209 */ /* 0x000fe40007810000 */
[----:B------:R-:W-:Y:S02]  /*ea80*/  MUFU.EX2 R81, R81 ;  /* 0x0000005100517308 */ /* 0x000fe40000000800 */
[----:B------:R-:W-:-:S05]  /*ea90*/  FMNMX.FTZ R0, R83, R0, !PT ;  /* 0x0000000053007209 */ /* 0x000fca0007810000 */
[----:B------:R-:W3:Y:S01]  /*eaa0*/  SHFL.BFLY PT, R33, R0, 0x2, 0x1f ;  /* 0x0c401f0000217f89 */ /* 0x000ee200000e0000 */
[----:B------:R-:W-:Y:S08]  /*eab0*/  MUFU.EX2 R82, R82 ;  /* 0x0000005200527308 */ /* 0x000ff00000000800 */
[----:B------:R-:W-:Y:S08]  /*eac0*/  MUFU.EX2 R7, R7 ;  /* 0x0000000700077308 */ /* 0x000ff00000000800 */
[----:B------:R-:W-:Y:S01]  /*ead0*/  MUFU.EX2 R30, R30 ;  /* 0x0000001e001e7308 */ /* 0x000fe20000000800 */
[----:B---3--:R-:W-:Y:S01]  /*eae0*/  FMNMX.FTZ R34, R0, R33, !PT ;  /* 0x0000002100227209 */ /* 0x008fe20007810000 */
[--C-:B------:R-:W-:Y:S01]  /*eaf0*/  FFMA.FTZ R0, R65, UR51, -R64.reuse ;  /* 0x0000003341007c23 */ /* 0x100fe20008010840 */
[----:B------:R-:W-:-:S05]  /*eb00*/  FFMA.FTZ R33, R67, UR51, -R64 ;  /* 0x0000003343217c23 */ /* 0x000fca0008010840 */
[----:B------:R-:W-:Y:S01]  /*eb10*/  MUFU.EX2 R29, R29 ;  /* 0x0000001d001d7308 */ /* 0x000fe20000000800 */
[----:B------:R-:W3:Y:S07]  /*eb20*/  SHFL.BFLY PT, R41, R34, 0x1, 0x1f ;  /* 0x0c201f0022297f89 */ /* 0x000eee00000e0000 */
[----:B------:R-:W-:Y:S08]  /*eb30*/  MUFU.EX2 R20, R20 ;  /* 0x0000001400147308 */ /* 0x000ff00000000800 */
[----:B------:R-:W-:Y:S08]  /*eb40*/  MUFU.EX2 R66, R66 ;  /* 0x0000004200427308 */ /* 0x000ff00000000800 */
[----:B------:R-:W-:Y:S01]  /*eb50*/  MUFU.EX2 R73, R73 ;  /* 0x0000004900497308 */ /* 0x000fe20000000800 */
[----:B---3--:R-:W-:Y:S01]  /*eb60*/  FMNMX.FTZ R6, R34, R41, !PT ;  /* 0x0000002922067209 */ /* 0x008fe20007810000 */
[--C-:B------:R-:W-:Y:S01]  /*eb70*/  FFMA.FTZ R34, R69, UR51, -R64.reuse ;  /* 0x0000003345227c23 */ /* 0x100fe20008010840 */
[----:B------:R-:W-:-:S02]  /*eb80*/  FFMA.FTZ R41, R71, UR51, -R64 ;  /* 0x0000003347297c23 */ /* 0x000fc40008010840 */
[C---:B------:R-:W-:Y:S01]  /*eb90*/  FSETP.NEU.FTZ.AND P1, PT, R6.reuse, -INF , PT ;  /* 0xff8000000600780b */ /* 0x040fe20003f3d000 */
[----:B------:R-:W-:Y:S02]  /*eba0*/  FMUL.FTZ R69, R6, UR51 ;  /* 0x0000003306457c20 */ /* 0x000fe40008410000 */
[----:B------:R-:W-:Y:S03]  /*ebb0*/  MUFU.EX2 R37, R37 ;  /* 0x0000002500257308 */ /* 0x000fe60000000800 */
[----:B------:R-:W-:-:S05]  /*ebc0*/  FSEL R69, R69, RZ, P1 ;  /* 0x000000ff45457208 */ /* 0x000fca0000800000 */
[----:B------:R-:W-:Y:S01]  /*ebd0*/  MUFU.EX2 R38, R38 ;  /* 0x0000002600267308 */ /* 0x000fe20000000800 */
[--C-:B------:R-:W-:Y:S01]  /*ebe0*/  FFMA.FTZ R54, R75, UR51, -R69.reuse ;  /* 0x000000334b367c23 */ /* 0x100fe20008010845 */
[--C-:B------:R-:W-:Y:S01]  /*ebf0*/  FFMA.FTZ R57, R70, UR51, -R69.reuse ;  /* 0x0000003346397c23 */ /* 0x100fe20008010845 */
[--C-:B------:R-:W-:Y:S01]  /*ec00*/  FFMA.FTZ R58, R9, UR51, -R69.reuse ;  /* 0x00000033093a7c23 */ /* 0x100fe20008010845 */
[--C-:B------:R-:W-:Y:S01]  /*ec10*/  FFMA.FTZ R61, R10, UR51, -R69.reuse ;  /* 0x000000330a3d7c23 */ /* 0x100fe20008010845 */
[----:B0-----:R-:W-:Y:S01]  /*ec20*/  FADD.FTZ R9, R3, R74 ;  /* 0x0000004a03097221 */ /* 0x001fe20000010000 */
[--C-:B------:R-:W-:Y:S01]  /*ec30*/  FFMA.FTZ R13, R13, UR51, -R69.reuse ;  /* 0x000000330d0d7c23 */ /* 0x100fe20008010845 */
[----:B------:R-:W-:Y:S01]  /*ec40*/  FFMA.FTZ R62, R14, UR51, -R69 ;  /* 0x000000330e3e7c23 */ /* 0x000fe20008010845 */
[----:B------:R-:W-:Y:S01]  /*ec50*/  MUFU.EX2 R54, R54 ;  /* 0x0000003600367308 */ /* 0x000fe20000000800 */
[----:B------:R-:W-:Y:S01]  /*ec60*/  FADD.FTZ R10, R76, R9 ;  /* 0x000000094c0a7221 */ /* 0x000fe20000010000 */
[--C-:B------:R-:W-:Y:S01]  /*ec70*/  FFMA.FTZ R64, R21, UR51, -R69.reuse ;  /* 0x0000003315407c23 */ /* 0x100fe20008010845 */
[--C-:B------:R-:W-:Y:S01]  /*ec80*/  FFMA.FTZ R21, R35, UR51, -R69.reuse ;  /* 0x0000003323157c23 */ /* 0x100fe20008010845 */
[--C-:B------:R-:W-:Y:S01]  /*ec90*/  FFMA.FTZ R35, R43, UR51, -R69.reuse ;  /* 0x000000332b237c23 */ /* 0x100fe20008010845 */
[----:B-1----:R-:W-:Y:S01]  /*eca0*/  FADD.FTZ R10, R77, R10 ;  /* 0x0000000a4d0a7221 */ /* 0x002fe20000010000 */
[--C-:B------:R-:W-:Y:S01]  /*ecb0*/  FFMA.FTZ R43, R51, UR51, -R69.reuse ;  /* 0x00000033332b7c23 */ /* 0x100fe20008010845 */
[--C-:B------:R-:W-:Y:S01]  /*ecc0*/  FFMA.FTZ R65, R24, UR51, -R69.reuse ;  /* 0x0000003318417c23 */ /* 0x100fe20008010845 */
[----:B------:R-:W0:Y:S01]  /*ecd0*/  MUFU.EX2 R57, R57 ;  /* 0x0000003900397308 */ /* 0x000e220000000800 */
[----:B-----5:R-:W-:Y:S01]  /*ece0*/  FADD.FTZ R51, R11, R10 ;  /* 0x0000000a0b337221 */ /* 0x020fe20000010000 */
[--C-:B------:R-:W-:Y:S01]  /*ecf0*/  FFMA.FTZ R27, R27, UR51, -R69.reuse ;  /* 0x000000331b1b7c23 */ /* 0x100fe20008010845 */
[--C-:B------:R-:W-:Y:S01]  /*ed00*/  FFMA.FTZ R67, R31, UR51, -R69.reuse ;  /* 0x000000331f437c23 */ /* 0x100fe20008010845 */
[----:B------:R-:W-:Y:S01]  /*ed10*/  FFMA.FTZ R31, R39, UR51, -R69 ;  /* 0x00000033271f7c23 */ /* 0x000fe20008010845 */
[----:B--2---:R-:W-:Y:S01]  /*ed20*/  FADD.FTZ R10, R12, R51 ;  /* 0x000000330c0a7221 */ /* 0x004fe20000010000 */
        /* <DEDUP_REMOVED lines=11> */
[----:B0-----:R-:W-:Y:S01]  /*ede0*/  FADD.FTZ R9, R54, R57 ;  /* 0x0000003936097221 */ /* 0x001fe20000010000 */
[--C-:B------:R-:W-:Y:S01]  /*edf0*/  FFMA.FTZ R52, R56, UR51, -R69.reuse ;  /* 0x0000003338347c23 */ /* 0x100fe20008010845 */
[--C-:B------:R-:W-:Y:S01]  /*ee00*/  FFMA.FTZ R28, R28, UR51, -R69.reuse ;  /* 0x000000331c1c7c23 */ /* 0x100fe20008010845 */
[----:B------:R-:W-:Y:S01]  /*ee10*/  F2FP.F16.F32.PACK_AB R12, R12, R11 ;  /* 0x0000000b0c0c723e */ /* 0x000fe200000000ff */
[--C-:B------:R-:W-:Y:S01]  /*ee20*/  FFMA.FTZ R59, R59, UR51, -R69.reuse ;  /* 0x000000333b3b7c23 */ /* 0x100fe20008010845 */
[--C-:B------:R-:W-:Y:S01]  /*ee30*/  FFMA.FTZ R60, R60, UR51, -R69.reuse ;  /* 0x000000333c3c7c23 */ /* 0x100fe20008010845 */
[----:B------:R-:W-:Y:S01]  /*ee40*/  FFMA.FTZ R63, R63, UR51, -R69 ;  /* 0x000000333f3f7c23 */ /* 0x000fe20008010845 */
[----:B------:R-:W0:Y:S01]  /*ee50*/  MUFU.EX2 R13, R13 ;  /* 0x0000000d000d7308 */ /* 0x000e220000000800 */
[----:B-1----:R-:W-:Y:S01]  /*ee60*/  FADD.FTZ R8, R58, R9 ;  /* 0x000000093a087221 */ /* 0x002fe20000010000 */
[----:B------:R-:W-:Y:S01]  /*ee70*/  FADD.FTZ R9, R15, R10 ;  /* 0x0000000a0f097221 */ /* 0x000fe20000010000 */
[--C-:B------:R-:W-:Y:S01]  /*ee80*/  FFMA.FTZ R72, R72, UR51, -R69.reuse ;  /* 0x0000003348487c23 */ /* 0x100fe20008010845 */
[--C-:B------:R-:W-:Y:S01]  /*ee90*/  FFMA.FTZ R68, R68, UR51, -R69.reuse ;  /* 0x0000003344447c23 */ /* 0x100fe20008010845 */
[----:B------:R-:W-:Y:S01]  /*eea0*/  FFMA.FTZ R78, R78, UR51, -R69 ;  /* 0x000000334e4e7c23 */ /* 0x000fe20008010845 */
[----:B------:R-:W-:Y:S01]  /*eeb0*/  FADD.FTZ R10, R80, R9 ;  /* 0x00000009500a7221 */ /* 0x000fe20000010000 */
[----:B------:R-:W-:Y:S01]  /*eec0*/  FFMA.FTZ R69, R83, UR51, -R69 ;  /* 0x0000003353457c23 */ /* 0x000fe20008010845 */
[----:B------:R-:W1:Y:S01]  /*eed0*/  MUFU.EX2 R62, R62 ;  /* 0x0000003e003e7308 */ /* 0x000e620000000800 */
[----:B--2---:R-:W-:Y:S01]  /*eee0*/  FADD.FTZ R8, R61, R8 ;  /* 0x000000083d087221 */ /* 0x004fe20000010000 */
[----:B------:R-:W-:Y:S01]  /*eef0*/  FADD.FTZ R55, R25, R10 ;  /* 0x0000000a19377221 */ /* 0x000fe20000010000 */
[----:B------:R-:W-:-:S02]  /*ef00*/  F2FP.F16.F32.PACK_AB R10, R77, R76 ;  /* 0x0000004c4d0a723e */ /* 0x000fc400000000ff */
[----:B------:R-:W-:Y:S01]  /*ef10*/  F2FP.F16.F32.PACK_AB R11, R61, R58 ;  /* 0x0000003a3d0b723e */ /* 0x000fe200000000ff */
[----:B------:R-:W-:Y:S02]  /*ef20*/  FADD.FTZ R14, R26, R55 ;  /* 0x000000371a0e7221 */ /* 0x000fe40000010000 */
[----:B------:R-:W2:Y:S01]  /*ef30*/  MUFU.EX2 R64, R64 ;  /* 0x0000004000407308 */ /* 0x000ea20000000800 */
[----:B0-----:R-:W-:Y:S01]  /*ef40*/  FADD.FTZ R9, R13, R8 ;  /* 0x000000080d097221 */ /* 0x001fe20000010000 */
[----:B------:R-:W-:Y:S01]  /*ef50*/  F2FP.F16.F32.PACK_AB R8, R74, R3 ;  /* 0x000000034a08723e */ /* 0x000fe200000000ff */
[----:B------:R-:W-:Y:S01]  /*ef60*/  FADD.FTZ R3, R81, R14 ;  /* 0x0000000e51037221 */ /* 0x000fe20000010000 */
[----:B------:R-:W-:-:S04]  /*ef70*/  F2FP.F16.F32.PACK_AB R14, R80, R15 ;  /* 0x0000000f500e723e */ /* 0x000fc800000000ff */
[----:B------:R-:W0:Y:S01]  /*ef80*/  MUFU.EX2 R65, R65 ;  /* 0x0000004100417308 */ /* 0x000e220000000800 */
[C---:B-1----:R-:W-:Y:S01]  /*ef90*/  FADD.FTZ R9, R62.reuse, R9 ;  /* 0x000000093e097221 */ /* 0x042fe20000010000 */
[----:B------:R-:W-:-:S06]  /*efa0*/  F2FP.F16.F32.PACK_AB R13, R62, R13 ;  /* 0x0000000d3e0d723e */ /* 0x000fcc00000000ff */
[----:B------:R-:W1:Y:S01]  /*efb0*/  MUFU.EX2 R27, R27 ;  /* 0x0000001b001b7308 */ /* 0x000e620000000800 */
[----:B--2---:R-:W-:Y:S01]  /*efc0*/  FADD.FTZ R24, R64, R9 ;  /* 0x0000000940187221 */ /* 0x004fe20000010000 */
[----:B------:R-:W-:-:S06]  /*efd0*/  FADD.FTZ R9, R82, R3 ;  /* 0x0000000352097221 */ /* 0x000fcc0000010000 */
[----:B------:R-:W2:Y:S01]  /*efe0*/  MUFU.EX2 R28, R28 ;  /* 0x0000001c001c7308 */ /* 0x000ea20000000800 */
[----:B0-----:R-:W-:Y:S01]  /*eff0*/  FADD.FTZ R56, R65, R24 ;  /* 0x0000001841387221 */ /* 0x001fe20000010000 */
[----:B------:R-:W-:Y:S02]  /*f000*/  F2FP.F16.F32.PACK_AB R24, R26, R25 ;  /* 0x000000191a18723e */ /* 0x000fe400000000ff */
[----:B------:R-:W-:Y:S02]  /*f010*/  ISETP.NE.AND P5, PT, R142, 0x1, PT ;  /* 0x000000018e00780c */ /* 0x000fe40003fa5270 */
[----:B------:R-:W-:Y:S02]  /*f020*/  F2FP.F16.F32.PACK_AB R26, R82, R81 ;  /* 0x00000051521a723e */ /* 0x000fe400000000ff */
[----:B------:R-:W0:Y:S01]  /*f030*/  MUFU.EX2 R67, R67 ;  /* 0x0000004300437308 */ /* 0x000e220000000800 */
[----:B-1----:R-:W-:Y:S01]  /*f040*/  FADD.FTZ R3, R27, R56 ;  /* 0x000000381b037221 */ /* 0x002fe20000010000 */
[----:B------:R-:W-:Y:S01]  /*f050*/  FADD.FTZ R56, R4, R9 ;  /* 0x0000000904387221 */ /* 0x000fe20000010000 */
[----:B------:R-:W-:-:S03]  /*f060*/  F2FP.F16.F32.PACK_AB R9, R57, R54 ;  /* 0x000000363909723e */ /* 0x000fc600000000ff */
[----:B------:R-:W-:Y:S02]  /*f070*/  FADD.FTZ R15, R7, R56 ;  /* 0x00000038070f7221 */ /* 0x000fe40000010000 */
[----:B------:R-:W1:Y:S01]  /*f080*/  MUFU.EX2 R70, R70 ;  /* 0x0000004600467308 */ /* 0x000e620000000800 */
[----:B--2---:R-:W-:Y:S01]  /*f090*/  FADD.FTZ R54, R28, R3 ;  /* 0x000000031c367221 */ /* 0x004fe20000010000 */
[----:B------:R-:W-:Y:S01]  /*f0a0*/  FADD.FTZ R56, R30, R15 ;  /* 0x0000000f1e387221 */ /* 0x000fe20000010000 */
[----:B------:R-:W-:Y:S01]  /*f0b0*/  F2FP.F16.F32.PACK_AB R25, R28, R27 ;  /* 0x0000001b1c19723e */ /* 0x000fe200000000ff */
[----:B------:R-:W-:Y:S01]  /*f0c0*/  STSM.16.M88.4 [R157+0x21800], R8 ;  /* 0x021800089d007844 */ /* 0x000fe20000000200 */
[----:B------:R-:W-:Y:S01]  /*f0d0*/  F2FP.F16.F32.PACK_AB R15, R65, R64 ;  /* 0x00000040410f723e */ /* 0x000fe200000000ff */
[----:B------:R-:W-:Y:S02]  /*f0e0*/  FADD.FTZ R55, R29, R56 ;  /* 0x000000381d377221 */ /* 0x000fe40000010000 */
[----:B------:R-:W2:Y:S01]  /*f0f0*/  LDL R56, [R1+0x70] ;  /* 0x0000700001387983 */ /* 0x000ea20000100800 */
[----:B------:R-:W3:Y:S01]  /*f100*/  MUFU.EX2 R21, R21 ;  /* 0x0000001500157308 */ /* 0x000ee20000000800 */
[----:B0-----:R-:W-:-:S02]  /*f110*/  FADD.FTZ R3, R67, R54 ;  /* 0x0000003643037221 */ /* 0x001fc40000010000 */
[----:B------:R0:W-:Y:S05]  /*f120*/  STSM.16.M88.4 [R86], R12 ;  /* 0x0000000c56007844 */ /* 0x0001ea0000000200 */
[----:B------:R-:W4:Y:S01]  /*f130*/  MUFU.EX2 R32, R32 ;  /* 0x0000002000207308 */ /* 0x000f220000000800 */
[C---:B-1----:R-:W-:Y:S01]  /*f140*/  FADD.FTZ R54, R70.reuse, R3 ;  /* 0x0000000346367221 */ /* 0x042fe20000010000 */
[----:B------:R-:W-:-:S06]  /*f150*/  F2FP.F16.F32.PACK_AB R27, R70, R67 ;  /* 0x00000043461b723e */ /* 0x000fcc00000000ff */
[----:B------:R-:W1:Y:S01]  /*f160*/  MUFU.EX2 R31, R31 ;  /* 0x0000001f001f7308 */ /* 0x000e620000000800 */
[----:B---3--:R-:W-:Y:S01]  /*f170*/  FADD.FTZ R3, R21, R54 ;  /* 0x0000003615037221 */ /* 0x008fe20000010000 */
[----:B------:R-:W-:-:S06]  /*f180*/  FADD.FTZ R54, R20, R55 ;  /* 0x0000003714367221 */ /* 0x000fcc0000010000 */
[----:B------:R-:W3:Y:S01]  /*f190*/  MUFU.EX2 R36, R36 ;  /* 0x0000002400247308 */ /* 0x000ee20000000800 */
[----:B------:R-:W-:Y:S01]  /*f1a0*/  FADD.FTZ R55, R79, R54 ;  /* 0x000000364f377221 */ /* 0x000fe20000010000 */
[----:B----4-:R-:W-:-:S06]  /*f1b0*/  FADD.FTZ R28, R32, R3 ;  /* 0x00000003201c7221 */ /* 0x010fcc0000010000 */
[----:B------:R-:W4:Y:S01]  /*f1c0*/  MUFU.EX2 R35, R35 ;  /* 0x0000002300237308 */ /* 0x000f220000000800 */
[----:B------:R-:W-:Y:S01]  /*f1d0*/  FADD.FTZ R54, R66, R55 ;  /* 0x0000003742367221 */ /* 0x000fe20000010000 */
[----:B-1----:R-:W-:-:S06]  /*f1e0*/  FADD.FTZ R3, R31, R28 ;  /* 0x0000001c1f037221 */ /* 0x002fcc0000010000 */
[----:B------:R-:W1:Y:S01]  /*f1f0*/  MUFU.EX2 R40, R40 ;  /* 0x0000002800287308 */ /* 0x000e620000000800 */
[----:B------:R-:W-:-:S07]  /*f200*/  FADD.FTZ R54, R73, R54 ;  /* 0x0000003649367221 */ /* 0x000fce0000010000 */
[----:B------:R-:W0:Y:S01]  /*f210*/  MUFU.EX2 R42, R42 ;  /* 0x0000002a002a7308 */ /* 0x000e220000000800 */
[----:B------:R-:W-:Y:S01]  /*f220*/  F2FP.F16.F32.PACK_AB R28, R7, R4 ;  /* 0x00000004071c723e */ /* 0x000fe200000000ff */
[----:B---3--:R-:W-:-:S06]  /*f230*/  FADD.FTZ R4, R36, R3 ;  /* 0x0000000324047221 */ /* 0x008fcc0000010000 */
[----:B------:R-:W3:Y:S01]  /*f240*/  MUFU.EX2 R39, R39 ;  /* 0x0000002700277308 */ /* 0x000ee20000000800 */
[----:B------:R-:W-:-:S07]  /*f250*/  FADD.FTZ R7, R37, R54 ;  /* 0x0000003625077221 */ /* 0x000fce0000010000 */
[----:B------:R-:W5:Y:S01]  /*f260*/  MUFU.EX2 R45, R45 ;  /* 0x0000002d002d7308 */ /* 0x000f620000000800 */
[----:B----4-:R-:W-:Y:S01]  /*f270*/  FADD.FTZ R3, R35, R4 ;  /* 0x0000000423037221 */ /* 0x010fe20000010000 */
[----:B------:R-:W-:-:S06]  /*f280*/  FADD.FTZ R7, R38, R7 ;  /* 0x0000000726077221 */ /* 0x000fcc0000010000 */
[----:B------:R-:W4:Y:S08]  /*f290*/  MUFU.EX2 R44, R44 ;  /* 0x0000002c002c7308 */ /* 0x000f300000000800 */
[----:B------:R-:W4:Y:S01]  /*f2a0*/  MUFU.EX2 R46, R46 ;  /* 0x0000002e002e7308 */ /* 0x000f220000000800 */
[----:B-1----:R-:W-:Y:S01]  /*f2b0*/  FADD.FTZ R4, R40, R3 ;  /* 0x0000000328047221 */ /* 0x002fe20000010000 */
[----:B0-----:R-:W-:-:S06]  /*f2c0*/  FADD.FTZ R12, R42, R7 ;  /* 0x000000072a0c7221 */ /* 0x001fcc0000010000 */
[----:B------:R-:W0:Y:S08]  /*f2d0*/  MUFU.EX2 R43, R43 ;  /* 0x0000002b002b7308 */ /* 0x000e300000000800 */
[----:B------:R-:W1:Y:S01]  /*f2e0*/  MUFU.EX2 R49, R49 ;  /* 0x0000003100317308 */ /* 0x000e620000000800 */
[----:B---3--:R-:W-:Y:S01]  /*f2f0*/  FADD.FTZ R3, R39, R4 ;  /* 0x0000000427037221 */ /* 0x008fe20000010000 */
[----:B-----5:R-:W-:-:S06]  /*f300*/  FADD.FTZ R7, R45, R12 ;  /* 0x0000000c2d077221 */ /* 0x020fcc0000010000 */
[----:B------:R-:W3:Y:S08]  /*f310*/  MUFU.EX2 R48, R48 ;  /* 0x0000003000307308 */ /* 0x000ef00000000800 */
[----:B------:R-:W5:Y:S01]  /*f320*/  MUFU.EX2 R50, R50 ;  /* 0x0000003200327308 */ /* 0x000f620000000800 */
[----:B----4-:R-:W-:Y:S01]  /*f330*/  FADD.FTZ R4, R44, R3 ;  /* 0x000000032c047221 */ /* 0x010fe20000010000 */
[----:B------:R-:W-:-:S06]  /*f340*/  FADD.FTZ R12, R46, R7 ;  /* 0x000000072e0c7221 */ /* 0x000fcc0000010000 */
[----:B------:R-:W4:Y:S08]  /*f350*/  MUFU.EX2 R47, R47 ;  /* 0x0000002f002f7308 */ /* 0x000f300000000800 */
[----:B------:R-:W4:Y:S08]  /*f360*/  MUFU.EX2 R53, R53 ;  /* 0x0000003500357308 */ /* 0x000f300000000800 */
[----:B------:R-:W-:Y:S01]  /*f370*/  MUFU.EX2 R52, R52 ;  /* 0x0000003400347308 */ /* 0x000fe20000000800 */
[----:B0-----:R-:W-:-:S07]  /*f380*/  FADD.FTZ R3, R43, R4 ;  /* 0x000000042b037221 */ /* 0x001fce0000010000 */
[----:B------:R-:W-:Y:S08]  /*f390*/  MUFU.EX2 R59, R59 ;  /* 0x0000003b003b7308 */ /* 0x000ff00000000800 */
[----:B------:R-:W0:Y:S08]  /*f3a0*/  MUFU.EX2 R60, R60 ;  /* 0x0000003c003c7308 */ /* 0x000e300000000800 */
[----:B------:R-:W-:Y:S08]  /*f3b0*/  MUFU.EX2 R63, R63 ;  /* 0x0000003f003f7308 */ /* 0x000ff00000000800 */
[----:B------:R-:W0:Y:S01]  /*f3c0*/  MUFU.EX2 R72, R72 ;  /* 0x0000004800487308 */ /* 0x000e220000000800 */
[----:B------:R-:W-:-:S07]  /*f3d0*/  F2FP.F16.F32.PACK_AB R30, R29, R30 ;  /* 0x0000001e1d1e723e */ /* 0x000fce00000000ff */
[----:B------:R-:W-:Y:S01]  /*f3e0*/  MUFU.EX2 R0, R0 ;  /* 0x0000000000007308 */ /* 0x000fe20000000800 */
[----:B-1----:R-:W-:-:S07]  /*f3f0*/  FADD.FTZ R7, R49, R12 ;  /* 0x0000000c31077221 */ /* 0x002fce0000010000 */
[----:B------:R-:W1:Y:S08]  /*f400*/  MUFU.EX2 R33, R33 ;  /* 0x0000002100217308 */ /* 0x000e700000000800 */
[----:B------:R-:W-:Y:S08]  /*f410*/  MUFU.EX2 R34, R34 ;  /* 0x0000002200227308 */ /* 0x000ff00000000800 */
[----:B------:R-:W1:Y:S08]  /*f420*/  MUFU.EX2 R41, R41 ;  /* 0x0000002900297308 */ /* 0x000e700000000800 */
[----:B------:R-:W-:Y:S08]  /*f430*/  MUFU.EX2 R51, R51 ;  /* 0x0000003300337308 */ /* 0x000ff00000000800 */
[----:B------:R-:W1:Y:S08]  /*f440*/  MUFU.EX2 R68, R68 ;  /* 0x0000004400447308 */ /* 0x000e700000000800 */
[----:B------:R-:W-:Y:S08]  /*f450*/  MUFU.EX2 R78, R78 ;  /* 0x0000004e004e7308 */ /* 0x000ff00000000800 */
[----:B------:R-:W1:Y:S01]  /*f460*/  MUFU.EX2 R69, R69 ;  /* 0x0000004500457308 */ /* 0x000e620000000800 */
[----:B------:R-:W-:-:S02]  /*f470*/  F2FP.F16.F32.PACK_AB R29, R32, R21 ;  /* 0x00000015201d723e */ /* 0x000fc400000000ff */
[----:B------:R-:W-:Y:S01]  /*f480*/  F2FP.F16.F32.PACK_AB R31, R36, R31 ;  /* 0x0000001f241f723e */ /* 0x000fe200000000ff */
[----:B---3--:R-:W-:Y:S01]  /*f490*/  FADD.FTZ R4, R48, R3 ;  /* 0x0000000330047221 */ /* 0x008fe20000010000 */
[----:B------:R-:W-:Y:S02]  /*f4a0*/  F2FP.F16.F32.PACK_AB R8, R79, R20 ;  /* 0x000000144f08723e */ /* 0x000fe400000000ff */
[----:B------:R-:W-:Y:S02]  /*f4b0*/  F2FP.F16.F32.PACK_AB R10, R73, R66 ;  /* 0x00000042490a723e */ /* 0x000fe400000000ff */
[----:B------:R-:W-:Y:S02]  /*f4c0*/  F2FP.F16.F32.PACK_AB R9, R40, R35 ;  /* 0x000000232809723e */ /* 0x000fe400000000ff */
[----:B------:R-:W-:Y:S01]  /*f4d0*/  F2FP.F16.F32.PACK_AB R11, R44, R39 ;  /* 0x000000272c0b723e */ /* 0x000fe200000000ff */
[----:B-----5:R-:W-:Y:S01]  /*f4e0*/  FADD.FTZ R14, R50, R7 ;  /* 0x00000007320e7221 */ /* 0x020fe20000010000 */
[----:B------:R1:W-:Y:S01]  /*f4f0*/  STSM.16.M88.4 [R85], R24 ;  /* 0x0000001855007844 */ /* 0x0003e20000000200 */
[----:B------:R-:W3:Y:S01]  /*f500*/  @P5 LDC R20, c[0x0][0x44c] ;  /* 0x00011300ff145b82 */ /* 0x000ee20000000800 */
[----:B----4-:R-:W-:-:S02]  /*f510*/  FADD.FTZ R3, R47, R4 ;  /* 0x000000042f037221 */ /* 0x010fc40000010000 */
[----:B------:R-:W-:Y:S01]  /*f520*/  STSM.16.M88.4 [R84], R28 ;  /* 0x0000001c54007844 */ /* 0x000fe20000000200 */
[----:B------:R-:W-:Y:S01]  /*f530*/  FADD.FTZ R7, R53, R14 ;  /* 0x0000000e35077221 */ /* 0x000fe20000010000 */
[----:B------:R-:W-:Y:S02]  /*f540*/  F2FP.F16.F32.PACK_AB R12, R49, R46 ;  /* 0x0000002e310c723e */ /* 0x000fe400000000ff */
[----:B------:R4:W-:Y:S01]  /*f550*/  STSM.16.M88.4 [R157+0x27800], R8 ;  /* 0x027800089d007844 */ /* 0x0009e20000000200 */
[----:B------:R-:W-:Y:S01]  /*f560*/  F2FP.F16.F32.PACK_AB R14, R53, R50 ;  /* 0x00000032350e723e */ /* 0x000fe200000000ff */
[----:B------:R-:W5:Y:S01]  /*f570*/  @P5 LDC R21, c[0x0][0x450] ;  /* 0x00011400ff155b82 */ /* 0x000f620000000800 */
[----:B0-----:R-:W-:Y:S02]  /*f580*/  F2FP.F16.F32.PACK_AB R13, R60, R59 ;  /* 0x0000003b3c0d723e */ /* 0x001fe400000000ff */
[----:B------:R-:W-:Y:S01]  /*f590*/  F2FP.F16.F32.PACK_AB R15, R72, R63 ;  /* 0x0000003f480f723e */ /* 0x000fe200000000ff */
[----:B------:R-:W-:Y:S01]  /*f5a0*/  FADD.FTZ R4, R52, R3 ;  /* 0x0000000334047221 */ /* 0x000fe20000010000 */
[----:B-1----:R-:W-:-:S02]  /*f5b0*/  F2FP.F16.F32.PACK_AB R24, R33, R0 ;  /* 0x000000002118723e */ /* 0x002fc400000000ff */
[----:B------:R-:W-:Y:S02]  /*f5c0*/  F2FP.F16.F32.PACK_AB R26, R41, R34 ;  /* 0x00000022291a723e */ /* 0x000fe400000000ff */
[----:B------:R-:W-:Y:S02]  /*f5d0*/  F2FP.F16.F32.PACK_AB R25, R68, R51 ;  /* 0x000000334419723e */ /* 0x000fe400000000ff */
[----:B------:R-:W-:Y:S02]  /*f5e0*/  F2FP.F16.F32.PACK_AB R27, R69, R78 ;  /* 0x0000004e451b723e */ /* 0x000fe400000000ff */
[----:B----4-:R-:W-:Y:S02]  /*f5f0*/  F2FP.F16.F32.PACK_AB R8, R38, R37 ;  /* 0x000000252608723e */ /* 0x010fe400000000ff */
[----:B------:R-:W-:Y:S02]  /*f600*/  F2FP.F16.F32.PACK_AB R10, R45, R42 ;  /* 0x0000002a2d0a723e */ /* 0x000fe400000000ff */
[----:B------:R-:W-:-:S02]  /*f610*/  F2FP.F16.F32.PACK_AB R9, R48, R43 ;  /* 0x0000002b3009723e */ /* 0x000fc400000000ff */
[----:B------:R-:W-:Y:S01]  /*f620*/  F2FP.F16.F32.PACK_AB R11, R52, R47 ;  /* 0x0000002f340b723e */ /* 0x000fe200000000ff */
[----:B------:R-:W-:-:S04]  /*f630*/  FADD.FTZ R3, R59, R4 ;  /* 0x000000043b037221 */ /* 0x000fc80000010000 */
[----:B------:R-:W-:-:S04]  /*f640*/  FADD.FTZ R4, R60, R3 ;  /* 0x000000033c047221 */ /* 0x000fc80000010000 */
[----:B------:R-:W-:Y:S01]  /*f650*/  FADD.FTZ R3, R63, R4 ;  /* 0x000000043f037221 */ /* 0x000fe20000010000 */
[----:B--2---:R0:W-:Y:S04]  /*f660*/  STSM.16.M88.4 [R56], R8 ;  /* 0x0000000838007844 */ /* 0x0041e80000000200 */
[----:B------:R0:W-:Y:S04]  /*f670*/  STSM.16.M88.4 [R85+0x6000], R12 ;  /* 0x0060000c55007844 */ /* 0x0001e80000000200 */
[----:B------:R0:W-:Y:S01]  /*f680*/  STSM.16.M88.4 [R84+0x6000], R24 ;  /* 0x0060001854007844 */ /* 0x0001e20000000200 */
[----:B------:R1:W-:Y:S06]  /*f690*/  MEMBAR.ALL.CTA ;  /* 0x0000000000007992 */ /* 0x0003ec0000008000 */
[----:B-1----:R-:W1:Y:S01]  /*f6a0*/  FENCE.VIEW.ASYNC.S ;  /* 0x00000000000073c6 */ /* 0x002e620000000000 */
[----:B------:R-:W-:Y:S01]  /*f6b0*/  FADD.FTZ R72, R72, R3 ;  /* 0x0000000348487221 */ /* 0x000fe20000010000 */
[----:B------:R-:W-:Y:S01]  /*f6c0*/  FADD.FTZ R0, R0, R7 ;  /* 0x0000000700007221 */ /* 0x000fe20000010000 */
[----:B------:R-:W-:Y:S01]  /*f6d0*/  PLOP3.LUT P1, PT, PT, PT, UP0, 0x40, 0x0 ;  /* 0x000000000000781c */ /* 0x000fe20003f2e808 */
[----:B---3--:R-:W-:-:S04]  /*f6e0*/  @P5 IMAD.HI.U32 R20, R89, R20, RZ ;  /* 0x0000001459145227 */ /* 0x008fc800078e00ff */
[----:B------:R-:W-:Y:S01]  /*f6f0*/  FADD.FTZ R51, R51, R72 ;  /* 0x0000004833337221 */ /* 0x000fe20000010000 */
[----:B------:R-:W-:Y:S01]  /*f700*/  FADD.FTZ R33, R33, R0 ;  /* 0x0000000021217221 */ /* 0x000fe20000010000 */
[----:B------:R-:W-:Y:S01]  /*f710*/  IMAD.MOV.U32 R0, RZ, RZ, R89 ;  /* 0x000000ffff007224 */ /* 0x000fe200078e0059 */
[----:B-----5:R-:W-:Y:S01]  /*f720*/  @P5 SHF.R.U32.HI R0, RZ, R21, R20 ;  /* 0x00000015ff005219 */ /* 0x020fe20000011614 */
[----:B------:R-:W-:Y:S01]  /*f730*/  FADD.FTZ R51, R68, R51 ;  /* 0x0000003344337221 */ /* 0x000fe20000010000 */
[----:B------:R-:W-:-:S03]  /*f740*/  FADD.FTZ R4, R34, R33 ;  /* 0x0000002122047221 */ /* 0x000fc60000010000 */
[----:B------:R-:W-:Y:S01]  /*f750*/  FADD.FTZ R78, R78, R51 ;  /* 0x000000334e4e7221 */ /* 0x000fe20000010000 */
[----:B------:R-:W-:Y:S02]  /*f760*/  IMAD.IADD R103, R103, 0x1, R0 ;  /* 0x0000000167677824 */ /* 0x000fe400078e0200 */
[----:B------:R-:W-:Y:S01]  /*f770*/  FADD.FTZ R4, R41, R4 ;  /* 0x0000000429047221 */ /* 0x000fe20000010000 */
[----:B------:R-:W-:Y:S02]  /*f780*/  VIADD R0, R88, 0xfffffffe ;  /* 0xfffffffe58007836 */ /* 0x000fe40000000000 */
[----:B------:R-:W-:Y:S01]  /*f790*/  FADD.FTZ R3, R69, R78 ;  /* 0x0000004e45037221 */ /* 0x000fe20000010000 */
[----:B------:R-:W-:Y:S01]  /*f7a0*/  VIADD R7, R103, UR6 ;  /* 0x0000000667077c36 */ /* 0x000fe20008000000 */
[----:B-1----:R-:W-:Y:S01]  /*f7b0*/  NOP ;  /* 0x0000000000007918 */ /* 0x002fe20000000000 */
[----:B0-----:R-:W-:Y:S05]  /*f7c0*/  @P1 BRA `(.L_x_1494) ;  /* 0x0000000000541947 */ /* 0x001fea0003800000 */
[C---:B------:R-:W-:Y:S01]  /*f7d0*/  ISETP.GT.AND P1, PT, R103.reuse, RZ, PT ;  /* 0x000000ff6700720c */ /* 0x040fe20003f24270 */
[----:B------:R-:W-:Y:S01]  /*f7e0*/  BSSY B0, `(.L_x_1495) ;  /* 0x0000010000007945 */ /* 0x000fe20003800000 */
[----:B------:R-:W-:-:S11]  /*f7f0*/  IADD3 R8, R103, -0x1, RZ ;  /* 0xffffffff67087810 */ /* 0x000fd60007ffe0ff */
[----:B------:R-:W-:Y:S05]  /*f800*/  @P1 BRA `(.L_x_1496) ;  /* 0x0000000000201947 */ /* 0x000fea0003800000 */
[----:B------:R-:W-:Y:S01]  /*f810*/  UISETP.NE.AND UP1, UPT, UR7, 0x1, UPT ;  /* 0x000000010700788c */ /* 0x000fe2000bf25270 */
[----:B------:R-:W-:-:S05]  /*f820*/  IMAD.MOV R8, RZ, RZ, -R103 ;  /* 0x000000ffff087224 */ /* 0x000fca00078e0a67 */
[----:B------:R-:W-:-:S05]  /*f830*/  PLOP3.LUT P1, PT, PT, PT, UP1, 0x80, 0x0 ;  /* 0x000000000000781c */ /* 0x000fca0003f2f018 */
[----:B------:R-:W-:-:S08]  /*f840*/  @UP1 ULDC.64 UR4, c[0x0][0x9e8] ;  /* 0x00027a0000041ab9 */ /* 0x000fd00000000a00 */
[----:B------:R-:W-:-:S05]  /*f850*/  @P1 IMAD.HI.U32 R9, R8, UR4, RZ ;  /* 0x0000000408091c27 */ /* 0x000fca000f8e00ff */
[----:B------:R-:W-:-:S04]  /*f860*/  @P1 SHF.R.U32.HI R8, RZ, UR5, R9 ;  /* 0x00000005ff081c19 */ /* 0x000fc80008011609 */
[----:B------:R-:W-:Y:S01]  /*f870*/  LOP3.LUT R8, RZ, R8, RZ, 0x33, !PT ;  /* 0x00000008ff087212 */ /* 0x000fe200078e33ff */
[----:B------:R-:W-:Y:S06]  /*f880*/  BRA `(.L_x_1497) ;  /* 0x0000000000147947 */ /* 0x000fec0003800000 */
.L_x_1496:
[----:B------:R-:W-:-:S06]  /*f890*/  UISETP.NE.AND UP1, UPT, UR7, 0x1, UPT ;  /* 0x000000010700788c */ /* 0x000fcc000bf25270 */
[----:B------:R-:W-:-:S05]  /*f8a0*/  PLOP3.LUT P1, PT, PT, PT, UP1, 0x80, 0x0 ;  /* 0x000000000000781c */ /* 0x000fca0003f2f018 */
[----:B------:R-:W-:-:S08]  /*f8b0*/  @UP1 ULDC.64 UR4, c[0x0][0x9e8] ;  /* 0x00027a0000041ab9 */ /* 0x000fd00000000a00 */
[----:B------:R-:W-:-:S05]  /*f8c0*/  @P1 IMAD.HI.U32 R9, R8, UR4, RZ ;  /* 0x0000000408091c27 */ /* 0x000fca000f8e00ff */
[----:B------:R-:W-:-:S07]  /*f8d0*/  @P1 SHF.R.U32.HI R8, RZ, UR5, R9 ;  /* 0x00000005ff081c19 */ /* 0x000fce0008011609 */
.L_x_1497:
[----:B------:R-:W-:Y:S05]  /*f8e0*/  BSYNC B0 ;  /* 0x0000000000007941 */ /* 0x000fea0003800000 */
.L_x_1495:
[----:B------:R-:W-:-:S04]  /*f8f0*/  IMAD.U32 R9, RZ, RZ, UR7 ;  /* 0x00000007ff097e24 */ /* 0x000fc8000f8e00ff */
[----:B------:R-:W-:-:S05]  /*f900*/  IMAD R8, R8, R9, UR7 ;  /* 0x0000000708087e24 */ /* 0x000fca000f8e0209 */
[----:B------:R-:W-:-:S07]  /*f910*/  VIMNMX R7, R7, R8, PT ;  /* 0x0000000807077248 */ /* 0x000fce0003fe0100 */
.L_x_1494:
[----:B------:R-:W2:Y:S01]  /*f920*/  LDL R9, [R1+0x9c] ;  /* 0x00009c0001097983 */ /* 0x000ea20000100800 */
[----:B------:R-:W-:Y:S01]  /*f930*/  SHF.R.S32.HI R8, RZ, 0x1f, R7 ;  /* 0x0000001fff087819 */ /* 0x000fe20000011407 */
[----:B------:R-:W-:Y:S01]  /*f940*/  ULDC UR41, c[0x0][0x9e4] ;  /* 0x0002790000297ab9 */ /* 0x000fe20000000800 */
[----:B------:R-:W-:Y:S01]  /*f950*/  ULDC UR5, c[0x0][0x9e4] ;  /* 0x0002790000057ab9 */ /* 0x000fe20000000800 */
[----:B------:R-:W-:Y:S01]  /*f960*/  ULDC UR43, c[0x0][0x9d8] ;  /* 0x00027600002b7ab9 */ /* 0x000fe20000000800 */
[----:B------:R-:W-:Y:S01]  /*f970*/  LEA.HI R8, R8, R7, RZ, 0x7 ;  /* 0x0000000708087211 */ /* 0x000fe200078f38ff */
[----:B------:R-:W-:Y:S01]  /*f980*/  ULDC UR50, c[0x0][0x9d8] ;  /* 0x0002760000327ab9 */ /* 0x000fe20000000800 */
[----:B------:R-:W-:Y:S01]  /*f990*/  ULDC UR48, c[0x0][0x9d8] ;  /* 0x0002760000307ab9 */ /* 0x000fe20000000800 */
[----:B------:R-:W-:Y:S01]  /*f9a0*/  ULDC UR4, c[0x0][0x988] ;  /* 0x0002620000047ab9 */ /* 0x000fe20000000800 */
[----:B------:R-:W-:Y:S01]  /*f9b0*/  SHF.R.S32.HI R8, RZ, 0x7, R8 ;  /* 0x00000007ff087819 */ /* 0x000fe20000011408 */
[----:B------:R-:W-:Y:S01]  /*f9c0*/  ULDC UR7, c[0x0][0x988] ;  /* 0x0002620000077ab9 */ /* 0x000fe20000000800 */
[----:B------:R-:W-:Y:S01]  /*f9d0*/  ULDC UR6, c[0x0][0x988] ;  /* 0x0002620000067ab9 */ /* 0x000fe20000000800 */
[----:B------:R-:W-:Y:S01]  /*f9e0*/  ULDC UR49, c[0x0][0x9e0] ;  /* 0x0002780000317ab9 */ /* 0x000fe20000000800 */
[----:B------:R-:W-:Y:S01]  /*f9f0*/  ULDC UR42, c[0x0][0x9e0] ;  /* 0x00027800002a7ab9 */ /* 0x000fe20000000800 */
        /* <DEDUP_REMOVED lines=24> */
[----:B--2---:R-:W-:-:S04]  /*fb80*/  VIMNMX R140, R9, R8, !PT ;  /* 0x00000008098c7248 */ /* 0x004fc80007fe0100 */
[----:B------:R-:W-:-:S13]  /*fb90*/  ISETP.GE.AND P1, PT, R0, R140, PT ;  /* 0x0000008c0000720c */ /* 0x000fda0003f26270 */
[----:B------:R-:W-:Y:S05]  /*fba0*/  @!P1 BRA `(.L_x_1498) ;  /* 0x0000003c00809947 */ /* 0x000fea0003800000 */
[----:B------:R-:W-:-:S07]  /*fbb0*/  IMAD.MOV.U32 R135, RZ, RZ, RZ ;  /* 0x000000ffff877224 */ /* 0x000fce00078e00ff */
.L_x_1518:
[----:B------:R-:W2:Y:S01]  /*fbc0*/  LDL R9, [R1+0x44] ;  /* 0x0000440001097983 */ /* 0x000ea20000100800 */
[----:B------:R-:W-:Y:S01]  /*fbd0*/  VIADD R7, R18, 0x1 ;  /* 0x0000000112077836 */ /* 0x000fe20000000000 */
[----:B------:R-:W-:Y:S05]  /*fbe0*/  YIELD ;  /* 0x0000000000007946 */ /* 0x000fea0003800000 */
[----:B------:R-:W-:-:S04]  /*fbf0*/  ISETP.NE.AND P2, PT, R7, 0x2, PT ;  /* 0x000000020700780c */ /* 0x000fc80003f45270 */
[----:B------:R-:W-:Y:S02]  /*fc00*/  SEL R8, RZ, 0x1, P2 ;  /* 0x00000001ff087807 */ /* 0x000fe40001000000 */
[----:B------:R-:W-:Y:S02]  /*fc10*/  SEL R7, R7, RZ, P2 ;  /* 0x000000ff07077207 */ /* 0x000fe40001000000 */
[----:B------:R-:W-:Y:S02]  /*fc20*/  LOP3.LUT R139, R23, R8, RZ, 0x3c, !PT ;  /* 0x00000008178b7212 */ /* 0x000fe400078e3cff */
[----:B--2---:R-:W-:-:S13]  /*fc30*/  ISETP.NE.AND P1, PT, R9, RZ, PT ;  /* 0x000000ff0900720c */ /* 0x004fda0003f25270 */
[----:B-1----:R-:W-:Y:S05]  /*fc40*/  @P1 BRA `(.L_x_1499) ;  /* 0x0000000000301947 */ /* 0x002fea0003800000 */
[----:B------:R-:W-:Y:S05]  /*fc50*/  @!P0 BRA `(.L_x_1500) ;  /* 0x0000000000048947 */ /* 0x000fea0003800000 */
[----:B------:R-:W-:Y:S01]  /*fc60*/  BPT.TRAP 0x1 ;  /* 0x000000040000795c */ /* 0x000fe20000300000 */
.L_x_1500:
[----:B------:R-:W-:Y:S01]  /*fc70*/  IMAD R9, R7, 0x8, R2 ;  /* 0x0000000807097824 */ /* 0x000fe200078e0202 */
[----:B------:R-:W-:-:S04]  /*fc80*/  SHF.L.U32 R8, R139, 0x1f, RZ ;  /* 0x0000001f8b087819 */ /* 0x000fc800000006ff */
[----:B------:R0:W1:Y:S01]  /*fc90*/  SYNCS.PHASECHK.TRANS64.TRYWAIT P2, [R9+URZ+0x2d830], R8 ;  /* 0x02d83008090075a7 */ /* 0x000062000804017f */
[----:B------:R-:W-:Y:S05]  /*fca0*/  @!P0 BRA `(.L_x_1501) ;  /* 0x0000000000048947 */ /* 0x000fea0003800000 */
[----:B------:R-:W-:Y:S01]  /*fcb0*/  BPT.TRAP 0x1 ;  /* 0x000000040000795c */ /* 0x000fe20000300000 */
.L_x_1501:
[----:B------:R-:W-:Y:S04]  /*fcc0*/  BSSY B0, `(.L_x_1499) ;  /* 0x0000004000007945 */ /* 0x000fe80003800000 */
[----:B-1----:R-:W-:Y:S05]  /*fcd0*/  @P2 BRA `(.L_x_1502) ;  /* 0x0000000000082947 */ /* 0x002fea0003800000 */
[----:B------:R-:W1:Y:S02]  /*fce0*/  SYNCS.PHASECHK.TRANS64.TRYWAIT P2, [R9+URZ+0x2d830], R8 ;  /* 0x02d83008090075a7 */ /* 0x000e64000804017f */
[----:B-1----:R-:W-:Y:S05]  /*fcf0*/  @!P2 BRA `(.L_x_1503) ;  /* 0x0000015000e8a947 */ /* 0x002fea0003800000 */
.L_x_1502:
[----:B------:R-:W-:Y:S05]  /*fd00*/  BSYNC B0 ;  /* 0x0000000000007941 */ /* 0x000fea0003800000 */
.L_x_1499:
[----:B01----:R-:W2:Y:S04]  /*fd10*/  LDL R8, [R1+0x48] ;  /* 0x0000480001087983 */ /* 0x003ea80000100800 */
[----:B------:R-:W3:Y:S04]  /*fd20*/  LDL.64 R24, [R1+0x8] ;  /* 0x0000080001187983 */ /* 0x000ee80000100a00 */
[----:B------:R-:W4:Y:S04]  /*fd30*/  LDL.64 R152, [R1+0x30] ;  /* 0x0000300001987983 */ /* 0x000f280000100a00 */
[----:B------:R-:W5:Y:S01]  /*fd40*/  LDL.64 R150, [R1+0x28] ;  /* 0x0000280001967983 */ /* 0x000f620000100a00 */
[----:B------:R-:W0:Y:S01]  /*fd50*/  S2R R10, SR_TID.X ;  /* 0x00000000000a7919 */ /* 0x000e220000002100 */
[----:B------:R-:W-:Y:S05]  /*fd60*/  WARPSYNC.ALL ;  /* 0x0000000000007948 */ /* 0x000fea0003800000 */
[----:B------:R-:W-:Y:S01]  /*fd70*/  IMAD.MOV.U32 R9, RZ, RZ, -0x7fffffe0 ;  /* 0x80000020ff097424 */ /* 0x000fe200078e00ff */
[----:B------:R-:W5:Y:S04]  /*fd80*/  LDL.64 R148, [R1+0x20] ;  /* 0x0000200001947983 */ /* 0x000f680000100a00 */
[----:B------:R-:W5:Y:S04]  /*fd90*/  LDL.64 R146, [R1+0x18] ;  /* 0x0000180001927983 */ /* 0x000f680000100a00 */
[----:B------:R-:W5:Y:S01]  /*fda0*/  LDL.64 R144, [R1+0x10] ;  /* 0x0000100001907983 */ /* 0x000f620000100a00 */
[----:B0-----:R-:W-:-:S05]  /*fdb0*/  SHF.R.U32.HI R10, RZ, 0x7, R10 ;  /* 0x00000007ff0a7819 */ /* 0x001fca000001160a */
[----:B------:R-:W-:Y:S01]  /*fdc0*/  VIADD R20, R10, 0x8 ;  /* 0x000000080a147836 */ /* 0x000fe20000000000 */
[----:B------:R-:W-:Y:S01]  /*fdd0*/  R2UR UR11, R9 ;  /* 0x00000000090b72ca */ /* 0x000fe200000e0000 */
[----:B------:R-:W-:-:S05]  /*fde0*/  IMAD.MOV.U32 R13, RZ, RZ, -0x7fffffe0 ;  /* 0x80000020ff0d7424 */ /* 0x000fca00078e00ff */
[----:B------:R-:W-:Y:S01]  /*fdf0*/  R2UR UR15, R13 ;  /* 0x000000000d0f72ca */ /* 0x000fe200000e0000 */
[----:B------:R0:W-:Y:S01]  /*fe00*/  BAR.SYNC.DEFER_BLOCKING R20, 0x100 ;  /* 0x000400140000751d */ /* 0x0001e20000010000 */
[----:B------:R-:W-:Y:S02]  /*fe10*/  IMAD.MOV.U32 R11, RZ, RZ, -0x7fffffe0 ;  /* 0x80000020ff0b7424 */ /* 0x000fe400078e00ff */
[----:B--2---:R-:W-:Y:S01]  /*fe20*/  IMAD R8, R7, 0x600, R8 ;  /* 0x0000060007087824 */ /* 0x004fe200078e0208 */
[----:B---3--:R-:W-:-:S04]  /*fe30*/  R2UR UR8, R24 ;  /* 0x00000000180872ca */ /* 0x008fc800000e0000 */
[----:B------:R-:W-:Y:S02]  /*fe40*/  R2UR UR10, R8 ;  /* 0x00000000080a72ca */ /* 0x000fe400000e0000 */
[----:B------:R-:W-:Y:S02]  /*fe50*/  R2UR UR9, R25 ;  /* 0x00000000190972ca */ /* 0x000fe400000e0000 */
[----:B------:R-:W-:-:S11]  /*fe60*/  WARPGROUP.ARRIVE ;  /* 0x00000000000079c5 */ /* 0x000fd60000000000 */
[----:B------:R-:W-:Y:S01]  /*fe70*/  HGMMA.64x128x16.F32 R24, gdesc[UR8], RZ, !UPT, gsb0 ;  /* 0x01e00000081879f0 */ /* 0x000fe2000c0008ff */
[----:B------:R-:W-:Y:S01]  /*fe80*/  VIADD R12, R8, 0x2 ;  /* 0x00000002080c7836 */ /* 0x000fe20000000000 */
[----:B----4-:R-:W-:Y:S02]  /*fe90*/  R2UR UR12, R152 ;  /* 0x00000000980c72ca */ /* 0x010fe400000e0000 */
[----:B------:R-:W-:Y:S02]  /*fea0*/  R2UR UR13, R153 ;  /* 0x00000000990d72ca */ /* 0x000fe400000e0000 */
[----:B------:R-:W-:Y:S01]  /*feb0*/  R2UR UR14, R12 ;  /* 0x000000000c0e72ca */ /* 0x000fe200000e0000 */
[----:B------:R-:W-:Y:S01]  /*fec0*/  VIADD R10, R8, 0x200 ;  /* 0x00000200080a7836 */ /* 0x000fe20000000000 */
[----:B------:R-:W-:Y:S02]  /*fed0*/  R2UR UR19, R11 ;  /* 0x000000000b1372ca */ /* 0x000fe400000e0000 */
[----:B-----5:R-:W-:-:S02]  /*fee0*/  R2UR UR16, R150 ;  /* 0x00000000961072ca */ /* 0x020fc400000e0000 */
[----:B------:R-:W-:Y:S02]  /*fef0*/  R2UR UR18, R10 ;  /* 0x000000000a1272ca */ /* 0x000fe400000e0000 */
[----:B------:R-:W-:Y:S01]  /*ff00*/  R2UR UR17, R151 ;  /* 0x00000000971172ca */ /* 0x000fe200000e0000 */
[----:B------:R-:W-:Y:S02]  /*ff10*/  WARPGROUP.DEPBAR.LE gsb0, 0x0 ;  /* 0x00008000000079c5 */ /* 0x000fe40000010000 */
[----:B------:R-:W-:-:S06]  /*ff20*/  WARPGROUP.ARRIVE ;  /* 0x00000000000079c5 */ /* 0x000fcc0000000000 */
[----:B------:R-:W-:Y:S01]  /*ff30*/  HGMMA.64x128x16.F32 R24, gdesc[UR12], R24, gsb0 ;  /* 0x01e000000c1879f0 */ /* 0x000fe20008000818 */
[----:B------:R-:W-:Y:S01]  /*ff40*/  VIADD R12, R8, 0x202 ;  /* 0x00000202080c7836 */ /* 0x000fe20000000000 */
[----:B------:R-:W-:Y:S02]  /*ff50*/  R2UR UR23, R13 ;  /* 0x000000000d1772ca */ /* 0x000fe400000e0000 */
[----:B------:R-:W-:Y:S02]  /*ff60*/  R2UR UR20, R148 ;  /* 0x00000000941472ca */ /* 0x000fe400000e0000 */
[----:B------:R-:W-:Y:S02]  /*ff70*/  R2UR UR22, R12 ;  /* 0x000000000c1672ca */ /* 0x000fe400000e0000 */
[----:B------:R-:W-:Y:S01]  /*ff80*/  R2UR UR21, R149 ;  /* 0x00000000951572ca */ /* 0x000fe200000e0000 */
[----:B------:R-:W-:Y:S02]  /*ff90*/  WARPGROUP.DEPBAR.LE gsb0, 0x0 ;  /* 0x00008000000079c5 */ /* 0x000fe40000010000 */
[----:B------:R-:W-:-:S06]  /*ffa0*/  WARPGROUP.ARRIVE ;  /* 0x00000000000079c5 */ /* 0x000fcc0000000000 */
[----:B------:R-:W-:Y:S01]  /*ffb0*/  HGMMA.64x128x16.F32 R24, gdesc[UR16], R24, gsb0 ;  /* 0x01e00000101879f0 */ /* 0x000fe20008000818 */
[----:B------:R-:W-:Y:S02]  /*ffc0*/  VIADD R14, R8, 0x400 ;  /* 0x00000400080e7836 */ /* 0x000fe40000000000 */
[----:B------:R-:W-:Y:S01]  /*ffd0*/  IMAD.MOV.U32 R15, RZ, RZ, -0x7fffffe0 ;  /* 0x80000020ff0f7424 */ /* 0x000fe200078e00ff */
[----:B------:R-:W-:Y:S02]  /*ffe0*/  R2UR UR24, R146 ;  /* 0x00000000921872ca */ /* 0x000fe400000e0000 */
[----:B------:R-:W-:Y:S02]  /*fff0*/  R2UR UR26, R14 ;  /* 0x000000000e1a72ca */ /* 0x000fe400000e0000 */
[----:B------:R-:W-:Y:S02]  /*10000*/  R2UR UR27, R15 ;  /* 0x000000000f1b72ca */ /* 0x000fe400000e0000 */
[----:B------:R-:W-:Y:S01]  /*10010*/  R2UR UR25, R147 ;  /* 0x00000000931972ca */ /* 0x000fe200000e0000 */
[----:B------:R-:W-:-:S02]  /*10020*/  WARPGROUP.DEPBAR.LE gsb0, 0x0 ;  /* 0x00008000000079c5 */ /* 0x000fc40000010000 */
        /* <DEDUP_REMOVED lines=17> */
.L_x_1505:
[----:B------:R-:W-:Y:S02]  /*10140*/  SHF.L.U32 R8, R23, 0x1f, RZ ;  /* 0x0000001f17087819 */ /* 0x000fe400000006ff */
[----:B------:R-:W-:-:S04]  /*10150*/  LEA R9, R18, R2, 0x3 ;  /* 0x0000000212097211 */ /* 0x000fc800078e18ff */
[----:B------:R0:W1:Y:S01]  /*10160*/  SYNCS.PHASECHK.TRANS64.TRYWAIT P1, [R9+URZ+0x2d850], R8 ;  /* 0x02d85008090075a7 */ /* 0x000062000802017f */
[----:B------:R-:W-:Y:S05]  /*10170*/  @!P0 BRA `(.L_x_1506) ;  /* 0x0000000000048947 */ /* 0x000fea0003800000 */
[----:B------:R-:W-:Y:S01]  /*10180*/  BPT.TRAP 0x1 ;  /* 0x000000040000795c */ /* 0x000fe20000300000 */
.L_x_1506:
[----:B-1----:R-:W-:Y:S05]  /*10190*/  @P1 BRA `(.L_x_1504) ;  /* 0x0000000000081947 */ /* 0x002fea0003800000 */
[----:B------:R-:W1:Y:S02]  /*101a0*/  SYNCS.PHASECHK.TRANS64.TRYWAIT P1, [R9+URZ+0x2d850], R8 ;  /* 0x02d85008090075a7 */ /* 0x000e64000802017f */
[----:B-1----:R-:W-:Y:S05]  /*101b0*/  @!P1 BRA `(.L_x_1507) ;  /* 0x0000014c00cc9947 */ /* 0x002fea0003800000 */
.L_x_1504:
[----:B01----:R-:W-:Y:S01]  /*101c0*/  VIADD R8, R2, 0x400 ;  /* 0x0000040002087836 */ /* 0x003fe20000000000 */
[----:B------:R-:W-:Y:S05]  /*101d0*/  WARPSYNC.ALL ;  /* 0x0000000000007948 */ /* 0x000fea0003800000 */
[----:B------:R-:W-:Y:S01]  /*101e0*/  SHF.R.U32.HI R8, RZ, 0x4, R8 ;  /* 0x00000004ff087819 */ /* 0x000fe20000011608 */
[----:B------:R-:W-:Y:S01]  /*101f0*/  IMAD.MOV.U32 R9, RZ, RZ, -0x7fffffe0 ;  /* 0x80000020ff097424 */ /* 0x000fe200078e00ff */
[----:B------:R-:W-:Y:S01]  /*10200*/  WARPGROUP.ARRIVE ;  /* 0x00000000000079c5 */ /* 0x000fe20000000000 */
[----:B------:R-:W-:Y:S01]  /*10210*/  UMOV UR9, 0x40000040 ;  /* 0x4000004000097882 */ /* 0x000fe20000000000 */
[----:B------:R-:W-:Y:S01]  /*10220*/  LOP3.LUT R8, R8, 0x3fff, RZ, 0xc0, !PT ;  /* 0x00003fff08087812 */ /* 0x000fe200078ec0ff */
[----:B------:R-:W-:Y:S01]  /*10230*/  IMAD.MOV.U32 R11, RZ, RZ, -0x7fffffe0 ;  /* 0x80000020ff0b7424 */ /* 0x000fe200078e00ff */
[----:B------:R-:W-:Y:S01]  /*10240*/  R2UR UR11, R9 ;  /* 0x00000000090b72ca */ /* 0x000fe200000e0000 */
[----:B------:R-:W-:Y:S01]  /*10250*/  UMOV UR13, 0x40000040 ;  /* 0x40000040000d7882 */ /* 0x000fe20000000000 */
[----:B------:R-:W-:Y:S01]  /*10260*/  LOP3.LUT R8, R8, 0x2000000, RZ, 0xfc, !PT ;  /* 0x0200000008087812 */ /* 0x000fe200078efcff */
[----:B------:R-:W-:Y:S01]  /*10270*/  UMOV UR17, 0x40000040 ;  /* 0x4000004000117882 */ /* 0x000fe20000000000 */
[C---:B------:R-:W-:Y:S01]  /*10280*/  R2UR UR15, R11.reuse ;  /* 0x000000000b0f72ca */ /* 0x040fe200000e0000 */
[----:B------:R-:W-:Y:S01]  /*10290*/  UMOV UR21, 0x40000040 ;  /* 0x4000004000157882 */ /* 0x000fe20000000000 */
[C---:B------:R-:W-:Y:S01]  /*102a0*/  R2UR UR19, R11.reuse ;  /* 0x000000000b1372ca */ /* 0x040fe200000e0000 */
[----:B------:R-:W-:Y:S01]  /*102b0*/  IMAD R8, R18, 0x600, R8 ;  /* 0x0000060012087824 */ /* 0x000fe200078e0208 */
[C---:B------:R-:W-:Y:S01]  /*102c0*/  R2UR UR23, R11.reuse ;  /* 0x000000000b1772ca */ /* 0x040fe200000e0000 */
[----:B------:R-:W-:Y:S01]  /*102d0*/  UMOV UR25, 0x40000040 ;  /* 0x4000004000197882 */ /* 0x000fe20000000000 */
[C---:B------:R-:W-:Y:S01]  /*102e0*/  R2UR UR27, R11.reuse ;  /* 0x000000000b1b72ca */ /* 0x040fe200000e0000 */
[C---:B------:R-:W-:Y:S01]  /*102f0*/  VIADD R10, R8.reuse, 0x40 ;  /* 0x00000040080a7836 */ /* 0x040fe20000000000 */
[----:B------:R-:W-:Y:S01]  /*10300*/  R2UR UR10, R8 ;  /* 0x00000000080a72ca */ /* 0x000fe200000e0000 */
[----:B------:R-:W-:Y:S01]  /*10310*/  UMOV UR29, 0x40000040 ;  /* 0x40000040001d7882 */ /* 0x000fe20000000000 */
[C---:B------:R-:W-:Y:S01]  /*10320*/  R2UR UR31, R11.reuse ;  /* 0x000000000b1f72ca */ /* 0x040fe200000e0000 */
[----:B------:R-:W-:Y:S01]  /*10330*/  UMOV UR33, 0x40000040 ;  /* 0x4000004000217882 */ /* 0x000fe20000000000 */
[----:B------:R-:W-:Y:S01]  /*10340*/  R2UR UR14, R10 ;  /* 0x000000000a0e72ca */ /* 0x000fe200000e0000 */
[----:B------:R-:W-:Y:S01]  /*10350*/  VIADD R10, R8, 0x80 ;  /* 0x00000080080a7836 */ /* 0x000fe20000000000 */
[----:B------:R-:W-:Y:S01]  /*10360*/  R2UR UR35, R11 ;  /* 0x000000000b2372ca */ /* 0x000fe200000e0000 */
[----:B------:R-:W-:Y:S01]  /*10370*/  UMOV UR45, 0x40000040 ;  /* 0x40000040002d7882 */ /* 0x000fe20000000000 */
[----:B------:R-:W-:Y:S01]  /*10380*/  R2UR UR47, R9 ;  /* 0x00000000092f72ca */ /* 0x000fe200000e0000 */
[----:B------:R-:W0:Y:S01]  /*10390*/  S2R R13, SR_TID.X ;  /* 0x00000000000d7919 */ /* 0x000e220000002100 */
[----:B------:R-:W-:Y:S01]  /*103a0*/  R2UR UR18, R10 ;  /* 0x000000000a1272ca */ /* 0x000fe200000e0000 */
[----:B------:R-:W-:-:S05]  /*103b0*/  VIADD R10, R8, 0xc0 ;  /* 0x000000c0080a7836 */ /* 0x000fca0000000000 */
[----:B------:R-:W-:Y:S01]  /*103c0*/  R2UR UR22, R10 ;  /* 0x000000000a1672ca */ /* 0x000fe200000e0000 */
[----:B------:R-:W-:-:S05]  /*103d0*/  VIADD R10, R8, 0x100 ;  /* 0x00000100080a7836 */ /* 0x000fca0000000000 */
[----:B------:R-:W-:Y:S01]  /*103e0*/  R2UR UR26, R10 ;  /* 0x000000000a1a72ca */ /* 0x000fe200000e0000 */
[----:B------:R-:W-:-:S05]  /*103f0*/  VIADD R10, R8, 0x140 ;  /* 0x00000140080a7836 */ /* 0x000fca0000000000 */
[----:B------:R-:W-:Y:S01]  /*10400*/  R2UR UR30, R10 ;  /* 0x000000000a1e72ca */ /* 0x000fe200000e0000 */
[C---:B------:R-:W-:Y:S02]  /*10410*/  VIADD R10, R8.reuse, 0x180 ;  /* 0x00000180080a7836 */ /* 0x040fe40000000000 */
[----:B------:R-:W-:-:S03]  /*10420*/  VIADD R8, R8, 0x1c0 ;  /* 0x000001c008087836 */ /* 0x000fc60000000000 */
[----:B------:R-:W-:Y:S02]  /*10430*/  R2UR UR34, R10 ;  /* 0x000000000a2272ca */ /* 0x000fe400000e0000 */
[----:B------:R-:W-:Y:S01]  /*10440*/  R2UR UR46, R8 ;  /* 0x00000000082e72ca */ /* 0x000fe200000e0000 */
[----:B------:R-:W-:Y:S01]  /*10450*/  IMAD R8, R141, 0x2000, R2 ;  /* 0x000020008d087824 */ /* 0x000fe200078e0202 */
[----:B0-----:R-:W-:-:S04]  /*10460*/  SHF.R.U32.HI R12, RZ, 0x7, R13 ;  /* 0x00000007ff0c7819 */ /* 0x001fc8000001160d */
[----:B------:R-:W-:Y:S02]  /*10470*/  R2UR UR8, R8 ;  /* 0x00000000080872ca */ /* 0x000fe400000e0000 */
[----:B------:R-:W-:Y:S01]  /*10480*/  ISETP.GE.U32.AND P1, PT, R13, 0x180, PT ;  /* 0x000001800d00780c */ /* 0x000fe20003f26070 */
[----:B------:R-:W-:-:S05]  /*10490*/  VIADD R8, R12, 0x9 ;  /* 0x000000090c087836 */ /* 0x000fca0000000000 */
[----:B------:R-:W-:-:S05]  /*104a0*/  SEL R8, R8, 0x9, !P1 ;  /* 0x0000000908087807 */ /* 0x000fca0004800000 */
[----:B------:R-:W-:-:S04]  /*104b0*/  UIADD3 UR8, UR8, 0x21800, URZ ;  /* 0x0002180008087890 */ /* 0x000fc8000fffe03f */
[----:B------:R-:W-:-:S04]  /*104c0*/  USHF.R.U32.HI UR8, URZ, 0x4, UR8 ;  /* 0x000000043f087899 */ /* 0x000fc80008011608 */
[----:B------:R-:W-:-:S04]  /*104d0*/  ULOP3.LUT UR8, UR8, 0x3fff, URZ, 0xc0, !UPT ;  /* 0x00003fff08087892 */ /* 0x000fc8000f8ec03f */
[----:B------:R-:W-:-:S04]  /*104e0*/  ULOP3.LUT UR8, UR8, 0x10000, URZ, 0xfc, !UPT ;  /* 0x0001000008087892 */ /* 0x000fc8000f8efc3f */
[----:B------:R-:W-:Y:S02]  /*104f0*/  UIADD3 UR12, UR8, 0x2, URZ ;  /* 0x00000002080c7890 */ /* 0x000fe4000fffe03f */
[----:B------:R-:W-:Y:S02]  /*10500*/  UIADD3 UR16, UR8, 0x4, URZ ;  /* 0x0000000408107890 */ /* 0x000fe4000fffe03f */
[----:B------:R-:W-:Y:S02]  /*10510*/  UIADD3 UR20, UR8, 0x6, URZ ;  /* 0x0000000608147890 */ /* 0x000fe4000fffe03f */
[----:B------:R-:W-:Y:S01]  /*10520*/  HGMMA.64x96x16.F32 R88, gdesc[UR8].tnspB, R88, gsb0 ;  /* 0x41600000085879f0 */ /* 0x000fe20008000858 */
[----:B------:R-:W-:Y:S02]  /*10530*/  UIADD3 UR24, UR8, 0x600, URZ ;  /* 0x0000060008187890 */ /* 0x000fe4000fffe03f */
[----:B------:R-:W-:Y:S02]  /*10540*/  UIADD3 UR28, UR8, 0x602, URZ ;  /* 0x00000602081c7890 */ /* 0x000fe4000fffe03f */
[----:B------:R-:W-:-:S02]  /*10550*/  UIADD3 UR32, UR8, 0x604, URZ ;  /* 0x0000060408207890 */ /* 0x000fc4000fffe03f */
[----:B------:R-:W-:Y:S01]  /*10560*/  UIADD3 UR44, UR8, 0x606, URZ ;  /* 0x00000606082c7890 */ /* 0x000fe2000fffe03f */
        /* <DEDUP_REMOVED lines=25> */
.L_x_1508:
[----:B------:R-:W2:Y:S04]  /*10700*/  LDL R11, [R1+0x60] ;  /* 0x00006000010b7983 */ /* 0x000ea80000100800 */
[----:B0-----:R-:W2:Y:S01]  /*10710*/  LDL R8, [R1+0x98] ;  /* 0x0000980001087983 */ /* 0x001ea20000100800 */
[----:B------:R-:W-:Y:S01]  /*10720*/  ISETP.NE.AND P1, PT, R142, 0x1, PT ;  /* 0x000000018e00780c */ /* 0x000fe20003f25270 */
[----:B------:R-:W-:Y:S01]  /*10730*/  FMUL.FTZ R21, R32, UR50 ;  /* 0x0000003220157c20 */ /* 0x000fe20008410000 */
[----:B------:R-:W-:Y:S01]  /*10740*/  FMUL.FTZ R32, R42, UR50 ;  /* 0x000000322a207c20 */ /* 0x000fe20008410000 */
[----:B------:R-:W-:Y:S01]  /*10750*/  FMUL.FTZ R42, R52, UR50 ;  /* 0x00000032342a7c20 */ /* 0x000fe20008410000 */
[----:B------:R-:W-:Y:S02]  /*10760*/  IMAD R52, R7, 0x8, R2 ;  /* 0x0000000807347824 */ /* 0x000fe400078e0202 */
        /* <DEDUP_REMOVED lines=8> */
[----:B------:R-:W0:Y:S01]  /*107f0*/  @P1 LDC R10, c[0x0][0x44c] ;  /* 0x00011300ff0a1b82 */ /* 0x000e220000000800 */
[----:B------:R-:W-:Y:S01]  /*10800*/  MOV R53, UR38 ;  /* 0x0000002600357c02 */ /* 0x000fe20008000f00 */
[----:B------:R-:W-:Y:S01]  /*10810*/  FMUL.FTZ R61, R69, UR50 ;  /* 0x00000032453d7c20 */ /* 0x000fe20008410000 */
[----:B------:R-:W-:Y:S01]  /*10820*/  FMUL.FTZ R69, R77, UR50 ;  /* 0x000000324d457c20 */ /* 0x000fe20008410000 */
[----:B------:R-:W-:Y:S01]  /*10830*/  FMUL.FTZ R77, R85, UR50 ;  /* 0x00000032554d7c20 */ /* 0x000fe20008410000 */
[----:B------:R-:W-:Y:S01]  /*10840*/  FMUL.FTZ R12, R27, UR50 ;  /* 0x000000321b0c7c20 */ /* 0x000fe20008410000 */
[----:B------:R-:W-:Y:S01]  /*10850*/  FMUL.FTZ R13, R28, UR50 ;  /* 0x000000321c0d7c20 */ /* 0x000fe20008410000 */
[----:B------:R-:W-:Y:S01]  /*10860*/  FMUL.FTZ R14, R29, UR50 ;  /* 0x000000321d0e7c20 */ /* 0x000fe20008410000 */
[----:B------:R-:W1:Y:S01]  /*10870*/  @P1 LDC R9, c[0x0][0x450] ;  /* 0x00011400ff091b82 */ /* 0x000e620000000800 */
        /* <DEDUP_REMOVED lines=18> */
[----:B------:R3:W-:Y:S01]  /*109a0*/  SYNCS.ARRIVE.TRANS64.RED.A1T0 RZ, [R52+URZ], RZ ;  /* 0x000000ff34ff79a7 */ /* 0x0007e2000810043f */
        /* <DEDUP_REMOVED lines=40> */
[----:B--2---:R-:W-:-:S02]  /*10c30*/  IMAD.IADD R8, R8, 0x1, R11 ;  /* 0x0000000108087824 */ /* 0x004fc400078e020b */
[----:B------:R-:W-:Y:S01]  /*10c40*/  FMUL.FTZ R11, R26, UR50 ;  /* 0x000000321a0b7c20 */ /* 0x000fe20008410000 */
[----:B------:R-:W-:Y:S01]  /*10c50*/  FMUL.FTZ R26, R36, UR50 ;  /* 0x00000032241a7c20 */ /* 0x000fe20008410000 */
[----:B------:R-:W-:Y:S01]  /*10c60*/  FMUL.FTZ R36, R46, UR50 ;  /* 0x000000322e247c20 */ /* 0x000fe20008410000 */
[----:B0-----:R-:W-:-:S04]  /*10c70*/  @P1 IMAD.HI.U32 R10, R8, R10, RZ ;  /* 0x0000000a080a1227 */ /* 0x001fc800078e00ff */
[----:B------:R-:W-:Y:S01]  /*10c80*/  FMUL.FTZ R46, R56, UR50 ;  /* 0x00000032382e7c20 */ /* 0x000fe20008410000 */
[----:B------:R-:W-:Y:S01]  /*10c90*/  FMUL.FTZ R56, R64, UR50 ;  /* 0x0000003240387c20 */ /* 0x000fe20008410000 */
[----:B------:R-:W-:Y:S01]  /*10ca0*/  FMUL.FTZ R64, R72, UR50 ;  /* 0x0000003248407c20 */ /* 0x000fe20008410000 */
[----:B------:R-:W-:Y:S01]  /*10cb0*/  FMUL.FTZ R72, R80, UR50 ;  /* 0x0000003250487c20 */ /* 0x000fe20008410000 */
[----:B-1----:R-:W-:Y:S01]  /*10cc0*/  @P1 SHF.R.U32.HI R8, RZ, R9, R10 ;  /* 0x00000009ff081219 */ /* 0x002fe2000001160a */
        /* <DEDUP_REMOVED lines=9> */
[----:B------:R-:W0:Y:S01]  /*10d60*/  SHFL.IDX PT, R85, R8, RZ, 0x1c1f ;  /* 0x001c1fff08557589 */ /* 0x000e2200000e0000 */
[----:B------:R-:W-:-:S02]  /*10d70*/  IMAD.SHL.U32 R79, R0, 0x80, RZ ;  /* 0x00000080004f7824 */ /* 0x000fc400078e00ff */
[----:B------:R-:W-:Y:S01]  /*10d80*/  FMUL.FTZ R34, R44, UR50 ;  /* 0x000000322c227c20 */ /* 0x000fe20008410000 */
[----:B------:R-:W-:Y:S01]  /*10d90*/  FMUL.FTZ R44, R54, UR50 ;  /* 0x00000032362c7c20 */ /* 0x000fe20008410000 */
[----:B------:R-:W-:Y:S01]  /*10da0*/  FMUL.FTZ R54, R62, UR50 ;  /* 0x000000323e367c20 */ /* 0x000fe20008410000 */
[----:B------:R-:W-:Y:S01]  /*10db0*/  FMUL.FTZ R62, R70, UR50 ;  /* 0x00000032463e7c20 */ /* 0x000fe20008410000 */
[----:B------:R-:W-:Y:S01]  /*10dc0*/  FMUL.FTZ R70, R78, UR50 ;  /* 0x000000324e467c20 */ /* 0x000fe20008410000 */
[----:B---3--:R-:W-:Y:S01]  /*10dd0*/  IADD3 R52, -R79, 0x1, RZ ;  /* 0x000000014f347810 */ /* 0x008fe20007ffe1ff */
[----:B------:R-:W-:Y:S01]  /*10de0*/  FMUL.FTZ R78, R86, UR50 ;  /* 0x00000032564e7c20 */ /* 0x000fe20008410000 */
[----:B------:R-:W-:Y:S01]  /*10df0*/  FMUL.FTZ R80, R87, UR50 ;  /* 0x0000003257507c20 */ /* 0x000fe20008410000 */
[----:B------:R-:W-:Y:S01]  /*10e00*/  PLOP3.LUT P1, PT, PT, PT, UP0, 0x40, 0x0 ;  /* 0x000000000000781c */ /* 0x000fe20003f2e808 */
[----:B------:R-:W1:Y:S01]  /*10e10*/  MUFU.TANH R9, R9 ;  /* 0x0000000900097308 */ /* 0x000e620000002400 */
[----:B------:R-:W-:-:S05]  /*10e20*/  IMAD R52, R156, -0x2, R52 ;  /* 0xfffffffe9c347824 */ /* 0x000fca00078e0234 */
[----:B------:R-:W-:Y:S02]  /*10e30*/  IADD3 R52, -R154, R52, R155 ;  /* 0x000000349a347210 */ /* 0x000fe40007ffe19b */
[----:B------:R-:W2:Y:S03]  /*10e40*/  MUFU.TANH R10, R10 ;  /* 0x0000000a000a7308 */ /* 0x000ea60000002400 */
[C---:B------:R-:W-:Y:S02]  /*10e50*/  VIADD R84, R52.reuse, UR49 ;  /* 0x0000003134547c36 */ /* 0x040fe40008000000 */
[----:B------:R-:W-:Y:S02]  /*10e60*/  VIADD R83, R52, UR52 ;  /* 0x0000003434537c36 */ /* 0x000fe40008000000 */
[C---:B0-----:R-:W-:Y:S01]  /*10e70*/  IMAD.IADD R82, R85.reuse, 0x1, R84 ;  /* 0x0000000155527824 */ /* 0x041fe200078e0254 */
[----:B------:R-:W0:Y:S01]  /*10e80*/  MUFU.TANH R11, R11 ;  /* 0x0000000b000b7308 */ /* 0x000e220000002400 */
[----:B------:R-:W-:-:S07]  /*10e90*/  IMAD.IADD R81, R85, 0x1, R83 ;  /* 0x0000000155517824 */ /* 0x000fce00078e0253 */
[----:B------:R-:W3:Y:S08]  /*10ea0*/  MUFU.TANH R24, R24 ;  /* 0x0000001800187308 */ /* 0x000ef00000002400 */
        /* <DEDUP_REMOVED lines=29> */
[----:B------:R-:W-:Y:S01]  /*11080*/  IADD3 R85, -R154, R155, R85 ;  /* 0x0000009b9a557210 */ /* 0x000fe20007ffe155 */
[----:B------:R-:W-:Y:S03]  /*11090*/  BSSY B0, `(.L_x_1510) ;  /* 0x0000010000007945 */ /* 0x000fe60003800000 */
        /* <DEDUP_REMOVED lines=10> */
.L_x_1511:
[----:B------:R-:W-:-:S05]  /*11140*/  IMAD.U32 R86, RZ, RZ, UR41 ;  /* 0x00000029ff567e24 */ /* 0x000fca000f8e00ff */
[----:B------:R-:W-:-:S13]  /*11150*/  ISETP.NE.AND P1, PT, R86, 0x1, PT ;  /* 0x000000015600780c */ /* 0x000fda0003f25270 */
[----:B------:R-:W1:Y:S02]  /*11160*/  @P1 LDC.64 R52, c[0x0][0x9e8] ;  /* 0x00027a00ff341b82 */ /* 0x000e640000000a00 */
[----:B-1----:R-:W-:-:S05]  /*11170*/  @P1 IMAD.HI.U32 R52, R85, R52, RZ ;  /* 0x0000003455341227 */ /* 0x002fca00078e00ff */
[----:B------:R-:W-:-:S07]  /*11180*/  @P1 SHF.R.U32.HI R85, RZ, R53, R52 ;  /* 0x00000035ff551219 */ /* 0x000fce0000011634 */
.L_x_1512:
[----:B------:R-:W-:Y:S05]  /*11190*/  BSYNC B0 ;  /* 0x0000000000007941 */ /* 0x000fea0003800000 */
.L_x_1510:
[----:B------:R-:W-:-:S04]  /*111a0*/  IMAD R85, R85, R86, -R79 ;  /* 0x0000005655557224 */ /* 0x000fc800078e0a4f */
[----:B------:R-:W-:-:S05]  /*111b0*/  IMAD R85, R156, -0x2, R85 ;  /* 0xfffffffe9c557824 */ /* 0x000fca00078e0255 */
[----:B------:R-:W-:Y:S02]  /*111c0*/  VIMNMX R81, R81, R85, !PT ;  /* 0x0000005551517248 */ /* 0x000fe40007fe0100 */
[----:B------:R-:W-:-:S07]  /*111d0*/  VIADDMNMX R82, R85, R86, R82, PT ;  /* 0x0000005655527246 */ /* 0x000fce0003800152 */
.L_x_1509:
[----:B------:R-:W-:Y:S01]  /*111e0*/  ISETP.GT.AND P1, PT, R0, -0x1, PT ;  /* 0xffffffff0000780c */ /* 0x000fe20003f24270 */
[----:B------:R-:W1:Y:S03]  /*111f0*/  SHFL.IDX PT, R8, R8, 0x1, 0x1c1f ;  /* 0x003c1f0008087f89 */ /* 0x000e6600000e0000 */
        /* <DEDUP_REMOVED lines=14> */
[----:B------:R-:W-:Y:S02]  /*112e0*/  ISETP.GT.AND P2, PT, R81, 0x10, P1 ;  /* 0x000000105100780c */ /* 0x000fe40000f44270 */
[----:B------:R-:W-:Y:S02]  /*112f0*/  FSEL R23, R23, -INF , !P4 ;  /* 0xff80000017177808 */ /* 0x000fe40006000000 */
[----:B------:R-:W-:Y:S02]  /*11300*/  ISETP.GT.AND P4, PT, R81, 0x20, P1 ;  /* 0x000000205100780c */ /* 0x000fe40000f84270 */
[----:B------:R-:W-:-:S02]  /*11310*/  ISETP.LT.OR P3, PT, R82, 0xa, P3 ;  /* 0x0000000a5200780c */ /* 0x000fc40001f61670 */
[C---:B------:R-:W-:Y:S02]  /*11320*/  ISETP.LT.OR P2, PT, R82.reuse, 0x11, P2 ;  /* 0x000000115200780c */ /* 0x040fe40001741670 */
[----:B------:R-:W-:Y:S02]  /*11330*/  ISETP.LT.OR P4, PT, R82, 0x21, P4 ;  /* 0x000000215200780c */ /* 0x000fe40002781670 */
[----:B------:R-:W-:Y:S02]  /*11340*/  FSEL R14, R14, -INF , !P3 ;  /* 0xff8000000e0e7808 */ /* 0x000fe40005800000 */
[----:B------:R-:W-:Y:S02]  /*11350*/  FSEL R21, R21, -INF , !P2 ;  /* 0xff80000015157808 */ /* 0x000fe40005000000 */
[C---:B------:R-:W-:Y:S02]  /*11360*/  ISETP.GT.AND P3, PT, R81.reuse, 0x18, P1 ;  /* 0x000000185100780c */ /* 0x040fe40000f64270 */
[----:B------:R-:W-:-:S02]  /*11370*/  ISETP.GT.AND P2, PT, R81, 0x19, P1 ;  /* 0x000000195100780c */ /* 0x000fc40000f44270 */
[----:B------:R-:W-:Y:S02]  /*11380*/  FSEL R30, R30, -INF , !P4 ;  /* 0xff8000001e1e7808 */ /* 0x000fe40006000000 */
[----:B------:R-:W-:Y:S02]  /*11390*/  ISETP.GT.AND P4, PT, R81, 0x29, P1 ;  /* 0x000000295100780c */ /* 0x000fe40000f84270 */
[C---:B------:R-:W-:Y:S02]  /*113a0*/  ISETP.LT.OR P3, PT, R82.reuse, 0x19, P3 ;  /* 0x000000195200780c */ /* 0x040fe40001f61670 */
[C---:B------:R-:W-:Y:S02]  /*113b0*/  ISETP.LT.OR P2, PT, R82.reuse, 0x1a, P2 ;  /* 0x0000001a5200780c */ /* 0x040fe40001741670 */
[----:B------:R-:W-:Y:S02]  /*113c0*/  ISETP.LT.OR P4, PT, R82, 0x2a, P4 ;  /* 0x0000002a5200780c */ /* 0x000fe40002781670 */
[----:B0-----:R-:W-:-:S02]  /*113d0*/  FSEL R52, R26, -INF , !P3 ;  /* 0xff8000001a347808 */ /* 0x001fc40005800000 */
[----:B------:R-:W-:Y:S02]  /*113e0*/  FSEL R53, R27, -INF , !P2 ;  /* 0xff8000001b357808 */ /* 0x000fe40005000000 */
[C---:B------:R-:W-:Y:S02]  /*113f0*/  ISETP.GT.AND P3, PT, R81.reuse, 0x21, P1 ;  /* 0x000000215100780c */ /* 0x040fe40000f64270 */
        /* <DEDUP_REMOVED lines=15> */
[----:B------:R-:W-:-:S02]  /*114f0*/  FSEL R38, R38, -INF , !P3 ;  /* 0xff80000026267808 */ /* 0x000fc40005800000 */
        /* <DEDUP_REMOVED lines=40> */
[----:B------:R-:W-:Y:S02]  /*11780*/  PLOP3.LUT P4, PT, PT, PT, UP0, 0x40, 0x0 ;  /* 0x000000000000781c */ /* 0x000fe40003f8e808 */
[----:B------:R-:W-:-:S02]  /*11790*/  ISETP.LT.OR P3, PT, R82, 0x6a, P3 ;  /* 0x0000006a5200780c */ /* 0x000fc40001f61670 */
[----:B------:R-:W-:Y:S02]  /*117a0*/  ISETP.LT.OR P2, PT, R82, 0x71, P2 ;  /* 0x000000715200780c */ /* 0x000fe40001741670 */
[----:B------:R-:W-:Y:S02]  /*117b0*/  FSEL R69, R69, -INF , !P3 ;  /* 0xff80000045457808 */ /* 0x000fe40005800000 */
[----:B------:R-:W-:Y:S02]  /*117c0*/  FSEL R72, R72, -INF , !P2 ;  /* 0xff80000048487808 */ /* 0x000fe40005000000 */
[C---:B------:R-:W-:Y:S02]  /*117d0*/  ISETP.GT.AND P3, PT, R81.reuse, 0x78, P1 ;  /* 0x000000785100780c */ /* 0x040fe40000f64270 */
[----:B------:R-:W-:Y:S02]  /*117e0*/  ISETP.GT.AND P2, PT, R81, 0x79, P1 ;  /* 0x000000795100780c */ /* 0x000fe40000f44270 */
[----:B------:R-:W-:-:S02]  /*117f0*/  ISETP.LT.OR P3, PT, R82, 0x79, P3 ;  /* 0x000000795200780c */ /* 0x000fc40001f61670 */
[----:B------:R-:W-:Y:S02]  /*11800*/  ISETP.LT.OR P2, PT, R82, 0x7a, P2 ;  /* 0x0000007a5200780c */ /* 0x000fe40001741670 */
[----:B------:R-:W-:Y:S02]  /*11810*/  FSEL R76, R76, -INF , !P3 ;  /* 0xff8000004c4c7808 */ /* 0x000fe40005800000 */
[----:B------:R-:W-:Y:S01]  /*11820*/  FSEL R77, R77, -INF , !P2 ;  /* 0xff8000004d4d7808 */ /* 0x000fe20005000000 */
[----:B------:R-:W-:Y:S08]  /*11830*/  @P4 BRA `(.L_x_1513) ;  /* 0x0000000000584947 */ /* 0x000ff00003800000 */
[----:B------:R-:W-:Y:S01]  /*11840*/  IADD3 R8, -R154, R155, R8 ;  /* 0x0000009b9a087210 */ /* 0x000fe20007ffe108 */
[----:B------:R-:W-:Y:S03]  /*11850*/  BSSY B0, `(.L_x_1514) ;  /* 0x0000010000007945 */ /* 0x000fe60003800000 */
        /* <DEDUP_REMOVED lines=10> */
.L_x_1515:
[----:B------:R-:W-:-:S05]  /*11900*/  IMAD.U32 R81, RZ, RZ, UR41 ;  /* 0x00000029ff517e24 */ /* 0x000fca000f8e00ff */
[----:B------:R-:W-:-:S13]  /*11910*/  ISETP.NE.AND P2, PT, R81, 0x1, PT ;  /* 0x000000015100780c */ /* 0x000fda0003f45270 */
[----:B------:R-:W0:Y:S02]  /*11920*/  @P2 LDC.64 R26, c[0x0][0x9e8] ;  /* 0x00027a00ff1a2b82 */ /* 0x000e240000000a00 */
[----:B0-----:R-:W-:-:S05]  /*11930*/  @P2 IMAD.HI.U32 R26, R8, R26, RZ ;  /* 0x0000001a081a2227 */ /* 0x001fca00078e00ff */
[----:B------:R-:W-:-:S07]  /*11940*/  @P2 SHF.R.U32.HI R8, RZ, R27, R26 ;  /* 0x0000001bff082219 */ /* 0x000fce000001161a */
.L_x_1516:
[----:B------:R-:W-:Y:S05]  /*11950*/  BSYNC B0 ;  /* 0x0000000000007941 */ /* 0x000fea0003800000 */
.L_x_1514:
[----:B------:R-:W-:-:S04]  /*11960*/  IMAD R8, R8, R81, -R79 ;  /* 0x0000005108087224 */ /* 0x000fc800078e0a4f */
[----:B------:R-:W-:-:S05]  /*11970*/  IMAD R8, R156, -0x2, R8 ;  /* 0xfffffffe9c087824 */ /* 0x000fca00078e0208 */
[----:B------:R-:W-:Y:S02]  /*11980*/  VIMNMX R83, R83, R8, !PT ;  /* 0x0000000853537248 */ /* 0x000fe40007fe0100 */
[----:B------:R-:W-:-:S07]  /*11990*/  VIADDMNMX R84, R8, R81, R84, PT ;  /* 0x0000005108547246 */ /* 0x000fce0003800154 */
.L_x_1513:
[----:B------:R-:W-:Y:S01]  /*119a0*/  FMNMX.FTZ R8, R9, R5, !PT ;  /* 0x0000000509087209 */ /* 0x000fe20007810000 */
[----:B------:R-:W-:Y:S01]  /*119b0*/  UMOV UR51, UR7 ;  /* 0x0000000700337c82 */ /* 0x000fe20008000000 */
[C---:B------:R-:W-:Y:S02]  /*119c0*/  ISETP.GT.AND P4, PT, R83.reuse, 0x1, P1 ;  /* 0x000000015300780c */ /* 0x040fe40000f84270 */
[C---:B------:R-:W-:Y:S02]  /*119d0*/  ISETP.GT.AND P2, PT, R83.reuse, 0x8, P1 ;  /* 0x000000085300780c */ /* 0x040fe40000f44270 */
[----:B------:R-:W-:Y:S02]  /*119e0*/  ISETP.GT.AND P3, PT, R83, 0x9, P1 ;  /* 0x000000095300780c */ /* 0x000fe40000f64270 */
[----:B------:R-:W-:Y:S02]  /*119f0*/  FMNMX.FTZ R8, R10, R8, !PT ;  /* 0x000000080a087209 */ /* 0x000fe40007810000 */
[----:B------:R-:W-:-:S02]  /*11a00*/  ISETP.LT.OR P4, PT, R84, 0x2, P4 ;  /* 0x000000025400780c */ /* 0x000fc40002781670 */
[C---:B------:R-:W-:Y:S02]  /*11a10*/  ISETP.LT.OR P2, PT, R84.reuse, 0x9, P2 ;  /* 0x000000095400780c */ /* 0x040fe40001741670 */
[----:B------:R-:W-:Y:S02]  /*11a20*/  ISETP.LT.OR P3, PT, R84, 0xa, P3 ;  /* 0x0000000a5400780c */ /* 0x000fe40001f61670 */
[----:B------:R-:W-:Y:S02]  /*11a30*/  FMNMX.FTZ R8, R13, R8, !PT ;  /* 0x000000080d087209 */ /* 0x000fe40007810000 */
[----:B------:R-:W-:Y:S02]  /*11a40*/  FSEL R12, R12, -INF , !P4 ;  /* 0xff8000000c0c7808 */ /* 0x000fe40006000000 */
[----:B------:R-:W-:Y:S02]  /*11a50*/  FSEL R15, R15, -INF , !P2 ;  /* 0xff8000000f0f7808 */ /* 0x000fe40005000000 */
[----:B------:R-:W-:-:S02]  /*11a60*/  FSEL R20, R20, -INF , !P3 ;  /* 0xff80000014147808 */ /* 0x000fc40005800000 */
[----:B------:R-:W-:Y:S02]  /*11a70*/  FMNMX.FTZ R8, R14, R8, !PT ;  /* 0x000000080e087209 */ /* 0x000fe40007810000 */
        /* <DEDUP_REMOVED lines=11> */
[C---:B------:R-:W-:Y:S02]  /*11b30*/  ISETP.GT.AND P4, PT, R83.reuse, 0x19, P1 ;  /* 0x000000195300780c */ /* 0x040fe40000f84270 */
[C---:B------:R-:W-:Y:S02]  /*11b40*/  ISETP.GT.AND P2, PT, R83.reuse, 0x20, P1 ;  /* 0x000000205300780c */ /* 0x040fe40000f44270 */
[----:B------:R-:W-:Y:S02]  /*11b50*/  ISETP.GT.AND P3, PT, R83, 0x21, P1 ;  /* 0x000000215300780c */ /* 0x000fe40000f64270 */
[----:B------:R-:W-:Y:S02]  /*11b60*/  FMNMX.FTZ R8, R52, R8, !PT ;  /* 0x0000000834087209 */ /* 0x000fe40007810000 */
[C---:B------:R-:W-:Y:S02]  /*11b70*/  ISETP.LT.OR P4, PT, R84.reuse, 0x1a, P4 ;  /* 0x0000001a5400780c */ /* 0x040fe40002781670 */
[----:B------:R-:W-:-:S02]  /*11b80*/  ISETP.LT.OR P2, PT, R84, 0x21, P2 ;  /* 0x000000215400780c */ /* 0x000fc40001741670 */
[----:B------:R-:W-:Y:S02]  /*11b90*/  ISETP.LT.OR P3, PT, R84, 0x22, P3 ;  /* 0x000000225400780c */ /* 0x000fe40001f61670 */
[----:B------:R-:W-:Y:S02]  /*11ba0*/  FMNMX.FTZ R8, R53, R8, !PT ;  /* 0x0000000835087209 */ /* 0x000fe40007810000 */
[----:B------:R-:W-:Y:S02]  /*11bb0*/  FSEL R29, R29, -INF , !P4 ;  /* 0xff8000001d1d7808 */ /* 0x000fe40006000000 */
[----:B------:R-:W-:Y:S02]  /*11bc0*/  FSEL R32, R32, -INF , !P2 ;  /* 0xff80000020207808 */ /* 0x000fe40005000000 */
[----:B------:R-:W-:Y:S02]  /*11bd0*/  FSEL R33, R33, -INF , !P3 ;  /* 0xff80000021217808 */ /* 0x000fe40005800000 */
[----:B------:R-:W-:-:S02]  /*11be0*/  ISETP.GT.AND P4, PT, R83, 0x28, P1 ;  /* 0x000000285300780c */ /* 0x000fc40000f84270 */
[C---:B------:R-:W-:Y:S02]  /*11bf0*/  ISETP.GT.AND P2, PT, R83.reuse, 0x29, P1 ;  /* 0x000000295300780c */ /* 0x040fe40000f44270 */
[----:B------:R-:W-:Y:S02]  /*11c00*/  ISETP.GT.AND P3, PT, R83, 0x30, P1 ;  /* 0x000000305300780c */ /* 0x000fe40000f64270 */
[----:B------:R-:W-:Y:S02]  /*11c10*/  FMNMX.FTZ R8, R30, R8, !PT ;  /* 0x000000081e087209 */ /* 0x000fe40007810000 */
[C---:B------:R-:W-:Y:S02]  /*11c20*/  ISETP.LT.OR P4, PT, R84.reuse, 0x29, P4 ;  /* 0x000000295400780c */ /* 0x040fe40002781670 */
[C---:B------:R-:W-:Y:S02]  /*11c30*/  ISETP.LT.OR P2, PT, R84.reuse, 0x2a, P2 ;  /* 0x0000002a5400780c */ /* 0x040fe40001741670 */
[----:B------:R-:W-:-:S02]  /*11c40*/  ISETP.LT.OR P3, PT, R84, 0x31, P3 ;  /* 0x000000315400780c */ /* 0x000fc40001f61670 */
[----:B------:R-:W-:Y:S02]  /*11c50*/  FMNMX.FTZ R8, R31, R8, !PT ;  /* 0x000000081f087209 */ /* 0x000fe40007810000 */
[----:B------:R-:W-:Y:S02]  /*11c60*/  FSEL R36, R36, -INF , !P4 ;  /* 0xff80000024247808 */ /* 0x000fe40006000000 */
[----:B------:R-:W-:Y:S02]  /*11c70*/  FSEL R37, R37, -INF , !P2 ;  /* 0xff80000025257808 */ /* 0x000fe40005000000 */
[----:B------:R-:W-:Y:S02]  /*11c80*/  FSEL R40, R40, -INF , !P3 ;  /* 0xff80000028287808 */ /* 0x000fe40005800000 */
[C---:B------:R-:W-:Y:S02]  /*11c90*/  ISETP.GT.AND P4, PT, R83.reuse, 0x31, P1 ;  /* 0x000000315300780c */ /* 0x040fe40000f84270 */
[----:B------:R-:W-:-:S02]  /*11ca0*/  ISETP.GT.AND P2, PT, R83, 0x38, P1 ;  /* 0x000000385300780c */ /* 0x000fc40000f44270 */
[----:B------:R-:W-:Y:S02]  /*11cb0*/  ISETP.GT.AND P3, PT, R83, 0x39, P1 ;  /* 0x000000395300780c */ /* 0x000fe40000f64270 */
[----:B------:R-:W-:Y:S02]  /*11cc0*/  FMNMX.FTZ R8, R34, R8, !PT ;  /* 0x0000000822087209 */ /* 0x000fe40007810000 */
[C---:B------:R-:W-:Y:S02]  /*11cd0*/  ISETP.LT.OR P4, PT, R84.reuse, 0x32, P4 ;  /* 0x000000325400780c */ /* 0x040fe40002781670 */
[C---:B------:R-:W-:Y:S02]  /*11ce0*/  ISETP.LT.OR P2, PT, R84.reuse, 0x39, P2 ;  /* 0x000000395400780c */ /* 0x040fe40001741670 */
[----:B------:R-:W-:Y:S02]  /*11cf0*/  ISETP.LT.OR P3, PT, R84, 0x3a, P3 ;  /* 0x0000003a5400780c */ /* 0x000fe40001f61670 */
[----:B------:R-:W-:-:S02]  /*11d00*/  FMNMX.FTZ R8, R35, R8, !PT ;  /* 0x0000000823087209 */ /* 0x000fc40007810000 */
[----:B------:R-:W-:Y:S02]  /*11d10*/  FSEL R41, R41, -INF , !P4 ;  /* 0xff80000029297808 */ /* 0x000fe40006000000 */
[----:B------:R-:W-:Y:S02]  /*11d20*/  FSEL R44, R44, -INF , !P2 ;  /* 0xff8000002c2c7808 */ /* 0x000fe40005000000 */
[----:B------:R-:W-:Y:S02]  /*11d30*/  FSEL R45, R45, -INF , !P3 ;  /* 0xff8000002d2d7808 */ /* 0x000fe40005800000 */
[----:B------:R-:W-:Y:S02]  /*11d40*/  FMNMX.FTZ R8, R38, R8, !PT ;  /* 0x0000000826087209 */ /* 0x000fe40007810000 */
[----:B------:R-:W-:Y:S02]  /*11d50*/  LOP3.LUT R22, R22, 0xdfffffff, RZ, 0xc0, !PT ;  /* 0xdfffffff16167812 */ /* 0x000fe400078ec0ff */
[----:B------:R-:W-:-:S02]  /*11d60*/  ISETP.GT.AND P4, PT, R83, 0x40, P1 ;  /* 0x000000405300780c */ /* 0x000fc40000f84270 */
[C---:B------:R-:W-:Y:S02]  /*11d70*/  ISETP.GT.AND P2, PT, R83.reuse, 0x41, P1 ;  /* 0x000000415300780c */ /* 0x040fe40000f44270 */
[----:B------:R-:W-:Y:S02]  /*11d80*/  ISETP.GT.AND P3, PT, R83, 0x48, P1 ;  /* 0x000000485300780c */ /* 0x000fe40000f64270 */
[----:B------:R-:W-:Y:S02]  /*11d90*/  FMNMX.FTZ R8, R39, R8, !PT ;  /* 0x0000000827087209 */ /* 0x000fe40007810000 */
[----:B------:R-:W-:Y:S02]  /*11da0*/  @P0 LOP3.LUT R22, R22, 0x20000000, RZ, 0xfc, !PT ;  /* 0x2000000016160812 */ /* 0x000fe400078efcff */
[C---:B------:R-:W-:Y:S02]  /*11db0*/  ISETP.LT.OR P4, PT, R84.reuse, 0x41, P4 ;  /* 0x000000415400780c */ /* 0x040fe40002781670 */
[----:B------:R-:W-:-:S02]  /*11dc0*/  ISETP.LT.OR P2, PT, R84, 0x42, P2 ;  /* 0x000000425400780c */ /* 0x000fc40001741670 */
[----:B------:R-:W-:Y:S02]  /*11dd0*/  ISETP.LT.OR P3, PT, R84, 0x49, P3 ;  /* 0x000000495400780c */ /* 0x000fe40001f61670 */
[----:B------:R-:W-:Y:S02]  /*11de0*/  ISETP.GT.AND P0, PT, R83, 0x61, P1 ;  /* 0x000000615300780c */ /* 0x000fe40000f04270 */
        /* <DEDUP_REMOVED lines=11> */
[----:B------:R-:W-:Y:S02]  /*11ea0*/  LOP3.LUT R22, R22, 0x7fffffff, RZ, 0xc0, !PT ;  /* 0x7fffffff16167812 */ /* 0x000fe400078ec0ff */
[----:B------:R-:W-:Y:S02]  /*11eb0*/  FMNMX.FTZ R8, R46, R8, !PT ;  /* 0x000000082e087209 */ /* 0x000fe40007810000 */
[----:B------:R-:W-:Y:S02]  /*11ec0*/  FSEL R55, R55, -INF , !P4 ;  /* 0xff80000037377808 */ /* 0x000fe40006000000 */
[----:B------:R-:W-:Y:S02]  /*11ed0*/  FSEL R58, R58, -INF , !P2 ;  /* 0xff8000003a3a7808 */ /* 0x000fe40005000000 */
[----:B------:R-:W-:-:S02]  /*11ee0*/  FSEL R59, R59, -INF , !P3 ;  /* 0xff8000003b3b7808 */ /* 0x000fc40005800000 */
[C---:B------:R-:W-:Y:S02]  /*11ef0*/  ISETP.GT.AND P4, PT, R83.reuse, 0x58, P1 ;  /* 0x000000585300780c */ /* 0x040fe40000f84270 */
[C---:B------:R-:W-:Y:S02]  /*11f00*/  ISETP.GT.AND P2, PT, R83.reuse, 0x59, P1 ;  /* 0x000000595300780c */ /* 0x040fe40000f44270 */
[C---:B------:R-:W-:Y:S02]  /*11f10*/  ISETP.GT.AND P3, PT, R83.reuse, 0x60, P1 ;  /* 0x000000605300780c */ /* 0x040fe40000f64270 */
[----:B------:R-:W-:Y:S02]  /*11f20*/  @P0 LOP3.LUT R22, R22, 0x80000000, RZ, 0xfc, !PT ;  /* 0x8000000016160812 */ /* 0x000fe400078efcff */
[----:B------:R-:W-:Y:S02]  /*11f30*/  ISETP.GT.AND P0, PT, R83, RZ, P1 ;  /* 0x000000ff5300720c */ /* 0x000fe40000f04270 */
[----:B------:R-:W-:-:S02]  /*11f40*/  FMNMX.FTZ R8, R47, R8, !PT ;  /* 0x000000082f087209 */ /* 0x000fc40007810000 */
[C---:B------:R-:W-:Y:S02]  /*11f50*/  ISETP.LT.OR P4, PT, R84.reuse, 0x59, P4 ;  /* 0x000000595400780c */ /* 0x040fe40002781670 */
[C---:B------:R-:W-:Y:S02]  /*11f60*/  ISETP.LT.OR P2, PT, R84.reuse, 0x5a, P2 ;  /* 0x0000005a5400780c */ /* 0x040fe40001741670 */
[----:B------:R-:W-:Y:S02]  /*11f70*/  ISETP.LT.OR P3, PT, R84, 0x61, P3 ;  /* 0x000000615400780c */ /* 0x000fe40001f61670 */
[----:B------:R-:W-:Y:S02]  /*11f80*/  FMNMX.FTZ R8, R50, R8, !PT ;  /* 0x0000000832087209 */ /* 0x000fe40007810000 */
[----:B------:R-:W-:Y:S02]  /*11f90*/  FSEL R62, R62, -INF , !P4 ;  /* 0xff8000003e3e7808 */ /* 0x000fe40006000000 */
[----:B------:R-:W-:-:S02]  /*11fa0*/  FSEL R63, R63, -INF , !P2 ;  /* 0xff8000003f3f7808 */ /* 0x000fc40005000000 */
[----:B------:R-:W-:Y:S02]  /*11fb0*/  FSEL R66, R66, -INF , !P3 ;  /* 0xff80000042427808 */ /* 0x000fe40005800000 */
[C---:B------:R-:W-:Y:S02]  /*11fc0*/  ISETP.GT.AND P2, PT, R83.reuse, 0x68, P1 ;  /* 0x000000685300780c */ /* 0x040fe40000f44270 */
[C---:B------:R-:W-:Y:S02]  /*11fd0*/  ISETP.GT.AND P3, PT, R83.reuse, 0x69, P1 ;  /* 0x000000695300780c */ /* 0x040fe40000f64270 */
[C---:B------:R-:W-:Y:S02]  /*11fe0*/  ISETP.GT.AND P4, PT, R83.reuse, 0x70, P1 ;  /* 0x000000705300780c */ /* 0x040fe40000f84270 */
[C---:B------:R-:W-:Y:S02]  /*11ff0*/  ISETP.GT.AND P5, PT, R83.reuse, 0x71, P1 ;  /* 0x000000715300780c */ /* 0x040fe40000fa4270 */
[----:B------:R-:W-:-:S02]  /*12000*/  ISETP.GT.AND P6, PT, R83, 0x78, P1 ;  /* 0x000000785300780c */ /* 0x000fc40000fc4270 */
[----:B------:R-:W-:Y:S02]  /*12010*/  FMNMX.FTZ R8, R51, R8, !PT ;  /* 0x0000000833087209 */ /* 0x000fe40007810000 */
[----:B------:R-:W-:Y:S02]  /*12020*/  LOP3.LUT R22, R22, 0xfffffff7, RZ, 0xc0, !PT ;  /* 0xfffffff716167812 */ /* 0x000fe400078ec0ff */
[----:B------:R-:W-:Y:S02]  /*12030*/  ISETP.GT.AND P1, PT, R83, 0x79, P1 ;  /* 0x000000795300780c */ /* 0x000fe40000f24270 */
[----:B------:R-:W-:Y:S02]  /*12040*/  FMNMX.FTZ R8, R56, R8, !PT ;  /* 0x0000000838087209 */ /* 0x000fe40007810000 */
[----:B------:R-:W-:Y:S02]  /*12050*/  @P0 LOP3.LUT R22, R22, 0x8, RZ, 0xfc, !PT ;  /* 0x0000000816160812 */ /* 0x000fe400078efcff */
[----:B------:R-:W-:-:S02]  /*12060*/  FMNMX.FTZ R8, R57, R8, !PT ;  /* 0x0000000839087209 */ /* 0x000fc40007810000 */
[C---:B------:R-:W-:Y:S02]  /*12070*/  LOP3.LUT P0, RZ, R22.reuse, 0x80000000, RZ, 0xc0, !PT ;  /* 0x8000000016ff7812 */ /* 0x040fe4000780c0ff */
[----:B------:R-:W-:Y:S02]  /*12080*/  LOP3.LUT R22, R22, 0xfffffffd, RZ, 0xc0, !PT ;  /* 0xfffffffd16167812 */ /* 0x000fe400078ec0ff */
[----:B------:R-:W-:Y:S02]  /*12090*/  FMNMX.FTZ R8, R60, R8, !PT ;  /* 0x000000083c087209 */ /* 0x000fe40007810000 */
[----:B------:R-:W-:Y:S02]  /*120a0*/  @P1 LOP3.LUT R22, R22, 0x2, RZ, 0xfc, !PT ;  /* 0x0000000216161812 */ /* 0x000fe400078efcff */
[----:B------:R-:W-:Y:S02]  /*120b0*/  FMNMX.FTZ R8, R61, R8, !PT ;  /* 0x000000083d087209 */ /* 0x000fe40007810000 */
[----:B------:R-:W-:-:S02]  /*120c0*/  LOP3.LUT P1, RZ, R22, 0x8, RZ, 0xc0, !PT ;  /* 0x0000000816ff7812 */ /* 0x000fc4000782c0ff */
[----:B------:R-:W-:Y:S02]  /*120d0*/  FMNMX.FTZ R8, R64, R8, !PT ;  /* 0x0000000840087209 */ /* 0x000fe40007810000 */
[----:B------:R-:W-:Y:S02]  /*120e0*/  ISETP.LT.OR P1, PT, R84, 0x1, P1 ;  /* 0x000000015400780c */ /* 0x000fe40000f21670 */
[----:B------:R-:W-:Y:S02]  /*120f0*/  FMNMX.FTZ R8, R65, R8, !PT ;  /* 0x0000000841087209 */ /* 0x000fe40007810000 */
[----:B------:R-:W-:Y:S02]  /*12100*/  FSEL R11, R11, -INF , !P1 ;  /* 0xff8000000b0b7808 */ /* 0x000fe40004800000 */
[----:B------:R-:W-:Y:S02]  /*12110*/  FMNMX.FTZ R8, R68, R8, !PT ;  /* 0x0000000844087209 */ /* 0x000fe40007810000 */
[----:B------:R-:W-:-:S02]  /*12120*/  FMNMX.FTZ R27, R11, R6, !PT ;  /* 0x000000060b1b7209 */ /* 0x000fc40007810000 */
[----:B------:R-:W-:Y:S02]  /*12130*/  FMNMX.FTZ R8, R69, R8, !PT ;  /* 0x0000000845087209 */ /* 0x000fe40007810000 */
[----:B------:R-:W-:Y:S02]  /*12140*/  FMNMX.FTZ R27, R12, R27, !PT ;  /* 0x0000001b0c1b7209 */ /* 0x000fe40007810000 */
[----:B------:R-:W-:Y:S02]  /*12150*/  FMNMX.FTZ R8, R72, R8, !PT ;  /* 0x0000000848087209 */ /* 0x000fe40007810000 */
[----:B------:R-:W-:Y:S02]  /*12160*/  FMNMX.FTZ R27, R15, R27, !PT ;  /* 0x0000001b0f1b7209 */ /* 0x000fe40007810000 */
[----:B------:R-:W-:Y:S02]  /*12170*/  FMNMX.FTZ R8, R73, R8, !PT ;  /* 0x0000000849087209 */ /* 0x000fe40007810000 */
[----:B------:R-:W-:-:S02]  /*12180*/  FMNMX.FTZ R27, R20, R27, !PT ;  /* 0x0000001b141b7209 */ /* 0x000fc40007810000 */
[----:B------:R-:W-:Y:S02]  /*12190*/  FMNMX.FTZ R8, R76, R8, !PT ;  /* 0x000000084c087209 */ /* 0x000fe40007810000 */
[----:B------:R-:W-:Y:S02]  /*121a0*/  FMNMX.FTZ R27, R24, R27, !PT ;  /* 0x0000001b181b7209 */ /* 0x000fe40007810000 */
[----:B------:R-:W-:Y:S02]  /*121b0*/  FMNMX.FTZ R8, R77, R8, !PT ;  /* 0x000000084d087209 */ /* 0x000fe40007810000 */
[----:B------:R-:W-:Y:S02]  /*121c0*/  FMNMX.FTZ R27, R25, R27, !PT ;  /* 0x0000001b191b7209 */ /* 0x000fe40007810000 */
[----:B------:R-:W-:Y:S01]  /*121d0*/  ISETP.LT.OR P0, PT, R84, 0x62, P0 ;  /* 0x000000625400780c */ /* 0x000fe20000701670 */
[----:B------:R-:W0:Y:S01]  /*121e0*/  SHFL.BFLY PT, R26, R8, 0x2, 0x1f ;  /* 0x0c401f00081a7f89 */ /* 0x000e2200000e0000 */
[----:B------:R-:W-:-:S02]  /*121f0*/  FMNMX.FTZ R27, R28, R27, !PT ;  /* 0x0000001b1c1b7209 */ /* 0x000fc40007810000 */
[----:B------:R-:W-:Y:S02]  /*12200*/  LOP3.LUT R22, R22, 0xffffffef, RZ, 0xc0, !PT ;  /* 0xffffffef16167812 */ /* 0x000fe400078ec0ff */
[----:B------:R-:W-:Y:S02]  /*12210*/  FMNMX.FTZ R27, R29, R27, !PT ;  /* 0x0000001b1d1b7209 */ /* 0x000fe40007810000 */
[----:B------:R-:W-:Y:S02]  /*12220*/  ISETP.LT.OR P4, PT, R84, 0x71, P4 ;  /* 0x000000715400780c */ /* 0x000fe40002781670 */
[----:B------:R-:W-:Y:S02]  /*12230*/  FMNMX.FTZ R27, R32, R27, !PT ;  /* 0x0000001b201b7209 */ /* 0x000fe40007810000 */
[----:B------:R-:W-:Y:S02]  /*12240*/  ISETP.LT.OR P5, PT, R84, 0x72, P5 ;  /* 0x000000725400780c */ /* 0x000fe40002fa1670 */
[----:B------:R-:W-:-:S02]  /*12250*/  FMNMX.FTZ R27, R33, R27, !PT ;  /* 0x0000001b211b7209 */ /* 0x000fc40007810000 */
[----:B------:R-:W-:Y:S02]  /*12260*/  @P0 LOP3.LUT R22, R22, 0x10, RZ, 0xfc, !PT ;  /* 0x0000001016160812 */ /* 0x000fe400078efcff */
[----:B------:R-:W-:Y:S02]  /*12270*/  FMNMX.FTZ R27, R36, R27, !PT ;  /* 0x0000001b241b7209 */ /* 0x000fe40007810000 */
[----:B------:R-:W-:Y:S02]  /*12280*/  ISETP.LT.OR P0, PT, R84, 0x69, P2 ;  /* 0x000000695400780c */ /* 0x000fe40001701670 */
[----:B------:R-:W-:Y:S02]  /*12290*/  FMNMX.FTZ R27, R37, R27, !PT ;  /* 0x0000001b251b7209 */ /* 0x000fe40007810000 */
[----:B------:R-:W-:Y:S02]  /*122a0*/  LOP3.LUT P2, RZ, R22, 0x2, RZ, 0xc0, !PT ;  /* 0x0000000216ff7812 */ /* 0x000fe4000784c0ff */
[----:B0-----:R-:W-:-:S02]  /*122b0*/  FMNMX.FTZ R8, R8, R26, !PT ;  /* 0x0000001a08087209 */ /* 0x001fc40007810000 */
[----:B------:R-:W-:Y:S02]  /*122c0*/  FMNMX.FTZ R27, R40, R27, !PT ;  /* 0x0000001b281b7209 */ /* 0x000fe40007810000 */
[----:B------:R-:W-:Y:S01]  /*122d0*/  LOP3.LUT R22, R22, 0xfffffffb, RZ, 0xc0, !PT ;  /* 0xfffffffb16167812 */ /* 0x000fe200078ec0ff */
[----:B------:R-:W0:Y:S01]  /*122e0*/  SHFL.BFLY PT, R26, R8, 0x1, 0x1f ;  /* 0x0c201f00081a7f89 */ /* 0x000e2200000e0000 */
[----:B------:R-:W-:Y:S02]  /*122f0*/  FMNMX.FTZ R27, R41, R27, !PT ;  /* 0x0000001b291b7209 */ /* 0x000fe40007810000 */
[----:B------:R-:W-:Y:S02]  /*12300*/  @P0 LOP3.LUT R22, R22, 0x4, RZ, 0xfc, !PT ;  /* 0x0000000416160812 */ /* 0x000fe400078efcff */
[----:B------:R-:W-:Y:S02]  /*12310*/  FMNMX.FTZ R27, R44, R27, !PT ;  /* 0x0000001b2c1b7209 */ /* 0x000fe40007810000 */
[----:B------:R-:W-:-:S02]  /*12320*/  ISETP.LT.OR P0, PT, R84, 0x6a, P3 ;  /* 0x0000006a5400780c */ /* 0x000fc40001f01670 */
[----:B------:R-:W-:Y:S02]  /*12330*/  FMNMX.FTZ R27, R45, R27, !PT ;  /* 0x0000001b2d1b7209 */ /* 0x000fe40007810000 */
[----:B------:R-:W-:Y:S02]  /*12340*/  LOP3.LUT R22, R22, 0xbfffffff, RZ, 0xc0, !PT ;  /* 0xbfffffff16167812 */ /* 0x000fe400078ec0ff */
[----:B------:R-:W-:Y:S02]  /*12350*/  FMNMX.FTZ R27, R48, R27, !PT ;  /* 0x0000001b301b7209 */ /* 0x000fe40007810000 */
[----:B------:R-:W-:Y:S02]  /*12360*/  FSEL R74, R74, -INF , !P4 ;  /* 0xff8000004a4a7808 */ /* 0x000fe40006000000 */
[----:B------:R-:W-:Y:S02]  /*12370*/  FMNMX.FTZ R27, R49, R27, !PT ;  /* 0x0000001b311b7209 */ /* 0x000fe40007810000 */
[----:B------:R-:W-:-:S02]  /*12380*/  ISETP.LT.OR P6, PT, R84, 0x79, P6 ;  /* 0x000000795400780c */ /* 0x000fc400037c1670 */
[----:B------:R-:W-:Y:S02]  /*12390*/  FMNMX.FTZ R27, R54, R27, !PT ;  /* 0x0000001b361b7209 */ /* 0x000fe40007810000 */
[----:B------:R-:W-:Y:S02]  /*123a0*/  @P0 LOP3.LUT R22, R22, 0x40000000, RZ, 0xfc, !PT ;  /* 0x4000000016160812 */ /* 0x000fe400078efcff */
[----:B0-----:R-:W-:Y:S02]  /*123b0*/  FMNMX.FTZ R8, R8, R26, !PT ;  /* 0x0000001a08087209 */ /* 0x001fe40007810000 */
[----:B------:R-:W-:Y:S02]  /*123c0*/  FMNMX.FTZ R27, R55, R27, !PT ;  /* 0x0000001b371b7209 */ /* 0x000fe40007810000 */
[----:B------:R-:W-:Y:S02]  /*123d0*/  FSETP.NEU.FTZ.AND P3, PT, R8, -INF , PT ;  /* 0xff8000000800780b */ /* 0x000fe40003f7d000 */
[----:B------:R-:W-:-:S02]  /*123e0*/  FMNMX.FTZ R27, R58, R27, !PT ;  /* 0x0000001b3a1b7209 */ /* 0x000fc40007810000 */
[----:B------:R-:W-:Y:S02]  /*123f0*/  FSEL R26, R8, RZ, P3 ;  /* 0x000000ff081a7208 */ /* 0x000fe40001800000 */
[----:B------:R-:W-:Y:S02]  /*12400*/  FMNMX.FTZ R27, R59, R27, !PT ;  /* 0x0000001b3b1b7209 */ /* 0x000fe40007810000 */
[----:B------:R-:W-:Y:S01]  /*12410*/  LOP3.LUT P0, RZ, R22, 0x10, RZ, 0xc0, !PT ;  /* 0x0000001016ff7812 */ /* 0x000fe2000780c0ff */
[----:B------:R-:W-:Y:S01]  /*12420*/  FADD.FTZ R5, -R26, R5 ;  /* 0x000000051a057221 */ /* 0x000fe20000010100 */
[----:B------:R-:W-:Y:S01]  /*12430*/  FMNMX.FTZ R27, R62, R27, !PT ;  /* 0x0000001b3e1b7209 */ /* 0x000fe20007810000 */
[----:B------:R-:W-:Y:S01]  /*12440*/  FMUL.FTZ R26, R8, UR51 ;  /* 0x00000033081a7c20 */ /* 0x000fe20008410000 */
[----:B------:R-:W-:Y:S01]  /*12450*/  FSEL R67, R67, -INF , !P0 ;  /* 0xff80000043437808 */ /* 0x000fe20004000000 */
[----:B------:R-:W-:Y:S01]  /*12460*/  FMUL.FTZ R5, R5, UR51 ;  /* 0x0000003305057c20 */ /* 0x000fe20008410000 */
[----:B------:R-:W-:-:S02]  /*12470*/  FMNMX.FTZ R27, R63, R27, !PT ;  /* 0x0000001b3f1b7209 */ /* 0x000fc40007810000 */
[----:B------:R-:W-:Y:S02]  /*12480*/  FSEL R26, R26, RZ, P3 ;  /* 0x000000ff1a1a7208 */ /* 0x000fe40001800000 */
[----:B------:R-:W-:Y:S01]  /*12490*/  LOP3.LUT P3, RZ, R22, 0x4, RZ, 0xc0, !PT ;  /* 0x0000000416ff7812 */ /* 0x000fe2000786c0ff */
[----:B------:R-:W-:Y:S01]  /*124a0*/  MUFU.EX2 R5, R5 ;  /* 0x0000000500057308 */ /* 0x000fe20000000800 */
[----:B------:R-:W-:Y:S01]  /*124b0*/  FMNMX.FTZ R27, R66, R27, !PT ;  /* 0x0000001b421b7209 */ /* 0x000fe20007810000 */
[--C-:B------:R-:W-:Y:S01]  /*124c0*/  FFMA.FTZ R9, R9, UR51, -R26.reuse ;  /* 0x0000003309097c23 */ /* 0x100fe2000801081a */
[----:B------:R-:W-:Y:S01]  /*124d0*/  LOP3.LUT P0, RZ, R22, 0x40000000, RZ, 0xc0, !PT ;  /* 0x4000000016ff7812 */ /* 0x000fe2000780c0ff */
        /* <DEDUP_REMOVED lines=45> */
[----:B------:R-:W1:Y:S01]  /*127b0*/  SHFL.BFLY PT, R77, R27, 0x2, 0x1f ;  /* 0x0c401f001b4d7f89 */ /* 0x000e6200000e0000 */
[----:B------:R-:W-:-:S06]  /*127c0*/  LOP3.LUT P0, RZ, R22, 0x20000000, RZ, 0xc0, !PT ;  /* 0x2000000016ff7812 */ /* 0x000fcc000780c0ff */
[----:B------:R-:W2:Y:S08]  /*127d0*/  MUFU.EX2 R10, R10 ;  /* 0x0000000a000a7308 */ /* 0x000eb00000000800 */
[----:B------:R-:W3:Y:S01]  /*127e0*/  MUFU.EX2 R13, R13 ;  /* 0x0000000d000d7308 */ /* 0x000ee20000000800 */
[----:B0-----:R-:W-:-:S07]  /*127f0*/  FFMA.FTZ R4, R5, R4, R9 ;  /* 0x0000000405047223 */ /* 0x001fce0000010009 */
[----:B------:R-:W0:Y:S01]  /*12800*/  MUFU.EX2 R14, R14 ;  /* 0x0000000e000e7308 */ /* 0x000e220000000800 */
[----:B-1----:R-:W-:Y:S01]  /*12810*/  FMNMX.FTZ R27, R27, R77, !PT ;  /* 0x0000004d1b1b7209 */ /* 0x002fe20007810000 */
[----:B--2---:R-:W-:-:S04]  /*12820*/  FADD.FTZ R4, R10, R4 ;  /* 0x000000040a047221 */ /* 0x004fc80000010000 */
[----:B------:R-:W1:Y:S02]  /*12830*/  SHFL.BFLY PT, R79, R27, 0x1, 0x1f ;  /* 0x0c201f001b4f7f89 */ /* 0x000e6400000e0000 */
[----:B------:R1:W-:Y:S01]  /*12840*/  MUFU.EX2 R77, R69 ;  /* 0x00000045004d7308 */ /* 0x0003e20000000800 */
[----:B---3--:R-:W-:-:S07]  /*12850*/  FADD.FTZ R4, R13, R4 ;  /* 0x000000040d047221 */ /* 0x008fce0000010000 */
[----:B------:R-:W2:Y:S01]  /*12860*/  MUFU.EX2 R21, R21 ;  /* 0x0000001500157308 */ /* 0x000ea20000000800 */
[----:B0-----:R-:W-:-:S07]  /*12870*/  FADD.FTZ R4, R14, R4 ;  /* 0x000000040e047221 */ /* 0x001fce0000010000 */
[----:B------:R-:W0:Y:S01]  /*12880*/  MUFU.EX2 R23, R23 ;  /* 0x0000001700177308 */ /* 0x000e220000000800 */
[----:B-1----:R-:W-:-:S07]  /*12890*/  FMNMX.FTZ R69, R27, R79, !PT ;  /* 0x0000004f1b457209 */ /* 0x002fce0007810000 */
[----:B------:R-:W1:Y:S01]  /*128a0*/  MUFU.EX2 R52, R52 ;  /* 0x0000003400347308 */ /* 0x000e620000000800 */
[----:B--2---:R-:W-:Y:S01]  /*128b0*/  FADD.FTZ R4, R21, R4 ;  /* 0x0000000415047221 */ /* 0x004fe20000010000 */
[C---:B------:R-:W-:Y:S01]  /*128c0*/  FSETP.NEU.FTZ.AND P1, PT, R69.reuse, -INF , PT ;  /* 0xff8000004500780b */ /* 0x040fe20003f3d000 */
[----:B------:R-:W-:-:S03]  /*128d0*/  FMUL.FTZ R79, R69, UR51 ;  /* 0x00000033454f7c20 */ /* 0x000fc60008410000 */
[----:B------:R-:W-:Y:S02]  /*128e0*/  FSEL R27, R69, RZ, P1 ;  /* 0x000000ff451b7208 */ /* 0x000fe40000800000 */
[----:B------:R-:W-:Y:S01]  /*128f0*/  FSEL R79, R79, RZ, P1 ;  /* 0x000000ff4f4f7208 */ /* 0x000fe20000800000 */
[----:B------:R-:W2:Y:S01]  /*12900*/  MUFU.EX2 R53, R53 ;  /* 0x0000003500357308 */ /* 0x000ea20000000800 */
[----:B0-----:R-:W-:Y:S01]  /*12910*/  FADD.FTZ R4, R23, R4 ;  /* 0x0000000417047221 */ /* 0x001fe20000010000 */
[----:B------:R-:W-:Y:S02]  /*12920*/  FADD.FTZ R27, -R27, R6 ;  /* 0x000000061b1b7221 */ /* 0x000fe40000010100 */
        /* <DEDUP_REMOVED lines=21> */
[----:B0-----:R-:W-:Y:S01]  /*12a80*/  FMUL.FTZ R11, R27, UR51 ;  /* 0x000000331b0b7c20 */ /* 0x001fe20008410000 */
        /* <DEDUP_REMOVED lines=14> */
[----:B------:R-:W3:Y:S01]  /*12b70*/  MUFU.EX2 R12, R15 ;  /* 0x0000000f000c7308 */ /* 0x000ee20000000800 */
[----:B------:R-:W-:Y:S01]  /*12b80*/  FFMA.FTZ R80, R80, UR51, -R79 ;  /* 0x0000003350507c23 */ /* 0x000fe2000801084f */
[----:B-1----:R-:W-:-:S04]  /*12b90*/  FADD.FTZ R4, R52, R4 ;  /* 0x0000000434047221 */ /* 0x002fc80000010000 */
[----:B--2---:R-:W-:Y:S02]  /*12ba0*/  FADD.FTZ R4, R53, R4 ;  /* 0x0000000435047221 */ /* 0x004fe40000010000 */
[----:B------:R-:W1:Y:S01]  /*12bb0*/  MUFU.EX2 R82, R20 ;  /* 0x0000001400527308 */ /* 0x000e620000000800 */
[----:B0-----:R-:W-:-:S04]  /*12bc0*/  FFMA.FTZ R3, R11, R3, R26 ;  /* 0x000000030b037223 */ /* 0x001fc8000001001a */
[----:B------:R-:W-:-:S03]  /*12bd0*/  FADD.FTZ R3, R83, R3 ;  /* 0x0000000353037221 */ /* 0x000fc60000010000 */
[----:B------:R-:W0:Y:S01]  /*12be0*/  MUFU.EX2 R79, R24 ;  /* 0x00000018004f7308 */ /* 0x000e220000000800 */
[----:B---3--:R-:W-:-:S07]  /*12bf0*/  FADD.FTZ R3, R12, R3 ;  /* 0x000000030c037221 */ /* 0x008fce0000010000 */
        /* <DEDUP_REMOVED lines=83> */
[----:B--2---:R-:W-:-:S04]  /*13130*/  FADD.FTZ R4, R68, R4 ;  /* 0x0000000444047221 */ /* 0x004fc80000010000 */
[----:B------:R-:W-:-:S03]  /*13140*/  FADD.FTZ R4, R77, R4 ;  /* 0x000000044d047221 */ /* 0x000fc60000010000 */
        /* <DEDUP_REMOVED lines=13> */
[----:B-1----:R-:W-:-:S04]  /*13220*/  FADD.FTZ R4, R76, R4 ;  /* 0x000000044c047221 */ /* 0x002fc80000010000 */
[----:B------:R-:W-:Y:S01]  /*13230*/  FADD.FTZ R4, R6, R4 ;  /* 0x0000000406047221 */ /* 0x000fe20000010000 */
[----:B0-----:R-:W-:-:S04]  /*13240*/  FADD.FTZ R3, R78, R3 ;  /* 0x000000034e037221 */ /* 0x001fc80000010000 */
[----:B--2---:R-:W-:Y:S01]  /*13250*/  FADD.FTZ R3, R80, R3 ;  /* 0x0000000350037221 */ /* 0x004fe20000010000 */
[----:B------:R-:W-:Y:S06]  /*13260*/  @!P0 BRA `(.L_x_1517) ;  /* 0x0000000000048947 */ /* 0x000fec0003800000 */
[----:B------:R-:W-:Y:S01]  /*13270*/  BPT.TRAP 0x1 ;  /* 0x000000040000795c */ /* 0x000fe20000300000 */
.L_x_1517:
[----:B------:R-:W2:Y:S04]  /*13280*/  LDL R40, [R1+0x6c] ;  /* 0x00006c0001287983 */ /* 0x000ea80000100800 */
[----:B------:R-:W3:Y:S04]  /*13290*/  LDL R71, [R1+0x4] ;  /* 0x0000040001477983 */ /* 0x000ee80000100800 */
[----:B------:R-:W4:Y:S04]  /*132a0*/  LDL R62, [R1] ;  /* 0x00000000013e7983 */ /* 0x000f280000100800 */
[----:B------:R-:W5:Y:S01]  /*132b0*/  LDL R87, [R1+0x70] ;  /* 0x0000700001577983 */ /* 0x000f620000100800 */
[----:B------:R-:W-:-:S02]  /*132c0*/  IMAD R18, R18, 0x8, R2 ;  /* 0x0000000812127824 */ /* 0x000fc400078e0202 */
[----:B------:R-:W-:Y:S02]  /*132d0*/  IMAD.U32 R24, RZ, RZ, UR38 ;  /* 0x00000026ff187e24 */ /* 0x000fe4000f8e00ff */
        /* <DEDUP_REMOVED lines=10> */
[----:B------:R-:W-:Y:S01]  /*13380*/  F2FP.F16.F32.PACK_AB R15, R29, R15 ;  /* 0x0000000f1d0f723e */ /* 0x000fe200000000ff */
[----:B------:R-:W-:Y:S01]  /*13390*/  STSM.16.M88.4 [R157+0x21800], R24 ;  /* 0x021800189d007844 */ /* 0x000fe20000000200 */
        /* <DEDUP_REMOVED lines=23> */
[----:B------:R-:W-:Y:S01]  /*13510*/  ISETP.GT.AND P1, PT, R0, R140, PT ;  /* 0x0000008c0000720c */ /* 0x000fe20003f24270 */
        /* <DEDUP_REMOVED lines=51> */
[----:B------:R-:W-:Y:S02]  /*13850*/  IMAD.MOV.U32 R23, RZ, RZ, R139 ;  /* 0x000000ffff177224 */ /* 0x000fe400078e008b */
[----:B0-----:R-:W-:Y:S01]  /*13860*/  IMAD.MOV.U32 R18, RZ, RZ, R7 ;  /* 0x000000ffff127224 */ /* 0x001fe200078e0007 */
[----:B--2---:R0:W-:Y:S04]  /*13870*/  STSM.16.M88.4 [R40], R12 ;  /* 0x0000000c28007844 */ /* 0x0041e80000000200 */
[----:B---3--:R1:W-:Y:S01]  /*13880*/  STSM.16.M88.4 [R71], R32 ;  /* 0x0000002047007844 */ /* 0x0083e20000000200 */
[----:B0-----:R-:W-:-:S05]  /*13890*/  F2FP.F16.F32.PACK_AB R40, R39, R38 ;  /* 0x000000262728723e */ /* 0x001fca00000000ff */
[----:B----4-:R1:W-:Y:S04]  /*138a0*/  STSM.16.M88.4 [R62], R40 ;  /* 0x000000283e007844 */ /* 0x0103e80000000200 */
[----:B------:R1:W-:Y:S04]  /*138b0*/  STSM.16.M88.4 [R157+0x27800], R48 ;  /* 0x027800309d007844 */ /* 0x0003e80000000200 */
[----:B-----5:R1:W-:Y:S04]  /*138c0*/  STSM.16.M88.4 [R87], R56 ;  /* 0x0000003857007844 */ /* 0x0203e80000000200 */
[----:B------:R1:W-:Y:S04]  /*138d0*/  STSM.16.M88.4 [R71+0x6000], R64 ;  /* 0x0060004047007844 */ /* 0x0003e80000000200 */
[----:B------:R1:W-:Y:S01]  /*138e0*/  STSM.16.M88.4 [R62+0x6000], R72 ;  /* 0x006000483e007844 */ /* 0x0003e20000000200 */
[----:B------:R-:W-:Y:S01]  /*138f0*/  @!PT LDS RZ, [RZ] ;  /* 0x00000000fffff984 */ /* 0x000fe20000000800 */
[----:B------:R-:W-:Y:S01]  /*13900*/  @!PT LDS RZ, [RZ] ;  /* 0x00000000fffff984 */ /* 0x000fe20000000800 */
[----:B------:R-:W-:Y:S01]  /*13910*/  @!PT LDS RZ, [RZ] ;  /* 0x00000000fffff984 */ /* 0x000fe20000000800 */
[----:B------:R-:W-:Y:S01]  /*13920*/  @!PT LDS RZ, [RZ] ;  /* 0x00000000fffff984 */ /* 0x000fe20000000800 */
[----:B------:R0:W-:Y:S06]  /*13930*/  MEMBAR.ALL.CTA ;  /* 0x0000000000007992 */ /* 0x0001ec0000008000 */
[----:B0-----:R-:W0:Y:S02]  /*13940*/  FENCE.VIEW.ASYNC.S ;  /* 0x00000000000073c6 */ /* 0x001e240000000000 */
[----:B0-----:R-:W-:Y:S01]  /*13950*/  NOP ;  /* 0x0000000000007918 */ /* 0x001fe20000000000 */
[----:B------:R-:W-:Y:S05]  /*13960*/  @P1 BRA `(.L_x_1518) ;  /* 0xffffffc000941947 */ /* 0x000fea000383ffff */
[----:B------:R-:W-:Y:S02]  /*13970*/  IMAD.MOV.U32 R6, RZ, RZ, R69 ;  /* 0x000000ffff067224 */ /* 0x000fe400078e0045 */
[----:B------:R-:W-:Y:S02]  /*13980*/  IMAD.MOV.U32 R5, RZ, RZ, R8 ;  /* 0x000000ffff057224 */ /* 0x000fe400078e0008 */
[----:B------:R-:W-:Y:S02]  /*13990*/  IMAD.MOV.U32 R18, RZ, RZ, R7 ;  /* 0x000000ffff127224 */ /* 0x000fe400078e0007 */
[----:B------:R-:W-:-:S07]  /*139a0*/  IMAD.MOV.U32 R23, RZ, RZ, R139 ;  /* 0x000000ffff177224 */ /* 0x000fce00078e008b */
.L_x_1498:
[----:B------:R-:W2:Y:S01]  /*139b0*/  LDL R7, [R1+0x60] ;  /* 0x0000600001077983 */ /* 0x000ea20000100800 */
[----:B------:R-:W0:Y:S01]  /*139c0*/  LDC R8, c[0x0][0x448] ;  /* 0x00011200ff087b82 */ /* 0x000e220000000800 */
[----:B------:R-:W-:Y:S01]  /*139d0*/  LOP3.LUT R22, R22, 0xfffffffb, RZ, 0xc0, !PT ;  /* 0xfffffffb16167812 */ /* 0x000fe200078ec0ff */
[----:B------:R-:W-:Y:S01]  /*139e0*/  ULDC UR8, c[0x0][0x9dc] ;  /* 0x0002770000087ab9 */ /* 0x000fe20000000800 */
[----:B------:R-:W-:-:S05]  /*139f0*/  IADD3 R10, R155, 0x1, -R154 ;  /* 0x000000019b0a7810 */ /* 0x000fca0007ffe89a */
[----:B------:R-:W3:Y:S01]  /*13a00*/  LDC R11, c[0x0][0x9e4] ;  /* 0x00027900ff0b7b82 */ /* 0x000ee20000000800 */
[----:B0-----:R-:W-:-:S13]  /*13a10*/  ISETP.NE.AND P1, PT, R8, 0x1, PT ;  /* 0x000000010800780c */ /* 0x001fda0003f25270 */
[----:B------:R-:W0:Y:S01]  /*13a20*/  @P1 LDC R8, c[0x0][0x44c] ;  /* 0x00011300ff081b82 */ /* 0x000e220000000800 */
[----:B------:R-:W-:-:S04]  /*13a30*/  @P1 LOP3.LUT R22, R22, 0x4, RZ, 0xfc, !PT ;  /* 0x0000000416161812 */ /* 0x000fc800078efcff */
[----:B------:R-:W-:-:S03]  /*13a40*/  LOP3.LUT R22, R22, 0xfffffff7, RZ, 0xc0, !PT ;  /* 0xfffffff716167812 */ /* 0x000fc600078ec0ff */
[----:B------:R-:W4:Y:S01]  /*13a50*/  @P1 LDC R9, c[0x0][0x450] ;  /* 0x00011400ff091b82 */ /* 0x000f220000000800 */
[----:B--2---:R-:W-:-:S04]  /*13a60*/  VIADD R7, R7, 0xbf ;  /* 0x000000bf07077836 */ /* 0x004fc80000000000 */
[----:B0-----:R-:W-:-:S05]  /*13a70*/  @P1 IMAD.HI.U32 R8, R7, R8, RZ ;  /* 0x0000000807081227 */ /* 0x001fca00078e00ff */
[----:B----4-:R-:W-:Y:S02]  /*13a80*/  @P1 SHF.R.U32.HI R7, RZ, R9, R8 ;  /* 0x00000009ff071219 */ /* 0x010fe40000011608 */
[----:B---3--:R-:W-:-:S03]  /*13a90*/  ISETP.GE.AND P1, PT, R11, 0x1, PT ;  /* 0x000000010b00780c */ /* 0x008fc60003f26270 */
[----:B------:R-:W-:-:S04]  /*13aa0*/  IMAD.IADD R7, R10, 0x1, R7 ;  /* 0x000000010a077824 */ /* 0x000fc800078e0207 */
[----:B------:R-:W-:-:S06]  /*13ab0*/  VIADD R10, R7, -UR8 ;  /* 0x80000008070a7c36 */ /* 0x000fcc0008000000 */
[----:B------:R-:W-:Y:S01]  /*13ac0*/  @P1 LOP3.LUT R22, R22, 0x8, RZ, 0xfc, !PT ;  /* 0x0000000816161812 */ /* 0x000fe200078efcff */
        /* <DEDUP_REMOVED lines=11> */
.L_x_1521:
[----:B------:R-:W-:-:S13]  /*13b80*/  ISETP.NE.AND P1, PT, R11, 0x1, PT ;  /* 0x000000010b00780c */ /* 0x000fda0003f25270 */
[----:B------:R-:W0:Y:S02]  /*13b90*/  @P1 LDC.64 R8, c[0x0][0x9e8] ;  /* 0x00027a00ff081b82 */ /* 0x000e240000000a00 */
[----:B0-----:R-:W-:-:S05]  /*13ba0*/  @P1 IMAD.HI.U32 R8, R7, R8, RZ ;  /* 0x0000000807081227 */ /* 0x001fca00078e00ff */
[----:B------:R-:W-:-:S07]  /*13bb0*/  @P1 SHF.R.U32.HI R7, RZ, R9, R8 ;  /* 0x00000009ff071219 */ /* 0x000fce0000011608 */
.L_x_1522:
[----:B------:R-:W-:Y:S05]  /*13bc0*/  BSYNC B0 ;  /* 0x0000000000007941 */ /* 0x000fea0003800000 */
.L_x_1520:
[----:B------:R-:W-:-:S05]  /*13bd0*/  IMAD R7, R7, R11, RZ ;  /* 0x0000000b07077224 */ /* 0x000fca00078e02ff */
[----:B------:R-:W-:-:S07]  /*13be0*/  VIMNMX R10, R10, R7, !PT ;  /* 0x000000070a0a7248 */ /* 0x000fce0007fe0100 */
.L_x_1519:
[----:B------:R-:W2:Y:S01]  /*13bf0*/  LDL R8, [R1+0x9c] ;  /* 0x00009c0001087983 */ /* 0x000ea20000100800 */
[----:B------:R-:W-:-:S05]  /*13c00*/  VIADD R10, R10, 0x7f ;  /* 0x0000007f0a0a7836 */ /* 0x000fca0000000000 */
[----:B------:R-:W-:-:S04]  /*13c10*/  SHF.R.S32.HI R7, RZ, 0x1f, R10 ;  /* 0x0000001fff077819 */ /* 0x000fc8000001140a */
[----:B------:R-:W-:-:S04]  /*13c20*/  LEA.HI R7, R7, R10, RZ, 0x7 ;  /* 0x0000000a07077211 */ /* 0x000fc800078f38ff */
[----:B------:R-:W-:-:S04]  /*13c30*/  SHF.R.S32.HI R7, RZ, 0x7, R7 ;  /* 0x00000007ff077819 */ /* 0x000fc80000011407 */
[----:B--2---:R-:W-:-:S04]  /*13c40*/  VIMNMX R8, R8, R7, !PT ;  /* 0x0000000708087248 */ /* 0x004fc80007fe0100 */
[----:B------:R-:W-:Y:S01]  /*13c50*/  ISETP.GE.AND P1, PT, R0, R8, PT ;  /* 0x000000080000720c */ /* 0x000fe20003f26270 */
[----:B------:R0:W-:-:S12]  /*13c60*/  STL [R1+0x40], R8 ;  /* 0x0000400801007387 */ /* 0x0001d80000100800 */
[----:B0-----:R-:W-:Y:S05]  /*13c70*/  @!P1 BRA `(.L_x_1523) ;  /* 0x0000002c00409947 */ /* 0x001fea0003800000 */
[----:B------:R-:W-:Y:S02]  /*13c80*/  IMAD.MOV.U32 R8, RZ, RZ, R6 ;  /* 0x000000ffff087224 */ /* 0x000fe400078e0006 */
[----:B------:R-:W-:Y:S02]  /*13c90*/  IMAD.MOV.U32 R7, RZ, RZ, R5 ;  /* 0x000000ffff077224 */ /* 0x000fe400078e0005 */
[----:B------:R-:W-:Y:S02]  /*13ca0*/  IMAD.MOV.U32 R10, RZ, RZ, R23 ;  /* 0x000000ffff0a7224 */ /* 0x000fe400078e0017 */
[----:B------:R-:W-:-:S07]  /*13cb0*/  IMAD.MOV.U32 R9, RZ, RZ, R18 ;  /* 0x000000ffff097224 */ /* 0x000fce00078e0012 */
.L_x_1535:
[----:B------:R-:W2:Y:S01]  /*13cc0*/  LDL R5, [R1+0x44] ;  /* 0x0000440001057983 */ /* 0x000ea20000100800 */
[----:B------:R-:W-:Y:S01]  /*13cd0*/  ISETP.NE.AND P1, PT, R9, 0x1, PT ;  /* 0x000000010900780c */ /* 0x000fe20003f25270 */
[----:B------:R-:W-:Y:S05]  /*13ce0*/  YIELD ;  /* 0x0000000000007946 */ /* 0x000fea0003800000 */
[----:B------:R-:W-:-:S04]  /*13cf0*/  SEL R23, RZ, 0x1, P1 ;  /* 0x00000001ff177807 */ /* 0x000fc80000800000 */
[----:B------:R-:W-:Y:S02]  /*13d00*/  LOP3.LUT R23, R10, R23, RZ, 0x3c, !PT ;  /* 0x000000170a177212 */ /* 0x000fe400078e3cff */
[----:B--2---:R-:W-:-:S13]  /*13d10*/  ISETP.NE.AND P1, PT, R5, RZ, PT ;  /* 0x000000ff0500720c */ /* 0x004fda0003f25270 */
[----:B------:R-:W-:Y:S05]  /*13d20*/  @P1 BRA `(.L_x_1524) ;  /* 0x00000000003c1947 */ /* 0x000fea0003800000 */
[----:B------:R-:W-:Y:S05]  /*13d30*/  @!P0 BRA `(.L_x_1525) ;  /* 0x0000000000048947 */ /* 0x000fea0003800000 */
[----:B------:R-:W-:Y:S01]  /*13d40*/  BPT.TRAP 0x1 ;  /* 0x000000040000795c */ /* 0x000fe20000300000 */
.L_x_1525:
[----:B------:R-:W-:Y:S02]  /*13d50*/  IADD3 R5, R9, 0x1, RZ ;  /* 0x0000000109057810 */ /* 0x000fe40007ffe0ff */
[----:B------:R-:W-:Y:S02]  /*13d60*/  SHF.L.U32 R6, R23, 0x1f, RZ ;  /* 0x0000001f17067819 */ /* 0x000fe400000006ff */
[----:B------:R-:W-:-:S04]  /*13d70*/  ISETP.NE.AND P2, PT, R5, 0x2, PT ;  /* 0x000000020500780c */ /* 0x000fc80003f45270 */
[----:B------:R-:W-:-:S05]  /*13d80*/  SEL R5, R5, RZ, P2 ;  /* 0x000000ff05057207 */ /* 0x000fca0001000000 */
[----:B------:R-:W-:-:S04]  /*13d90*/  IMAD R5, R5, 0x8, R2 ;  /* 0x0000000805057824 */ /* 0x000fc800078e0202 */
[----:B------:R0:W2:Y:S01]  /*13da0*/  SYNCS.PHASECHK.TRANS64.TRYWAIT P2, [R5+URZ+0x2d830], R6 ;  /* 0x02d83006050075a7 */ /* 0x0000a2000804017f */
[----:B------:R-:W-:Y:S05]  /*13db0*/  @!P0 BRA `(.L_x_1526) ;  /* 0x0000000000048947 */ /* 0x000fea0003800000 */
[----:B------:R-:W-:Y:S01]  /*13dc0*/  BPT.TRAP 0x1 ;  /* 0x000000040000795c */ /* 0x000fe20000300000 */
.L_x_1526:
[----:B------:R-:W-:Y:S04]  /*13dd0*/  BSSY B0, `(.L_x_1524) ;  /* 0x0000004000007945 */ /* 0x000fe80003800000 */
[----:B--2---:R-:W-:Y:S05]  /*13de0*/  @P2 BRA `(.L_x_1527) ;  /* 0x0000000000082947 */ /* 0x004fea0003800000 */
[----:B------:R-:W2:Y:S02]  /*13df0*/  SYNCS.PHASECHK.TRANS64.TRYWAIT P2, [R5+URZ+0x2d830], R6 ;  /* 0x02d83006050075a7 */ /* 0x000ea4000804017f */
[----:B--2---:R-:W-:Y:S05]  /*13e00*/  @!P2 BRA `(.L_x_1528) ;  /* 0x0000011000cca947 */ /* 0x004fea0003800000 */
.L_x_1527:
[----:B------:R-:W-:Y:S05]  /*13e10*/  BSYNC B0 ;  /* 0x0000000000007941 */ /* 0x000fea0003800000 */
.L_x_1524:
[----:B0-2---:R-:W2:Y:S04]  /*13e20*/  LDL R6, [R1+0x48] ;  /* 0x0000480001067983 */ /* 0x005ea80000100800 */
[----:B------:R-:W3:Y:S04]  /*13e30*/  LDL.64 R26, [R1+0x8] ;  /* 0x00000800011a7983 */ /* 0x000ee80000100a00 */
[----:B------:R-:W4:Y:S04]  /*13e40*/  LDL.64 R148, [R1+0x30] ;  /* 0x0000300001947983 */ /* 0x000f280000100a00 */
[----:B------:R-:W5:Y:S01]  /*13e50*/  LDL.64 R146, [R1+0x28] ;  /* 0x0000280001927983 */ /* 0x000f620000100a00 */
[----:B------:R-:W0:Y:S01]  /*13e60*/  S2R R5, SR_TID.X ;  /* 0x0000000000057919 */ /* 0x000e220000002100 */
[----:B------:R-:W-:Y:S01]  /*13e70*/  VIADD R18, R9, 0x1 ;  /* 0x0000000109127836 */ /* 0x000fe20000000000 */
[----:B------:R-:W-:Y:S05]  /*13e80*/  WARPSYNC.ALL ;  /* 0x0000000000007948 */ /* 0x000fea0003800000 */
[C---:B------:R-:W-:Y:S01]  /*13e90*/  ISETP.NE.AND P2, PT, R18.reuse, 0x2, PT ;  /* 0x000000021200780c */ /* 0x040fe20003f45270 */
[----:B------:R-:W5:Y:S03]  /*13ea0*/  LDL.64 R144, [R1+0x20] ;  /* 0x0000200001907983 */ /* 0x000f660000100a00 */
[----:B------:R-:W-:Y:S01]  /*13eb0*/  SEL R18, R18, RZ, P2 ;  /* 0x000000ff12127207 */ /* 0x000fe20001000000 */
[----:B------:R-:W5:Y:S04]  /*13ec0*/  LDL.64 R142, [R1+0x18] ;  /* 0x00001800018e7983 */ /* 0x000f680000100a00 */
[----:B------:R-:W5:Y:S01]  /*13ed0*/  LDL.64 R140, [R1+0x10] ;  /* 0x00001000018c7983 */ /* 0x000f620000100a00 */
[----:B0-----:R-:W-:-:S05]  /*13ee0*/  SHF.R.U32.HI R5, RZ, 0x7, R5 ;  /* 0x00000007ff057819 */ /* 0x001fca0000011605 */
[----:B------:R-:W-:Y:S02]  /*13ef0*/  VIADD R5, R5, 0x8 ;  /* 0x0000000805057836 */ /* 0x000fe40000000000 */
[----:B------:R-:W-:Y:S02]  /*13f00*/  IMAD.MOV.U32 R13, RZ, RZ, -0x7fffffe0 ;  /* 0x80000020ff0d7424 */ /* 0x000fe400078e00ff */
[----:B------:R-:W-:-:S03]  /*13f10*/  IMAD.MOV.U32 R25, RZ, RZ, -0x7fffffe0 ;  /* 0x80000020ff197424 */ /* 0x000fc600078e00ff */
[----:B------:R-:W-:Y:S02]  /*13f20*/  R2UR UR11, R13 ;  /* 0x000000000d0b72ca */ /* 0x000fe400000e0000 */
[----:B------:R-:W-:Y:S01]  /*13f30*/  R2UR UR27, R25 ;  /* 0x00000000191b72ca */ /* 0x000fe200000e0000 */
[----:B------:R-:W-:-:S05]  /*13f40*/  IMAD.MOV.U32 R21, RZ, RZ, -0x7fffffe0 ;  /* 0x80000020ff157424 */ /* 0x000fca00078e00ff */
[----:B------:R-:W-:Y:S01]  /*13f50*/  R2UR UR15, R21 ;  /* 0x00000000150f72ca */ /* 0x000fe200000e0000 */
[----:B------:R0:W-:Y:S01]  /*13f60*/  BAR.SYNC.DEFER_BLOCKING R5, 0x100 ;  /* 0x000400050000751d */ /* 0x0001e20000010000 */
[----:B------:R-:W-:Y:S02]  /*13f70*/  IMAD.MOV.U32 R15, RZ, RZ, -0x7fffffe0 ;  /* 0x80000020ff0f7424 */ /* 0x000fe400078e00ff */
[----:B--2---:R-:W-:Y:S01]  /*13f80*/  IMAD R12, R18, 0x600, R6 ;  /* 0x00000600120c7824 */ /* 0x004fe200078e0206 */
[----:B---3--:R-:W-:-:S03]  /*13f90*/  R2UR UR8, R26 ;  /* 0x000000001a0872ca */ /* 0x008fc600000e0000 */
[C---:B------:R-:W-:Y:S01]  /*13fa0*/  VIADD R24, R12.reuse, 0x400 ;  /* 0x000004000c187836 */ /* 0x040fe20000000000 */
[----:B------:R-:W-:Y:S02]  /*13fb0*/  R2UR UR10, R12 ;  /* 0x000000000c0a72ca */ /* 0x000fe400000e0000 */
[----:B------:R-:W-:Y:S02]  /*13fc0*/  R2UR UR9, R27 ;  /* 0x000000001b0972ca */ /* 0x000fe400000e0000 */
[----:B------:R-:W-:Y:S02]  /*13fd0*/  R2UR UR26, R24 ;  /* 0x00000000181a72ca */ /* 0x000fe400000e0000 */
[----:B-1----:R-:W-:-:S09]  /*13fe0*/  WARPGROUP.ARRIVE ;  /* 0x00000000000079c5 */ /* 0x002fd20000000000 */
        /* <DEDUP_REMOVED lines=41> */
.L_x_1530:
[----:B------:R-:W-:Y:S01]  /*14280*/  SHF.L.U32 R5, R10, 0x1f, RZ ;  /* 0x0000001f0a057819 */ /* 0x000fe200000006ff */
[----:B------:R-:W-:-:S04]  /*14290*/  IMAD R6, R9, 0x8, R2 ;  /* 0x0000000809067824 */ /* 0x000fc800078e0202 */
[----:B------:R0:W1:Y:S01]  /*142a0*/  SYNCS.PHASECHK.TRANS64.TRYWAIT P1, [R6+URZ+0x2d850], R5 ;  /* 0x02d85005060075a7 */ /* 0x000062000802017f */
[----:B------:R-:W-:Y:S05]  /*142b0*/  @!P0 BRA `(.L_x_1531) ;  /* 0x0000000000048947 */ /* 0x000fea0003800000 */
[----:B------:R-:W-:Y:S01]  /*142c0*/  BPT.TRAP 0x1 ;  /* 0x000000040000795c */ /* 0x000fe20000300000 */
.L_x_1531:
[----:B-1----:R-:W-:Y:S05]  /*142d0*/  @P1 BRA `(.L_x_1529) ;  /* 0x0000000000081947 */ /* 0x002fea0003800000 */
[----:B------:R-:W1:Y:S02]  /*142e0*/  SYNCS.PHASECHK.TRANS64.TRYWAIT P1, [R6+URZ+0x2d850], R5 ;  /* 0x02d85005060075a7 */ /* 0x000e64000802017f */
[----:B-1----:R-:W-:Y:S05]  /*142f0*/  @!P1 BRA `(.L_x_1532) ;  /* 0x0000010c00a49947 */ /* 0x002fea0003800000 */
.L_x_1529:
[----:B------:R-:W2:Y:S01]  /*14300*/  LDL R14, [R1+0x90] ;  /* 0x00009000010e7983 */ /* 0x000ea20000100800 */
[----:B01----:R-:W-:Y:S01]  /*14310*/  VIADD R5, R2, 0x400 ;  /* 0x0000040002057836 */ /* 0x003fe20000000000 */
[----:B------:R-:W-:Y:S05]  /*14320*/  WARPSYNC.ALL ;  /* 0x0000000000007948 */ /* 0x000fea0003800000 */
[----:B------:R-:W-:Y:S01]  /*14330*/  SHF.R.U32.HI R5, RZ, 0x4, R5 ;  /* 0x00000004ff057819 */ /* 0x000fe20000011605 */
[----:B------:R-:W-:Y:S01]  /*14340*/  IMAD.MOV.U32 R11, RZ, RZ, -0x7fffffe0 ;  /* 0x80000020ff0b7424 */ /* 0x000fe200078e00ff */
[----:B------:R-:W-:Y:S01]  /*14350*/  WARPGROUP.ARRIVE ;  /* 0x00000000000079c5 */ /* 0x000fe20000000000 */
[----:B------:R-:W-:Y:S01]  /*14360*/  IMAD.MOV.U32 R13, RZ, RZ, -0x7fffffe0 ;  /* 0x80000020ff0d7424 */ /* 0x000fe200078e00ff */
[----:B------:R-:W-:-:S02]  /*14370*/  LOP3.LUT R5, R5, 0x3fff, RZ, 0xc0, !PT ;  /* 0x00003fff05057812 */ /* 0x000fc400078ec0ff */
[----:B------:R-:W-:Y:S02]  /*14380*/  R2UR UR11, R11 ;  /* 0x000000000b0b72ca */ /* 0x000fe400000e0000 */
[----:B------:R-:W-:Y:S02]  /*14390*/  LOP3.LUT R5, R5, 0x2000000, RZ, 0xfc, !PT ;  /* 0x0200000005057812 */ /* 0x000fe400078efcff */
[----:B------:R-:W-:Y:S01]  /*143a0*/  R2UR UR47, R11 ;  /* 0x000000000b2f72ca */ /* 0x000fe200000e0000 */
[----:B------:R-:W-:Y:S01]  /*143b0*/  IMAD.MOV.U32 R11, RZ, RZ, 0x40000040 ;  /* 0x40000040ff0b7424 */ /* 0x000fe200078e00ff */
[----:B------:R-:W-:Y:S01]  /*143c0*/  R2UR UR15, R13 ;  /* 0x000000000d0f72ca */ /* 0x000fe200000e0000 */
[----:B------:R-:W-:Y:S01]  /*143d0*/  IMAD R10, R9, 0x600, R5 ;  /* 0x00000600090a7824 */ /* 0x000fe200078e0205 */
[----:B------:R-:W-:Y:S02]  /*143e0*/  R2UR UR19, R13 ;  /* 0x000000000d1372ca */ /* 0x000fe400000e0000 */
[----:B------:R-:W-:Y:S01]  /*143f0*/  R2UR UR9, R11 ;  /* 0x000000000b0972ca */ /* 0x000fe200000e0000 */
[----:B------:R-:W-:Y:S01]  /*14400*/  IMAD.MOV.U32 R11, RZ, RZ, 0x40000040 ;  /* 0x40000040ff0b7424 */ /* 0x000fe200078e00ff */
[----:B------:R-:W-:-:S02]  /*14410*/  IADD3 R12, R10, 0x40, RZ ;  /* 0x000000400a0c7810 */ /* 0x000fc40007ffe0ff */
[----:B------:R-:W-:Y:S02]  /*14420*/  R2UR UR10, R10 ;  /* 0x000000000a0a72ca */ /* 0x000fe400000e0000 */
[----:B------:R-:W-:Y:S01]  /*14430*/  R2UR UR14, R12 ;  /* 0x000000000c0e72ca */ /* 0x000fe200000e0000 */
[----:B------:R-:W-:Y:S01]  /*14440*/  VIADD R12, R10, 0x80 ;  /* 0x000000800a0c7836 */ /* 0x000fe20000000000 */
[C---:B------:R-:W-:Y:S02]  /*14450*/  R2UR UR23, R13.reuse ;  /* 0x000000000d1772ca */ /* 0x040fe400000e0000 */
[C---:B------:R-:W-:Y:S02]  /*14460*/  R2UR UR27, R13.reuse ;  /* 0x000000000d1b72ca */ /* 0x040fe400000e0000 */
[----:B------:R-:W-:Y:S01]  /*14470*/  R2UR UR18, R12 ;  /* 0x000000000c1272ca */ /* 0x000fe200000e0000 */
[----:B------:R-:W-:Y:S01]  /*14480*/  VIADD R12, R10, 0xc0 ;  /* 0x000000c00a0c7836 */ /* 0x000fe20000000000 */
[----:B------:R-:W-:-:S02]  /*14490*/  R2UR UR31, R13 ;  /* 0x000000000d1f72ca */ /* 0x000fc400000e0000 */
[----:B------:R-:W-:Y:S01]  /*144a0*/  R2UR UR35, R13 ;  /* 0x000000000d2372ca */ /* 0x000fe200000e0000 */
[----:B------:R-:W-:Y:S01]  /*144b0*/  IMAD.MOV.U32 R13, RZ, RZ, 0x40000040 ;  /* 0x40000040ff0d7424 */ /* 0x000fe200078e00ff */
[----:B------:R-:W-:Y:S01]  /*144c0*/  R2UR UR22, R12 ;  /* 0x000000000c1672ca */ /* 0x000fe200000e0000 */
[----:B------:R-:W-:Y:S01]  /*144d0*/  VIADD R12, R10, 0x100 ;  /* 0x000001000a0c7836 */ /* 0x000fe20000000000 */
[----:B------:R-:W-:Y:S02]  /*144e0*/  R2UR UR45, R11 ;  /* 0x000000000b2d72ca */ /* 0x000fe400000e0000 */
[----:B------:R-:W-:Y:S01]  /*144f0*/  R2UR UR13, R13 ;  /* 0x000000000d0d72ca */ /* 0x000fe200000e0000 */
[----:B------:R-:W-:Y:S01]  /*14500*/  IMAD.MOV.U32 R13, RZ, RZ, 0x40000040 ;  /* 0x40000040ff0d7424 */ /* 0x000fe200078e00ff */
[----:B------:R-:W-:Y:S01]  /*14510*/  R2UR UR26, R12 ;  /* 0x000000000c1a72ca */ /* 0x000fe200000e0000 */
[----:B------:R-:W-:-:S03]  /*14520*/  VIADD R12, R10, 0x140 ;  /* 0x000001400a0c7836 */ /* 0x000fc60000000000 */
[----:B------:R-:W-:Y:S01]  /*14530*/  R2UR UR17, R13 ;  /* 0x000000000d1172ca */ /* 0x000fe200000e0000 */
[----:B------:R-:W-:Y:S01]  /*14540*/  IMAD.MOV.U32 R13, RZ, RZ, 0x40000040 ;  /* 0x40000040ff0d7424 */ /* 0x000fe200078e00ff */
[----:B------:R-:W-:Y:S01]  /*14550*/  R2UR UR30, R12 ;  /* 0x000000000c1e72ca */ /* 0x000fe200000e0000 */
[C---:B------:R-:W-:Y:S02]  /*14560*/  VIADD R12, R10.reuse, 0x180 ;  /* 0x000001800a0c7836 */ /* 0x040fe40000000000 */
[----:B------:R-:W-:Y:S01]  /*14570*/  VIADD R10, R10, 0x1c0 ;  /* 0x000001c00a0a7836 */ /* 0x000fe20000000000 */
[----:B------:R-:W-:Y:S02]  /*14580*/  R2UR UR21, R13 ;  /* 0x000000000d1572ca */ /* 0x000fe400000e0000 */
[----:B------:R-:W-:Y:S02]  /*14590*/  R2UR UR34, R12 ;  /* 0x000000000c2272ca */ /* 0x000fe400000e0000 */
[----:B------:R-:W-:-:S02]  /*145a0*/  R2UR UR46, R10 ;  /* 0x000000000a2e72ca */ /* 0x000fc400000e0000 */
[----:B------:R-:W-:-:S04]  /*145b0*/  MOV R13, 0x40000040 ;  /* 0x40000040000d7802 */ /* 0x000fc80000000f00 */
        /* <DEDUP_REMOVED lines=9> */
[----:B------:R-:W-:Y:S01]  /*14650*/  R2UR UR12, R12 ;  /* 0x000000000c0c72ca */ /* 0x000fe200000e0000 */
[----:B------:R-:W-:-:S05]  /*14660*/  VIADD R12, R10, 0x4 ;  /* 0x000000040a0c7836 */ /* 0x000fca0000000000 */
[----:B------:R-:W-:Y:S01]  /*14670*/  R2UR UR16, R12 ;  /* 0x000000000c1072ca */ /* 0x000fe200000e0000 */
[----:B------:R-:W-:Y:S01]  /*14680*/  HGMMA.64x96x16.F32 R88, gdesc[UR8].tnspB, R88, gsb0 ;  /* 0x41600000085879f0 */ /* 0x000fe20008000858 */
[----:B------:R-:W-:-:S05]  /*14690*/  VIADD R12, R10, 0x6 ;  /* 0x000000060a0c7836 */ /* 0x000fca0000000000 */
[----:B------:R-:W-:Y:S01]  /*146a0*/  R2UR UR20, R12 ;  /* 0x000000000c1472ca */ /* 0x000fe200000e0000 */
[----:B------:R-:W-:-:S05]  /*146b0*/  VIADD R12, R10, 0x600 ;  /* 0x000006000a0c7836 */ /* 0x000fca0000000000 */
[----:B------:R-:W-:Y:S01]  /*146c0*/  R2UR UR24, R12 ;  /* 0x000000000c1872ca */ /* 0x000fe200000e0000 */
[----:B------:R-:W-:Y:S01]  /*146d0*/  VIADD R12, R10, 0x602 ;  /* 0x000006020a0c7836 */ /* 0x000fe20000000000 */
[----:B0-----:R-:W-:-:S04]  /*146e0*/  SHF.R.U32.HI R5, RZ, 0x7, R14 ;  /* 0x00000007ff057819 */ /* 0x001fc8000001160e */
[----:B------:R-:W-:Y:S01]  /*146f0*/  R2UR UR28, R12 ;  /* 0x000000000c1c72ca */ /* 0x000fe200000e0000 */
[----:B------:R-:W-:Y:S01]  /*14700*/  VIADD R12, R10, 0x604 ;  /* 0x000006040a0c7836 */ /* 0x000fe20000000000 */
[----:B------:R-:W-:Y:S01]  /*14710*/  ISETP.GE.U32.AND P1, PT, R14, 0x180, PT ;  /* 0x000001800e00780c */ /* 0x000fe20003f26070 */
[----:B------:R-:W-:Y:S02]  /*14720*/  VIADD R10, R10, 0x606 ;  /* 0x000006060a0a7836 */ /* 0x000fe40000000000 */
[----:B------:R-:W-:Y:S01]  /*14730*/  VIADD R5, R5, 0x9 ;  /* 0x0000000905057836 */ /* 0x000fe20000000000 */
[----:B------:R-:W-:Y:S02]  /*14740*/  R2UR UR32, R12 ;  /* 0x000000000c2072ca */ /* 0x000fe400000e0000 */
[----:B------:R-:W-:Y:S02]  /*14750*/  R2UR UR44, R10 ;  /* 0x000000000a2c72ca */ /* 0x000fe400000e0000 */
[----:B------:R-:W-:Y:S01]  /*14760*/  SEL R5, R5, 0x9, !P1 ;  /* 0x0000000905057807 */ /* 0x000fe20004800000 */
[----:B------:R-:W-:-:S02]  /*14770*/  WARPGROUP.DEPBAR.LE gsb0, 0x0 ;  /* 0x00008000000079c5 */ /* 0x000fc40000010000 */
        /* <DEDUP_REMOVED lines=24> */
.L_x_1533:
[----:B------:R-:W-:Y:S01]  /*14900*/  FMUL.FTZ R11, R24, UR48 ;  /* 0x00000030180b7c20 */ /* 0x000fe20008410000 */
[----:B------:R-:W-:Y:S01]  /*14910*/  FMUL.FTZ R24, R25, UR48 ;  /* 0x0000003019187c20 */ /* 0x000fe20008410000 */
[----:B------:R-:W-:Y:S01]  /*14920*/  FMUL.FTZ R153, R26, UR48 ;  /* 0x000000301a997c20 */ /* 0x000fe20008410000 */
[----:B------:R-:W-:Y:S01]  /*14930*/  FMUL.FTZ R26, R28, UR48 ;  /* 0x000000301c1a7c20 */ /* 0x000fe20008410000 */
[----:B0-----:R-:W-:Y:S02]  /*14940*/  IMAD R5, R18, 0x8, R2 ;  /* 0x0000000812057824 */ /* 0x001fe400078e0202 */
[----:B------:R-:W-:Y:S01]  /*14950*/  FMUL.FTZ R28, R29, UR48 ;  /* 0x000000301d1c7c20 */ /* 0x000fe20008410000 */
[----:B------:R-:W0:Y:S01]  /*14960*/  MUFU.TANH R11, R11 ;  /* 0x0000000b000b7308 */ /* 0x000e220000002400 */
[----:B------:R-:W-:Y:S02]  /*14970*/  IMAD.U32 R6, RZ, RZ, UR38 ;  /* 0x00000026ff067e24 */ /* 0x000fe4000f8e00ff */
[----:B------:R-:W-:Y:S01]  /*14980*/  FMUL.FTZ R151, R30, UR48 ;  /* 0x000000301e977c20 */ /* 0x000fe20008410000 */
[----:B------:R-:W-:-:S02]  /*14990*/  VIADD R5, R5, 0x2d840 ;  /* 0x0002d84005057836 */ /* 0x000fc40000000000 */
[----:B------:R-:W-:Y:S01]  /*149a0*/  FMUL.FTZ R30, R32, UR48 ;  /* 0x00000030201e7c20 */ /* 0x000fe20008410000 */
[----:B------:R-:W-:Y:S01]  /*149b0*/  FMUL.FTZ R32, R33, UR48 ;  /* 0x0000003021207c20 */ /* 0x000fe20008410000 */
[----:B------:R-:W-:Y:S01]  /*149c0*/  FMUL.FTZ R33, R36, UR48 ;  /* 0x0000003024217c20 */ /* 0x000fe20008410000 */
[----:B------:R-:W-:Y:S01]  /*149d0*/  FMUL.FTZ R149, R34, UR48 ;  /* 0x0000003022957c20 */ /* 0x000fe20008410000 */
[----:B------:R-:W1:Y:S01]  /*149e0*/  MUFU.TANH R24, R24 ;  /* 0x0000001800187308 */ /* 0x000e620000002400 */
[----:B------:R-:W-:Y:S01]  /*149f0*/  PRMT R5, R6, 0x654, R5 ;  /* 0x0000065406057816 */ /* 0x000fe20000000005 */
[----:B------:R-:W-:Y:S01]  /*14a00*/  FMUL.FTZ R34, R37, UR48 ;  /* 0x0000003025227c20 */ /* 0x000fe20008410000 */
[----:B------:R-:W-:Y:S01]  /*14a10*/  FMUL.FTZ R10, R35, UR48 ;  /* 0x00000030230a7c20 */ /* 0x000fe20008410000 */
[----:B------:R-:W-:Y:S01]  /*14a20*/  FMUL.FTZ R35, R40, UR48 ;  /* 0x0000003028237c20 */ /* 0x000fe20008410000 */
[----:B------:R0:W-:Y:S01]  /*14a30*/  SYNCS.ARRIVE.TRANS64.RED.A1T0 RZ, [R5+URZ], RZ ;  /* 0x000000ff05ff79a7 */ /* 0x0001e2000810043f */
[----:B------:R-:W-:Y:S01]  /*14a40*/  FMUL.FTZ R36, R41, UR48 ;  /* 0x0000003029247c20 */ /* 0x000fe20008410000 */
[----:B------:R-:W-:Y:S01]  /*14a50*/  FMUL.FTZ R37, R44, UR48 ;  /* 0x000000302c257c20 */ /* 0x000fe20008410000 */
[----:B------:R-:W2:Y:S01]  /*14a60*/  MUFU.TANH R26, R26 ;  /* 0x0000001a001a7308 */ /* 0x000ea20000002400 */
[----:B------:R-:W-:Y:S01]  /*14a70*/  FMUL.FTZ R40, R45, UR48 ;  /* 0x000000302d287c20 */ /* 0x000fe20008410000 */
[----:B------:R-:W-:Y:S01]  /*14a80*/  FMUL.FTZ R45, R48, UR48 ;  /* 0x00000030302d7c20 */ /* 0x000fe20008410000 */
[----:B------:R-:W-:Y:S01]  /*14a90*/  FMUL.FTZ R139, R49, UR48 ;  /* 0x00000030318b7c20 */ /* 0x000fe20008410000 */
[----:B------:R-:W-:Y:S01]  /*14aa0*/  FMUL.FTZ R140, R52, UR48 ;  /* 0x00000030348c7c20 */ /* 0x000fe20008410000 */
[----:B0-----:R-:W-:Y:S01]  /*14ab0*/  FMNMX.FTZ R5, R11, R7, !PT ;  /* 0x000000070b057209 */ /* 0x001fe20007810000 */
        /* <DEDUP_REMOVED lines=61> */
[----:B------:R-:W-:-:S05]  /*14e90*/  UMOV UR51, UR6 ;  /* 0x0000000600337c82 */ /* 0x000fca0008000000 */
        /* <DEDUP_REMOVED lines=46> */
[----:B------:R-:W1:Y:S02]  /*15180*/  SHFL.BFLY PT, R6, R5, 0x2, 0x1f ;  /* 0x0c401f0005067f89 */ /* 0x000e6400000e0000 */
[----:B------:R-:W3:Y:S08]  /*15190*/  MUFU.TANH R151, R151 ;  /* 0x0000009700977308 */ /* 0x000ef00000002400 */
[----:B------:R-:W4:Y:S08]  /*151a0*/  MUFU.TANH R150, R150 ;  /* 0x0000009600967308 */ /* 0x000f300000002400 */
[----:B------:R-:W5:Y:S01]  /*151b0*/  MUFU.TANH R149, R149 ;  /* 0x0000009500957308 */ /* 0x000f620000002400 */
[----:B-1----:R-:W-:-:S07]  /*151c0*/  FMNMX.FTZ R5, R5, R6, !PT ;  /* 0x0000000605057209 */ /* 0x002fce0007810000 */
[----:B------:R-:W1:Y:S01]  /*151d0*/  MUFU.TANH R10, R10 ;  /* 0x0000000a000a7308 */ /* 0x000e620000002400 */
[----:B------:R-:W2:Y:S07]  /*151e0*/  SHFL.BFLY PT, R6, R5, 0x1, 0x1f ;  /* 0x0c201f0005067f89 */ /* 0x000eae00000e0000 */
[----:B------:R-:W1:Y:S08]  /*151f0*/  MUFU.TANH R72, R72 ;  /* 0x0000004800487308 */ /* 0x000e700000002400 */
[----:B------:R-:W1:Y:S08]  /*15200*/  MUFU.TANH R39, R39 ;  /* 0x0000002700277308 */ /* 0x000e700000002400 */
[----:B------:R-:W1:Y:S01]  /*15210*/  MUFU.TANH R13, R13 ;  /* 0x0000000d000d7308 */ /* 0x000e620000002400 */
[----:B--2---:R-:W-:-:S02]  /*15220*/  FMNMX.FTZ R5, R5, R6, !PT ;  /* 0x0000000605057209 */ /* 0x004fc40007810000 */
[----:B------:R-:W-:-:S05]  /*15230*/  FMNMX.FTZ R6, R153, R8, !PT ;  /* 0x0000000899067209 */ /* 0x000fca0007810000 */
[----:B------:R-:W2:Y:S01]  /*15240*/  MUFU.TANH R25, R25 ;  /* 0x0000001900197308 */ /* 0x000ea20000002400 */
[----:B0-----:R-:W-:Y:S01]  /*15250*/  FMNMX.FTZ R6, R152, R6, !PT ;  /* 0x0000000698067209 */ /* 0x001fe20007810000 */
[----:B------:R-:W-:-:S03]  /*15260*/  FADD.FTZ R7, -R5, R7 ;  /* 0x0000000705077221 */ /* 0x000fc60000010100 */
[----:B---3--:R-:W-:-:S03]  /*15270*/  FMNMX.FTZ R6, R151, R6, !PT ;  /* 0x0000000697067209 */ /* 0x008fc60007810000 */
[----:B------:R-:W0:Y:S01]  /*15280*/  MUFU.TANH R68, R68 ;  /* 0x0000004400447308 */ /* 0x000e220000002400 */
[----:B----4-:R-:W-:-:S04]  /*15290*/  FMNMX.FTZ R6, R150, R6, !PT ;  /* 0x0000000696067209 */ /* 0x010fc80007810000 */
[----:B-----5:R-:W-:-:S03]  /*152a0*/  FMNMX.FTZ R6, R149, R6, !PT ;  /* 0x0000000695067209 */ /* 0x020fc60007810000 */
[----:B------:R-:W3:Y:S01]  /*152b0*/  MUFU.TANH R27, R27 ;  /* 0x0000001b001b7308 */ /* 0x000ee20000002400 */
[----:B-1----:R-:W-:-:S04]  /*152c0*/  FMNMX.FTZ R6, R10, R6, !PT ;  /* 0x000000060a067209 */ /* 0x002fc80007810000 */
[----:B------:R-:W-:-:S03]  /*152d0*/  FMNMX.FTZ R6, R72, R6, !PT ;  /* 0x0000000648067209 */ /* 0x000fc60007810000 */
[----:B------:R-:W1:Y:S01]  /*152e0*/  MUFU.TANH R12, R12 ;  /* 0x0000000c000c7308 */ /* 0x000e620000002400 */
[----:B------:R-:W-:-:S04]  /*152f0*/  FMNMX.FTZ R6, R39, R6, !PT ;  /* 0x0000000627067209 */ /* 0x000fc80007810000 */
[----:B------:R-:W-:-:S03]  /*15300*/  FMNMX.FTZ R6, R13, R6, !PT ;  /* 0x000000060d067209 */ /* 0x000fc60007810000 */
[----:B------:R-:W4:Y:S01]  /*15310*/  MUFU.TANH R29, R29 ;  /* 0x0000001d001d7308 */ /* 0x000f220000002400 */
[----:B--2---:R-:W-:-:S04]  /*15320*/  FMNMX.FTZ R6, R25, R6, !PT ;  /* 0x0000000619067209 */ /* 0x004fc80007810000 */
[----:B0-----:R-:W-:-:S03]  /*15330*/  FMNMX.FTZ R6, R68, R6, !PT ;  /* 0x0000000644067209 */ /* 0x001fc60007810000 */
[----:B------:R-:W0:Y:S01]  /*15340*/  MUFU.TANH R64, R64 ;  /* 0x0000004000407308 */ /* 0x000e220000002400 */
[----:B---3--:R-:W-:-:S04]  /*15350*/  FMNMX.FTZ R6, R27, R6, !PT ;  /* 0x000000061b067209 */ /* 0x008fc80007810000 */
[----:B-1----:R-:W-:-:S03]  /*15360*/  FMNMX.FTZ R6, R12, R6, !PT ;  /* 0x000000060c067209 */ /* 0x002fc60007810000 */
[----:B------:R-:W1:Y:S01]  /*15370*/  MUFU.TANH R31, R31 ;  /* 0x0000001f001f7308 */ /* 0x000e620000002400 */
[----:B----4-:R-:W-:-:S07]  /*15380*/  FMNMX.FTZ R6, R29, R6, !PT ;  /* 0x000000061d067209 */ /* 0x010fce0007810000 */
        /* <DEDUP_REMOVED lines=31> */
[----:B0-----:R-:W-:-:S04]  /*15580*/  FMNMX.FTZ R6, R15, R6, !PT ;  /* 0x000000060f067209 */ /* 0x001fc80007810000 */
[----:B-1----:R-:W-:-:S04]  /*15590*/  FMNMX.FTZ R6, R20, R6, !PT ;  /* 0x0000000614067209 */ /* 0x002fc80007810000 */
[----:B--2---:R-:W-:-:S05]  /*155a0*/  FMNMX.FTZ R6, R21, R6, !PT ;  /* 0x0000000615067209 */ /* 0x004fca0007810000 */
[----:B------:R-:W0:Y:S02]  /*155b0*/  SHFL.BFLY PT, R38, R6, 0x2, 0x1f ;  /* 0x0c401f0006267f89 */ /* 0x000e2400000e0000 */
[----:B0-----:R-:W-:-:S05]  /*155c0*/  FMNMX.FTZ R6, R6, R38, !PT ;  /* 0x0000002606067209 */ /* 0x001fca0007810000 */
[----:B------:R-:W0:Y:S02]  /*155d0*/  SHFL.BFLY PT, R38, R6, 0x1, 0x1f ;  /* 0x0c201f0006267f89 */ /* 0x000e2400000e0000 */
[----:B0-----:R-:W-:Y:S01]  /*155e0*/  FMNMX.FTZ R6, R6, R38, !PT ;  /* 0x0000002606067209 */ /* 0x001fe20007810000 */
[----:B------:R-:W-:-:S04]  /*155f0*/  FMUL.FTZ R38, R5, UR51 ;  /* 0x0000003305267c20 */ /* 0x000fc80008410000 */
[----:B------:R-:W-:Y:S01]  /*15600*/  FADD.FTZ R42, -R6, R8 ;  /* 0x00000008062a7221 */ /* 0x000fe20000010100 */
[----:B------:R-:W-:Y:S01]  /*15610*/  FMUL.FTZ R8, R7, UR51 ;  /* 0x0000003307087c20 */ /* 0x000fe20008410000 */
[--C-:B------:R-:W-:Y:S01]  /*15620*/  FFMA.FTZ R33, R33, UR51, -R38.reuse ;  /* 0x0000003321217c23 */ /* 0x100fe20008010826 */
[--C-:B------:R-:W-:Y:S01]  /*15630*/  FFMA.FTZ R79, R24, UR51, -R38.reuse ;  /* 0x00000033184f7c23 */ /* 0x100fe20008010826 */
[----:B------:R-:W-:Y:S01]  /*15640*/  FMUL.FTZ R7, R42, UR51 ;  /* 0x000000332a077c20 */ /* 0x000fe20008410000 */
[--C-:B------:R-:W-:Y:S01]  /*15650*/  FFMA.FTZ R42, R11, UR51, -R38.reuse ;  /* 0x000000330b2a7c23 */ /* 0x100fe20008010826 */
[--C-:B------:R-:W-:Y:S01]  /*15660*/  FFMA.FTZ R11, R80, UR51, -R38.reuse ;  /* 0x00000033500b7c23 */ /* 0x100fe20008010826 */
[----:B------:R-:W-:Y:S01]  /*15670*/  FMUL.FTZ R80, R6, UR51 ;  /* 0x0000003306507c20 */ /* 0x000fe20008410000 */
[--C-:B------:R-:W-:Y:S01]  /*15680*/  FFMA.FTZ R26, R26, UR51, -R38.reuse ;  /* 0x000000331a1a7c23 */ /* 0x100fe20008010826 */
[--C-:B------:R-:W-:Y:S01]  /*15690*/  FFMA.FTZ R28, R28, UR51, -R38.reuse ;  /* 0x000000331c1c7c23 */ /* 0x100fe20008010826 */
[----:B------:R-:W-:Y:S01]  /*156a0*/  FFMA.FTZ R30, R30, UR51, -R38 ;  /* 0x000000331e1e7c23 */ /* 0x000fe20008010826 */
[----:B------:R-:W-:Y:S01]  /*156b0*/  FFMA.FTZ R78, R153, UR51, -R80 ;  /* 0x00000033994e7c23 */ /* 0x000fe20008010850 */
        /* <DEDUP_REMOVED lines=42> */
[--C-:B0-----:R-:W-:Y:S01]  /*15960*/  FFMA.FTZ R33, R152, UR51, -R80.reuse ;  /* 0x0000003398217c23 */ /* 0x101fe20008010850 */
        /* <DEDUP_REMOVED lines=12> */
[----:B------:R-:W-:-:S02]  /*15a30*/  FFMA.FTZ R21, R21, UR51, -R80 ;  /* 0x0000003315157c23 */ /* 0x000fc40008010850 */
[----:B------:R-:W0:Y:S01]  /*15a40*/  MUFU.EX2 R78, R78 ;  /* 0x0000004e004e7308 */ /* 0x000e220000000800 */
[----:B-1----:R-:W-:-:S07]  /*15a50*/  FFMA.FTZ R4, R8, R4, R32 ;  /* 0x0000000408047223 */ /* 0x002fce0000010020 */
[----:B------:R1:W-:Y:S08]  /*15a60*/  MUFU.EX2 R42, R76 ;  /* 0x0000004c002a7308 */ /* 0x0003f00000000800 */
[----:B------:R-:W2:Y:S01]  /*15a70*/  MUFU.EX2 R79, R79 ;  /* 0x0000004f004f7308 */ /* 0x000ea20000000800 */
[----:B-1----:R-:W-:Y:S01]  /*15a80*/  FFMA.FTZ R76, R151, UR51, -R80 ;  /* 0x00000033974c7c23 */ /* 0x002fe20008010850 */
[----:B0-----:R-:W-:-:S06]  /*15a90*/  FFMA.FTZ R3, R7, R3, R78 ;  /* 0x0000000307037223 */ /* 0x001fcc000001004e */
[----:B------:R-:W-:Y:S08]  /*15aa0*/  MUFU.EX2 R73, R24 ;  /* 0x0000001800497308 */ /* 0x000ff00000000800 */
[----:B------:R-:W0:Y:S01]  /*15ab0*/  MUFU.EX2 R33, R33 ;  /* 0x0000002100217308 */ /* 0x000e220000000800 */
[----:B--2---:R-:W-:-:S07]  /*15ac0*/  FADD.FTZ R4, R79, R4 ;  /* 0x000000044f047221 */ /* 0x004fce0000010000 */
[----:B------:R1:W-:Y:S08]  /*15ad0*/  MUFU.EX2 R24, R35 ;  /* 0x0000002300187308 */ /* 0x0003f00000000800 */
[----:B------:R-:W2:Y:S01]  /*15ae0*/  MUFU.EX2 R34, R26 ;  /* 0x0000001a00227308 */ /* 0x000ea20000000800 */
[----:B-1----:R-:W-:-:S07]  /*15af0*/  FFMA.FTZ R35, R150, UR51, -R80 ;  /* 0x0000003396237c23 */ /* 0x002fce0008010850 */
[----:B------:R-:W1:Y:S08]  /*15b00*/  MUFU.EX2 R76, R76 ;  /* 0x0000004c004c7308 */ /* 0x000e700000000800 */
[----:B------:R-:W3:Y:S08]  /*15b10*/  MUFU.EX2 R77, R28 ;  /* 0x0000001c004d7308 */ /* 0x000ef00000000800 */
[----:B------:R-:W4:Y:S08]  /*15b20*/  MUFU.EX2 R35, R35 ;  /* 0x0000002300237308 */ /* 0x000f300000000800 */
[----:B------:R5:W-:Y:S08]  /*15b30*/  MUFU.EX2 R26, R37 ;  /* 0x00000025001a7308 */ /* 0x000bf00000000800 */
[----:B------:R-:W4:Y:S01]  /*15b40*/  MUFU.EX2 R36, R30 ;  /* 0x0000001e00247308 */ /* 0x000f220000000800 */
[----:B-----5:R-:W-:-:S07]  /*15b50*/  FFMA.FTZ R37, R10, UR51, -R80 ;  /* 0x000000330a257c23 */ /* 0x020fce0008010850 */
[----:B------:R-:W5:Y:S08]  /*15b60*/  MUFU.EX2 R74, R74 ;  /* 0x0000004a004a7308 */ /* 0x000f700000000800 */
[----:B------:R-:W-:Y:S08]  /*15b70*/  MUFU.EX2 R28, R45 ;  /* 0x0000002d001c7308 */ /* 0x000ff00000000800 */
[----:B------:R-:W5:Y:S08]  /*15b80*/  MUFU.EX2 R75, R75 ;  /* 0x0000004b004b7308 */ /* 0x000f700000000800 */
[----:B------:R0:W-:Y:S08]  /*15b90*/  MUFU.EX2 R45, R66 ;  /* 0x00000042002d7308 */ /* 0x0001f00000000800 */
[----:B------:R-:W5:Y:S01]  /*15ba0*/  MUFU.EX2 R37, R37 ;  /* 0x0000002500257308 */ /* 0x000f620000000800 */
[----:B0-----:R-:W-:Y:S01]  /*15bb0*/  FFMA.FTZ R66, R12, UR51, -R80 ;  /* 0x000000330c427c23 */ /* 0x001fe20008010850 */
[----:B------:R-:W-:Y:S01]  /*15bc0*/  FADD.FTZ R80, R33, R3 ;  /* 0x0000000321507221 */ /* 0x000fe20000010000 */
[----:B--2---:R-:W-:-:S03]  /*15bd0*/  FADD.FTZ R3, R34, R4 ;  /* 0x0000000422037221 */ /* 0x004fc60000010000 */
[----:B-1----:R-:W-:Y:S01]  /*15be0*/  FADD.FTZ R4, R76, R80 ;  /* 0x000000504c047221 */ /* 0x002fe20000010000 */
[----:B---3--:R-:W-:Y:S01]  /*15bf0*/  FADD.FTZ R3, R77, R3 ;  /* 0x000000034d037221 */ /* 0x008fe20000010000 */
[----:B------:R-:W0:Y:S02]  /*15c00*/  MUFU.EX2 R72, R72 ;  /* 0x0000004800487308 */ /* 0x000e240000000800 */
[----:B----4-:R-:W-:Y:S01]  /*15c10*/  FADD.FTZ R4, R35, R4 ;  /* 0x0000000423047221 */ /* 0x010fe20000010000 */
[----:B------:R-:W-:-:S03]  /*15c20*/  FADD.FTZ R3, R36, R3 ;  /* 0x0000000324037221 */ /* 0x000fc60000010000 */
[----:B-----5:R-:W-:Y:S01]  /*15c30*/  FADD.FTZ R4, R74, R4 ;  /* 0x000000044a047221 */ /* 0x020fe20000010000 */
[----:B------:R-:W-:Y:S01]  /*15c40*/  FADD.FTZ R3, R75, R3 ;  /* 0x000000034b037221 */ /* 0x000fe20000010000 */
[----:B------:R-:W1:Y:S02]  /*15c50*/  MUFU.EX2 R39, R39 ;  /* 0x0000002700277308 */ /* 0x000e640000000800 */
[----:B------:R-:W-:Y:S01]  /*15c60*/  FADD.FTZ R4, R37, R4 ;  /* 0x0000000425047221 */ /* 0x000fe20000010000 */
[----:B------:R-:W-:-:S04]  /*15c70*/  FADD.FTZ R3, R38, R3 ;  /* 0x0000000326037221 */ /* 0x000fc80000010000 */
[----:B------:R-:W-:Y:S01]  /*15c80*/  FADD.FTZ R3, R73, R3 ;  /* 0x0000000349037221 */ /* 0x000fe20000010000 */
[----:B------:R-:W2:Y:S01]  /*15c90*/  MUFU.EX2 R70, R70 ;  /* 0x0000004600467308 */ /* 0x000ea20000000800 */
[----:B0-----:R-:W-:Y:S02]  /*15ca0*/  FADD.FTZ R4, R72, R4 ;  /* 0x0000000448047221 */ /* 0x001fe40000010000 */
[----:B------:R-:W-:-:S05]  /*15cb0*/  FADD.FTZ R3, R24, R3 ;  /* 0x0000000318037221 */ /* 0x000fca0000010000 */
        /* <DEDUP_REMOVED lines=92> */
.L_x_1534:
[----:B------:R-:W2:Y:S04]  /*16280*/  LDL R84, [R1+0x6c] ;  /* 0x00006c0001547983 */ /* 0x000ea80000100800 */
[----:B------:R-:W3:Y:S01]  /*16290*/  LDL R82, [R1+0x4] ;  /* 0x0000040001527983 */ /* 0x000ee20000100800 */
[----:B------:R-:W-:-:S03]  /*162a0*/  IMAD R9, R9, 0x8, R2 ;  /* 0x0000000809097824 */ /* 0x000fc600078e0202 */
[----:B------:R-:W4:Y:S04]  /*162b0*/  LDL R81, [R1] ;  /* 0x0000000001517983 */ /* 0x000f280000100800 */
[----:B------:R-:W5:Y:S01]  /*162c0*/  LDL R83, [R1+0x70] ;  /* 0x0000700001537983 */ /* 0x000f620000100800 */
[----:B------:R-:W-:Y:S02]  /*162d0*/  VIADD R9, R9, 0x2d860 ;  /* 0x0002d86009097836 */ /* 0x000fe40000000000 */
[----:B------:R-:W-:-:S05]  /*162e0*/  IMAD.U32 R80, RZ, RZ, UR38 ;  /* 0x00000026ff507e24 */ /* 0x000fca000f8e00ff */
[----:B------:R-:W-:-:S04]  /*162f0*/  PRMT R9, R80, 0x654, R9 ;  /* 0x0000065450097816 */ /* 0x000fc80000000009 */
[----:B------:R0:W-:Y:S02]  /*16300*/  SYNCS.ARRIVE.TRANS64.RED.A1T0 RZ, [R9+URZ], RZ ;  /* 0x000000ff09ff79a7 */ /* 0x0001e4000810043f */
[----:B0-----:R-:W5:Y:S01]  /*16310*/  LDL R9, [R1+0x40] ;  /* 0x0000400001097983 */ /* 0x001f620000100800 */
        /* <DEDUP_REMOVED lines=12> */
[----:B------:R0:W-:Y:S01]  /*163e0*/  STSM.16.M88.4 [R157+0x21800], R32 ;  /* 0x021800209d007844 */ /* 0x0001e20000000200 */
[----:B------:R-:W-:Y:S02]  /*163f0*/  F2FP.F16.F32.PACK_AB R28, R67, R28 ;  /* 0x0000001c431c723e */ /* 0x000fe400000000ff */
[----:B------:R-:W-:Y:S02]  /*16400*/  F2FP.F16.F32.PACK_AB R29, R29, R66 ;  /* 0x000000421d1d723e */ /* 0x000fe400000000ff */
[----:B------:R-:W-:Y:S02]  /*16410*/  F2FP.F16.F32.PACK_AB R30, R65, R30 ;  /* 0x0000001e411e723e */ /* 0x000fe400000000ff */
[----:B------:R-:W-:Y:S02]  /*16420*/  F2FP.F16.F32.PACK_AB R31, R31, R64 ;  /* 0x000000401f1f723e */ /* 0x000fe400000000ff */
[----:B------:R-:W-:-:S02]  /*16430*/  F2FP.F16.F32.PACK_AB R40, R47, R40 ;  /* 0x000000282f28723e */ /* 0x000fc400000000ff */
[----:B------:R-:W-:Y:S02]  /*16440*/  F2FP.F16.F32.PACK_AB R41, R41, R46 ;  /* 0x0000002e2929723e */ /* 0x000fe400000000ff */
[----:B------:R-:W-:Y:S02]  /*16450*/  F2FP.F16.F32.PACK_AB R42, R45, R42 ;  /* 0x0000002a2d2a723e */ /* 0x000fe400000000ff */
[----:B0-----:R-:W-:Y:S02]  /*16460*/  F2FP.F16.F32.PACK_AB R32, R63, R62 ;  /* 0x0000003e3f20723e */ /* 0x001fe400000000ff */
[----:B------:R-:W-:Y:S02]  /*16470*/  F2FP.F16.F32.PACK_AB R33, R60, R61 ;  /* 0x0000003d3c21723e */ /* 0x000fe400000000ff */
[----:B------:R-:W-:Y:S02]  /*16480*/  F2FP.F16.F32.PACK_AB R34, R59, R58 ;  /* 0x0000003a3b22723e */ /* 0x000fe400000000ff */
[----:B------:R-:W-:-:S02]  /*16490*/  F2FP.F16.F32.PACK_AB R35, R56, R57 ;  /* 0x000000393823723e */ /* 0x000fc400000000ff */
[----:B------:R-:W-:Y:S01]  /*164a0*/  F2FP.F16.F32.PACK_AB R43, R43, R44 ;  /* 0x0000002c2b2b723e */ /* 0x000fe200000000ff */
        /* <DEDUP_REMOVED lines=48> */
[----:B------:R-:W-:Y:S01]  /*167b0*/  IMAD.MOV.U32 R8, RZ, RZ, R6 ;  /* 0x000000ffff087224 */ /* 0x000fe200078e0006 */
[----:B------:R-:W-:Y:S01]  /*167c0*/  MOV R7, R5 ;  /* 0x0000000500077202 */ /* 0x000fe20000000f00 */
[----:B--2---:R0:W-:Y:S04]  /*167d0*/  STSM.16.M88.4 [R84], R36 ;  /* 0x0000002454007844 */ /* 0x0041e80000000200 */
[----:B---3--:R1:W-:Y:S04]  /*167e0*/  STSM.16.M88.4 [R82], R24 ;  /* 0x0000001852007844 */ /* 0x0083e80000000200 */
[----:B----4-:R2:W-:Y:S04]  /*167f0*/  STSM.16.M88.4 [R81], R28 ;  /* 0x0000001c51007844 */ /* 0x0105e80000000200 */
[----:B------:R2:W-:Y:S01]  /*16800*/  STSM.16.M88.4 [R157+0x27800], R32 ;  /* 0x027800209d007844 */ /* 0x0005e20000000200 */
[----:B0-----:R-:W-:-:S02]  /*16810*/  F2FP.F16.F32.PACK_AB R36, R55, R54 ;  /* 0x000000363724723e */ /* 0x001fc400000000ff */
[----:B------:R-:W-:Y:S02]  /*16820*/  F2FP.F16.F32.PACK_AB R37, R52, R53 ;  /* 0x000000353425723e */ /* 0x000fe400000000ff */
[----:B------:R-:W-:Y:S02]  /*16830*/  F2FP.F16.F32.PACK_AB R38, R51, R50 ;  /* 0x000000323326723e */ /* 0x000fe400000000ff */
[----:B------:R-:W-:Y:S02]  /*16840*/  F2FP.F16.F32.PACK_AB R39, R48, R49 ;  /* 0x000000313027723e */ /* 0x000fe400000000ff */
[----:B-1----:R-:W-:Y:S02]  /*16850*/  F2FP.F16.F32.PACK_AB R24, R10, R11 ;  /* 0x0000000b0a18723e */ /* 0x002fe400000000ff */
[----:B------:R-:W-:Y:S02]  /*16860*/  F2FP.F16.F32.PACK_AB R25, R15, R14 ;  /* 0x0000000e0f19723e */ /* 0x000fe400000000ff */
[----:B------:R-:W-:-:S02]  /*16870*/  F2FP.F16.F32.PACK_AB R26, R13, R12 ;  /* 0x0000000c0d1a723e */ /* 0x000fc400000000ff */
[----:B------:R-:W-:Y:S01]  /*16880*/  F2FP.F16.F32.PACK_AB R27, R21, R20 ;  /* 0x00000014151b723e */ /* 0x000fe200000000ff */
        /* <DEDUP_REMOVED lines=9> */
[C---:B------:R-:W-:Y:S01]  /*16920*/  ISETP.GT.AND P1, PT, R0.reuse, R9, PT ;  /* 0x000000090000720c */ /* 0x040fe20003f24270 */
[----:B------:R-:W-:-:S02]  /*16930*/  VIADD R0, R0, 0xffffffff ;  /* 0xffffffff00007836 */ /* 0x000fc40000000000 */
[----:B------:R-:W-:Y:S02]  /*16940*/  IMAD.MOV.U32 R10, RZ, RZ, R23 ;  /* 0x000000ffff0a7224 */ /* 0x000fe400078e0017 */
[----:B------:R-:W-:Y:S01]  /*16950*/  IMAD.MOV.U32 R9, RZ, RZ, R18 ;  /* 0x000000ffff097224 */ /* 0x000fe200078e0012 */
[----:B0-----:R-:W-:-:S07]  /*16960*/  NOP ;  /* 0x0000000000007918 */ /* 0x001fce0000000000 */
[----:B--2---:R-:W-:Y:S05]  /*16970*/  @P1 BRA `(.L_x_1535) ;  /* 0xffffffd000d01947 */ /* 0x004fea000383ffff */
.L_x_1523:
[----:B------:R-:W2:Y:S02]  /*16980*/  LDL R7, [R1+0x9c] ;  /* 0x00009c0001077983 */ /* 0x000ea40000100800 */
[----:B--2---:R-:W-:-:S13]  /*16990*/  ISETP.GE.AND P1, PT, R0, R7, PT ;  /* 0x000000070000720c */ /* 0x004fda0003f26270 */
[----:B------:R-:W-:Y:S05]  /*169a0*/  @!P1 BRA `(.L_x_1536) ;  /* 0x0000003c00889947 */ /* 0x000fea0003800000 */
[----:B------:R-:W-:Y:S02]  /*169b0*/  IMAD.MOV.U32 R8, RZ, RZ, R6 ;  /* 0x000000ffff087224 */ /* 0x000fe400078e0006 */
[----:B------:R-:W-:Y:S02]  /*169c0*/  IMAD.MOV.U32 R9, RZ, RZ, R5 ;  /* 0x000000ffff097224 */ /* 0x000fe400078e0005 */
[----:B------:R-:W-:Y:S02]  /*169d0*/  IMAD.MOV.U32 R10, RZ, RZ, R23 ;  /* 0x000000ffff0a7224 */ /* 0x000fe400078e0017 */
[----:B------:R-:W-:-:S07]  /*169e0*/  IMAD.MOV.U32 R7, RZ, RZ, R18 ;  /* 0x000000ffff077224 */ /* 0x000fce00078e0012 */
.L_x_1556:
        /* <DEDUP_REMOVED lines=9> */
.L_x_1538:
[----:B------:R-:W-:Y:S01]  /*16a80*/  VIADD R5, R7, 0x1 ;  /* 0x0000000107057836 */ /* 0x000fe20000000000 */
[----:B------:R-:W-:-:S04]  /*16a90*/  SHF.L.U32 R6, R23, 0x1f, RZ ;  /* 0x0000001f17067819 */ /* 0x000fc800000006ff */
[----:B------:R-:W-:-:S04]  /*16aa0*/  ISETP.NE.AND P2, PT, R5, 0x2, PT ;  /* 0x000000020500780c */ /* 0x000fc80003f45270 */
[----:B------:R-:W-:-:S05]  /*16ab0*/  SEL R5, R5, RZ, P2 ;  /* 0x000000ff05057207 */ /* 0x000fca0001000000 */
[----:B------:R-:W-:-:S04]  /*16ac0*/  IMAD R5, R5, 0x8, R2 ;  /* 0x0000000805057824 */ /* 0x000fc800078e0202 */
[----:B------:R0:W2:Y:S01]  /*16ad0*/  SYNCS.PHASECHK.TRANS64.TRYWAIT P2, [R5+URZ+0x2d830], R6 ;  /* 0x02d83006050075a7 */ /* 0x0000a2000804017f */
[----:B------:R-:W-:Y:S05]  /*16ae0*/  @!P0 BRA `(.L_x_1539) ;  /* 0x0000000000048947 */ /* 0x000fea0003800000 */
[----:B------:R-:W-:Y:S01]  /*16af0*/  BPT.TRAP 0x1 ;  /* 0x000000040000795c */ /* 0x000fe20000300000 */
.L_x_1539:
[----:B------:R-:W-:Y:S04]  /*16b00*/  BSSY B0, `(.L_x_1537) ;  /* 0x0000004000007945 */ /* 0x000fe80003800000 */
[----:B--2---:R-:W-:Y:S05]  /*16b10*/  @P2 BRA `(.L_x_1540) ;  /* 0x0000000000082947 */ /* 0x004fea0003800000 */
[----:B------:R-:W2:Y:S02]  /*16b20*/  SYNCS.PHASECHK.TRANS64.TRYWAIT P2, [R5+URZ+0x2d830], R6 ;  /* 0x02d83006050075a7 */ /* 0x000ea4000804017f */
[----:B--2---:R-:W-:Y:S05]  /*16b30*/  @!P2 BRA `(.L_x_1541) ;  /* 0x000000e400a8a947 */ /* 0x004fea0003800000 */
.L_x_1540:
[----:B------:R-:W-:Y:S05]  /*16b40*/  BSYNC B0 ;  /* 0x0000000000007941 */ /* 0x000fea0003800000 */
.L_x_1537:
        /* <DEDUP_REMOVED lines=23> */
[----:B---3--:R-:W-:-:S04]  /*16cc0*/  R2UR UR8, R26 ;  /* 0x000000001a0872ca */ /* 0x008fc800000e0000 */
[C---:B------:R-:W-:Y:S02]  /*16cd0*/  R2UR UR10, R12.reuse ;  /* 0x000000000c0a72ca */ /* 0x040fe400000e0000 */
[----:B------:R-:W-:Y:S02]  /*16ce0*/  R2UR UR9, R27 ;  /* 0x000000001b0972ca */ /* 0x000fe400000e0000 */
[----:B------:R-:W-:-:S04]  /*16cf0*/  IADD3 R24, R12, 0x400, RZ ;  /* 0x000004000c187810 */ /* 0x000fc80007ffe0ff */
[----:B------:R-:W-:Y:S02]  /*16d00*/  R2UR UR26, R24 ;  /* 0x00000000181a72ca */ /* 0x000fe400000e0000 */
[----:B-1----:R-:W-:-:S06]  /*16d10*/  WARPGROUP.ARRIVE ;  /* 0x00000000000079c5 */ /* 0x002fcc0000000000 */
        /* <DEDUP_REMOVED lines=41> */
.L_x_1543:
[----:B------:R-:W-:Y:S01]  /*16fb0*/  SHF.L.U32 R5, R10, 0x1f, RZ ;  /* 0x0000001f0a057819 */ /* 0x000fe200000006ff */
[----:B------:R-:W-:-:S04]  /*16fc0*/  IMAD R6, R7, 0x8, R2 ;  /* 0x0000000807067824 */ /* 0x000fc800078e0202 */
[----:B------:R0:W1:Y:S01]  /*16fd0*/  SYNCS.PHASECHK.TRANS64.TRYWAIT P1, [R6+URZ+0x2d850], R5 ;  /* 0x02d85005060075a7 */ /* 0x000062000802017f */
[----:B------:R-:W-:Y:S05]  /*16fe0*/  @!P0 BRA `(.L_x_1544) ;  /* 0x0000000000048947 */ /* 0x000fea0003800000 */
[----:B------:R-:W-:Y:S01]  /*16ff0*/  BPT.TRAP 0x1 ;  /* 0x000000040000795c */ /* 0x000fe20000300000 */
.L_x_1544:
[----:B-1----:R-:W-:Y:S05]  /*17000*/  @P1 BRA `(.L_x_1542) ;  /* 0x0000000000081947 */ /* 0x002fea0003800000 */
[----:B------:R-:W1:Y:S02]  /*17010*/  SYNCS.PHASECHK.TRANS64.TRYWAIT P1, [R6+URZ+0x2d850], R5 ;  /* 0x02d85005060075a7 */ /* 0x000e64000802017f */
[----:B-1----:R-:W-:Y:S05]  /*17020*/  @!P1 BRA `(.L_x_1545) ;  /* 0x000000e000809947 */ /* 0x002fea0003800000 */
.L_x_1542:
        /* <DEDUP_REMOVED lines=24> */
[----:B------:R-:W-:Y:S01]  /*171b0*/  R2UR UR18, R12 ;  /* 0x000000000c1272ca */ /* 0x000fe200000e0000 */
[----:B------:R-:W-:Y:S01]  /*171c0*/  VIADD R12, R10, 0xc0 ;  /* 0x000000c00a0c7836 */ /* 0x000fe20000000000 */
[----:B------:R-:W-:Y:S01]  /*171d0*/  R2UR UR35, R13 ;  /* 0x000000000d2372ca */ /* 0x000fe200000e0000 */
[----:B------:R-:W-:Y:S01]  /*171e0*/  IMAD.MOV.U32 R13, RZ, RZ, 0x40000040 ;  /* 0x40000040ff0d7424 */ /* 0x000fe200078e00ff */
[----:B------:R-:W-:-:S02]  /*171f0*/  R2UR UR45, R11 ;  /* 0x000000000b2d72ca */ /* 0x000fc400000e0000 */
[----:B------:R-:W-:Y:S01]  /*17200*/  R2UR UR22, R12 ;  /* 0x000000000c1672ca */ /* 0x000fe200000e0000 */
[----:B------:R-:W-:Y:S01]  /*17210*/  VIADD R12, R10, 0x100 ;  /* 0x000001000a0c7836 */ /* 0x000fe20000000000 */
[----:B------:R-:W-:Y:S01]  /*17220*/  R2UR UR13, R13 ;  /* 0x000000000d0d72ca */ /* 0x000fe200000e0000 */
[----:B------:R-:W-:-:S03]  /*17230*/  IMAD.MOV.U32 R13, RZ, RZ, 0x40000040 ;  /* 0x40000040ff0d7424 */ /* 0x000fc600078e00ff */
[----:B------:R-:W-:Y:S01]  /*17240*/  R2UR UR26, R12 ;  /* 0x000000000c1a72ca */ /* 0x000fe200000e0000 */
[----:B------:R-:W-:Y:S01]  /*17250*/  VIADD R12, R10, 0x140 ;  /* 0x000001400a0c7836 */ /* 0x000fe20000000000 */
[----:B------:R-:W-:Y:S01]  /*17260*/  R2UR UR17, R13 ;  /* 0x000000000d1172ca */ /* 0x000fe200000e0000 */
[----:B------:R-:W-:-:S03]  /*17270*/  IMAD.MOV.U32 R13, RZ, RZ, 0x40000040 ;  /* 0x40000040ff0d7424 */ /* 0x000fc600078e00ff */
[----:B------:R-:W-:Y:S01]  /*17280*/  R2UR UR30, R12 ;  /* 0x000000000c1e72ca */ /* 0x000fe200000e0000 */
[C---:B------:R-:W-:Y:S01]  /*17290*/  VIADD R12, R10.reuse, 0x180 ;  /* 0x000001800a0c7836 */ /* 0x040fe20000000000 */
[----:B------:R-:W-:Y:S01]  /*172a0*/  R2UR UR21, R13 ;  /* 0x000000000d1572ca */ /* 0x000fe200000e0000 */
[----:B------:R-:W-:Y:S02]  /*172b0*/  VIADD R10, R10, 0x1c0 ;  /* 0x000001c00a0a7836 */ /* 0x000fe40000000000 */
[----:B------:R-:W-:Y:S01]  /*172c0*/  IMAD.MOV.U32 R13, RZ, RZ, 0x40000040 ;  /* 0x40000040ff0d7424 */ /* 0x000fe200078e00ff */
[----:B------:R-:W-:Y:S02]  /*172d0*/  R2UR UR34, R12 ;  /* 0x000000000c2272ca */ /* 0x000fe400000e0000 */
[----:B------:R-:W-:Y:S02]  /*172e0*/  R2UR UR46, R10 ;  /* 0x000000000a2e72ca */ /* 0x000fe400000e0000 */
[----:B------:R-:W-:Y:S01]  /*172f0*/  R2UR UR25, R13 ;  /* 0x000000000d1972ca */ /* 0x000fe200000e0000 */
[----:B------:R-:W-:-:S05]  /*17300*/  IMAD.MOV.U32 R13, RZ, RZ, 0x40000040 ;  /* 0x40000040ff0d7424 */ /* 0x000fca00078e00ff */
[----:B------:R-:W-:Y:S01]  /*17310*/  R2UR UR29, R13 ;  /* 0x000000000d1d72ca */ /* 0x000fe200000e0000 */
[----:B------:R-:W-:-:S05]  /*17320*/  IMAD.MOV.U32 R13, RZ, RZ, 0x40000040 ;  /* 0x40000040ff0d7424 */ /* 0x000fca00078e00ff */
[----:B------:R-:W-:Y:S02]  /*17330*/  R2UR UR33, R13 ;  /* 0x000000000d2172ca */ /* 0x000fe400000e0000 */
[----:B--2---:R-:W-:Y:S02]  /*17340*/  LOP3.LUT R10, R14, 0x10000, RZ, 0xfc, !PT ;  /* 0x000100000e0a7812 */ /* 0x004fe400078efcff */
[----:B------:R-:W0:Y:S02]  /*17350*/  S2R R14, SR_TID.X ;  /* 0x00000000000e7919 */ /* 0x000e240000002100 */
[C---:B------:R-:W-:Y:S02]  /*17360*/  R2UR UR8, R10.reuse ;  /* 0x000000000a0872ca */ /* 0x040fe400000e0000 */
[----:B------:R-:W-:-:S04]  /*17370*/  IADD3 R12, R10, 0x2, RZ ;  /* 0x000000020a0c7810 */ /* 0x000fc80007ffe0ff */
        /* <DEDUP_REMOVED lines=43> */
.L_x_1546:
[----:B------:R-:W2:Y:S01]  /*17630*/  LDL R11, [R1+0x60] ;  /* 0x00006000010b7983 */ /* 0x000ea20000100800 */
[----:B------:R-:W1:Y:S03]  /*17640*/  LDC R6, c[0x0][0x448] ;  /* 0x00011200ff067b82 */ /* 0x000e660000000800 */
[----:B0-----:R-:W2:Y:S01]  /*17650*/  LDL R5, [R1+0x98] ;  /* 0x0000980001057983 */ /* 0x001ea20000100800 */
[----:B------:R-:W-:-:S04]  /*17660*/  FMUL.FTZ R141, R38, UR43 ;  /* 0x0000002b268d7c20 */ /* 0x000fc80008410000 */
[----:B------:R-:W0:Y:S01]  /*17670*/  LDC R139, c[0x0][0x9e4] ;  /* 0x00027900ff8b7b82 */ /* 0x000e220000000800 */
[----:B-1----:R-:W-:-:S13]  /*17680*/  ISETP.NE.AND P1, PT, R6, 0x1, PT ;  /* 0x000000010600780c */ /* 0x002fda0003f25270 */
[----:B------:R-:W1:Y:S08]  /*17690*/  @P1 LDC R10, c[0x0][0x44c] ;  /* 0x00011300ff0a1b82 */ /* 0x000e700000000800 */
[----:B------:R-:W3:Y:S01]  /*176a0*/  @P1 LDC R6, c[0x0][0x450] ;  /* 0x00011400ff061b82 */ /* 0x000ee20000000800 */
[----:B------:R-:W-:Y:S02]  /*176b0*/  IMAD.U32 R38, RZ, RZ, UR38 ;  /* 0x00000026ff267e24 */ /* 0x000fe4000f8e00ff */
[----:B------:R-:W-:Y:S01]  /*176c0*/  FMUL.FTZ R12, R46, UR43 ;  /* 0x0000002b2e0c7c20 */ /* 0x000fe20008410000 */
[----:B------:R-:W-:Y:S01]  /*176d0*/  FMUL.FTZ R46, R74, UR43 ;  /* 0x0000002b4a2e7c20 */ /* 0x000fe20008410000 */
[----:B------:R-:W-:Y:S01]  /*176e0*/  FMUL.FTZ R74, R76, UR43 ;  /* 0x0000002b4c4a7c20 */ /* 0x000fe20008410000 */
[----:B------:R-:W-:Y:S01]  /*176f0*/  FMUL.FTZ R150, R26, UR43 ;  /* 0x0000002b1a967c20 */ /* 0x000fe20008410000 */
[----:B------:R-:W-:-:S02]  /*17700*/  IMAD.SHL.U32 R76, R0, 0x80, RZ ;  /* 0x00000080004c7824 */ /* 0x000fc400078e00ff */
        /* <DEDUP_REMOVED lines=49> */
[----:B0-----:R-:W-:Y:S01]  /*17a20*/  ISETP.GE.AND P3, PT, R139, 0x1, PT ;  /* 0x000000018b00780c */ /* 0x001fe20003f66270 */
        /* <DEDUP_REMOVED lines=22> */
[----:B--2---:R-:W-:-:S02]  /*17b90*/  IMAD.IADD R5, R5, 0x1, R11 ;  /* 0x0000000105057824 */ /* 0x004fc400078e020b */
[----:B------:R-:W-:Y:S01]  /*17ba0*/  FMUL.FTZ R11, R24, UR43 ;  /* 0x0000002b180b7c20 */ /* 0x000fe20008410000 */
[----:B------:R-:W-:Y:S01]  /*17bb0*/  FMUL.FTZ R24, R28, UR43 ;  /* 0x0000002b1c187c20 */ /* 0x000fe20008410000 */
[----:B------:R-:W-:Y:S01]  /*17bc0*/  FMUL.FTZ R28, R32, UR43 ;  /* 0x0000002b201c7c20 */ /* 0x000fe20008410000 */
[----:B------:R-:W-:Y:S01]  /*17bd0*/  FMUL.FTZ R32, R36, UR43 ;  /* 0x0000002b24207c20 */ /* 0x000fe20008410000 */
[----:B------:R-:W-:Y:S01]  /*17be0*/  LEA R36, R18, R2, 0x3 ;  /* 0x0000000212247211 */ /* 0x000fe200078e18ff */
[----:B-1----:R-:W-:-:S04]  /*17bf0*/  @P1 IMAD.HI.U32 R10, R5, R10, RZ ;  /* 0x0000000a050a1227 */ /* 0x002fc800078e00ff */
[----:B------:R-:W-:Y:S01]  /*17c00*/  VIADD R36, R36, 0x2d840 ;  /* 0x0002d84024247836 */ /* 0x000fe20000000000 */
[----:B---3--:R-:W-:-:S04]  /*17c10*/  @P1 SHF.R.U32.HI R5, RZ, R6, R10 ;  /* 0x00000006ff051219 */ /* 0x008fc8000001160a */
[----:B------:R-:W-:-:S04]  /*17c20*/  PRMT R36, R38, 0x654, R36 ;  /* 0x0000065426247816 */ /* 0x000fc80000000024 */
[----:B------:R1:W-:Y:S01]  /*17c30*/  SYNCS.ARRIVE.TRANS64.RED.A1T0 RZ, [R36+URZ], RZ ;  /* 0x000000ff24ff79a7 */ /* 0x0003e2000810043f */
[----:B------:R-:W-:Y:S01]  /*17c40*/  FMUL.FTZ R10, R25, UR43 ;  /* 0x0000002b190a7c20 */ /* 0x000fe20008410000 */
[----:B------:R-:W-:Y:S01]  /*17c50*/  FMUL.FTZ R6, R42, UR43 ;  /* 0x0000002b2a067c20 */ /* 0x000fe20008410000 */
[----:B------:R-:W-:Y:S01]  /*17c60*/  FMUL.FTZ R25, R43, UR43 ;  /* 0x0000002b2b197c20 */ /* 0x000fe20008410000 */
[----:B-1----:R-:W1:Y:S01]  /*17c70*/  SHFL.IDX PT, R36, R5, RZ, 0x1c1f ;  /* 0x001c1fff05247589 */ /* 0x002e6200000e0000 */
[----:B------:R-:W-:Y:S01]  /*17c80*/  FMUL.FTZ R42, R48, UR43 ;  /* 0x0000002b302a7c20 */ /* 0x000fe20008410000 */
[----:B------:R-:W-:Y:S01]  /*17c90*/  IADD3 R38, -R76, 0x1, RZ ;  /* 0x000000014c267810 */ /* 0x000fe20007ffe1ff */
[----:B------:R-:W-:Y:S01]  /*17ca0*/  FMUL.FTZ R48, R71, UR43 ;  /* 0x0000002b47307c20 */ /* 0x000fe20008410000 */
[----:B------:R-:W-:Y:S01]  /*17cb0*/  FMUL.FTZ R43, R79, UR43 ;  /* 0x0000002b4f2b7c20 */ /* 0x000fe20008410000 */
[----:B------:R-:W2:Y:S02]  /*17cc0*/  MUFU.TANH R11, R11 ;  /* 0x0000000b000b7308 */ /* 0x000ea40000002400 */
[----:B------:R-:W-:-:S06]  /*17cd0*/  IMAD R38, R156, -0x2, R38 ;  /* 0xfffffffe9c267824 */ /* 0x000fcc00078e0226 */
[----:B------:R-:W3:Y:S01]  /*17ce0*/  MUFU.TANH R10, R10 ;  /* 0x0000000a000a7308 */ /* 0x000ee20000002400 */
[----:B------:R-:W-:-:S07]  /*17cf0*/  IADD3 R38, -R154, R38, R155 ;  /* 0x000000269a267210 */ /* 0x000fce0007ffe19b */
        /* <DEDUP_REMOVED lines=40> */
[----:B------:R-:W-:-:S02]  /*17f80*/  VIADD R85, R38, UR42 ;  /* 0x0000002a26557c36 */ /* 0x000fc40008000000 */
[----:B------:R-:W-:Y:S02]  /*17f90*/  VIADD R86, R38, UR52 ;  /* 0x0000003426567c36 */ /* 0x000fe40008000000 */
[C---:B-1----:R-:W-:Y:S02]  /*17fa0*/  IMAD.IADD R87, R36.reuse, 0x1, R85 ;  /* 0x0000000124577824 */ /* 0x042fe400078e0255 */
[----:B------:R-:W-:Y:S01]  /*17fb0*/  IMAD.IADD R139, R36, 0x1, R86 ;  /* 0x00000001248b7824 */ /* 0x000fe200078e0256 */
[----:B--234-:R-:W-:Y:S06]  /*17fc0*/  @!P3 BRA `(.L_x_1547) ;  /* 0x000000000058b947 */ /* 0x01cfec0003800000 */
        /* <DEDUP_REMOVED lines=12> */
.L_x_1549:
[----:B------:R-:W-:-:S05]  /*18090*/  IMAD.U32 R38, RZ, RZ, UR5 ;  /* 0x00000005ff267e24 */ /* 0x000fca000f8e00ff */
[----:B------:R-:W-:-:S13]  /*180a0*/  ISETP.NE.AND P1, PT, R38, 0x1, PT ;  /* 0x000000012600780c */ /* 0x000fda0003f25270 */
[----:B------:R-:W1:Y:S02]  /*180b0*/  @P1 LDC.64 R50, c[0x0][0x9e8] ;  /* 0x00027a00ff321b82 */ /* 0x000e640000000a00 */
[----:B-1----:R-:W-:-:S05]  /*180c0*/  @P1 IMAD.HI.U32 R50, R36, R50, RZ ;  /* 0x0000003224321227 */ /* 0x002fca00078e00ff */
[----:B------:R-:W-:-:S07]  /*180d0*/  @P1 SHF.R.U32.HI R36, RZ, R51, R50 ;  /* 0x00000033ff241219 */ /* 0x000fce0000011632 */
.L_x_1550:
[----:B------:R-:W-:Y:S05]  /*180e0*/  BSYNC B0 ;  /* 0x0000000000007941 */ /* 0x000fea0003800000 */
.L_x_1548:
[----:B------:R-:W-:-:S04]  /*180f0*/  IMAD R36, R36, R38, -R76 ;  /* 0x0000002624247224 */ /* 0x000fc800078e0a4c */
[----:B------:R-:W-:-:S05]  /*18100*/  IMAD R36, R156, -0x2, R36 ;  /* 0xfffffffe9c247824 */ /* 0x000fca00078e0224 */
[----:B------:R-:W-:Y:S02]  /*18110*/  VIMNMX R139, R139, R36, !PT ;  /* 0x000000248b8b7248 */ /* 0x000fe40007fe0100 */
[----:B------:R-:W-:-:S07]  /*18120*/  VIADDMNMX R87, R36, R38, R87, PT ;  /* 0x0000002624577246 */ /* 0x000fce0003800157 */
.L_x_1547:
[----:B------:R-:W-:Y:S01]  /*18130*/  ISETP.GT.AND P5, PT, R0, -0x1, PT ;  /* 0xffffffff0000780c */ /* 0x000fe20003fa4270 */
[----:B------:R-:W1:Y:S03]  /*18140*/  SHFL.IDX PT, R5, R5, 0x1, 0x1c1f ;  /* 0x003c1f0005057f89 */ /* 0x000e6600000e0000 */
[C---:B------:R-:W-:Y:S02]  /*18150*/  ISETP.GT.AND P2, PT, R139.reuse, RZ, P5 ;  /* 0x000000ff8b00720c */ /* 0x040fe40002f44270 */
[----:B------:R-:W-:Y:S02]  /*18160*/  ISETP.GT.AND P1, PT, R139, 0x1, P5 ;  /* 0x000000018b00780c */ /* 0x000fe40002f24270 */
[C---:B------:R-:W-:Y:S02]  /*18170*/  ISETP.LT.OR P2, PT, R87.reuse, 0x1, P2 ;  /* 0x000000015700780c */ /* 0x040fe40001741670 */
[----:B------:R-:W-:-:S02]  /*18180*/  ISETP.LT.OR P1, PT, R87, 0x2, P1 ;  /* 0x000000025700780c */ /* 0x000fc40000f21670 */
[----:B------:R-:W-:Y:S02]  /*18190*/  FSEL R82, R11, -INF , !P2 ;  /* 0xff8000000b527808 */ /* 0x000fe40005000000 */
[----:B------:R-:W-:Y:S02]  /*181a0*/  FSEL R79, R10, -INF , !P1 ;  /* 0xff8000000a4f7808 */ /* 0x000fe40004800000 */
[C---:B------:R-:W-:Y:S02]  /*181b0*/  ISETP.GT.AND P2, PT, R139.reuse, 0x8, P5 ;  /* 0x000000088b00780c */ /* 0x040fe40002f44270 */
[----:B------:R-:W-:Y:S02]  /*181c0*/  ISETP.GT.AND P1, PT, R139, 0x9, P5 ;  /* 0x000000098b00780c */ /* 0x000fe40002f24270 */
[C---:B------:R-:W-:Y:S02]  /*181d0*/  ISETP.LT.OR P2, PT, R87.reuse, 0x9, P2 ;  /* 0x000000095700780c */ /* 0x040fe40001741670 */
[----:B------:R-:W-:-:S02]  /*181e0*/  ISETP.LT.OR P1, PT, R87, 0xa, P1 ;  /* 0x0000000a5700780c */ /* 0x000fc40000f21670 */
[----:B0-----:R-:W-:Y:S01]  /*181f0*/  FSEL R81, R24, -INF , !P2 ;  /* 0xff80000018517808 */ /* 0x001fe20005000000 */
[--C-:B-1----:R-:W-:Y:S01]  /*18200*/  IMAD.IADD R85, R85, 0x1, R5.reuse ;  /* 0x0000000155557824 */ /* 0x102fe200078e0205 */
[----:B------:R-:W-:Y:S01]  /*18210*/  FSEL R77, R13, -INF , !P1 ;  /* 0xff8000000d4d7808 */ /* 0x000fe20004800000 */
[----:B------:R-:W-:Y:S01]  /*18220*/  IMAD.IADD R86, R86, 0x1, R5 ;  /* 0x0000000156567824 */ /* 0x000fe200078e0205 */
[C---:B------:R-:W-:Y:S02]  /*18230*/  ISETP.GT.AND P2, PT, R139.reuse, 0x10, P5 ;  /* 0x000000108b00780c */ /* 0x040fe40002f44270 */
        /* <DEDUP_REMOVED lines=82> */
[----:B------:R-:W-:Y:S01]  /*18760*/  FSEL R80, R83, -INF , !P1 ;  /* 0xff80000053507808 */ /* 0x000fe20004800000 */
[----:B------:R-:W-:Y:S08]  /*18770*/  @!P3 BRA `(.L_x_1551) ;  /* 0x000000000058b947 */ /* 0x000ff00003800000 */
        /* <DEDUP_REMOVED lines=12> */
.L_x_1553:
[----:B------:R-:W-:-:S05]  /*18840*/  IMAD.U32 R35, RZ, RZ, UR5 ;  /* 0x00000005ff237e24 */ /* 0x000fca000f8e00ff */
[----:B------:R-:W-:-:S13]  /*18850*/  ISETP.NE.AND P1, PT, R35, 0x1, PT ;  /* 0x000000012300780c */ /* 0x000fda0003f25270 */
[----:B------:R-:W0:Y:S02]  /*18860*/  @P1 LDC.64 R32, c[0x0][0x9e8] ;  /* 0x00027a00ff201b82 */ /* 0x000e240000000a00 */
[----:B0-----:R-:W-:-:S05]  /*18870*/  @P1 IMAD.HI.U32 R32, R5, R32, RZ ;  /* 0x0000002005201227 */ /* 0x001fca00078e00ff */
[----:B------:R-:W-:-:S07]  /*18880*/  @P1 SHF.R.U32.HI R5, RZ, R33, R32 ;  /* 0x00000021ff051219 */ /* 0x000fce0000011620 */
.L_x_1554:
[----:B------:R-:W-:Y:S05]  /*18890*/  BSYNC B0 ;  /* 0x0000000000007941 */ /* 0x000fea0003800000 */
.L_x_1552:
[----:B------:R-:W-:-:S04]  /*188a0*/  IMAD R5, R5, R35, -R76 ;  /* 0x0000002305057224 */ /* 0x000fc800078e0a4c */
[----:B------:R-:W-:-:S05]  /*188b0*/  IMAD R5, R156, -0x2, R5 ;  /* 0xfffffffe9c057824 */ /* 0x000fca00078e0205 */
[----:B------:R-:W-:Y:S02]  /*188c0*/  VIMNMX R86, R86, R5, !PT ;  /* 0x0000000556567248 */ /* 0x000fe40007fe0100 */
[----:B------:R-:W-:-:S07]  /*188d0*/  VIADDMNMX R85, R5, R35, R85, PT ;  /* 0x0000002305557246 */ /* 0x000fce0003800155 */
.L_x_1551:
[----:B------:R-:W-:Y:S01]  /*188e0*/  FMNMX.FTZ R5, R82, R9, !PT ;  /* 0x0000000952057209 */ /* 0x000fe20007810000 */
[----:B------:R-:W-:Y:S01]  /*188f0*/  UMOV UR51, UR4 ;  /* 0x0000000400337c82 */ /* 0x000fe20008000000 */
        /* <DEDUP_REMOVED lines=28> */
[----:B------:R-:W-:-:S02]  /*18ac0*/  LOP3.LUT R22, R22, 0xdfffffff, RZ, 0xc0, !PT ;  /* 0xdfffffff16167812 */ /* 0x000fc400078ec0ff */
[----:B------:R-:W-:Y:S02]  /*18ad0*/  FMNMX.FTZ R5, R65, R5, !PT ;  /* 0x0000000541057209 */ /* 0x000fe40007810000 */
[----:B------:R-:W-:Y:S02]  /*18ae0*/  @P0 LOP3.LUT R22, R22, 0x20000000, RZ, 0xfc, !PT ;  /* 0x2000000016160812 */ /* 0x000fe400078efcff */
[----:B------:R-:W-:Y:S02]  /*18af0*/  FMNMX.FTZ R5, R62, R5, !PT ;  /* 0x000000053e057209 */ /* 0x000fe40007810000 */
[C---:B------:R-:W-:Y:S02]  /*18b00*/  ISETP.GT.AND P1, PT, R86.reuse, 0x1, P5 ;  /* 0x000000015600780c */ /* 0x040fe40002f24270 */
[----:B------:R-:W-:Y:S02]  /*18b10*/  FMNMX.FTZ R5, R63, R5, !PT ;  /* 0x000000053f057209 */ /* 0x000fe40007810000 */
[----:B------:R-:W-:-:S02]  /*18b20*/  ISETP.GT.AND P2, PT, R86, 0x28, P5 ;  /* 0x000000285600780c */ /* 0x000fc40002f44270 */
[----:B------:R-:W-:Y:S02]  /*18b30*/  FMNMX.FTZ R5, R58, R5, !PT ;  /* 0x000000053a057209 */ /* 0x000fe40007810000 */
[----:B------:R-:W-:Y:S02]  /*18b40*/  LOP3.LUT R22, R22, 0xfffffffd, RZ, 0xc0, !PT ;  /* 0xfffffffd16167812 */ /* 0x000fe400078ec0ff */
[----:B------:R-:W-:Y:S02]  /*18b50*/  FMNMX.FTZ R5, R59, R5, !PT ;  /* 0x000000053b057209 */ /* 0x000fe40007810000 */
[C---:B------:R-:W-:Y:S02]  /*18b60*/  ISETP.LT.OR P1, PT, R85.reuse, 0x2, P1 ;  /* 0x000000025500780c */ /* 0x040fe40000f21670 */
[----:B------:R-:W-:Y:S02]  /*18b70*/  FMNMX.FTZ R5, R54, R5, !PT ;  /* 0x0000000536057209 */ /* 0x000fe40007810000 */
[----:B------:R-:W-:-:S02]  /*18b80*/  ISETP.LT.OR P2, PT, R85, 0x29, P2 ;  /* 0x000000295500780c */ /* 0x000fc40001741670 */
[----:B------:R-:W-:Y:S02]  /*18b90*/  FMNMX.FTZ R5, R55, R5, !PT ;  /* 0x0000000537057209 */ /* 0x000fe40007810000 */
[----:B------:R-:W-:Y:S02]  /*18ba0*/  ISETP.GT.AND P6, PT, R86, 0x69, P5 ;  /* 0x000000695600780c */ /* 0x000fe40002fc4270 */
[----:B------:R-:W-:Y:S02]  /*18bb0*/  FMNMX.FTZ R5, R50, R5, !PT ;  /* 0x0000000532057209 */ /* 0x000fe40007810000 */
[----:B------:R-:W-:Y:S02]  /*18bc0*/  @P4 LOP3.LUT R22, R22, 0x2, RZ, 0xfc, !PT ;  /* 0x0000000216164812 */ /* 0x000fe400078efcff */
[----:B------:R-:W-:Y:S02]  /*18bd0*/  FMNMX.FTZ R5, R51, R5, !PT ;  /* 0x0000000533057209 */ /* 0x000fe40007810000 */
[----:B------:R-:W-:-:S02]  /*18be0*/  FSEL R33, R146, -INF , !P1 ;  /* 0xff80000092217808 */ /* 0x000fc40004800000 */
[----:B------:R-:W-:Y:S02]  /*18bf0*/  FMNMX.FTZ R5, R40, R5, !PT ;  /* 0x0000000528057209 */ /* 0x000fe40007810000 */
[----:B------:R-:W-:Y:S02]  /*18c00*/  FSEL R68, R12, -INF , !P2 ;  /* 0xff8000000c447808 */ /* 0x000fe40005000000 */
[----:B------:R-:W-:Y:S02]  /*18c10*/  FMNMX.FTZ R5, R47, R5, !PT ;  /* 0x000000052f057209 */ /* 0x000fe40007810000 */
[----:B------:R-:W-:Y:S02]  /*18c20*/  ISETP.GT.AND P0, PT, R86, RZ, P5 ;  /* 0x000000ff5600720c */ /* 0x000fe40002f04270 */
[----:B------:R-:W-:Y:S02]  /*18c30*/  FMNMX.FTZ R5, R42, R5, !PT ;  /* 0x000000052a057209 */ /* 0x000fe40007810000 */
[----:B------:R-:W-:-:S02]  /*18c40*/  ISETP.LT.OR P4, PT, R85, 0x6a, P6 ;  /* 0x0000006a5500780c */ /* 0x000fc40003781670 */
[----:B------:R-:W-:Y:S02]  /*18c50*/  FMNMX.FTZ R5, R45, R5, !PT ;  /* 0x000000052d057209 */ /* 0x000fe40007810000 */
[C---:B------:R-:W-:Y:S02]  /*18c60*/  ISETP.GT.AND P1, PT, R86.reuse, 0x9, P5 ;  /* 0x000000095600780c */ /* 0x040fe40002f24270 */
[----:B------:R-:W-:Y:S02]  /*18c70*/  FMNMX.FTZ R5, R13, R5, !PT ;  /* 0x000000050d057209 */ /* 0x000fe40007810000 */
[----:B------:R-:W-:Y:S02]  /*18c80*/  ISETP.GT.AND P2, PT, R86, 0x30, P5 ;  /* 0x000000305600780c */ /* 0x000fe40002f44270 */
[----:B------:R-:W-:Y:S02]  /*18c90*/  FMNMX.FTZ R5, R10, R5, !PT ;  /* 0x000000050a057209 */ /* 0x000fe40007810000 */
[----:B------:R-:W-:-:S02]  /*18ca0*/  ISETP.GT.AND P3, PT, R86, 0x70, P5 ;  /* 0x000000705600780c */ /* 0x000fc40002f64270 */
[----:B------:R-:W-:Y:S02]  /*18cb0*/  FMNMX.FTZ R5, R11, R5, !PT ;  /* 0x000000050b057209 */ /* 0x000fe40007810000 */
[C---:B------:R-:W-:Y:S02]  /*18cc0*/  ISETP.LT.OR P0, PT, R85.reuse, 0x1, P0 ;  /* 0x000000015500780c */ /* 0x040fe40000701670 */
[----:B------:R-:W-:Y:S02]  /*18cd0*/  FMNMX.FTZ R5, R80, R5, !PT ;  /* 0x0000000550057209 */ /* 0x000fe40007810000 */
[C---:B------:R-:W-:Y:S02]  /*18ce0*/  ISETP.LT.OR P1, PT, R85.reuse, 0xa, P1 ;  /* 0x0000000a5500780c */ /* 0x040fe40000f21670 */
[C---:B------:R-:W-:Y:S01]  /*18cf0*/  ISETP.LT.OR P2, PT, R85.reuse, 0x31, P2 ;  /* 0x000000315500780c */ /* 0x040fe20001741670 */
[----:B------:R-:W0:Y:S01]  /*18d00*/  SHFL.BFLY PT, R6, R5, 0x2, 0x1f ;  /* 0x0c401f0005067f89 */ /* 0x000e2200000e0000 */
[----:B------:R-:W-:-:S02]  /*18d10*/  ISETP.LT.OR P3, PT, R85, 0x71, P3 ;  /* 0x000000715500780c */ /* 0x000fc40001f61670 */
[----:B------:R-:W-:Y:S02]  /*18d20*/  FSEL R78, R150, -INF , !P0 ;  /* 0xff800000964e7808 */ /* 0x000fe40004000000 */
[----:B------:R-:W-:Y:S02]  /*18d30*/  FSEL R35, R144, -INF , !P1 ;  /* 0xff80000090237808 */ /* 0x000fe40004800000 */
[----:B------:R-:W-:Y:S02]  /*18d40*/  FSEL R66, R14, -INF , !P2 ;  /* 0xff8000000e427808 */ /* 0x000fe40005000000 */
[----:B------:R-:W-:Y:S02]  /*18d50*/  ISETP.GT.AND P1, PT, R86, 0x11, P5 ;  /* 0x000000115600780c */ /* 0x000fe40002f24270 */
[----:B------:R-:W-:Y:S02]  /*18d60*/  FSEL R14, R34, -INF , !P3 ;  /* 0xff800000220e7808 */ /* 0x000fe40005800000 */
[----:B------:R-:W-:-:S02]  /*18d70*/  ISETP.LT.OR P1, PT, R85, 0x12, P1 ;  /* 0x000000125500780c */ /* 0x000fc40000f21670 */
[----:B------:R-:W-:Y:S02]  /*18d80*/  ISETP.GT.AND P2, PT, R86, 0x38, P5 ;  /* 0x000000385600780c */ /* 0x000fe40002f44270 */
[----:B------:R-:W-:Y:S02]  /*18d90*/  FSEL R37, R142, -INF , !P1 ;  /* 0xff8000008e257808 */ /* 0x000fe40004800000 */
[----:B------:R-:W-:Y:S02]  /*18da0*/  ISETP.GT.AND P1, PT, R86, 0x19, P5 ;  /* 0x000000195600780c */ /* 0x000fe40002f24270 */
[C---:B------:R-:W-:Y:S02]  /*18db0*/  ISETP.LT.OR P2, PT, R85.reuse, 0x39, P2 ;  /* 0x000000395500780c */ /* 0x040fe40001741670 */
[----:B------:R-:W-:Y:S02]  /*18dc0*/  ISETP.LT.OR P1, PT, R85, 0x1a, P1 ;  /* 0x0000001a5500780c */ /* 0x000fe40000f21670 */
[----:B0-----:R-:W-:-:S02]  /*18dd0*/  FMNMX.FTZ R5, R5, R6, !PT ;  /* 0x0000000605057209 */ /* 0x001fc40007810000 */
[----:B------:R-:W-:Y:S02]  /*18de0*/  FSEL R39, R140, -INF , !P1 ;  /* 0xff8000008c277808 */ /* 0x000fe40004800000 */
[C---:B------:R-:W-:Y:S01]  /*18df0*/  ISETP.GT.AND P1, PT, R86.reuse, 0x21, P5 ;  /* 0x000000215600780c */ /* 0x040fe20002f24270 */
[----:B------:R-:W0:Y:S01]  /*18e00*/  SHFL.BFLY PT, R6, R5, 0x1, 0x1f ;  /* 0x0c201f0005067f89 */ /* 0x000e2200000e0000 */
[----:B------:R-:W-:Y:S02]  /*18e10*/  FSEL R64, R15, -INF , !P2 ;  /* 0xff8000000f407808 */ /* 0x000fe40005000000 */
[----:B------:R-:W-:Y:S02]  /*18e20*/  ISETP.LT.OR P1, PT, R85, 0x22, P1 ;  /* 0x000000225500780c */ /* 0x000fe40000f21670 */
[----:B------:R-:W-:Y:S02]  /*18e30*/  ISETP.GT.AND P2, PT, R86, 0x40, P5 ;  /* 0x000000405600780c */ /* 0x000fe40002f44270 */
[----:B------:R-:W-:-:S02]  /*18e40*/  FSEL R25, R25, -INF , !P1 ;  /* 0xff80000019197808 */ /* 0x000fc40004800000 */
[C---:B------:R-:W-:Y:S02]  /*18e50*/  ISETP.GT.AND P1, PT, R86.reuse, 0x29, P5 ;  /* 0x000000295600780c */ /* 0x040fe40002f24270 */
[C---:B------:R-:W-:Y:S02]  /*18e60*/  ISETP.LT.OR P2, PT, R85.reuse, 0x41, P2 ;  /* 0x000000415500780c */ /* 0x040fe40001741670 */
[----:B------:R-:W-:Y:S02]  /*18e70*/  ISETP.LT.OR P1, PT, R85, 0x2a, P1 ;  /* 0x0000002a5500780c */ /* 0x000fe40000f21670 */
[----:B------:R-:W-:Y:S02]  /*18e80*/  FSEL R61, R21, -INF , !P2 ;  /* 0xff800000153d7808 */ /* 0x000fe40005000000 */
[----:B------:R-:W-:Y:S02]  /*18e90*/  FSEL R27, R27, -INF , !P1 ;  /* 0xff8000001b1b7808 */ /* 0x000fe40004800000 */
[----:B------:R-:W-:-:S02]  /*18ea0*/  ISETP.GT.AND P1, PT, R86, 0x31, P5 ;  /* 0x000000315600780c */ /* 0x000fc40002f24270 */
[C---:B------:R-:W-:Y:S02]  /*18eb0*/  ISETP.GT.AND P2, PT, R86.reuse, 0x48, P5 ;  /* 0x000000485600780c */ /* 0x040fe40002f44270 */
[----:B------:R-:W-:Y:S02]  /*18ec0*/  ISETP.LT.OR P1, PT, R85, 0x32, P1 ;  /* 0x000000325500780c */ /* 0x000fe40000f21670 */
[----:B0-----:R-:W-:Y:S02]  /*18ed0*/  FMNMX.FTZ R5, R5, R6, !PT ;  /* 0x0000000605057209 */ /* 0x001fe40007810000 */
[----:B------:R-:W-:Y:S02]  /*18ee0*/  FSEL R29, R29, -INF , !P1 ;  /* 0xff8000001d1d7808 */ /* 0x000fe40004800000 */
[C---:B------:R-:W-:Y:S01]  /*18ef0*/  FSETP.NEU.FTZ.AND P6, PT, R5.reuse, -INF , PT ;  /* 0xff8000000500780b */ /* 0x040fe20003fdd000 */
[----:B------:R-:W-:Y:S01]  /*18f00*/  FMUL.FTZ R6, R5, UR51 ;  /* 0x0000003305067c20 */ /* 0x000fe20008410000 */
[----:B------:R-:W-:-:S02]  /*18f10*/  ISETP.GT.AND P1, PT, R86, 0x39, P5 ;  /* 0x000000395600780c */ /* 0x000fc40002f24270 */
[----:B------:R-:W-:Y:S02]  /*18f20*/  FSEL R12, R5, RZ, P6 ;  /* 0x000000ff050c7208 */ /* 0x000fe40003000000 */
[----:B------:R-:W-:Y:S02]  /*18f30*/  FSEL R6, R6, RZ, P6 ;  /* 0x000000ff06067208 */ /* 0x000fe40003000000 */
[C---:B------:R-:W-:Y:S01]  /*18f40*/  ISETP.LT.OR P1, PT, R85.reuse, 0x3a, P1 ;  /* 0x0000003a5500780c */ /* 0x040fe20000f21670 */
[----:B------:R-:W-:Y:S01]  /*18f50*/  FADD.FTZ R12, -R12, R9 ;  /* 0x000000090c0c7221 */ /* 0x000fe20000010100 */
[----:B------:R-:W-:Y:S01]  /*18f60*/  ISETP.LT.OR P2, PT, R85, 0x49, P2 ;  /* 0x000000495500780c */ /* 0x000fe20001741670 */
        /* <DEDUP_REMOVED lines=32> */
[----:B------:R-:W-:Y:S01]  /*19170*/  FMNMX.FTZ R6, R78, R8, !PT ;  /* 0x000000084e067209 */ /* 0x000fe20007810000 */
[----:B------:R-:W-:Y:S01]  /*19180*/  FMUL.FTZ R12, R12, UR51 ;  /* 0x000000330c0c7c20 */ /* 0x000fe20008410000 */
[----:B------:R-:W-:Y:S01]  /*19190*/  FSEL R31, R31, -INF , !P1 ;  /* 0xff8000001f1f7808 */ /* 0x000fe20004800000 */
[----:B------:R-:W-:Y:S01]  /*191a0*/  MUFU.EX2 R32, R32 ;  /* 0x0000002000207308 */ /* 0x000fe20000000800 */
[----:B------:R-:W-:-:S02]  /*191b0*/  FMNMX.FTZ R6, R33, R6, !PT ;  /* 0x0000000621067209 */ /* 0x000fc40007810000 */
[----:B------:R-:W-:Y:S02]  /*191c0*/  ISETP.GT.AND P1, PT, R86, 0x41, P5 ;  /* 0x000000415600780c */ /* 0x000fe40002f24270 */
[----:B------:R-:W-:Y:S02]  /*191d0*/  FMNMX.FTZ R6, R76, R6, !PT ;  /* 0x000000064c067209 */ /* 0x000fe40007810000 */
[----:B------:R-:W-:Y:S01]  /*191e0*/  ISETP.LT.OR P1, PT, R85, 0x42, P1 ;  /* 0x000000425500780c */ /* 0x000fe20000f21670 */
[----:B------:R-:W0:Y:S01]  /*191f0*/  MUFU.EX2 R12, R12 ;  /* 0x0000000c000c7308 */ /* 0x000e220000000800 */
[----:B------:R-:W-:Y:S02]  /*19200*/  FMNMX.FTZ R6, R35, R6, !PT ;  /* 0x0000000623067209 */ /* 0x000fe40007810000 */
[----:B------:R-:W-:Y:S02]  /*19210*/  FSEL R60, R20, -INF , !P1 ;  /* 0xff800000143c7808 */ /* 0x000fe40004800000 */
[----:B------:R-:W-:-:S02]  /*19220*/  FMNMX.FTZ R6, R74, R6, !PT ;  /* 0x000000064a067209 */ /* 0x000fc40007810000 */
[----:B------:R-:W-:Y:S01]  /*19230*/  ISETP.GT.AND P1, PT, R86, 0x49, P5 ;  /* 0x000000495600780c */ /* 0x000fe20002f24270 */
[----:B------:R-:W1:Y:S01]  /*19240*/  MUFU.EX2 R79, R79 ;  /* 0x0000004f004f7308 */ /* 0x000e620000000800 */
[----:B------:R-:W-:Y:S02]  /*19250*/  FMNMX.FTZ R6, R37, R6, !PT ;  /* 0x0000000625067209 */ /* 0x000fe40007810000 */
[----:B------:R-:W-:Y:S02]  /*19260*/  ISETP.LT.OR P1, PT, R85, 0x4a, P1 ;  /* 0x0000004a5500780c */ /* 0x000fe40000f21670 */
[----:B------:R-:W-:Y:S02]  /*19270*/  FMNMX.FTZ R6, R72, R6, !PT ;  /* 0x0000000648067209 */ /* 0x000fe40007810000 */
[----:B------:R-:W-:Y:S01]  /*19280*/  FSEL R57, R57, -INF , !P2 ;  /* 0xff80000039397808 */ /* 0x000fe20005000000 */
[----:B------:R-:W2:Y:S01]  /*19290*/  MUFU.EX2 R34, R34 ;  /* 0x0000002200227308 */ /* 0x000ea20000000800 */
[----:B------:R-:W-:Y:S01]  /*192a0*/  FMNMX.FTZ R6, R39, R6, !PT ;  /* 0x0000000627067209 */ /* 0x000fe20007810000 */
[----:B0-----:R-:W-:Y:S01]  /*192b0*/  FFMA.FTZ R4, R12, R4, R32 ;  /* 0x000000040c047223 */ /* 0x001fe20000010020 */
[----:B------:R-:W-:-:S02]  /*192c0*/  ISETP.GT.AND P2, PT, R86, 0x50, P5 ;  /* 0x000000505600780c */ /* 0x000fc40002f44270 */
[----:B------:R-:W-:Y:S02]  /*192d0*/  FMNMX.FTZ R6, R70, R6, !PT ;  /* 0x0000000646067209 */ /* 0x000fe40007810000 */
[----:B------:R-:W-:Y:S01]  /*192e0*/  FSEL R56, R56, -INF , !P1 ;  /* 0xff80000038387808 */ /* 0x000fe20004800000 */
[----:B------:R-:W0:Y:S01]  /*192f0*/  MUFU.EX2 R77, R77 ;  /* 0x0000004d004d7308 */ /* 0x000e220000000800 */
[----:B------:R-:W-:Y:S01]  /*19300*/  FMNMX.FTZ R6, R25, R6, !PT ;  /* 0x0000000619067209 */ /* 0x000fe20007810000 */
[----:B-1----:R-:W-:Y:S01]  /*19310*/  FADD.FTZ R4, R79, R4 ;  /* 0x000000044f047221 */ /* 0x002fe20000010000 */
[----:B------:R-:W-:Y:S02]  /*19320*/  ISETP.GT.AND P1, PT, R86, 0x51, P5 ;  /* 0x000000515600780c */ /* 0x000fe40002f24270 */
[----:B------:R-:W-:Y:S02]  /*19330*/  FMNMX.FTZ R6, R68, R6, !PT ;  /* 0x0000000644067209 */ /* 0x000fe40007810000 */
[----:B------:R-:W-:Y:S01]  /*19340*/  ISETP.LT.OR P2, PT, R85, 0x51, P2 ;  /* 0x000000515500780c */ /* 0x000fe20001741670 */
[----:B------:R-:W1:Y:S01]  /*19350*/  MUFU.EX2 R36, R36 ;  /* 0x0000002400247308 */ /* 0x000e620000000800 */
[----:B------:R-:W-:Y:S01]  /*19360*/  FMNMX.FTZ R6, R27, R6, !PT ;  /* 0x000000061b067209 */ /* 0x000fe20007810000 */
[----:B--2---:R-:W-:Y:S01]  /*19370*/  FADD.FTZ R4, R34, R4 ;  /* 0x0000000422047221 */ /* 0x004fe20000010000 */
[----:B------:R-:W-:-:S02]  /*19380*/  ISETP.LT.OR P1, PT, R85, 0x52, P1 ;  /* 0x000000525500780c */ /* 0x000fc40000f21670 */
[----:B------:R-:W-:Y:S02]  /*19390*/  FMNMX.FTZ R6, R66, R6, !PT ;  /* 0x0000000642067209 */ /* 0x000fe40007810000 */
[----:B------:R-:W-:Y:S01]  /*193a0*/  FSEL R53, R53, -INF , !P2 ;  /* 0xff80000035357808 */ /* 0x000fe20005000000 */
[----:B------:R-:W2:Y:S01]  /*193b0*/  MUFU.EX2 R75, R75 ;  /* 0x0000004b004b7308 */ /* 0x000ea20000000800 */
[----:B------:R-:W-:Y:S01]  /*193c0*/  FMNMX.FTZ R6, R29, R6, !PT ;  /* 0x000000061d067209 */ /* 0x000fe20007810000 */
[----:B0-----:R-:W-:Y:S01]  /*193d0*/  FADD.FTZ R4, R77, R4 ;  /* 0x000000044d047221 */ /* 0x001fe20000010000 */
[----:B------:R-:W-:Y:S02]  /*193e0*/  ISETP.GT.AND P2, PT, R86, 0x58, P5 ;  /* 0x000000585600780c */ /* 0x000fe40002f44270 */
[----:B------:R-:W-:Y:S02]  /*193f0*/  FMNMX.FTZ R6, R64, R6, !PT ;  /* 0x0000000640067209 */ /* 0x000fe40007810000 */
[----:B------:R-:W-:Y:S01]  /*19400*/  FSEL R52, R52, -INF , !P1 ;  /* 0xff80000034347808 */ /* 0x000fe20004800000 */
[----:B------:R-:W0:Y:S01]  /*19410*/  MUFU.EX2 R38, R38 ;  /* 0x0000002600267308 */ /* 0x000e220000000800 */
[----:B------:R-:W-:Y:S01]  /*19420*/  FMNMX.FTZ R6, R31, R6, !PT ;  /* 0x000000061f067209 */ /* 0x000fe20007810000 */
[----:B-1----:R-:W-:Y:S01]  /*19430*/  FADD.FTZ R4, R36, R4 ;  /* 0x0000000424047221 */ /* 0x002fe20000010000 */
[----:B------:R-:W-:-:S02]  /*19440*/  ISETP.GT.AND P1, PT, R86, 0x59, P5 ;  /* 0x000000595600780c */ /* 0x000fc40002f24270 */
[----:B------:R-:W-:Y:S02]  /*19450*/  FMNMX.FTZ R6, R61, R6, !PT ;  /* 0x000000063d067209 */ /* 0x000fe40007810000 */
[----:B------:R-:W-:Y:S01]  /*19460*/  ISETP.LT.OR P2, PT, R85, 0x59, P2 ;  /* 0x000000595500780c */ /* 0x000fe20001741670 */
[----:B------:R-:W1:Y:S01]  /*19470*/  MUFU.EX2 R73, R73 ;  /* 0x0000004900497308 */ /* 0x000e620000000800 */
[----:B------:R-:W-:Y:S01]  /*19480*/  FMNMX.FTZ R6, R60, R6, !PT ;  /* 0x000000063c067209 */ /* 0x000fe20007810000 */
[----:B--2---:R-:W-:Y:S01]  /*19490*/  FADD.FTZ R4, R75, R4 ;  /* 0x000000044b047221 */ /* 0x004fe20000010000 */
[----:B------:R-:W-:Y:S02]  /*194a0*/  ISETP.LT.OR P1, PT, R85, 0x5a, P1 ;  /* 0x0000005a5500780c */ /* 0x000fe40000f21670 */
[----:B------:R-:W-:Y:S02]  /*194b0*/  FMNMX.FTZ R6, R57, R6, !PT ;  /* 0x0000000639067209 */ /* 0x000fe40007810000 */
[----:B------:R-:W-:Y:S01]  /*194c0*/  FSEL R49, R49, -INF , !P2 ;  /* 0xff80000031317808 */ /* 0x000fe20005000000 */
[----:B------:R-:W2:Y:S01]  /*194d0*/  MUFU.EX2 R24, R24 ;  /* 0x0000001800187308 */ /* 0x000ea20000000800 */
[----:B------:R-:W-:Y:S01]  /*194e0*/  FMNMX.FTZ R6, R56, R6, !PT ;  /* 0x0000000638067209 */ /* 0x000fe20007810000 */
[----:B0-----:R-:W-:Y:S01]  /*194f0*/  FADD.FTZ R4, R38, R4 ;  /* 0x0000000426047221 */ /* 0x001fe20000010000 */
[----:B------:R-:W-:-:S02]  /*19500*/  ISETP.GT.AND P2, PT, R86, 0x60, P5 ;  /* 0x000000605600780c */ /* 0x000fc40002f44270 */
[----:B------:R-:W-:Y:S02]  /*19510*/  FMNMX.FTZ R6, R53, R6, !PT ;  /* 0x0000000635067209 */ /* 0x000fe40007810000 */
[----:B------:R-:W-:Y:S01]  /*19520*/  FSEL R48, R48, -INF , !P1 ;  /* 0xff80000030307808 */ /* 0x000fe20004800000 */
[----:B------:R-:W0:Y:S01]  /*19530*/  MUFU.EX2 R71, R71 ;  /* 0x0000004700477308 */ /* 0x000e220000000800 */
[----:B------:R-:W-:Y:S01]  /*19540*/  FMNMX.FTZ R6, R52, R6, !PT ;  /* 0x0000000634067209 */ /* 0x000fe20007810000 */
[----:B-1----:R-:W-:Y:S01]  /*19550*/  FADD.FTZ R4, R73, R4 ;  /* 0x0000000449047221 */ /* 0x002fe20000010000 */
[----:B------:R-:W-:Y:S02]  /*19560*/  ISETP.GT.AND P1, PT, R86, 0x61, P5 ;  /* 0x000000615600780c */ /* 0x000fe40002f24270 */
[----:B------:R-:W-:Y:S02]  /*19570*/  ISETP.LT.OR P2, PT, R85, 0x61, P2 ;  /* 0x000000615500780c */ /* 0x000fe40001741670 */
[----:B------:R-:W-:Y:S01]  /*19580*/  FMNMX.FTZ R6, R49, R6, !PT ;  /* 0x0000000631067209 */ /* 0x000fe20007810000 */
[----:B------:R-:W1:Y:S01]  /*19590*/  MUFU.EX2 R26, R26 ;  /* 0x0000001a001a7308 */ /* 0x000e620000000800 */
[----:B------:R-:W-:Y:S01]  /*195a0*/  ISETP.LT.OR P1, PT, R85, 0x62, P1 ;  /* 0x000000625500780c */ /* 0x000fe20000f21670 */
[----:B--2---:R-:W-:Y:S01]  /*195b0*/  FADD.FTZ R4, R24, R4 ;  /* 0x0000000418047221 */ /* 0x004fe20000010000 */
[----:B------:R-:W-:-:S02]  /*195c0*/  FSEL R46, R46, -INF , !P2 ;  /* 0xff8000002e2e7808 */ /* 0x000fc40005000000 */
[----:B------:R-:W-:Y:S02]  /*195d0*/  FMNMX.FTZ R6, R48, R6, !PT ;  /* 0x0000000630067209 */ /* 0x000fe40007810000 */
[----:B------:R-:W-:Y:S01]  /*195e0*/  FSEL R41, R41, -INF , !P1 ;  /* 0xff80000029297808 */ /* 0x000fe20004800000 */
[----:B------:R-:W2:Y:S01]  /*195f0*/  MUFU.EX2 R69, R69 ;  /* 0x0000004500457308 */ /* 0x000ea20000000800 */
[----:B------:R-:W-:Y:S01]  /*19600*/  LOP3.LUT P6, RZ, R22, 0x2, RZ, 0xc0, !PT ;  /* 0x0000000216ff7812 */ /* 0x000fe200078cc0ff */
[----:B0-----:R-:W-:Y:S01]  /*19610*/  FADD.FTZ R4, R71, R4 ;  /* 0x0000000447047221 */ /* 0x001fe20000010000 */
[----:B------:R-:W-:Y:S02]  /*19620*/  FMNMX.FTZ R6, R46, R6, !PT ;  /* 0x000000062e067209 */ /* 0x000fe40007810000 */
[----:B------:R-:W-:Y:S02]  /*19630*/  FSEL R44, R44, -INF , !P6 ;  /* 0xff8000002c2c7808 */ /* 0x000fe40007000000 */
[----:B------:R-:W-:Y:S01]  /*19640*/  FMNMX.FTZ R6, R41, R6, !PT ;  /* 0x0000000629067209 */ /* 0x000fe20007810000 */
[----:B------:R-:W0:Y:S01]  /*19650*/  MUFU.EX2 R28, R28 ;  /* 0x0000001c001c7308 */ /* 0x000e220000000800 */
[----:B------:R-:W-:Y:S01]  /*19660*/  ISETP.GT.AND P2, PT, R86, 0x71, P5 ;  /* 0x000000715600780c */ /* 0x000fe20002f44270 */
[----:B-1----:R-:W-:Y:S01]  /*19670*/  FADD.FTZ R4, R26, R4 ;  /* 0x000000041a047221 */ /* 0x002fe20000010000 */
[----:B------:R-:W-:-:S02]  /*19680*/  FSEL R43, R43, -INF , !P4 ;  /* 0xff8000002b2b7808 */ /* 0x000fc40006000000 */
[----:B------:R-:W-:Y:S02]  /*19690*/  FMNMX.FTZ R6, R44, R6, !PT ;  /* 0x000000062c067209 */ /* 0x000fe40007810000 */
[C---:B------:R-:W-:Y:S01]  /*196a0*/  ISETP.GT.AND P1, PT, R86.reuse, 0x78, P5 ;  /* 0x000000785600780c */ /* 0x040fe20002f24270 */
[----:B------:R-:W1:Y:S01]  /*196b0*/  MUFU.EX2 R67, R67 ;  /* 0x0000004300437308 */ /* 0x000e620000000800 */
[----:B------:R-:W-:Y:S01]  /*196c0*/  ISETP.LT.OR P2, PT, R85, 0x72, P2 ;  /* 0x000000725500780c */ /* 0x000fe20001741670 */
[----:B--2---:R-:W-:Y:S01]  /*196d0*/  FADD.FTZ R4, R69, R4 ;  /* 0x0000000445047221 */ /* 0x004fe20000010000 */
[----:B------:R-:W-:Y:S02]  /*196e0*/  FMNMX.FTZ R6, R43, R6, !PT ;  /* 0x000000062b067209 */ /* 0x000fe40007810000 */
[----:B------:R-:W-:Y:S02]  /*196f0*/  ISETP.GT.AND P5, PT, R86, 0x79, P5 ;  /* 0x000000795600780c */ /* 0x000fe40002fa4270 */
[----:B------:R-:W-:Y:S01]  /*19700*/  ISETP.LT.OR P1, PT, R85, 0x79, P1 ;  /* 0x000000795500780c */ /* 0x000fe20000f21670 */
[----:B------:R-:W2:Y:S01]  /*19710*/  MUFU.EX2 R30, R30 ;  /* 0x0000001e001e7308 */ /* 0x000ea20000000800 */
[----:B------:R-:W-:Y:S01]  /*19720*/  FSEL R15, R149, -INF , !P2 ;  /* 0xff800000950f7808 */ /* 0x000fe20005000000 */
[----:B0-----:R-:W-:Y:S01]  /*19730*/  FADD.FTZ R4, R28, R4 ;  /* 0x000000041c047221 */ /* 0x001fe20000010000 */
[----:B------:R-:W-:-:S02]  /*19740*/  FMNMX.FTZ R6, R14, R6, !PT ;  /* 0x000000060e067209 */ /* 0x000fc40007810000 */
[----:B------:R-:W-:Y:S02]  /*19750*/  ISETP.LT.OR P5, PT, R85, 0x7a, P5 ;  /* 0x0000007a5500780c */ /* 0x000fe40002fa1670 */
[----:B------:R-:W-:Y:S01]  /*19760*/  FSEL R20, R148, -INF , !P1 ;  /* 0xff80000094147808 */ /* 0x000fe20004800000 */
[----:B------:R-:W0:Y:S01]  /*19770*/  MUFU.EX2 R65, R65 ;  /* 0x0000004100417308 */ /* 0x000e220000000800 */
[----:B------:R-:W-:Y:S01]  /*19780*/  FMNMX.FTZ R6, R15, R6, !PT ;  /* 0x000000060f067209 */ /* 0x000fe20007810000 */
[----:B-1----:R-:W-:Y:S01]  /*19790*/  FADD.FTZ R4, R67, R4 ;  /* 0x0000000443047221 */ /* 0x002fe20000010000 */
[----:B------:R-:W-:Y:S02]  /*197a0*/  FSEL R21, R147, -INF , !P5 ;  /* 0xff80000093157808 */ /* 0x000fe40006800000 */
[----:B------:R-:W-:Y:S02]  /*197b0*/  FMNMX.FTZ R6, R20, R6, !PT ;  /* 0x0000000614067209 */ /* 0x000fe40007810000 */
[----:B------:R-:W-:Y:S01]  /*197c0*/  LOP3.LUT P0, RZ, R22, 0x20000000, RZ, 0xc0, !PT ;  /* 0x2000000016ff7812 */ /* 0x000fe2000780c0ff */
[----:B------:R-:W1:Y:S01]  /*197d0*/  MUFU.EX2 R62, R62 ;  /* 0x0000003e003e7308 */ /* 0x000e620000000800 */
[----:B------:R-:W-:Y:S01]  /*197e0*/  FMNMX.FTZ R6, R21, R6, !PT ;  /* 0x0000000615067209 */ /* 0x000fe20007810000 */
[----:B--2---:R-:W-:-:S04]  /*197f0*/  FADD.FTZ R4, R30, R4 ;  /* 0x000000041e047221 */ /* 0x004fc80000010000 */
[----:B------:R-:W2:Y:S02]  /*19800*/  SHFL.BFLY PT, R13, R6, 0x2, 0x1f ;  /* 0x0c401f00060d7f89 */ /* 0x000ea400000e0000 */
[----:B------:R-:W3:Y:S01]  /*19810*/  MUFU.EX2 R63, R63 ;  /* 0x0000003f003f7308 */ /* 0x000ee20000000800 */
[----:B0-----:R-:W-:-:S07]  /*19820*/  FADD.FTZ R4, R65, R4 ;  /* 0x0000000441047221 */ /* 0x001fce0000010000 */
[----:B------:R-:W0:Y:S01]  /*19830*/  MUFU.EX2 R58, R58 ;  /* 0x0000003a003a7308 */ /* 0x000e220000000800 */
[----:B-1----:R-:W-:-:S07]  /*19840*/  FADD.FTZ R4, R62, R4 ;  /* 0x000000043e047221 */ /* 0x002fce0000010000 */
[----:B------:R-:W1:Y:S01]  /*19850*/  MUFU.EX2 R59, R59 ;  /* 0x0000003b003b7308 */ /* 0x000e620000000800 */
[----:B---3--:R-:W-:Y:S01]  /*19860*/  FADD.FTZ R4, R63, R4 ;  /* 0x000000043f047221 */ /* 0x008fe20000010000 */
[----:B--2---:R-:W-:-:S06]  /*19870*/  FMNMX.FTZ R6, R6, R13, !PT ;  /* 0x0000000d06067209 */ /* 0x004fcc0007810000 */
[----:B------:R-:W2:Y:S01]  /*19880*/  MUFU.EX2 R54, R54 ;  /* 0x0000003600367308 */ /* 0x000ea20000000800 */
[----:B0-----:R-:W-:Y:S01]  /*19890*/  FADD.FTZ R4, R58, R4 ;  /* 0x000000043a047221 */ /* 0x001fe20000010000 */
[----:B------:R-:W0:Y:S06]  /*198a0*/  SHFL.BFLY PT, R13, R6, 0x1, 0x1f ;  /* 0x0c201f00060d7f89 */ /* 0x000e2c00000e0000 */
[----:B------:R-:W3:Y:S01]  /*198b0*/  MUFU.EX2 R55, R55 ;  /* 0x0000003700377308 */ /* 0x000ee20000000800 */
[----:B-1----:R-:W-:-:S07]  /*198c0*/  FADD.FTZ R4, R59, R4 ;  /* 0x000000043b047221 */ /* 0x002fce0000010000 */
[----:B------:R-:W1:Y:S01]  /*198d0*/  MUFU.EX2 R50, R50 ;  /* 0x0000003200327308 */ /* 0x000e620000000800 */
[----:B--2---:R-:W-:-:S07]  /*198e0*/  FADD.FTZ R4, R54, R4 ;  /* 0x0000000436047221 */ /* 0x004fce0000010000 */
[----:B------:R-:W2:Y:S01]  /*198f0*/  MUFU.EX2 R51, R51 ;  /* 0x0000003300337308 */ /* 0x000ea20000000800 */
[----:B---3--:R-:W-:Y:S01]  /*19900*/  FADD.FTZ R4, R55, R4 ;  /* 0x0000000437047221 */ /* 0x008fe20000010000 */
[----:B0-----:R-:W-:-:S04]  /*19910*/  FMNMX.FTZ R6, R6, R13, !PT ;  /* 0x0000000d06067209 */ /* 0x001fc80007810000 */
[----:B------:R-:W-:Y:S02]  /*19920*/  FSETP.NEU.FTZ.AND P1, PT, R6, -INF , PT ;  /* 0xff8000000600780b */ /* 0x000fe40003f3d000 */
[----:B------:R-:W0:Y:S01]  /*19930*/  MUFU.EX2 R40, R40 ;  /* 0x0000002800287308 */ /* 0x000e220000000800 */
[----:B-1----:R-:W-:Y:S01]  /*19940*/  FADD.FTZ R4, R50, R4 ;  /* 0x0000000432047221 */ /* 0x002fe20000010000 */
[----:B------:R-:W-:-:S05]  /*19950*/  FSEL R13, R6, RZ, P1 ;  /* 0x000000ff060d7208 */ /* 0x000fca0000800000 */
[----:B------:R-:W-:Y:S01]  /*19960*/  FADD.FTZ R13, -R13, R8 ;  /* 0x000000080d0d7221 */ /* 0x000fe20000010100 */
[----:B------:R-:W1:Y:S01]  /*19970*/  MUFU.EX2 R47, R47 ;  /* 0x0000002f002f7308 */ /* 0x000e620000000800 */
[----:B--2---:R-:W-:Y:S02]  /*19980*/  FADD.FTZ R4, R51, R4 ;  /* 0x0000000433047221 */ /* 0x004fe40000010000 */
[----:B------:R-:W-:-:S05]  /*19990*/  FMUL.FTZ R13, R13, UR51 ;  /* 0x000000330d0d7c20 */ /* 0x000fca0008410000 */
[----:B------:R2:W-:Y:S01]  /*199a0*/  MUFU.EX2 R8, R80 ;  /* 0x0000005000087308 */ /* 0x0005e20000000800 */
[----:B0-----:R-:W-:-:S07]  /*199b0*/  FADD.FTZ R4, R40, R4 ;  /* 0x0000000428047221 */ /* 0x001fce0000010000 */
[----:B------:R-:W-:Y:S01]  /*199c0*/  MUFU.EX2 R13, R13 ;  /* 0x0000000d000d7308 */ /* 0x000fe20000000800 */
[----:B--2---:R-:W-:Y:S01]  /*199d0*/  FMUL.FTZ R80, R6, UR51 ;  /* 0x0000003306507c20 */ /* 0x004fe20008410000 */
[----:B-1----:R-:W-:-:S04]  /*199e0*/  FADD.FTZ R4, R47, R4 ;  /* 0x000000042f047221 */ /* 0x002fc80000010000 */
[----:B------:R-:W-:Y:S02]  /*199f0*/  FSEL R80, R80, RZ, P1 ;  /* 0x000000ff50507208 */ /* 0x000fe40000800000 */
[----:B------:R-:W-:Y:S03]  /*19a00*/  MUFU.EX2 R42, R42 ;  /* 0x0000002a002a7308 */ /* 0x000fe60000000800 */
        /* <DEDUP_REMOVED lines=31> */
[----:B-1----:R-:W-:Y:S01]  /*19c00*/  FADD.FTZ R3, R33, R3 ;  /* 0x0000000321037221 */ /* 0x002fe20000010000 */
[--C-:B------:R-:W-:Y:S01]  /*19c10*/  FFMA.FTZ R44, R44, UR51, -R80.reuse ;  /* 0x000000332c2c7c23 */ /* 0x100fe20008010850 */
[--C-:B------:R-:W-:Y:S01]  /*19c20*/  FFMA.FTZ R43, R43, UR51, -R80.reuse ;  /* 0x000000332b2b7c23 */ /* 0x100fe20008010850 */
[--C-:B------:R-:W-:Y:S01]  /*19c30*/  FFMA.FTZ R14, R14, UR51, -R80.reuse ;  /* 0x000000330e0e7c23 */ /* 0x100fe20008010850 */
[--C-:B------:R-:W-:Y:S01]  /*19c40*/  FFMA.FTZ R15, R15, UR51, -R80.reuse ;  /* 0x000000330f0f7c23 */ /* 0x100fe20008010850 */
[--C-:B------:R-:W-:Y:S01]  /*19c50*/  FFMA.FTZ R20, R20, UR51, -R80.reuse ;  /* 0x0000003314147c23 */ /* 0x100fe20008010850 */
[----:B------:R-:W-:Y:S01]  /*19c60*/  FFMA.FTZ R21, R21, UR51, -R80 ;  /* 0x0000003315157c23 */ /* 0x000fe20008010850 */
        /* <DEDUP_REMOVED lines=65> */
[----:B------:R-:W-:Y:S01]  /*1a080*/  FADD.FTZ R4, R8, R4 ;  /* 0x0000000408047221 */ /* 0x000fe20000010000 */
[----:B-1----:R-:W-:-:S04]  /*1a090*/  FADD.FTZ R3, R20, R3 ;  /* 0x0000000314037221 */ /* 0x002fc80000010000 */
[----:B--2---:R-:W-:Y:S01]  /*1a0a0*/  FADD.FTZ R3, R21, R3 ;  /* 0x0000000315037221 */ /* 0x004fe20000010000 */
[----:B------:R-:W-:Y:S06]  /*1a0b0*/  @!P0 BRA `(.L_x_1555) ;  /* 0x0000000000048947 */ /* 0x000fec0003800000 */
[----:B------:R-:W-:Y:S01]  /*1a0c0*/  BPT.TRAP 0x1 ;  /* 0x000000040000795c */ /* 0x000fe20000300000 */
.L_x_1555:
[----:B------:R-:W2:Y:S04]  /*1a0d0*/  LDL R84, [R1+0x6c] ;  /* 0x00006c0001547983 */ /* 0x000ea80000100800 */
[----:B------:R-:W3:Y:S01]  /*1a0e0*/  LDL R82, [R1+0x4] ;  /* 0x0000040001527983 */ /* 0x000ee20000100800 */
[----:B------:R-:W-:-:S03]  /*1a0f0*/  IMAD R7, R7, 0x8, R2 ;  /* 0x0000000807077824 */ /* 0x000fc600078e0202 */
[----:B------:R-:W4:Y:S04]  /*1a100*/  LDL R81, [R1] ;  /* 0x0000000001517983 */ /* 0x000f280000100800 */
[----:B------:R-:W5:Y:S01]  /*1a110*/  LDL R83, [R1+0x70] ;  /* 0x0000700001537983 */ /* 0x000f620000100800 */
[----:B------:R-:W-:Y:S01]  /*1a120*/  VIADD R7, R7, 0x2d860 ;  /* 0x0002d86007077836 */ /* 0x000fe20000000000 */
[----:B------:R-:W-:-:S04]  /*1a130*/  MOV R80, UR38 ;  /* 0x0000002600507c02 */ /* 0x000fc80008000f00 */
        /* <DEDUP_REMOVED lines=100> */
[----:B------:R-:W-:Y:S02]  /*1a780*/  IMAD.MOV.U32 R9, RZ, RZ, R5 ;  /* 0x000000ffff097224 */ /* 0x000fe400078e0005 */
[----:B------:R-:W-:Y:S02]  /*1a790*/  IMAD.MOV.U32 R10, RZ, RZ, R23 ;  /* 0x000000ffff0a7224 */ /* 0x000fe400078e0017 */
[----:B------:R-:W-:Y:S01]  /*1a7a0*/  IMAD.MOV.U32 R7, RZ, RZ, R18 ;  /* 0x000000ffff077224 */ /* 0x000fe200078e0012 */
[----:B0-----:R-:W-:-:S03]  /*1a7b0*/  NOP ;  /* 0x0000000000007918 */ /* 0x001fc60000000000 */
[----:B--2---:R-:W-:Y:S05]  /*1a7c0*/  @P1 BRA `(.L_x_1556) ;  /* 0xffffffc000881947 */ /* 0x004fea000383ffff */
.L_x_1536:
[----:B------:R-:W-:Y:S05]  /*1a7d0*/  WARPSYNC.ALL ;  /* 0x0000000000007948 */ /* 0x000fea0003800000 */
[----:B------:R-:W-:Y:S06]  /*1a7e0*/  BAR.ARV 0x8, 0x200 ;  /* 0x0208000000007b1d */ /* 0x000fec0000002000 */
[----:B------:R-:W-:Y:S05]  /*1a7f0*/  @!P0 BRA `(.L_x_1557) ;  /* 0x0000000000048947 */ /* 0x000fea0003800000 */
[----:B------:R-:W-:Y:S01]  /*1a800*/  BPT.TRAP 0x1 ;  /* 0x000000040000795c */ /* 0x000fe20000300000 */
.L_x_1557:
[----:B------:R-:W-:Y:S01]  /*1a810*/  IMAD R13, R18, 0x8, R2 ;  /* 0x00000008120d7824 */ /* 0x000fe200078e0202 */
[----:B------:R-:W-:-:S04]  /*1a820*/  SHF.L.U32 R0, R23, 0x1f, RZ ;  /* 0x0000001f17007819 */ /* 0x000fc800000006ff */
[----:B------:R0:W2:Y:S01]  /*1a830*/  SYNCS.PHASECHK.TRANS64.TRYWAIT P1, [R13+URZ+0x2d850], R0 ;  /* 0x02d850000d0075a7 */ /* 0x0000a2000802017f */
[----:B------:R-:W-:Y:S05]  /*1a840*/  @!P0 BRA `(.L_x_1558) ;  /* 0x0000000000048947 */ /* 0x000fea0003800000 */
[----:B------:R-:W-:Y:S01]  /*1a850*/  BPT.TRAP 0x1 ;  /* 0x000000040000795c */ /* 0x000fe20000300000 */
.L_x_1558:
[----:B------:R-:W3:Y:S01]  /*1a860*/  LDL.LU R7, [R1+0x90] ;  /* 0x0000900001077983 */ /* 0x000ee20000300800 */
[----:B------:R-:W-:Y:S02]  /*1a870*/  VIADD R2, R2, 0x400 ;  /* 0x0000040002027836 */ /* 0x000fe40000000000 */
[----:B------:R-:W-:-:S03]  /*1a880*/  IMAD.MOV.U32 R9, RZ, RZ, 0x40000040 ;  /* 0x40000040ff097424 */ /* 0x000fc600078e00ff */
[----:B------:R-:W-:-:S04]  /*1a890*/  SHF.R.U32.HI R2, RZ, 0x4, R2 ;  /* 0x00000004ff027819 */ /* 0x000fc80000011602 */
[----:B------:R-:W-:-:S04]  /*1a8a0*/  LOP3.LUT R2, R2, 0x3fff, RZ, 0xc0, !PT ;  /* 0x00003fff02027812 */ /* 0x000fc800078ec0ff */
[----:B------:R-:W-:Y:S02]  /*1a8b0*/  LOP3.LUT R11, R2, 0x2000000, RZ, 0xfc, !PT ;  /* 0x02000000020b7812 */ /* 0x000fe400078efcff */
[----:B---3--:R-:W-:Y:S01]  /*1a8c0*/  LOP3.LUT R8, R7, 0x10000, RZ, 0xfc, !PT ;  /* 0x0001000007087812 */ /* 0x008fe200078efcff */
[----:B--2---:R-:W-:Y:S06]  /*1a8d0*/  @P1 BRA `(.L_x_1559) ;  /* 0x0000000000081947 */ /* 0x004fec0003800000 */
[----:B------:R-:W2:Y:S02]  /*1a8e0*/  SYNCS.PHASECHK.TRANS64.TRYWAIT P1, [R13+URZ+0x2d850], R0 ;  /* 0x02d850000d0075a7 */ /* 0x000ea4000802017f */
[----:B--2---:R-:W-:Y:S05]  /*1a8f0*/  @!P1 BRA `(.L_x_1560) ;  /* 0x000000a800609947 */ /* 0x004fea0003800000 */
.L_x_1559:
[----:B------:R-:W-:Y:S01]  /*1a900*/  IMAD R10, R18, 0x600, R11 ;  /* 0x00000600120a7824 */ /* 0x000fe200078e020b */
[----:B------:R-:W-:Y:S05]  /*1a910*/  WARPSYNC.ALL ;  /* 0x0000000000007948 */ /* 0x000fea0003800000 */
[----:B------:R-:W-:Y:S01]  /*1a920*/  IMAD.MOV.U32 R11, RZ, RZ, -0x7fffffe0 ;  /* 0x80000020ff0b7424 */ /* 0x000fe200078e00ff */
[C---:B------:R-:W-:Y:S01]  /*1a930*/  R2UR UR4, R8.reuse ;  /* 0x00000000080472ca */ /* 0x040fe200000e0000 */
[----:B------:R-:W-:Y:S01]  /*1a940*/  WARPGROUP.ARRIVE ;  /* 0x00000000000079c5 */ /* 0x000fe20000000000 */
[----:B------:R-:W-:Y:S01]  /*1a950*/  R2UR UR5, R9 ;  /* 0x00000000090572ca */ /* 0x000fe200000e0000 */
[----:B------:R-:W-:Y:S01]  /*1a960*/  VIADD R20, R8, 0x2 ;  /* 0x0000000208147836 */ /* 0x000fe20000000000 */
[C---:B------:R-:W-:Y:S01]  /*1a970*/  R2UR UR6, R10.reuse ;  /* 0x000000000a0672ca */ /* 0x040fe200000e0000 */
[----:B------:R-:W-:Y:S01]  /*1a980*/  VIADD R14, R10, 0x40 ;  /* 0x000000400a0e7836 */ /* 0x000fe20000000000 */
[----:B------:R-:W-:Y:S01]  /*1a990*/  R2UR UR7, R11 ;  /* 0x000000000b0772ca */ /* 0x000fe200000e0000 */
[----:B------:R-:W-:Y:S01]  /*1a9a0*/  IMAD.MOV.U32 R21, RZ, RZ, 0x40000040 ;  /* 0x40000040ff157424 */ /* 0x000fe200078e00ff */
[----:B------:R-:W3:Y:S01]  /*1a9b0*/  SHFL.BFLY PT, R7, R4, 0x2, 0x1f ;  /* 0x0c401f0004077f89 */ /* 0x000ee200000e0000 */
[----:B------:R-:W-:-:S02]  /*1a9c0*/  IMAD.MOV.U32 R15, RZ, RZ, -0x7fffffe0 ;  /* 0x80000020ff0f7424 */ /* 0x000fc400078e00ff */
[----:B------:R-:W-:Y:S01]  /*1a9d0*/  IMAD.MOV.U32 R9, RZ, RZ, 0x40000040 ;  /* 0x40000040ff097424 */ /* 0x000fe200078e00ff */
[----:B0-2---:R-:W0:Y:S01]  /*1a9e0*/  SHFL.BFLY PT, R0, R3, 0x2, 0x1f ;  /* 0x0c401f0003007f89 */ /* 0x005e2200000e0000 */
[----:B------:R-:W-:Y:S02]  /*1a9f0*/  IMAD.MOV.U32 R11, RZ, RZ, -0x7fffffe0 ;  /* 0x80000020ff0b7424 */ /* 0x000fe400078e00ff */
[----:B------:R-:W-:-:S04]  /*1aa00*/  IMAD.MOV.U32 R2, RZ, RZ, RZ ;  /* 0x000000ffff027224 */ /* 0x000fc800078e00ff */
[----:B------:R-:W-:Y:S01]  /*1aa10*/  HGMMA.64x96x16.F32 R88, gdesc[UR4].tnspB, R88, gsb0 ;  /* 0x41600000045879f0 */ /* 0x000fe20008000858 */
[----:B------:R-:W-:Y:S01]  /*1aa20*/  R2UR UR4, R20 ;  /* 0x00000000140472ca */ /* 0x000fe200000e0000 */
[----:B------:R-:W-:Y:S01]  /*1aa30*/  VIADD R20, R8, 0x4 ;  /* 0x0000000408147836 */ /* 0x000fe20000000000 */
[----:B------:R-:W-:Y:S02]  /*1aa40*/  R2UR UR5, R21 ;  /* 0x00000000150572ca */ /* 0x000fe400000e0000 */
[----:B------:R-:W-:Y:S01]  /*1aa50*/  R2UR UR6, R14 ;  /* 0x000000000e0672ca */ /* 0x000fe200000e0000 */
[----:B------:R-:W-:Y:S01]  /*1aa60*/  VIADD R14, R10, 0x80 ;  /* 0x000000800a0e7836 */ /* 0x000fe20000000000 */
[----:B------:R-:W-:Y:S01]  /*1aa70*/  R2UR UR7, R15 ;  /* 0x000000000f0772ca */ /* 0x000fe200000e0000 */
[----:B------:R-:W-:Y:S01]  /*1aa80*/  IMAD.MOV.U32 R15, RZ, RZ, -0x7fffffe0 ;  /* 0x80000020ff0f7424 */ /* 0x000fe200078e00ff */
[----:B------:R-:W-:Y:S01]  /*1aa90*/  MOV R21, 0x40000040 ;  /* 0x4000004000157802 */ /* 0x000fe20000000f00 */
[----:B---3--:R-:W-:Y:S01]  /*1aaa0*/  FADD.FTZ R7, R7, R4 ;  /* 0x0000000407077221 */ /* 0x008fe20000010000 */
[----:B------:R-:W-:Y:S01]  /*1aab0*/  IMAD.MOV.U32 R4, RZ, RZ, RZ ;  /* 0x000000ffff047224 */ /* 0x000fe200078e00ff */
[----:B------:R-:W-:-:S02]  /*1aac0*/  WARPGROUP.DEPBAR.LE gsb0, 0x0 ;  /* 0x00008000000079c5 */ /* 0x000fc40000010000 */
[----:B------:R-:W-:-:S06]  /*1aad0*/  WARPGROUP.ARRIVE ;  /* 0x00000000000079c5 */ /* 0x000fcc0000000000 */
[----:B------:R-:W-:Y:S01]  /*1aae0*/  HGMMA.64x96x16.F32 R88, gdesc[UR4].tnspB, R88, gsb0 ;  /* 0x41600000045879f0 */ /* 0x000fe20008000858 */
[----:B------:R-:W-:Y:S01]  /*1aaf0*/  R2UR UR4, R20 ;  /* 0x00000000140472ca */ /* 0x000fe200000e0000 */
[----:B------:R-:W-:Y:S01]  /*1ab00*/  VIADD R20, R8, 0x6 ;  /* 0x0000000608147836 */ /* 0x000fe20000000000 */
[----:B------:R-:W-:Y:S01]  /*1ab10*/  R2UR UR5, R21 ;  /* 0x00000000150572ca */ /* 0x000fe200000e0000 */
[----:B------:R-:W-:Y:S01]  /*1ab20*/  IMAD.MOV.U32 R21, RZ, RZ, 0x40000040 ;  /* 0x40000040ff157424 */ /* 0x000fe200078e00ff */
[----:B------:R-:W-:Y:S01]  /*1ab30*/  R2UR UR6, R14 ;  /* 0x000000000e0672ca */ /* 0x000fe200000e0000 */
[----:B------:R-:W-:Y:S01]  /*1ab40*/  VIADD R14, R10, 0xc0 ;  /* 0x000000c00a0e7836 */ /* 0x000fe20000000000 */
[----:B------:R-:W-:Y:S01]  /*1ab50*/  R2UR UR7, R15 ;  /* 0x000000000f0772ca */ /* 0x000fe200000e0000 */
[----:B------:R-:W-:Y:S01]  /*1ab60*/  IMAD.MOV.U32 R15, RZ, RZ, -0x7fffffe0 ;  /* 0x80000020ff0f7424 */ /* 0x000fe200078e00ff */
[----:B------:R-:W-:Y:S02]  /*1ab70*/  WARPGROUP.DEPBAR.LE gsb0, 0x0 ;  /* 0x00008000000079c5 */ /* 0x000fe40000010000 */
[----:B------:R-:W-:-:S09]  /*1ab80*/  WARPGROUP.ARRIVE ;  /* 0x00000000000079c5 */ /* 0x000fd20000000000 */
        /* <DEDUP_REMOVED lines=24> */
[C---:B------:R-:W-:Y:S01]  /*1ad10*/  VIADD R20, R8.reuse, 0x604 ;  /* 0x0000060408147836 */ /* 0x040fe20000000000 */
[----:B------:R-:W-:Y:S01]  /*1ad20*/  R2UR UR5, R21 ;  /* 0x00000000150572ca */ /* 0x000fe200000e0000 */
[----:B------:R-:W-:Y:S01]  /*1ad30*/  VIADD R8, R8, 0x606 ;  /* 0x0000060608087836 */ /* 0x000fe20000000000 */
[----:B------:R-:W-:Y:S01]  /*1ad40*/  R2UR UR6, R14 ;  /* 0x000000000e0672ca */ /* 0x000fe200000e0000 */
[C---:B------:R-:W-:Y:S01]  /*1ad50*/  VIADD R14, R10.reuse, 0x180 ;  /* 0x000001800a0e7836 */ /* 0x040fe20000000000 */
[----:B------:R-:W-:Y:S01]  /*1ad60*/  R2UR UR7, R15 ;  /* 0x000000000f0772ca */ /* 0x000fe200000e0000 */
[----:B------:R-:W-:Y:S01]  /*1ad70*/  IMAD.MOV.U32 R15, RZ, RZ, -0x7fffffe0 ;  /* 0x80000020ff0f7424 */ /* 0x000fe200078e00ff */
[----:B------:R-:W-:Y:S01]  /*1ad80*/  MOV R21, 0x40000040 ;  /* 0x4000004000157802 */ /* 0x000fe20000000f00 */
[----:B------:R-:W-:Y:S01]  /*1ad90*/  VIADD R10, R10, 0x1c0 ;  /* 0x000001c00a0a7836 */ /* 0x000fe20000000000 */
[----:B------:R-:W-:-:S02]  /*1ada0*/  WARPGROUP.DEPBAR.LE gsb0, 0x0 ;  /* 0x00008000000079c5 */ /* 0x000fc40000010000 */
[----:B------:R-:W-:-:S07]  /*1adb0*/  WARPGROUP.ARRIVE ;  /* 0x00000000000079c5 */ /* 0x000fce0000000000 */
[----:B------:R-:W-:Y:S01]  /*1adc0*/  HGMMA.64x96x16.F32 R88, gdesc[UR4].tnspB, R88, gsb0 ;  /* 0x41600000045879f0 */ /* 0x000fe20008000858 */
[----:B------:R-:W-:Y:S02]  /*1add0*/  R2UR UR4, R20 ;  /* 0x00000000140472ca */ /* 0x000fe400000e0000 */
[----:B------:R-:W-:Y:S02]  /*1ade0*/  R2UR UR5, R21 ;  /* 0x00000000150572ca */ /* 0x000fe400000e0000 */
[----:B------:R-:W-:Y:S01]  /*1adf0*/  R2UR UR6, R14 ;  /* 0x000000000e0672ca */ /* 0x000fe200000e0000 */
[----:B------:R-:W-:Y:S01]  /*1ae00*/  IMAD.U32 R14, RZ, RZ, UR51 ;  /* 0x00000033ff0e7e24 */ /* 0x000fe2000f8e00ff */
[----:B------:R-:W-:Y:S01]  /*1ae10*/  R2UR UR7, R15 ;  /* 0x000000000f0772ca */ /* 0x000fe200000e0000 */
[----:B------:R-:W-:Y:S02]  /*1ae20*/  WARPGROUP.DEPBAR.LE gsb0, 0x0 ;  /* 0x00008000000079c5 */ /* 0x000fe40000010000 */
[----:B------:R-:W-:-:S10]  /*1ae30*/  WARPGROUP.ARRIVE ;  /* 0x00000000000079c5 */ /* 0x000fd40000000000 */
[----:B------:R-:W-:Y:S01]  /*1ae40*/  HGMMA.64x96x16.F32 R88, gdesc[UR4].tnspB, R88, gsb0 ;  /* 0x41600000045879f0 */ /* 0x000fe20008000858 */
[----:B------:R-:W-:Y:S01]  /*1ae50*/  R2UR UR4, R8 ;  /* 0x00000000080472ca */ /* 0x000fe200000e0000 */
[----:B0-----:R-:W-:Y:S01]  /*1ae60*/  FADD.FTZ R8, R0, R3 ;  /* 0x0000000300087221 */ /* 0x001fe20000010000 */
[----:B------:R-:W-:Y:S01]  /*1ae70*/  R2UR UR5, R9 ;  /* 0x00000000090572ca */ /* 0x000fe200000e0000 */
[----:B------:R-:W0:Y:S01]  /*1ae80*/  SHFL.BFLY PT, R0, R7, 0x1, 0x1f ;  /* 0x0c201f0007007f89 */ /* 0x000e2200000e0000 */
[----:B------:R-:W-:Y:S01]  /*1ae90*/  R2UR UR6, R10 ;  /* 0x000000000a0672ca */ /* 0x000fe200000e0000 */
[----:B------:R-:W-:Y:S01]  /*1aea0*/  IMAD.MOV.U32 R3, RZ, RZ, -0x800000 ;  /* 0xff800000ff037424 */ /* 0x000fe200078e00ff */
[----:B------:R-:W-:Y:S01]  /*1aeb0*/  R2UR UR7, R11 ;  /* 0x000000000b0772ca */ /* 0x000fe200000e0000 */
[----:B------:R-:W2:Y:S01]  /*1aec0*/  SHFL.BFLY PT, R9, R8, 0x1, 0x1f ;  /* 0x0c201f0008097f89 */ /* 0x000ea200000e0000 */
[----:B0-----:R-:W-:Y:S01]  /*1aed0*/  FADD.FTZ R11, R7, R0 ;  /* 0x00000000070b7221 */ /* 0x001fe20000010000 */
[----:B------:R-:W-:-:S02]  /*1aee0*/  IMAD.U32 R7, RZ, RZ, UR51 ;  /* 0x00000033ff077e24 */ /* 0x000fc4000f8e00ff */
[----:B------:R-:W-:Y:S02]  /*1aef0*/  IMAD.MOV.U32 R0, RZ, RZ, -0x800000 ;  /* 0xff800000ff007424 */ /* 0x000fe400078e00ff */
[----:B--2---:R-:W-:Y:S01]  /*1af00*/  FADD.FTZ R12, R8, R9 ;  /* 0x00000009080c7221 */ /* 0x004fe20000010000 */
[----:B------:R-:W-:-:S04]  /*1af10*/  FSETP.NE.FTZ.AND P1, PT, R11, RZ, PT ;  /* 0x000000ff0b00720b */ /* 0x000fc80003f35000 */
[----:B------:R-:W-:-:S09]  /*1af20*/  FSETP.NE.FTZ.AND P2, PT, R12, RZ, PT ;  /* 0x000000ff0c00720b */ /* 0x000fd20003f55000 */
[----:B------:R-:W0:Y:S01]  /*1af30*/  @P1 MUFU.LG2 R9, R11 ;  /* 0x0000000b00091308 */ /* 0x000e220000000c00 */
[----:B------:R-:W-:-:S03]  /*1af40*/  @P1 FMUL.FTZ R8, R7, 0.69314718246459960938 ;  /* 0x3f31721807081820 */ /* 0x000fc60000410000 */
[----:B------:R-:W-:-:S04]  /*1af50*/  @P2 FMUL.FTZ R14, R14, 0.69314718246459960938 ;  /* 0x3f3172180e0e2820 */ /* 0x000fc80000410000 */
[----:B------:R-:W2:Y:S08]  /*1af60*/  @P2 MUFU.LG2 R10, R12 ;  /* 0x0000000c000a2308 */ /* 0x000eb00000000c00 */
[----:B------:R3:W4:Y:S01]  /*1af70*/  @P1 MUFU.RCP R4, R11 ;  /* 0x0000000b00041308 */ /* 0x0007220000001000 */
[----:B0-----:R-:W-:-:S04]  /*1af80*/  @P1 FMUL.FTZ R9, R9, 0.69314718246459960938 ;  /* 0x3f31721809091820 */ /* 0x001fc80000410000 */
[----:B------:R-:W-:-:S03]  /*1af90*/  @P1 FFMA.FTZ R0, R8, R5, R9 ;  /* 0x0000000508001223 */ /* 0x000fc60000010009 */
[----:B------:R3:W0:Y:S01]  /*1afa0*/  @P2 MUFU.RCP R2, R12 ;  /* 0x0000000c00022308 */ /* 0x0006220000001000 */
[----:B--2---:R-:W-:-:S04]  /*1afb0*/  @P2 FMUL.FTZ R7, R10, 0.69314718246459960938 ;  /* 0x3f3172180a072820 */ /* 0x004fc80000410000 */
[----:B------:R-:W-:Y:S01]  /*1afc0*/  @P2 FFMA.FTZ R3, R14, R6, R7 ;  /* 0x000000060e032223 */ /* 0x000fe20000010007 */
[----:B------:R-:W-:Y:S02]  /*1afd0*/  WARPGROUP.DEPBAR.LE gsb0, 0x0 ;  /* 0x00008000000079c5 */ /* 0x000fe40000010000 */
[----:B------:R-:W-:-:S06]  /*1afe0*/  WARPGROUP.ARRIVE ;  /* 0x00000000000079c5 */ /* 0x000fcc0000000000 */
[----:B------:R-:W-:Y:S03]  /*1aff0*/  HGMMA.64x96x16.F32 R88, gdesc[UR4].tnspB, R88, gsb0 ;  /* 0x41600000045879f0 */ /* 0x000fe60008000858 */
[----:B------:R-:W-:Y:S02]  /*1b000*/  WARPGROUP.DEPBAR.LE gsb0, 0x0 ;  /* 0x00008000000079c5 */ /* 0x000fe40000010000 */
[----:B---34-:R-:W-:Y:S05]  /*1b010*/  @!P0 BRA `(.L_x_1561) ;  /* 0x0000000000048947 */ /* 0x018fea0003800000 */
[----:B------:R-:W-:Y:S01]  /*1b020*/  BPT.TRAP 0x1 ;  /* 0x000000040000795c */ /* 0x000fe20000300000 */
.L_x_1561:
[----:B------:R-:W-:Y:S02]  /*1b030*/  VIADD R5, R13, 0x2d860 ;  /* 0x0002d8600d057836 */ /* 0x000fe40000000000 */
[-C--:B------:R-:W-:Y:S01]  /*1b040*/  FMUL.FTZ R7, R88, R4.reuse ;  /* 0x0000000458077220 */ /* 0x080fe20000410000 */
[----:B------:R-:W-:Y:S02]  /*1b050*/  IMAD.U32 R6, RZ, RZ, UR38 ;  /* 0x00000026ff067e24 */ /* 0x000fe4000f8e00ff */
[-C--:B------:R-:W-:Y:S01]  /*1b060*/  FMUL.FTZ R28, R89, R4.reuse ;  /* 0x00000004591c7220 */ /* 0x080fe20000410000 */
[----:B------:R-:W-:Y:S02]  /*1b070*/  VIADD R18, R18, 0x1 ;  /* 0x0000000112127836 */ /* 0x000fe40000000000 */
[-C--:B------:R-:W-:Y:S01]  /*1b080*/  FMUL.FTZ R93, R93, R4.reuse ;  /* 0x000000045d5d7220 */ /* 0x080fe20000410000 */
[-C--:B------:R-:W-:Y:S01]  /*1b090*/  FMUL.FTZ R96, R96, R4.reuse ;  /* 0x0000000460607220 */ /* 0x080fe20000410000 */
[----:B------:R-:W-:Y:S01]  /*1b0a0*/  PRMT R5, R6, 0x654, R5 ;  /* 0x0000065406057816 */ /* 0x000fe20000000005 */
[-C--:B------:R-:W-:Y:S01]  /*1b0b0*/  FMUL.FTZ R6, R92, R4.reuse ;  /* 0x000000045c067220 */ /* 0x080fe20000410000 */
[----:B------:R-:W-:Y:S01]  /*1b0c0*/  ISETP.NE.AND P1, PT, R18, 0x2, PT ;  /* 0x000000021200780c */ /* 0x000fe20003f25270 */
        /* <DEDUP_REMOVED lines=20> */
[----:B------:R-:W-:Y:S01]  /*1b210*/  SEL R4, RZ, 0x1, P1 ;  /* 0x00000001ff047807 */ /* 0x000fe20000800000 */
[-C--:B0-----:R-:W-:Y:S01]  /*1b220*/  FMUL.FTZ R90, R90, R2.reuse ;  /* 0x000000025a5a7220 */ /* 0x081fe20000410000 */
        /* <DEDUP_REMOVED lines=26> */
[----:B---3--:R-:W-:-:S11]  /*1b3d0*/  SEL R18, R18, RZ, P1 ;  /* 0x000000ff12127207 */ /* 0x008fd60000800000 */
.L_x_1444:
[----:B------:R-:W0:Y:S01]  /*1b3e0*/  S2R R2, SR_TID.X ;  /* 0x0000000000027919 */ /* 0x000e220000002100 */
[----:B------:R-:W-:Y:S05]  /*1b3f0*/  WARPSYNC.ALL ;  /* 0x0000000000007948 */ /* 0x000fea0003800000 */
[----:B0-----:R-:W-:-:S05]  /*1b400*/  VIADD R54, R2, 0xffffff80 ;  /* 0xffffff8002367836 */ /* 0x001fca0000000000 */
[----:B------:R-:W-:-:S04]  /*1b410*/  SHF.R.S32.HI R4, RZ, 0x1f, R54 ;  /* 0x0000001fff047819 */ /* 0x000fc80000011436 */
[----:B------:R-:W-:-:S04]  /*1b420*/  LEA.HI R30, R4, R54, RZ, 0x2 ;  /* 0x00000036041e7211 */ /* 0x000fc800078f10ff */
[----:B-1----:R-:W-:-:S04]  /*1b430*/  LOP3.LUT R42, R30, 0xfffffffc, RZ, 0xc0, !PT ;  /* 0xfffffffc1e2a7812 */ /* 0x002fc800078ec0ff */
[----:B------:R-:W-:-:S05]  /*1b440*/  IADD3 R42, R54, -R42, RZ ;  /* 0x8000002a362a7210 */ /* 0x000fca0007ffe0ff */
[----:B------:R-:W-:-:S04]  /*1b450*/  IMAD.SHL.U32 R40, R42, 0x8, RZ ;  /* 0x000000082a287824 */ /* 0x000fc800078e00ff */
[----:B--2---:R-:W-:Y:S01]  /*1b460*/  VIADD R41, R40, 0x40 ;  /* 0x0000004028297836 */ /* 0x004fe20000000000 */
        /* <DEDUP_REMOVED lines=9> */
[----:B------:R-:W2:Y:S01]  /*1b500*/  LDL R48, [R1+0xa8] ;  /* 0x0000a80001307983 */ /* 0x000ea20000100800 */
[----:B------:R-:W3:Y:S01]  /*1b510*/  S2R R5, SR_SWINHI ;  /* 0x0000000000057919 */ /* 0x000ee20000002f00 */
[-C--:B------:R-:W-:Y:S02]  /*1b520*/  LEA.HI R8, R4, R54.reuse, RZ, 0x4 ;  /* 0x0000003604087211 */ /* 0x080fe400078f20ff */
[----:B------:R-:W4:Y:S02]  /*1b530*/  LDL R56, [R1+0xa4] ;  /* 0x0000a40001387983 */ /* 0x000f240000100800 */
[----:B------:R-:W-:Y:S01]  /*1b540*/  SHF.R.S32.HI R9, RZ, 0x4, R8 ;  /* 0x00000004ff097819 */ /* 0x000fe20000011408 */
[----:B------:R-:W-:Y:S05]  /*1b550*/  WARPSYNC.ALL ;  /* 0x0000000000007948 */ /* 0x000fea0003800000 */
[----:B------:R-:W-:Y:S01]  /*1b560*/  LEA.HI R10, R8, R9, RZ, 0x1 ;  /* 0x00000009080a7211 */ /* 0x000fe200078f08ff */
[----:B------:R-:W-:Y:S01]  /*1b570*/  ULDC.64 UR4, c[0x0][0xc00] ;  /* 0x0003000000047ab9 */ /* 0x000fe20000000a00 */
[----:B------:R-:W-:-:S02]  /*1b580*/  LEA.HI R4, R4, R54, RZ, 0x5 ;  /* 0x0000003604047211 */ /* 0x000fc400078f28ff */
[----:B------:R-:W-:Y:S02]  /*1b590*/  LOP3.LUT R8, R8, 0xfffffff0, RZ, 0xc0, !PT ;  /* 0xfffffff008087812 */ /* 0x000fe400078ec0ff */
[----:B------:R-:W-:Y:S02]  /*1b5a0*/  LOP3.LUT R10, R10, 0x1ffffffe, RZ, 0xc0, !PT ;  /* 0x1ffffffe0a0a7812 */ /* 0x000fe400078ec0ff */
[----:B------:R-:W-:Y:S01]  /*1b5b0*/  SHF.R.S32.HI R11, RZ, 0x5, R4 ;  /* 0x00000005ff0b7819 */ /* 0x000fe20000011404 */
[----:B------:R-:W-:Y:S01]  /*1b5c0*/  IMAD.IADD R8, R54, 0x1, -R8 ;  /* 0x0000000136087824 */ /* 0x000fe200078e0a08 */
[----:B------:R-:W-:Y:S01]  /*1b5d0*/  F2FP.F16.F32.PACK_AB R6, R93, R6 ;  /* 0x000000065d06723e */ /* 0x000fe200000000ff */
[----:B------:R-:W-:Y:S01]  /*1b5e0*/  IMAD.IADD R10, R9, 0x1, -R10 ;  /* 0x00000001090a7824 */ /* 0x000fe200078e0a0a */
[----:B------:R-:W-:Y:S01]  /*1b5f0*/  F2FP.F16.F32.PACK_AB R26, R109, R26 ;  /* 0x0000001a6d1a723e */ /* 0x000fe200000000ff */
[----:B------:R-:W-:Y:S01]  /*1b600*/  IMAD R11, R11, 0x10, R8 ;  /* 0x000000100b0b7824 */ /* 0x000fe200078e0208 */
[----:B------:R-:W-:Y:S01]  /*1b610*/  F2FP.F16.F32.PACK_AB R27, R36, R27 ;  /* 0x0000001b241b723e */ /* 0x000fe200000000ff */
[----:B------:R-:W-:Y:S01]  /*1b620*/  IMAD.SHL.U32 R10, R10, 0x8, RZ ;  /* 0x000000080a0a7824 */ /* 0x000fe200078e00ff */
[----:B------:R-:W-:-:S02]  /*1b630*/  MOV R20, R2 ;  /* 0x0000000200147202 */ /* 0x000fc40000000f00 */
[----:B---3--:R-:W-:Y:S01]  /*1b640*/  MOV R21, R5 ;  /* 0x0000000500157202 */ /* 0x008fe20000000f00 */
[----:B------:R-:W-:-:S04]  /*1b650*/  IMAD.U32 R5, R11, 0x20, R10 ;  /* 0x000000200b057824 */ /* 0x000fc800078e000a */
[----:B------:R-:W-:-:S03]  /*1b660*/  IMAD.WIDE R4, R5, 0x2, R20 ;  /* 0x0000000205047825 */ /* 0x000fc600078e0214 */
[C---:B------:R-:W-:Y:S01]  /*1b670*/  LOP3.LUT R9, R4.reuse, 0x180, RZ, 0xc0, !PT ;  /* 0x0000018004097812 */ /* 0x040fe200078ec0ff */
[----:B------:R-:W-:Y:S01]  /*1b680*/  BAR.SYNC.DEFER_BLOCKING 0x1, 0x180 ;  /* 0x0046000000007b1d */ /* 0x000fe20000010000 */
[C---:B------:R-:W-:Y:S02]  /*1b690*/  IADD3 R37, P4, R4.reuse, 0x20, RZ ;  /* 0x0000002004257810 */ /* 0x040fe40007f9e0ff */
[C---:B------:R-:W-:Y:S02]  /*1b6a0*/  IADD3 R47, P0, R4.reuse, 0x6020, RZ ;  /* 0x00006020042f7810 */ /* 0x040fe40007f1e0ff */
[----:B------:R-:W-:Y:S01]  /*1b6b0*/  SHF.R.U64 R9, R9, 0x3, RZ ;  /* 0x0000000309097819 */ /* 0x000fe200000012ff */
[----:B------:R-:W-:Y:S01]  /*1b6c0*/  IMAD.X R11, RZ, RZ, R5, P4 ;  /* 0x000000ffff0b7224 */ /* 0x000fe200020e0605 */
[----:B------:R-:W-:Y:S02]  /*1b6d0*/  LOP3.LUT R8, R37, 0x180, RZ, 0xc0, !PT ;  /* 0x0000018025087812 */ /* 0x000fe400078ec0ff */
[----:B------:R-:W-:-:S02]  /*1b6e0*/  IADD3 R39, P3, R4, 0x3000, RZ ;  /* 0x0000300004277810 */ /* 0x000fc40007f7e0ff */
[C---:B------:R-:W-:Y:S02]  /*1b6f0*/  IADD3 R43, P2, R4.reuse, 0x3020, RZ ;  /* 0x00003020042b7810 */ /* 0x040fe40007f5e0ff */
[----:B------:R-:W-:Y:S01]  /*1b700*/  IADD3 R45, P1, R4, 0x6000, RZ ;  /* 0x00006000042d7810 */ /* 0x000fe20007f3e0ff */
[--C-:B------:R-:W-:Y:S01]  /*1b710*/  IMAD.X R13, RZ, RZ, R5.reuse, P3 ;  /* 0x000000ffff0d7224 */ /* 0x100fe200018e0605 */
[----:B------:R-:W-:Y:S01]  /*1b720*/  LOP3.LUT R4, R9, R4, RZ, 0x3c, !PT ;  /* 0x0000000409047212 */ /* 0x000fe200078e3cff */
[--C-:B------:R-:W-:Y:S01]  /*1b730*/  IMAD.X R9, RZ, RZ, R5.reuse, P0 ;  /* 0x000000ffff097224 */ /* 0x100fe200000e0605 */
[----:B------:R-:W-:Y:S01]  /*1b740*/  SHF.R.U64 R8, R8, 0x3, RZ ;  /* 0x0000000308087819 */ /* 0x000fe200000012ff */
[--C-:B------:R-:W-:Y:S01]  /*1b750*/  IMAD.X R15, RZ, RZ, R5.reuse, P2 ;  /* 0x000000ffff0f7224 */ /* 0x100fe200010e0605 */
[----:B------:R-:W-:Y:S01]  /*1b760*/  ISETP.NE.U32.AND P0, PT, RZ, UR4, PT ;  /* 0x00000004ff007c0c */ /* 0x000fe2000bf05070 */
[----:B------:R-:W-:Y:S01]  /*1b770*/  IMAD.X R25, RZ, RZ, R5, P1 ;  /* 0x000000ffff197224 */ /* 0x000fe200008e0605 */
[----:B------:R-:W-:-:S02]  /*1b780*/  LOP3.LUT R10, R8, R37, RZ, 0x3c, !PT ;  /* 0x00000025080a7212 */ /* 0x000fc400078e3cff */
[----:B------:R-:W-:Y:S02]  /*1b790*/  LOP3.LUT R8, R39, 0x180, RZ, 0xc0, !PT ;  /* 0x0000018027087812 */ /* 0x000fe400078ec0ff */
[----:B------:R-:W-:Y:S02]  /*1b7a0*/  LOP3.LUT R14, R43, 0x180, RZ, 0xc0, !PT ;  /* 0x000001802b0e7812 */ /* 0x000fe400078ec0ff */
[----:B------:R-:W-:Y:S01]  /*1b7b0*/  ISETP.NE.AND.EX P0, PT, RZ, UR5, PT, P0 ;  /* 0x00000005ff007c0c */ /* 0x000fe2000bf05300 */
[----:B------:R-:W-:Y:S01]  /*1b7c0*/  ULDC.64 UR4, c[0x0][0xc08] ;  /* 0x0003020000047ab9 */ /* 0x000fe20000000a00 */
[----:B------:R-:W-:Y:S02]  /*1b7d0*/  LOP3.LUT R24, R45, 0x180, RZ, 0xc0, !PT ;  /* 0x000001802d187812 */ /* 0x000fe400078ec0ff */
[----:B-1----:R-:W-:Y:S02]  /*1b7e0*/  LOP3.LUT R32, R47, 0x180, RZ, 0xc0, !PT ;  /* 0x000001802f207812 */ /* 0x002fe400078ec0ff */
[----:B------:R-:W-:-:S02]  /*1b7f0*/  ISETP.NE.U32.AND P2, PT, RZ, UR4, PT ;  /* 0x00000004ff007c0c */ /* 0x000fc4000bf45070 */
[----:B------:R-:W-:Y:S02]  /*1b800*/  SHF.R.U64 R8, R8, 0x3, RZ ;  /* 0x0000000308087819 */ /* 0x000fe400000012ff */
[----:B------:R-:W-:Y:S02]  /*1b810*/  SHF.R.U64 R14, R14, 0x3, RZ ;  /* 0x000000030e0e7819 */ /* 0x000fe400000012ff */
[----:B------:R-:W-:Y:S02]  /*1b820*/  SHF.R.U64 R24, R24, 0x3, RZ ;  /* 0x0000000318187819 */ /* 0x000fe400000012ff */
[----:B------:R-:W-:Y:S02]  /*1b830*/  SHF.R.U64 R32, R32, 0x3, RZ ;  /* 0x0000000320207819 */ /* 0x000fe400000012ff */
[----:B------:R-:W-:Y:S02]  /*1b840*/  ISETP.NE.AND.EX P2, PT, RZ, UR5, PT, P2 ;  /* 0x00000005ff007c0c */ /* 0x000fe4000bf45320 */
[----:B------:R-:W-:-:S02]  /*1b850*/  LOP3.LUT R12, R8, R39, RZ, 0x3c, !PT ;  /* 0x00000027080c7212 */ /* 0x000fc400078e3cff */
[----:B------:R-:W-:Y:S02]  /*1b860*/  LOP3.LUT R14, R14, R43, RZ, 0x3c, !PT ;  /* 0x0000002b0e0e7212 */ /* 0x000fe400078e3cff */
[----:B------:R-:W-:Y:S02]  /*1b870*/  LOP3.LUT R24, R24, R45, RZ, 0x3c, !PT ;  /* 0x0000002d18187212 */ /* 0x000fe400078e3cff */
[----:B------:R-:W-:Y:S02]  /*1b880*/  MOV R44, R4 ;  /* 0x00000004002c7202 */ /* 0x000fe40000000f00 */
[----:B------:R-:W-:Y:S02]  /*1b890*/  F2FP.F16.F32.PACK_AB R4, R28, R7 ;  /* 0x000000071c04723e */ /* 0x000fe400000000ff */
[----:B------:R-:W-:Y:S02]  /*1b8a0*/  LOP3.LUT R8, R32, R47, RZ, 0x3c, !PT ;  /* 0x0000002f20087212 */ /* 0x000fe400078e3cff */
[----:B------:R-:W-:-:S02]  /*1b8b0*/  F2FP.F16.F32.PACK_AB R5, R91, R90 ;  /* 0x0000005a5b05723e */ /* 0x000fc400000000ff */
[----:B------:R-:W-:Y:S02]  /*1b8c0*/  F2FP.F16.F32.PACK_AB R7, R95, R94 ;  /* 0x0000005e5f07723e */ /* 0x000fe400000000ff */
[----:B------:R-:W-:Y:S02]  /*1b8d0*/  MOV R32, R12 ;  /* 0x0000000c00207202 */ /* 0x000fe40000000f00 */
[----:B------:R-:W-:Y:S01]  /*1b8e0*/  MOV R39, R14 ;  /* 0x0000000e00277202 */ /* 0x000fe20000000f00 */
[----:B------:R1:W-:Y:S01]  /*1b8f0*/  STSM.16.M88.4 [R44], R4 ;  /* 0x000000042c007844 */ /* 0x0003e20000000200 */
[----:B------:R-:W-:Y:S02]  /*1b900*/  MOV R43, R10 ;  /* 0x0000000a002b7202 */ /* 0x000fe40000000f00 */
[----:B------:R-:W-:Y:S02]  /*1b910*/  MOV R37, R24 ;  /* 0x0000001800257202 */ /* 0x000fe40000000f00 */
[----:B------:R-:W-:-:S02]  /*1b920*/  F2FP.F16.F32.PACK_AB R12, R97, R96 ;  /* 0x00000060610c723e */ /* 0x000fc400000000ff */
[----:B------:R-:W-:Y:S02]  /*1b930*/  F2FP.F16.F32.PACK_AB R13, R38, R31 ;  /* 0x0000001f260d723e */ /* 0x000fe400000000ff */
[----:B------:R-:W-:Y:S02]  /*1b940*/  F2FP.F16.F32.PACK_AB R14, R101, R100 ;  /* 0x00000064650e723e */ /* 0x000fe400000000ff */
[----:B------:R-:W-:Y:S02]  /*1b950*/  F2FP.F16.F32.PACK_AB R15, R29, R102 ;  /* 0x000000661d0f723e */ /* 0x000fe400000000ff */
[----:B------:R-:W-:Y:S01]  /*1b960*/  F2FP.F16.F32.PACK_AB R24, R105, R104 ;  /* 0x000000686918723e */ /* 0x000fe200000000ff */
[----:B------:R-:W2:Y:S01]  /*1b970*/  LDC.64 R28, c[0x0][0xc00] ;  /* 0x00030000ff1c7b82 */ /* 0x000ea20000000a00 */
[----:B------:R-:W-:Y:S01]  /*1b980*/  F2FP.F16.F32.PACK_AB R25, R107, R106 ;  /* 0x0000006a6b19723e */ /* 0x000fe200000000ff */
[----:B------:R3:W-:Y:S01]  /*1b990*/  STSM.16.M88.4 [R43], R12 ;  /* 0x0000000c2b007844 */ /* 0x0007e20000000200 */
[----:B------:R-:W-:Y:S01]  /*1b9a0*/  MOV R31, R8 ;  /* 0x00000008001f7202 */ /* 0x000fe20000000f00 */
[----:B------:R-:W-:Y:S01]  /*1b9b0*/  ULDC UR4, c[0x0][0xa88] ;  /* 0x0002a20000047ab9 */ /* 0x000fe20000000800 */
[----:B-1----:R-:W-:Y:S01]  /*1b9c0*/  F2FP.F16.F32.PACK_AB R4, R113, R112 ;  /* 0x000000707104723e */ /* 0x002fe200000000ff */
[----:B------:R1:W-:Y:S01]  /*1b9d0*/  STSM.16.M88.4 [R32], R24 ;  /* 0x0000001820007844 */ /* 0x0003e20000000200 */
[----:B------:R-:W-:Y:S01]  /*1b9e0*/  F2FP.F16.F32.PACK_AB R5, R115, R114 ;  /* 0x000000727305723e */ /* 0x000fe200000000ff */
[----:B------:R-:W-:Y:S01]  /*1b9f0*/  IMAD.MOV.U32 R44, RZ, RZ, RZ ;  /* 0x000000ffff2c7224 */ /* 0x000fe200078e00ff */
[----:B------:R-:W-:-:S02]  /*1ba00*/  F2FP.F16.F32.PACK_AB R6, R117, R116 ;  /* 0x000000747506723e */ /* 0x000fc400000000ff */
[----:B------:R-:W-:Y:S02]  /*1ba10*/  F2FP.F16.F32.PACK_AB R7, R119, R118 ;  /* 0x000000767707723e */ /* 0x000fe400000000ff */
[----:B------:R-:W-:Y:S02]  /*1ba20*/  F2FP.F16.F32.PACK_AB R8, R121, R120 ;  /* 0x000000787908723e */ /* 0x000fe400000000ff */
[----:B------:R-:W-:Y:S01]  /*1ba30*/  F2FP.F16.F32.PACK_AB R9, R123, R122 ;  /* 0x0000007a7b09723e */ /* 0x000fe200000000ff */
[----:B------:R0:W-:Y:S01]  /*1ba40*/  STSM.16.M88.4 [R39], R4 ;  /* 0x0000000427007844 */ /* 0x0001e20000000200 */
[----:B------:R-:W-:Y:S02]  /*1ba50*/  F2FP.F16.F32.PACK_AB R10, R125, R124 ;  /* 0x0000007c7d0a723e */ /* 0x000fe400000000ff */
[----:B------:R-:W-:Y:S02]  /*1ba60*/  F2FP.F16.F32.PACK_AB R11, R127, R126 ;  /* 0x0000007e7f0b723e */ /* 0x000fe400000000ff */
[----:B---3--:R-:W-:Y:S01]  /*1ba70*/  F2FP.F16.F32.PACK_AB R12, R129, R128 ;  /* 0x00000080810c723e */ /* 0x008fe200000000ff */
[----:B-1----:R-:W0:Y:S01]  /*1ba80*/  @P2 LDC.64 R24, c[0x0][0xc08] ;  /* 0x00030200ff182b82 */ /* 0x002e220000000a00 */
[----:B------:R-:W-:Y:S01]  /*1ba90*/  F2FP.F16.F32.PACK_AB R13, R131, R130 ;  /* 0x00000082830d723e */ /* 0x000fe200000000ff */
[----:B------:R1:W-:Y:S01]  /*1baa0*/  STSM.16.M88.4 [R37], R8 ;  /* 0x0000000825007844 */ /* 0x0003e20000000200 */
[----:B------:R-:W-:-:S02]  /*1bab0*/  F2FP.F16.F32.PACK_AB R14, R133, R132 ;  /* 0x00000084850e723e */ /* 0x000fc400000000ff */
[----:B------:R-:W-:Y:S01]  /*1bac0*/  F2FP.F16.F32.PACK_AB R15, R135, R134 ;  /* 0x00000086870f723e */ /* 0x000fe200000000ff */
[----:B------:R-:W-:Y:S02]  /*1bad0*/  IMAD.U32 R49, RZ, RZ, UR4 ;  /* 0x00000004ff317e24 */ /* 0x000fe4000f8e00ff */
[----:B------:R-:W3:Y:S02]  /*1bae0*/  LDC R32, c[0x0][0xbe8] ;  /* 0x0002fa00ff207b82 */ /* 0x000ee40000000800 */
[----:B------:R0:W-:Y:S01]  /*1baf0*/  STSM.16.M88.4 [R31], R12 ;  /* 0x0000000c1f007844 */ /* 0x0001e20000000200 */
[----:B--2---:R-:W-:-:S05]  /*1bb00*/  IMAD.WIDE R28, R48, 0x4, R28 ;  /* 0x00000004301c7825 */ /* 0x004fca00078e021c */
[----:B------:R-:W-:Y:S01]  /*1bb10*/  BAR.SYNC.DEFER_BLOCKING 0x1, 0x180 ;  /* 0x0046000000007b1d */ /* 0x000fe20000010000 */
[----:B0-----:R-:W-:-:S05]  /*1bb20*/  @P2 IMAD.WIDE R4, R48, 0x4, R24 ;  /* 0x0000000430042825 */ /* 0x001fca00078e0218 */
[----:B------:R0:W5:Y:S01]  /*1bb30*/  @P0 LDG.E R44, desc[UR54][R28.64] ;  /* 0x000000361c2c0981 */ /* 0x000162000c1e1900 */
[----:B---3--:R-:W-:Y:S02]  /*1bb40*/  ISETP.NE.AND P1, PT, R32, 0x1, PT ;  /* 0x000000012000780c */ /* 0x008fe40003f25270 */
[----:B----4-:R-:W-:Y:S01]  /*1bb50*/  SHF.R.S32.HI R46, RZ, 0x1f, R56 ;  /* 0x0000001fff2e7819 */ /* 0x010fe20000011438 */
[----:B------:R0:W5:Y:S10]  /*1bb60*/  @P2 LDG.E R49, desc[UR54][R4.64] ;  /* 0x0000003604312981 */ /* 0x000174000c1e1900 */
[----:B------:R-:W2:Y:S08]  /*1bb70*/  @P1 LDC R6, c[0x0][0xbec] ;  /* 0x0002fb00ff061b82 */ /* 0x000eb00000000800 */
[----:B-1----:R-:W1:Y:S01]  /*1bb80*/  @P1 LDC R9, c[0x0][0xbf0] ;  /* 0x0002fc00ff091b82 */ /* 0x002e620000000800 */
[----:B0-----:R-:W-:Y:S05]  /*1bb90*/  @P2 BRA `(.L_x_1564) ;  /* 0x0000000000102947 */ /* 0x001fea0003800000 */
[----:B------:R-:W-:Y:S05]  /*1bba0*/  @!P0 BRA `(.L_x_1564) ;  /* 0x00000000000c8947 */ /* 0x000fea0003800000 */
[----:B------:R-:W3:Y:S04]  /*1bbb0*/  LDG.E R4, desc[UR54][R28.64] ;  /* 0x000000361c047981 */ /* 0x000ee8000c1e1900 */
[----:B-----5:R-:W3:Y:S02]  /*1bbc0*/  LDG.E R49, desc[UR54][R28.64+0x4] ;  /* 0x000004361c317981 */ /* 0x020ee4000c1e1900 */
[----:B---3--:R-:W-:-:S07]  /*1bbd0*/  IADD3 R49, -R4, R49, RZ ;  /* 0x0000003104317210 */ /* 0x008fce0007ffe1ff */
.L_x_1564:
[----:B------:R-:W3:Y:S01]  /*1bbe0*/  LDL R5, [R1+0x98] ;  /* 0x0000980001057983 */ /* 0x000ee20000100800 */
[----:B------:R-:W-:Y:S01]  /*1bbf0*/  ULDC.64 UR4, c[0x0][0xb90] ;  /* 0x0002e40000047ab9 */ /* 0x000fe20000000a00 */
[----:B------:R-:W0:Y:S01]  /*1bc00*/  S2R R10, SR_TID.X ;  /* 0x00000000000a7919 */ /* 0x000e220000002100 */
[----:B-----5:R-:W-:Y:S02]  /*1bc10*/  SHF.R.S32.HI R45, RZ, 0x1f, R44 ;  /* 0x0000001fff2d7819 */ /* 0x020fe4000001142c */
[----:B------:R-:W-:Y:S01]  /*1bc20*/  SHF.R.S32.HI R43, RZ, 0x2, R30 ;  /* 0x00000002ff2b7819 */ /* 0x000fe2000001141e */
[----:B------:R-:W3:Y:S01]  /*1bc30*/  LDL.LU R54, [R1+0x60] ;  /* 0x0000600001367983 */ /* 0x000ee20000300800 */
[----:B------:R-:W-:Y:S01]  /*1bc40*/  IMAD R4, R46, UR4, RZ ;  /* 0x000000042e047c24 */ /* 0x000fe2000f8e02ff */
[----:B------:R-:W-:Y:S01]  /*1bc50*/  SHF.R.S32.HI R47, RZ, 0x1f, R48 ;  /* 0x0000001fff2f7819 */ /* 0x000fe20000011430 */
[----:B------:R-:W-:Y:S01]  /*1bc60*/  IMAD R49, R49, R32, RZ ;  /* 0x0000002031317224 */ /* 0x000fe200078e02ff */
[----:B------:R-:W4:Y:S01]  /*1bc70*/  LDL R14, [R1+0xac] ;  /* 0x0000ac00010e7983 */ /* 0x000f220000100800 */
[----:B------:R-:W-:Y:S01]  /*1bc80*/  IMAD R11, R56, UR5, R4 ;  /* 0x00000005380b7c24 */ /* 0x000fe2000f8e0204 */
[----:B------:R-:W-:Y:S01]  /*1bc90*/  SEL R47, R47, RZ, !P0 ;  /* 0x000000ff2f2f7207 */ /* 0x000fe20004000000 */
[----:B------:R-:W4:Y:S01]  /*1bca0*/  @P1 LDC R55, c[0x0][0xbec] ;  /* 0x0002fb00ff371b82 */ /* 0x000f220000000800 */
[----:B------:R-:W-:Y:S01]  /*1bcb0*/  SEL R48, R48, RZ, !P0 ;  /* 0x000000ff30307207 */ /* 0x000fe20004000000 */
[----:B0-----:R-:W-:-:S05]  /*1bcc0*/  VIADD R10, R10, 0xffffff80 ;  /* 0xffffff800a0a7836 */ /* 0x001fca0000000000 */
[----:B------:R-:W-:-:S04]  /*1bcd0*/  SHF.R.S32.HI R26, RZ, 0x1f, R10 ;  /* 0x0000001fff1a7819 */ /* 0x000fc8000001140a */
[----:B------:R-:W-:-:S04]  /*1bce0*/  LEA.HI R26, R26, R10, RZ, 0x7 ;  /* 0x0000000a1a1a7211 */ /* 0x000fc800078f38ff */
[----:B------:R-:W-:-:S05]  /*1bcf0*/  LOP3.LUT R26, R26, 0xffffff80, RZ, 0xc0, !PT ;  /* 0xffffff801a1a7812 */ /* 0x000fca00078ec0ff */
[----:B------:R-:W-:Y:S02]  /*1bd00*/  IMAD.IADD R26, R10, 0x1, -R26 ;  /* 0x000000010a1a7824 */ /* 0x000fe400078e0a1a */
[----:B------:R-:W-:Y:S01]  /*1bd10*/  IMAD R42, R42, 0x60, R43 ;  /* 0x000000602a2a7824 */ /* 0x000fe200078e022b */
[----:B------:R-:W-:Y:S01]  /*1bd20*/  BSSY B1, `(.L_x_1565) ;  /* 0x000008b000017945 */ /* 0x000fe20003800000 */
[----:B---3--:R-:W-:Y:S02]  /*1bd30*/  IMAD.IADD R15, R5, 0x1, R54 ;  /* 0x00000001050f7824 */ /* 0x008fe400078e0236 */
[----:B------:R-:W-:Y:S01]  /*1bd40*/  IMAD.WIDE.U32 R4, R56, UR4, R44 ;  /* 0x0000000438047c25 */ /* 0x000fe2000f8e002c */
[----:B------:R-:W-:-:S03]  /*1bd50*/  ULDC.64 UR4, c[0x0][0xb98] ;  /* 0x0002e60000047ab9 */ /* 0x000fc60000000a00 */
[----:B--2---:R-:W-:-:S04]  /*1bd60*/  @P1 IMAD.HI.U32 R6, R15, R6, RZ ;  /* 0x000000060f061227 */ /* 0x004fc800078e00ff */
[----:B------:R-:W-:Y:S01]  /*1bd70*/  IMAD.MOV.U32 R7, RZ, RZ, R15 ;  /* 0x000000ffff077224 */ /* 0x000fe200078e000f */
[----:B-1----:R-:W-:Y:S01]  /*1bd80*/  @P1 SHF.R.U32.HI R7, RZ, R9, R6 ;  /* 0x00000009ff071219 */ /* 0x002fe20000011606 */
[----:B------:R-:W-:Y:S02]  /*1bd90*/  IMAD R9, R43, 0x20, R40 ;  /* 0x000000202b097824 */ /* 0x000fe400078e0228 */
[----:B------:R-:W-:Y:S02]  /*1bda0*/  IMAD.IADD R5, R5, 0x1, R11 ;  /* 0x0000000105057824 */ /* 0x000fe400078e020b */
[----:B------:R-:W-:Y:S02]  /*1bdb0*/  IMAD.MOV R13, RZ, RZ, -R7 ;  /* 0x000000ffff0d7224 */ /* 0x000fe400078e0a07 */
[----:B------:R-:W-:-:S04]  /*1bdc0*/  IMAD.WIDE R20, R9, 0x2, R20 ;  /* 0x0000000209147825 */ /* 0x000fc800078e0214 */
        /* <DEDUP_REMOVED lines=18> */
[----:B----4-:R-:W-:Y:S01]  /*1bef0*/  IMAD.IADD R4, R14, 0x1, R54 ;  /* 0x000000010e047824 */ /* 0x010fe200078e0236 */
[----:B------:R-:W-:Y:S01]  /*1bf00*/  IADD3 R13, P3, R20, 0x3000, RZ ;  /* 0x00003000140d7810 */ /* 0x000fe20007f7e0ff */
[----:B------:R-:W0:Y:S01]  /*1bf10*/  SHFL.IDX PT, R51, R10, RZ, 0x1c1f ;  /* 0x001c1fff0a337589 */ /* 0x000e2200000e0000 */
[----:B------:R-:W-:Y:S01]  /*1bf20*/  LOP3.LUT P0, RZ, R26, 0x3, RZ, 0xc0, !PT ;  /* 0x000000031aff7812 */ /* 0x000fe2000780c0ff */
[----:B------:R-:W-:Y:S02]  /*1bf30*/  ULDC.64 UR4, c[0x0][0xaa0] ;  /* 0x0002a80000047ab9 */ /* 0x000fe40000000a00 */
[----:B------:R-:W-:Y:S04]  /*1bf40*/  SHFL.IDX PT, R52, R6, 0x1, 0x1c1f ;  /* 0x003c1f0006347f89 */ /* 0x000fe800000e0000 */
[----:B------:R-:W1:Y:S01]  /*1bf50*/  SHFL.IDX PT, R53, R10, 0x1, 0x1c1f ;  /* 0x003c1f000a357f89 */ /* 0x000e6200000e0000 */
[----:B------:R-:W-:Y:S01]  /*1bf60*/  IMAD.X R9, RZ, RZ, R21, P2 ;  /* 0x000000ffff097224 */ /* 0x000fe200010e0615 */
[C---:B------:R-:W-:Y:S01]  /*1bf70*/  ISETP.GE.OR P2, PT, R4.reuse, R49, P0 ;  /* 0x000000310400720c */ /* 0x040fe20000746670 */
[----:B------:R-:W-:Y:S01]  /*1bf80*/  VIADD R4, R4, 0x8 ;  /* 0x0000000804047836 */ /* 0x000fe20000000000 */
[----:B------:R-:W-:-:S04]  /*1bf90*/  LOP3.LUT R12, R13, 0x180, RZ, 0xc0, !PT ;  /* 0x000001800d0c7812 */ /* 0x000fc800078ec0ff */
[----:B------:R-:W-:Y:S02]  /*1bfa0*/  ISETP.GE.OR P0, PT, R4, R49, P0 ;  /* 0x000000310400720c */ /* 0x000fe40000706670 */
[----:B------:R-:W-:Y:S02]  /*1bfb0*/  LOP3.LUT R8, R7, 0x180, RZ, 0xc0, !PT ;  /* 0x0000018007087812 */ /* 0x000fe400078ec0ff */
[----:B------:R-:W-:Y:S02]  /*1bfc0*/  SHF.R.U64 R12, R12, 0x3, RZ ;  /* 0x000000030c0c7819 */ /* 0x000fe400000012ff */
[----:B------:R-:W-:Y:S02]  /*1bfd0*/  SHF.R.U64 R8, R8, 0x3, RZ ;  /* 0x0000000308087819 */ /* 0x000fe400000012ff */
[----:B------:R-:W-:Y:S01]  /*1bfe0*/  LOP3.LUT R12, R12, R13, RZ, 0x3c, !PT ;  /* 0x0000000d0c0c7212 */ /* 0x000fe200078e3cff */
[----:B------:R-:W-:Y:S01]  /*1bff0*/  IMAD.X R13, RZ, RZ, R21, P3 ;  /* 0x000000ffff0d7224 */ /* 0x000fe200018e0615 */
[----:B------:R-:W-:Y:S01]  /*1c000*/  LOP3.LUT R8, R8, R7, RZ, 0x3c, !PT ;  /* 0x0000000708087212 */ /* 0x000fe200078e3cff */
[----:B0-----:R-:W-:Y:S01]  /*1c010*/  @!P2 ST.E desc[UR54][R50.64], R0 ;  /* 0x000000003200a985 */ /* 0x001fe2000c101936 */
[----:B------:R-:W-:-:S02]  /*1c020*/  IADD3 R5, P3, R20, 0x7800, RZ ;  /* 0x0000780014057810 */ /* 0x000fc40007f7e0ff */
[C---:B------:R-:W-:Y:S02]  /*1c030*/  IADD3 R25, P5, R20.reuse, 0x4800, RZ ;  /* 0x0000480014197810 */ /* 0x040fe40007fbe0ff */
[C---:B------:R-:W-:Y:S01]  /*1c040*/  IADD3 R29, P4, R20.reuse, 0x6000, RZ ;  /* 0x00006000141d7810 */ /* 0x040fe20007f9e0ff */
[----:B-1----:R0:W-:Y:S01]  /*1c050*/  @!P0 ST.E desc[UR54][R52.64], R3 ;  /* 0x0000000334008985 */ /* 0x0021e2000c101936 */
[----:B------:R-:W-:Y:S01]  /*1c060*/  LOP3.LUT R7, R20, 0x180, RZ, 0xc0, !PT ;  /* 0x0000018014077812 */ /* 0x000fe200078ec0ff */
[----:B------:R-:W-:Y:S01]  /*1c070*/  IMAD R45, R45, UR4, RZ ;  /* 0x000000042d2d7c24 */ /* 0x000fe2000f8e02ff */
[----:B------:R-:W-:Y:S01]  /*1c080*/  LOP3.LUT R4, R5, 0x180, RZ, 0xc0, !PT ;  /* 0x0000018005047812 */ /* 0x000fe200078ec0ff */
[----:B------:R-:W-:Y:S01]  /*1c090*/  IMAD.X R37, RZ, RZ, R21, P3 ;  /* 0x000000ffff257224 */ /* 0x000fe200018e0615 */
[----:B------:R-:W-:Y:S01]  /*1c0a0*/  LOP3.LUT R24, R25, 0x180, RZ, 0xc0, !PT ;  /* 0x0000018019187812 */ /* 0x000fe200078ec0ff */
[----:B------:R-:W-:Y:S01]  /*1c0b0*/  IMAD.IADD R42, R54, 0x1, R42 ;  /* 0x00000001362a7824 */ /* 0x000fe200078e022a */
[----:B------:R-:W-:Y:S01]  /*1c0c0*/  LOP3.LUT R28, R29, 0x180, RZ, 0xc0, !PT ;  /* 0x000001801d1c7812 */ /* 0x000fe200078ec0ff */
[----:B------:R-:W5:Y:S01]  /*1c0d0*/  LD.E.128 R8, desc[UR54][R8.64] ;  /* 0x0000003608087980 */ /* 0x000f62000c101d00 */
[----:B------:R-:W-:Y:S01]  /*1c0e0*/  SHF.R.U64 R7, R7, 0x3, RZ ;  /* 0x0000000307077819 */ /* 0x000fe200000012ff */
[----:B0-----:R-:W0:Y:S01]  /*1c0f0*/  @P1 LDC R53, c[0x0][0xbf0] ;  /* 0x0002fc00ff351b82 */ /* 0x001e220000000800 */
[----:B------:R-:W-:Y:S01]  /*1c100*/  SHF.R.U64 R4, R4, 0x3, RZ ;  /* 0x0000000304047819 */ /* 0x000fe200000012ff */
[----:B------:R-:W-:Y:S01]  /*1c110*/  IMAD R51, R44, UR5, R45 ;  /* 0x000000052c337c24 */ /* 0x000fe2000f8e022d */
[----:B------:R-:W-:Y:S01]  /*1c120*/  SHF.R.U64 R24, R24, 0x3, RZ ;  /* 0x0000000318187819 */ /* 0x000fe200000012ff */
[----:B------:R-:W-:Y:S01]  /*1c130*/  IMAD.WIDE.U32 R44, R44, UR4, RZ ;  /* 0x000000042c2c7c25 */ /* 0x000fe2000f8e00ff */
[----:B------:R-:W-:Y:S01]  /*1c140*/  SHF.R.U64 R28, R28, 0x3, RZ ;  /* 0x000000031c1c7819 */ /* 0x000fe200000012ff */
[----:B------:R-:W-:Y:S01]  /*1c150*/  ULDC.64 UR4, c[0x0][0xae8] ;  /* 0x0002ba0000047ab9 */ /* 0x000fe20000000a00 */
[----:B------:R-:W-:Y:S01]  /*1c160*/  LOP3.LUT R20, R7, R20, RZ, 0x3c, !PT ;  /* 0x0000001407147212 */ /* 0x000fe200078e3cff */
[----:B------:R-:W5:Y:S01]  /*1c170*/  LD.E.128 R12, desc[UR54][R12.64] ;  /* 0x000000360c0c7980 */ /* 0x000f62000c101d00 */
[----:B------:R-:W-:Y:S01]  /*1c180*/  LOP3.LUT R24, R24, R25, RZ, 0x3c, !PT ;  /* 0x0000001918187212 */ /* 0x000fe200078e3cff */
[--C-:B------:R-:W-:Y:S01]  /*1c190*/  IMAD.X R25, RZ, RZ, R21.reuse, P5 ;  /* 0x000000ffff197224 */ /* 0x100fe200028e0615 */
[----:B------:R-:W-:Y:S01]  /*1c1a0*/  LOP3.LUT R28, R28, R29, RZ, 0x3c, !PT ;  /* 0x0000001d1c1c7212 */ /* 0x000fe200078e3cff */
[----:B------:R-:W-:Y:S01]  /*1c1b0*/  IMAD.X R29, RZ, RZ, R21, P4 ;  /* 0x000000ffff1d7224 */ /* 0x000fe200020e0615 */
[----:B------:R-:W-:-:S02]  /*1c1c0*/  LOP3.LUT R36, R4, R5, RZ, 0x3c, !PT ;  /* 0x0000000504247212 */ /* 0x000fc400078e3cff */
[----:B------:R1:W5:Y:S01]  /*1c1d0*/  LD.E.128 R4, desc[UR54][R20.64] ;  /* 0x0000003614047980 */ /* 0x000362000c101d00 */
[----:B------:R-:W-:Y:S02]  /*1c1e0*/  IMAD R46, R46, UR4, RZ ;  /* 0x000000042e2e7c24 */ /* 0x000fe4000f8e02ff */
[----:B------:R-:W-:Y:S01]  /*1c1f0*/  @P1 IMAD.HI.U32 R0, R42, R55, RZ ;  /* 0x000000372a001227 */ /* 0x000fe200078e00ff */
[----:B------:R-:W5:Y:S04]  /*1c200*/  LD.E.128 R24, desc[UR54][R24.64] ;  /* 0x0000003618187980 */ /* 0x000f68000c101d00 */
[----:B------:R-:W5:Y:S01]  /*1c210*/  LD.E.128 R28, desc[UR54][R28.64] ;  /* 0x000000361c1c7980 */ /* 0x000f62000c101d00 */
[----:B-1----:R-:W-:Y:S01]  /*1c220*/  IADD3 R21, R45, R51, RZ ;  /* 0x000000332d157210 */ /* 0x002fe20007ffe0ff */
[----:B------:R-:W-:-:S02]  /*1c230*/  IMAD.MOV.U32 R20, RZ, RZ, R44 ;  /* 0x000000ffff147224 */ /* 0x000fc400078e002c */
[----:B------:R-:W5:Y:S01]  /*1c240*/  LD.E.128 R36, desc[UR54][R36.64] ;  /* 0x0000003624247980 */ /* 0x000f62000c101d00 */
[C---:B------:R-:W-:Y:S02]  /*1c250*/  IMAD R3, R56.reuse, UR5, R46 ;  /* 0x0000000538037c24 */ /* 0x040fe4000f8e022e */
[----:B------:R-:W-:Y:S01]  /*1c260*/  IMAD.WIDE.U32 R20, R56, UR4, R20 ;  /* 0x0000000438147c25 */ /* 0x000fe2000f8e0014 */
[----:B------:R-:W-:Y:S01]  /*1c270*/  ULDC.64 UR4, c[0x0][0xaf0] ;  /* 0x0002bc0000047ab9 */ /* 0x000fe20000000a00 */
[----:B------:R-:W-:Y:S01]  /*1c280*/  @!PT LDS RZ, [RZ] ;  /* 0x00000000fffff984 */ /* 0x000fe20000000800 */
[----:B------:R-:W-:Y:S01]  /*1c290*/  @!PT LDS RZ, [RZ] ;  /* 0x00000000fffff984 */ /* 0x000fe20000000800 */
[----:B------:R-:W-:Y:S01]  /*1c2a0*/  @!PT LDS RZ, [RZ] ;  /* 0x00000000fffff984 */ /* 0x000fe20000000800 */
[----:B------:R-:W-:Y:S01]  /*1c2b0*/  @!PT LDS RZ, [RZ] ;  /* 0x00000000fffff984 */ /* 0x000fe20000000800 */
[----:B------:R1:W-:Y:S06]  /*1c2c0*/  MEMBAR.ALL.CTA ;  /* 0x0000000000007992 */ /* 0x0003ec0000008000 */
[----:B-1----:R-:W1:Y:S01]  /*1c2d0*/  FENCE.VIEW.ASYNC.S ;  /* 0x00000000000073c6 */ /* 0x002e620000000000 */
[----:B------:R-:W-:-:S02]  /*1c2e0*/  IMAD.IADD R21, R21, 0x1, R3 ;  /* 0x0000000115157824 */ /* 0x000fc400078e0203 */
[----:B------:R-:W-:Y:S01]  /*1c2f0*/  IMAD.MOV.U32 R3, RZ, RZ, R42 ;  /* 0x000000ffff037224 */ /* 0x000fe200078e002a */
[----:B0-----:R-:W-:Y:S01]  /*1c300*/  @P1 SHF.R.U32.HI R3, RZ, R53, R0 ;  /* 0x00000035ff031219 */ /* 0x001fe20000011600 */
[----:B------:R-:W-:-:S03]  /*1c310*/  IMAD R47, R47, UR4, RZ ;  /* 0x000000042f2f7c24 */ /* 0x000fc6000f8e02ff */
[--C-:B------:R-:W-:Y:S01]  /*1c320*/  SHF.R.S32.HI R0, RZ, 0x1f, R3.reuse ;  /* 0x0000001fff007819 */ /* 0x100fe20000011403 */
[----:B------:R-:W-:Y:S02]  /*1c330*/  IMAD.MOV R45, RZ, RZ, -R3 ;  /* 0x000000ffff2d7224 */ /* 0x000fe400078e0a03 */
[C---:B------:R-:W-:Y:S02]  /*1c340*/  IMAD R47, R48.reuse, UR5, R47 ;  /* 0x00000005302f7c24 */ /* 0x040fe4000f8e022f */
[----:B------:R-:W-:Y:S01]  /*1c350*/  IMAD.WIDE.U32 R20, R48, UR4, R20 ;  /* 0x0000000430147c25 */ /* 0x000fe2000f8e0014 */
[----:B------:R-:W-:-:S03]  /*1c360*/  ULDC.64 UR4, c[0x0][0xae0] ;  /* 0x0002b80000047ab9 */ /* 0x000fc60000000a00 */
[----:B------:R-:W-:Y:S02]  /*1c370*/  IMAD R0, R0, UR4, RZ ;  /* 0x0000000400007c24 */ /* 0x000fe4000f8e02ff */
[----:B------:R-:W-:Y:S02]  /*1c380*/  IMAD R45, R32, R45, R42 ;  /* 0x0000002d202d7224 */ /* 0x000fe400078e022a */
[----:B------:R-:W-:Y:S02]  /*1c390*/  IMAD.IADD R21, R21, 0x1, R47 ;  /* 0x0000000115157824 */ /* 0x000fe400078e022f */
[C---:B------:R-:W-:Y:S01]  /*1c3a0*/  IMAD R47, R3.reuse, UR5, R0 ;  /* 0x00000005032f7c24 */ /* 0x040fe2000f8e0200 */
[----:B------:R-:W-:Y:S01]  /*1c3b0*/  SHF.R.S32.HI R0, RZ, 0x1f, R45 ;  /* 0x0000001fff007819 */ /* 0x000fe2000001142d */
[----:B------:R-:W-:Y:S01]  /*1c3c0*/  IMAD.WIDE.U32 R20, R3, UR4, R20 ;  /* 0x0000000403147c25 */ /* 0x000fe2000f8e0014 */
[----:B------:R-:W-:-:S03]  /*1c3d0*/  ULDC.64 UR4, c[0x0][0xad8] ;  /* 0x0002b60000047ab9 */ /* 0x000fc60000000a00 */
[----:B------:R-:W-:Y:S02]  /*1c3e0*/  IMAD.IADD R21, R21, 0x1, R47 ;  /* 0x0000000115157824 */ /* 0x000fe400078e022f */
[----:B------:R-:W-:Y:S02]  /*1c3f0*/  IMAD R0, R0, UR4, RZ ;  /* 0x0000000400007c24 */ /* 0x000fe4000f8e02ff */
[----:B------:R-:W-:Y:S02]  /*1c400*/  IMAD.IADD R48, R43, 0x1, R54 ;  /* 0x000000012b307824 */ /* 0x000fe400078e0236 */
[C---:B------:R-:W-:Y:S02]  /*1c410*/  IMAD R3, R45.reuse, UR5, R0 ;  /* 0x000000052d037c24 */ /* 0x040fe4000f8e0200 */
[----:B------:R-:W-:Y:S01]  /*1c420*/  IMAD.WIDE.U32 R20, R45, UR4, R20 ;  /* 0x000000042d147c25 */ /* 0x000fe2000f8e0014 */
[----:B------:R-:W-:Y:S01]  /*1c430*/  ISETP.GE.AND P0, PT, R48, R49, PT ;  /* 0x000000313000720c */ /* 0x000fe20003f06270 */
[----:B------:R-:W-:-:S02]  /*1c440*/  ULDC.64 UR4, c[0x0][0xa80] ;  /* 0x0002a00000047ab9 */ /* 0x000fc40000000a00 */
[----:B------:R-:W-:Y:S01]  /*1c450*/  IMAD.IADD R3, R21, 0x1, R3 ;  /* 0x0000000115037824 */ /* 0x000fe200078e0203 */
[----:B------:R-:W-:Y:S01]  /*1c460*/  LEA R32, P1, R20, UR4, 0x1 ;  /* 0x0000000414207c11 */ /* 0x000fe2000f8208ff */
[----:B------:R-:W-:-:S03]  /*1c470*/  VIADD R0, R2, 0x2d820 ;  /* 0x0002d82002007836 */ /* 0x000fc60000000000 */
[----:B------:R-:W-:Y:S02]  /*1c480*/  LEA.HI.X R3, R20, UR5, R3, 0x1, P1 ;  /* 0x0000000514037c11 */ /* 0x000fe400088f0c03 */
[----:B------:R-:W-:Y:S01]  /*1c490*/  PRMT R0, RZ, 0x654, R0 ;  /* 0x00000654ff007816 */ /* 0x000fe20000000000 */
[----:B------:R-:W-:Y:S01]  /*1c4a0*/  VIADD R51, R40, 0x20 ;  /* 0x0000002028337836 */ /* 0x000fe20000000000 */
[----:B-1----:R0:W1:Y:S02]  /*1c4b0*/  SHFL.IDX PT, R42, R32, RZ, 0x1c1f ;  /* 0x001c1fff202a7589 */ /* 0x00206400000e0000 */
        /* <DEDUP_REMOVED lines=17> */
.L_x_1566:
[----:B------:R-:W-:Y:S05]  /*1c5d0*/  BSYNC B1 ;  /* 0x0000000000017941 */ /* 0x000fea0003800000 */
.L_x_1565:
[----:B0-----:R-:W-:Y:S01]  /*1c5e0*/  VIADD R0, R48, 0x60 ;  /* 0x0000006030007836 */ /* 0x001fe20000000000 */
[----:B---3-5:R0:W3:Y:S04]  /*1c5f0*/  SHFL.IDX PT, R7, R3, 0x1, 0x1c1f ;  /* 0x003c1f0003077f89 */ /* 0x0280e800000e0000 */
        /* <DEDUP_REMOVED lines=17> */
.L_x_1563:
[----:B------:R-:W2:Y:S01]  /*1c710*/  LDL R10, [R1+0xa8] ;  /* 0x0000a800010a7983 */ /* 0x000ea20000100800 */
[----:B------:R-:W-:Y:S01]  /*1c720*/  ULDC.64 UR4, c[0x0][0xc00] ;  /* 0x0003000000047ab9 */ /* 0x000fe20000000a00 */
[----:B------:R-:W2:Y:S01]  /*1c730*/  LDC.64 R4, c[0x0][0xc00] ;  /* 0x00030000ff047b82 */ /* 0x000ea20000000a00 */
[----:B------:R-:W-:Y:S01]  /*1c740*/  ISETP.NE.U32.AND P0, PT, RZ, UR4, PT ;  /* 0x00000004ff007c0c */ /* 0x000fe2000bf05070 */
[----:B------:R-:W-:-:S03]  /*1c750*/  IMAD.MOV.U32 R0, RZ, RZ, RZ ;  /* 0x000000ffff007224 */ /* 0x000fc600078e00ff */
[----:B------:R-:W-:Y:S01]  /*1c760*/  ISETP.NE.AND.EX P0, PT, RZ, UR5, PT, P0 ;  /* 0x00000005ff007c0c */ /* 0x000fe2000bf05300 */
[----:B------:R-:W-:Y:S02]  /*1c770*/  ULDC.64 UR4, c[0x0][0xc08] ;  /* 0x0003020000047ab9 */ /* 0x000fe40000000a00 */
[----:B------:R-:W-:Y:S01]  /*1c780*/  ISETP.NE.U32.AND P1, PT, RZ, UR4, PT ;  /* 0x00000004ff007c0c */ /* 0x000fe2000bf25070 */
[----:B------:R-:W3:Y:S03]  /*1c790*/  LDC R25, c[0x0][0xbe8] ;  /* 0x0002fa00ff197b82 */ /* 0x000ee60000000800 */
[----:B------:R-:W-:-:S13]  /*1c7a0*/  ISETP.NE.AND.EX P1, PT, RZ, UR5, PT, P1 ;  /* 0x00000005ff007c0c */ /* 0x000fda000bf25310 */
[----:B------:R-:W4:Y:S01]  /*1c7b0*/  @P1 LDC.64 R6, c[0x0][0xc08] ;  /* 0x00030200ff061b82 */ /* 0x000f220000000a00 */
[----:B------:R-:W-:Y:S02]  /*1c7c0*/  ULDC UR4, c[0x0][0xa88] ;  /* 0x0002a20000047ab9 */ /* 0x000fe40000000800 */
[----:B------:R-:W-:Y:S02]  /*1c7d0*/  IMAD.U32 R8, RZ, RZ, UR4 ;  /* 0x00000004ff087e24 */ /* 0x000fe4000f8e00ff */
[----:B--2---:R-:W-:-:S04]  /*1c7e0*/  IMAD.WIDE R4, R10, 0x4, R4 ;  /* 0x000000040a047825 */ /* 0x004fc800078e0204 */
[----:B----4-:R-:W-:Y:S01]  /*1c7f0*/  @P1 IMAD.WIDE R6, R10, 0x4, R6 ;  /* 0x000000040a061825 */ /* 0x010fe200078e0206 */
[----:B------:R2:W5:Y:S04]  /*1c800*/  @P0 LDG.E R0, desc[UR54][R4.64] ;  /* 0x0000003604000981 */ /* 0x000568000c1e1900 */
[----:B------:R2:W5:Y:S01]  /*1c810*/  @P1 LDG.E R8, desc[UR54][R6.64] ;  /* 0x0000003606081981 */ /* 0x000562000c1e1900 */
[----:B---3--:R-:W-:Y:S02]  /*1c820*/  ISETP.NE.AND P2, PT, R25, 0x1, PT ;  /* 0x000000011900780c */ /* 0x008fe40003f45270 */
[----:B------:R-:W-:Y:S02]  /*1c830*/  ISETP.GE.AND P3, PT, R54, 0xc0, PT ;  /* 0x000000c03600780c */ /* 0x000fe40003f66270 */
[----:B------:R-:W-:-:S09]  /*1c840*/  SHF.R.S32.HI R9, RZ, 0x1f, R10 ;  /* 0x0000001fff097819 */ /* 0x000fd2000001140a */
[----:B------:R-:W3:Y:S08]  /*1c850*/  @P2 LDC R20, c[0x0][0xbec] ;  /* 0x0002fb00ff142b82 */ /* 0x000ef00000000800 */
[----:B------:R-:W4:Y:S01]  /*1c860*/  @P2 LDC R27, c[0x0][0xbf0] ;  /* 0x0002fc00ff1b2b82 */ /* 0x000f220000000800 */
[----:B--2---:R-:W-:Y:S05]  /*1c870*/  @P1 BRA `(.L_x_1568) ;  /* 0x0000000000101947 */ /* 0x004fea0003800000 */
[----:B------:R-:W-:Y:S05]  /*1c880*/  @!P0 BRA `(.L_x_1568) ;  /* 0x00000000000c8947 */ /* 0x000fea0003800000 */
[----:B------:R-:W2:Y:S04]  /*1c890*/  LDG.E R3, desc[UR54][R4.64] ;  /* 0x0000003604037981 */ /* 0x000ea8000c1e1900 */
[----:B-----5:R-:W2:Y:S02]  /*1c8a0*/  LDG.E R8, desc[UR54][R4.64+0x4] ;  /* 0x0000043604087981 */ /* 0x020ea4000c1e1900 */
[----:B--2---:R-:W-:-:S07]  /*1c8b0*/  IMAD.IADD R8, R8, 0x1, -R3 ;  /* 0x0000000108087824 */ /* 0x004fce00078e0a03 */
.L_x_1568:
[----:B------:R-:W2:Y:S04]  /*1c8c0*/  LDL R26, [R1+0xa4] ;  /* 0x0000a400011a7983 */ /* 0x000ea80000100800 */
[----:B------:R0:W5:Y:S01]  /*1c8d0*/  LDL R24, [R1+0x60] ;  /* 0x0000600001187983 */ /* 0x0001620000100800 */
[----:B------:R-:W-:Y:S01]  /*1c8e0*/  BSSY B1, `(.L_x_1569) ;  /* 0x000002d000017945 */ /* 0x000fe20003800000 */
[----:B------:R-:W-:Y:S02]  /*1c8f0*/  SEL R13, R10, RZ, !P0 ;  /* 0x000000ff0a0d7207 */ /* 0x000fe40004000000 */
[----:B------:R-:W-:Y:S02]  /*1c900*/  SEL R14, R9, RZ, !P0 ;  /* 0x000000ff090e7207 */ /* 0x000fe40004000000 */
[----:B-----5:R-:W-:-:S02]  /*1c910*/  SHF.R.S32.HI R11, RZ, 0x1f, R0 ;  /* 0x0000001fff0b7819 */ /* 0x020fc40000011400 */
[----:B--2---:R-:W-:Y:S01]  /*1c920*/  SHF.R.S32.HI R12, RZ, 0x1f, R26 ;  /* 0x0000001fff0c7819 */ /* 0x004fe2000001141a */
[----:B0-----:R-:W-:Y:S06]  /*1c930*/  @P3 BRA `(.L_x_1570) ;  /* 0x00000000009c3947 */ /* 0x001fec0003800000 */
[----:B------:R-:W0:Y:S01]  /*1c940*/  S2R R4, SR_TID.X ;  /* 0x0000000000047919 */ /* 0x000e220000002100 */
[----:B------:R-:W2:Y:S02]  /*1c950*/  LDC R9, c[0x0][0xbe8] ;  /* 0x0002fa00ff097b82 */ /* 0x000ea40000000800 */
[----:B--2---:R-:W-:Y:S01]  /*1c960*/  IMAD R3, R8, R9, RZ ;  /* 0x0000000908037224 */ /* 0x004fe200078e02ff */
[----:B0-----:R-:W-:-:S04]  /*1c970*/  IADD3 R10, R24, -0x80, R4 ;  /* 0xffffff80180a7810 */ /* 0x001fc80007ffe004 */
[----:B------:R-:W-:-:S13]  /*1c980*/  ISETP.GE.AND P0, PT, R10, R3, PT ;  /* 0x000000030a00720c */ /* 0x000fda0003f06270 */
[----:B------:R-:W-:Y:S05]  /*1c990*/  @P0 BRA `(.L_x_1570) ;  /* 0x0000000000840947 */ /* 0x000fea0003800000 */
[----:B------:R-:W-:Y:S01]  /*1c9a0*/  ISETP.NE.AND P0, PT, R9, 0x1, PT ;  /* 0x000000010900780c */ /* 0x000fe20003f05270 */
[----:B------:R-:W-:Y:S01]  /*1c9b0*/  ULDC.64 UR4, c[0x0][0xb90] ;  /* 0x0002e40000047ab9 */ /* 0x000fe20000000a00 */
[----:B------:R-:W-:Y:S01]  /*1c9c0*/  IMAD.MOV.U32 R4, RZ, RZ, R0 ;  /* 0x000000ffff047224 */ /* 0x000fe200078e0000 */
[----:B------:R-:W-:Y:S01]  /*1c9d0*/  MOV R3, R10 ;  /* 0x0000000a00037202 */ /* 0x000fe20000000f00 */
[----:B------:R-:W-:Y:S02]  /*1c9e0*/  IMAD R7, R12, UR4, RZ ;  /* 0x000000040c077c24 */ /* 0x000fe4000f8e02ff */
[----:B------:R-:W-:Y:S02]  /*1c9f0*/  IMAD.MOV.U32 R5, RZ, RZ, R11 ;  /* 0x000000ffff057224 */ /* 0x000fe400078e000b */
[C---:B------:R-:W-:Y:S02]  /*1ca00*/  IMAD R7, R26.reuse, UR5, R7 ;  /* 0x000000051a077c24 */ /* 0x040fe4000f8e0207 */
[----:B------:R-:W-:Y:S01]  /*1ca10*/  IMAD.WIDE.U32 R4, R26, UR4, R4 ;  /* 0x000000041a047c25 */ /* 0x000fe2000f8e0004 */
[----:B------:R-:W-:-:S02]  /*1ca20*/  ULDC.64 UR4, c[0x0][0xb98] ;  /* 0x0002e60000047ab9 */ /* 0x000fc40000000a00 */
[----:B------:R-:W0:Y:S01]  /*1ca30*/  @P0 LDC R15, c[0x0][0xbec] ;  /* 0x0002fb00ff0f0b82 */ /* 0x000e220000000800 */
[----:B------:R-:W-:Y:S02]  /*1ca40*/  IMAD.IADD R5, R5, 0x1, R7 ;  /* 0x0000000105057824 */ /* 0x000fe400078e0207 */
[----:B------:R-:W-:-:S05]  /*1ca50*/  IMAD.WIDE.U32 R4, R13, UR4, R4 ;  /* 0x000000040d047c25 */ /* 0x000fca000f8e0004 */
[----:B------:R-:W2:Y:S01]  /*1ca60*/  @P0 LDC R21, c[0x0][0xbf0] ;  /* 0x0002fc00ff150b82 */ /* 0x000ea20000000800 */
[----:B0-----:R-:W-:-:S05]  /*1ca70*/  @P0 IMAD.HI.U32 R6, R10, R15, RZ ;  /* 0x0000000f0a060227 */ /* 0x001fca00078e00ff */
[----:B--2---:R-:W-:Y:S01]  /*1ca80*/  @P0 SHF.R.U32.HI R3, RZ, R21, R6 ;  /* 0x00000015ff030219 */ /* 0x004fe20000011606 */
[----:B------:R-:W-:-:S03]  /*1ca90*/  IMAD R6, R14, UR4, RZ ;  /* 0x000000040e067c24 */ /* 0x000fc6000f8e02ff */
[----:B------:R-:W-:Y:S01]  /*1caa0*/  IADD3 R4, P0, R3, R4, RZ ;  /* 0x0000000403047210 */ /* 0x000fe20007f1e0ff */
[--C-:B------:R-:W-:Y:S02]  /*1cab0*/  IMAD.MOV R7, RZ, RZ, -R3.reuse ;  /* 0x000000ffff077224 */ /* 0x100fe400078e0a03 */
        /* <DEDUP_REMOVED lines=15> */
.L_x_1570:
[----:B------:R-:W-:Y:S05]  /*1cbb0*/  BSYNC B1 ;  /* 0x0000000000017941 */ /* 0x000fea0003800000 */
.L_x_1569:
[----:B------:R-:W-:Y:S01]  /*1cbc0*/  ULDC.64 UR4, c[0x0][0xaa0] ;  /* 0x0002a80000047ab9 */ /* 0x000fe20000000a00 */
[----:B------:R-:W-:Y:S01]  /*1cbd0*/  SHF.R.S32.HI R21, RZ, 0x2, R30 ;  /* 0x00000002ff157819 */ /* 0x000fe2000001141e */
[----:B0-----:R-:W-:Y:S01]  /*1cbe0*/  IMAD R3, R11, UR4, RZ ;  /* 0x000000040b037c24 */ /* 0x001fe2000f8e02ff */
[----:B------:R-:W-:Y:S01]  /*1cbf0*/  SHF.R.S32.HI R10, RZ, 0x1f, R41 ;  /* 0x0000001fff0a7819 */ /* 0x000fe20000011429 */
[----:B------:R-:W-:-:S04]  /*1cc00*/  IMAD.WIDE.U32 R4, R0, UR4, RZ ;  /* 0x0000000400047c25 */ /* 0x000fc8000f8e00ff */
[----:B------:R-:W-:Y:S02]  /*1cc10*/  IMAD R42, R42, 0x60, R21 ;  /* 0x000000602a2a7824 */ /* 0x000fe400078e0215 */
[----:B------:R-:W-:Y:S01]  /*1cc20*/  IMAD R3, R0, UR5, R3 ;  /* 0x0000000500037c24 */ /* 0x000fe2000f8e0203 */
[----:B------:R-:W-:Y:S01]  /*1cc30*/  ULDC.64 UR4, c[0x0][0xae8] ;  /* 0x0002ba0000047ab9 */ /* 0x000fe20000000a00 */
[----:B------:R-:W-:Y:S02]  /*1cc40*/  IMAD.IADD R9, R24, 0x1, R42 ;  /* 0x0000000118097824 */ /* 0x000fe400078e022a */
[----:B------:R-:W-:Y:S02]  /*1cc50*/  IMAD.IADD R5, R5, 0x1, R3 ;  /* 0x0000000105057824 */ /* 0x000fe400078e0203 */
[----:B------:R-:W-:Y:S02]  /*1cc60*/  IMAD R6, R12, UR4, RZ ;  /* 0x000000040c067c24 */ /* 0x000fe4000f8e02ff */
[----:B---3--:R-:W-:-:S04]  /*1cc70*/  @P2 IMAD.HI.U32 R0, R9, R20, RZ ;  /* 0x0000001409002227 */ /* 0x008fc800078e00ff */
[C---:B------:R-:W-:Y:S02]  /*1cc80*/  IMAD R7, R26.reuse, UR5, R6 ;  /* 0x000000051a077c24 */ /* 0x040fe4000f8e0206 */
[----:B------:R-:W-:Y:S01]  /*1cc90*/  IMAD.WIDE.U32 R4, R26, UR4, R4 ;  /* 0x000000041a047c25 */ /* 0x000fe2000f8e0004 */
[----:B------:R-:W-:-:S03]  /*1cca0*/  ULDC.64 UR4, c[0x0][0xaf0] ;  /* 0x0002bc0000047ab9 */ /* 0x000fc60000000a00 */
[----:B------:R-:W-:Y:S01]  /*1ccb0*/  IMAD.MOV.U32 R3, RZ, RZ, R9 ;  /* 0x000000ffff037224 */ /* 0x000fe200078e0009 */
[----:B----4-:R-:W-:Y:S01]  /*1ccc0*/  @P2 SHF.R.U32.HI R3, RZ, R27, R0 ;  /* 0x0000001bff032219 */ /* 0x010fe20000011600 */
[----:B------:R-:W-:Y:S02]  /*1ccd0*/  IMAD R6, R14, UR4, RZ ;  /* 0x000000040e067c24 */ /* 0x000fe4000f8e02ff */
[----:B------:R-:W-:Y:S01]  /*1cce0*/  IMAD.IADD R5, R5, 0x1, R7 ;  /* 0x0000000105057824 */ /* 0x000fe200078e0207 */
[----:B------:R-:W-:Y:S01]  /*1ccf0*/  SHF.R.S32.HI R0, RZ, 0x1f, R3 ;  /* 0x0000001fff007819 */ /* 0x000fe20000011403 */
[C---:B------:R-:W-:Y:S02]  /*1cd00*/  IMAD R7, R13.reuse, UR5, R6 ;  /* 0x000000050d077c24 */ /* 0x040fe4000f8e0206 */
        /* <DEDUP_REMOVED lines=15> */
[----:B------:R-:W-:Y:S01]  /*1ce00*/  VIADD R7, R40, 0x20 ;  /* 0x0000002028077836 */ /* 0x000fe20000000000 */
[C---:B------:R-:W-:Y:S01]  /*1ce10*/  LEA R0, P0, R4.reuse, UR4, 0x1 ;  /* 0x0000000404007c11 */ /* 0x040fe2000f8008ff */
[----:B------:R-:W-:Y:S01]  /*1ce20*/  IMAD.IADD R3, R5, 0x1, R3 ;  /* 0x0000000105037824 */ /* 0x000fe200078e0203 */
[----:B------:R-:W-:Y:S02]  /*1ce30*/  UMOV UR4, 0xffffffff ;  /* 0xffffffff00047882 */ /* 0x000fe40000000000 */
[----:B------:R-:W-:Y:S02]  /*1ce40*/  SHF.R.S32.HI R20, RZ, 0x1f, R7 ;  /* 0x0000001fff147819 */ /* 0x000fe40000011407 */
[----:B------:R-:W-:Y:S01]  /*1ce50*/  LEA.HI.X R4, R4, UR5, R3, 0x1, P0 ;  /* 0x0000000504047c11 */ /* 0x000fe200080f0c03 */
[----:B------:R-:W-:Y:S06]  /*1ce60*/  BRA.DIV UR4, `(.L_x_1571) ;  /* 0x0000008604187947 */ /* 0x000fec000b800000 */
[----:B------:R0:W2:Y:S04]  /*1ce70*/  SHFL.IDX PT, R3, R4, RZ, 0x1c1f ;  /* 0x001c1fff04037589 */ /* 0x0000a800000e0000 */
[----:B------:R0:W3:Y:S02]  /*1ce80*/  SHFL.IDX PT, R14, R0, RZ, 0x1c1f ;  /* 0x001c1fff000e7589 */ /* 0x0000e400000e0000 */
.L_x_1749:
[----:B------:R-:W-:Y:S01]  /*1ce90*/  IMAD R25, R8, R25, RZ ;  /* 0x0000001908197224 */ /* 0x000fe200078e02ff */
[----:B------:R-:W-:Y:S01]  /*1cea0*/  IADD3 R6, R21, R24, RZ ;  /* 0x0000001815067210 */ /* 0x000fe20007ffe0ff */
[----:B------:R-:W-:Y:S03]  /*1ceb0*/  BSSY B1, `(.L_x_1572) ;  /* 0x0000010000017945 */ /* 0x000fe60003800000 */
[----:B------:R-:W-:-:S13]  /*1cec0*/  ISETP.GE.AND P0, PT, R6, R25, PT ;  /* 0x000000190600720c */ /* 0x000fda0003f06270 */
[----:B------:R-:W-:Y:S05]  /*1ced0*/  @P0 BRA `(.L_x_1573) ;  /* 0x0000000000340947 */ /* 0x000fea0003800000 */
[----:B------:R-:W-:Y:S02]  /*1cee0*/  ULDC UR4, c[0x0][0xac8] ;  /* 0x0002b20000047ab9 */ /* 0x000fe40000000800 */
[----:B------:R-:W-:Y:S02]  /*1cef0*/  ISETP.GE.AND P2, PT, R40, UR4, PT ;  /* 0x0000000428007c0c */ /* 0x000fe4000bf46270 */
[----:B------:R-:W-:Y:S02]  /*1cf00*/  ISETP.GE.AND P3, PT, R7, UR4, PT ;  /* 0x0000000407007c0c */ /* 0x000fe4000bf66270 */
[----:B------:R-:W-:-:S09]  /*1cf10*/  ISETP.GE.AND P4, PT, R41, UR4, PT ;  /* 0x0000000429007c0c */ /* 0x000fd2000bf86270 */
[----:B--2---:R-:W-:Y:S02]  /*1cf20*/  @!P2 IMAD.MOV.U32 R15, RZ, RZ, R3 ;  /* 0x000000ffff0fa224 */ /* 0x004fe400078e0003 */
[-C--:B---3--:R-:W-:Y:S02]  /*1cf30*/  @!P3 LEA R12, P0, R7, R14.reuse, 0x1 ;  /* 0x0000000e070cb211 */ /* 0x088fe400078008ff */
[----:B------:R-:W-:Y:S01]  /*1cf40*/  @!P4 LEA R26, P1, R41, R14, 0x1 ;  /* 0x0000000e291ac211 */ /* 0x000fe200078208ff */
[----:B------:R-:W-:Y:S01]  /*1cf50*/  @!P2 IMAD.WIDE R8, R40, 0x2, R14 ;  /* 0x000000022808a825 */ /* 0x000fe200078e020e */
[-C--:B------:R-:W-:Y:S02]  /*1cf60*/  @!P3 LEA.HI.X R13, R7, R3.reuse, R20, 0x1, P0 ;  /* 0x00000003070db211 */ /* 0x080fe400000f0c14 */
[----:B------:R-:W-:Y:S02]  /*1cf70*/  @!P4 LEA.HI.X R27, R41, R3, R10, 0x1, P1 ;  /* 0x00000003291bc211 */ /* 0x000fe400008f0c0a */
[----:B------:R4:W-:Y:S04]  /*1cf80*/  @!P2 ST.E.128 desc[UR54][R8.64], RZ ;  /* 0x000000ff0800a985 */ /* 0x0009e8000c101d36 */
[----:B------:R4:W-:Y:S04]  /*1cf90*/  @!P3 ST.E.128 desc[UR54][R12.64], RZ ;  /* 0x000000ff0c00b985 */ /* 0x0009e8000c101d36 */
[----:B------:R4:W-:Y:S02]  /*1cfa0*/  @!P4 ST.E.128 desc[UR54][R26.64], RZ ;  /* 0x000000ff1a00c985 */ /* 0x0009e4000c101d36 */
.L_x_1573:
[----:B------:R-:W-:Y:S05]  /*1cfb0*/  BSYNC B1 ;  /* 0x0000000000017941 */ /* 0x000fea0003800000 */
.L_x_1572:
[----:B------:R-:W-:-:S03]  /*1cfc0*/  UMOV UR4, 0xffffffff ;  /* 0xffffffff00047882 */ /* 0x000fc60000000000 */
[----:B------:R-:W-:Y:S05]  /*1cfd0*/  BRA.DIV UR4, `(.L_x_1574) ;  /* 0x0000008204f07947 */ /* 0x000fea000b800000 */
[----:B--2---:R2:W0:Y:S04]  /*1cfe0*/  SHFL.IDX PT, R3, R4, 0x1, 0x1c1f ;  /* 0x003c1f0004037f89 */ /* 0x00442800000e0000 */
[----:B---3--:R2:W3:Y:S02]  /*1cff0*/  SHFL.IDX PT, R14, R0, 0x1, 0x1c1f ;  /* 0x003c1f00000e7f89 */ /* 0x0084e400000e0000 */
.L_x_1753:
[----:B0-2---:R-:W-:-:S05]  /*1d000*/  VIADD R0, R6, 0x60 ;  /* 0x0000006006007836 */ /* 0x005fca0000000000 */
[----:B------:R-:W-:-:S13]  /*1d010*/  ISETP.GE.AND P0, PT, R0, R25, PT ;  /* 0x000000190000720c */ /* 0x000fda0003f06270 */
[----:B------:R-:W-:Y:S05]  /*1d020*/  @P0 BRA `(.L_x_1567) ;  /* 0x0000000000340947 */ /* 0x000fea0003800000 */
[----:B------:R-:W-:Y:S02]  /*1d030*/  ULDC UR4, c[0x0][0xac8] ;  /* 0x0002b20000047ab9 */ /* 0x000fe40000000800 */
[----:B------:R-:W-:Y:S02]  /*1d040*/  ISETP.GE.AND P2, PT, R40, UR4, PT ;  /* 0x0000000428007c0c */ /* 0x000fe4000bf46270 */
[----:B------:R-:W-:Y:S02]  /*1d050*/  ISETP.GE.AND P3, PT, R7, UR4, PT ;  /* 0x0000000407007c0c */ /* 0x000fe4000bf66270 */
[----:B------:R-:W-:-:S09]  /*1d060*/  ISETP.GE.AND P4, PT, R41, UR4, PT ;  /* 0x0000000429007c0c */ /* 0x000fd2000bf86270 */
[----:B------:R-:W-:Y:S02]  /*1d070*/  @!P2 IMAD.MOV.U32 R15, RZ, RZ, R3 ;  /* 0x000000ffff0fa224 */ /* 0x000fe400078e0003 */
[-C--:B---3--:R-:W-:Y:S02]  /*1d080*/  @!P3 LEA R6, P0, R7, R14.reuse, 0x1 ;  /* 0x0000000e0706b211 */ /* 0x088fe400078008ff */
[----:B----4-:R-:W-:Y:S01]  /*1d090*/  @!P4 LEA R8, P1, R41, R14, 0x1 ;  /* 0x0000000e2908c211 */ /* 0x010fe200078208ff */
[----:B------:R-:W-:Y:S01]  /*1d0a0*/  @!P2 IMAD.WIDE R4, R40, 0x2, R14 ;  /* 0x000000022804a825 */ /* 0x000fe200078e020e */
[-C--:B------:R-:W-:Y:S02]  /*1d0b0*/  @!P3 LEA.HI.X R7, R7, R3.reuse, R20, 0x1, P0 ;  /* 0x000000030707b211 */ /* 0x080fe400000f0c14 */
[----:B------:R-:W-:Y:S02]  /*1d0c0*/  @!P4 LEA.HI.X R9, R41, R3, R10, 0x1, P1 ;  /* 0x000000032909c211 */ /* 0x000fe400008f0c0a */
[----:B------:R0:W-:Y:S04]  /*1d0d0*/  @!P2 ST.E.128 desc[UR54][R4.64], RZ ;  /* 0x000000ff0400a985 */ /* 0x0001e8000c101d36 */
[----:B------:R0:W-:Y:S04]  /*1d0e0*/  @!P3 ST.E.128 desc[UR54][R6.64], RZ ;  /* 0x000000ff0600b985 */ /* 0x0001e8000c101d36 */
[----:B------:R0:W-:Y:S02]  /*1d0f0*/  @!P4 ST.E.128 desc[UR54][R8.64], RZ ;  /* 0x000000ff0800c985 */ /* 0x0001e4000c101d36 */
.L_x_1567:
[----:B------:R-:W-:Y:S05]  /*1d100*/  BSYNC B0 ;  /* 0x0000000000007941 */ /* 0x000fea0003800000 */
.L_x_1562:
[----:B------:R-:W-:Y:S02]  /*1d110*/  ULDC UR4, c[0x0][0xc3c] ;  /* 0x00030f0000047ab9 */ /* 0x000fe40000000800 */
[----:B-1----:R-:W-:-:S13]  /*1d120*/  ISETP.GE.AND P0, PT, R35, UR4, PT ;  /* 0x0000000423007c0c */ /* 0x002fda000bf06270 */
[----:B------:R-:W-:Y:S05]  /*1d130*/  @!P0 BRA `(.L_x_1575) ;  /* 0xfffffe4000788947 */ /* 0x000fea000383ffff */
[----:B------:R-:W-:Y:S05]  /*1d140*/  BRA `(.L_x_1359) ;  /* 0x0000007400447947 */ /* 0x000fea0003800000 */
.L_x_1357:
        /* <DEDUP_REMOVED lines=13> */
[----:B------:R-:W0:Y:S01]  /*1d220*/  LDS.128 R16, [UR4+0x2d8d0] ;  /* 0x02d8d004ff107984 */ /* 0x000e220008000c00 */
[----:B------:R-:W-:Y:S06]  /*1d230*/  BAR.ARV 0x4, 0x200 ;  /* 0x0108000000007b1d */ /* 0x000fec0000002000 */
[----:B------:R-:W-:Y:S05]  /*1d240*/  BRA `(.L_x_1577) ;  /* 0x0000000800907947 */ /* 0x000fea0003800000 */
.L_x_1576:
        /* <DEDUP_REMOVED lines=42> */
.L_x_1582:
[----:B------:R-:W-:Y:S01]  /*1d4f0*/  UIADD3 UR4, UR4, 0x1f, URZ ;  /* 0x0000001f04047890 */ /* 0x000fe2000fffe03f */
[----:B------:R-:W-:-:S05]  /*1d500*/  IMAD.U32 R19, RZ, RZ, UR7 ;  /* 0x00000007ff137e24 */ /* 0x000fca000f8e00ff */
        /* <DEDUP_REMOVED lines=10> */
.L_x_1581:
[----:B------:R-:W-:Y:S05]  /*1d5b0*/  BSYNC B0 ;  /* 0x0000000000007941 */ /* 0x000fea0003800000 */
.L_x_1580:
[----:B0----5:R-:W0:Y:S02]  /*1d5c0*/  SHFL.UP PT, R2, R0, 0x1, RZ ;  /* 0x0420000000027989 */ /* 0x021e2400000e00ff */
        /* <DEDUP_REMOVED lines=20> */
.L_x_1578:
        /* <DEDUP_REMOVED lines=16> */
[----:B------:R-:W0:Y:S02]  /*1d810*/  F2I.FTZ.U32.TRUNC.NTZ R3, R11 ;  /* 0x0000000b00037305 */ /* 0x000e24000021f000 */
[----:B0-----:R-:W-:Y:S01]  /*1d820*/  IMAD.MOV R11, RZ, RZ, -R3 ;  /* 0x000000ffff0b7224 */ /* 0x001fe200078e0a03 */
[----:B------:R-:W-:Y:S06]  /*1d830*/  @!P0 BRA `(.L_x_1583) ;  /* 0x0000000000088947 */ /* 0x000fec0003800000 */
[----:B------:R-:W-:-:S05]  /*1d840*/  VIADD R9, R15, 0xffffffff ;  /* 0xffffffff0f097836 */ /* 0x000fca0000000000 */
[----:B------:R0:W1:Y:S02]  /*1d850*/  SHFL.IDX PT, R16, R6, R9, 0x1f ;  /* 0x00001f0906107589 */ /* 0x00006400000e0000 */
.L_x_1583:
[----:B-1----:R-:W-:Y:S01]  /*1d860*/  IMAD R16, R16, UR5, R13 ;  /* 0x0000000510107c24 */ /* 0x002fe2000f8e020d */
[----:B------:R-:W-:Y:S01]  /*1d870*/  IABS R10, R4 ;  /* 0x00000004000a7213 */ /* 0x000fe20000000000 */
[----:B------:R-:W-:Y:S02]  /*1d880*/  IMAD R11, R11, R8, RZ ;  /* 0x000000080b0b7224 */ /* 0x000fe400078e02ff */
[----:B------:R-:W-:Y:S01]  /*1d890*/  IMAD.MOV.U32 R2, RZ, RZ, RZ ;  /* 0x000000ffff027224 */ /* 0x000fe200078e00ff */
[----:B0-----:R-:W-:Y:S01]  /*1d8a0*/  IADD3 R9, -R16, UR6, RZ ;  /* 0x0000000610097c10 */ /* 0x001fe2000fffe1ff */
[----:B------:R-:W-:Y:S02]  /*1d8b0*/  IMAD.MOV R10, RZ, RZ, -R10 ;  /* 0x000000ffff0a7224 */ /* 0x000fe400078e0a0a */
[----:B------:R-:W-:Y:S01]  /*1d8c0*/  IMAD.HI.U32 R2, R3, R11, R2 ;  /* 0x0000000b03027227 */ /* 0x000fe200078e0002 */
[----:B------:R-:W-:-:S05]  /*1d8d0*/  IABS R6, R9 ;  /* 0x0000000900067213 */ /* 0x000fca0000000000 */
[----:B------:R-:W-:Y:S02]  /*1d8e0*/  IMAD.MOV.U32 R3, RZ, RZ, R6 ;  /* 0x000000ffff037224 */ /* 0x000fe400078e0006 */
[----:B------:R-:W-:Y:S02]  /*1d8f0*/  IMAD.MOV.U32 R6, RZ, RZ, R10 ;  /* 0x000000ffff067224 */ /* 0x000fe400078e000a */
[----:B------:R-:W-:-:S04]  /*1d900*/  IMAD.HI.U32 R2, R2, R3, RZ ;  /* 0x0000000302027227 */ /* 0x000fc800078e00ff */
[----:B------:R-:W-:-:S05]  /*1d910*/  IMAD R3, R2, R6, R3 ;  /* 0x0000000602037224 */ /* 0x000fca00078e0203 */
[----:B------:R-:W-:-:S13]  /*1d920*/  ISETP.GT.U32.AND P1, PT, R8, R3, PT ;  /* 0x000000030800720c */ /* 0x000fda0003f24070 */
[-C--:B------:R-:W-:Y:S01]  /*1d930*/  @!P1 IADD3 R3, R3, -R8.reuse, RZ ;  /* 0x8000000803039210 */ /* 0x080fe20007ffe0ff */
        /* <DEDUP_REMOVED lines=21> */
[----:B------:R-:W-:Y:S01]  /*1da90*/  IMAD R9, R11, R8, RZ ;  /* 0x000000080b097224 */ /* 0x000fe200078e02ff */
[----:B------:R-:W-:-:S03]  /*1daa0*/  IABS R11, R4 ;  /* 0x00000004000b7213 */ /* 0x000fc60000000000 */
[----:B------:R-:W-:-:S04]  /*1dab0*/  IMAD.HI.U32 R2, R3, R9, R2 ;  /* 0x0000000903027227 */ /* 0x000fc800078e0002 */
[----:B------:R-:W-:Y:S02]  /*1dac0*/  IMAD.MOV.U32 R9, RZ, RZ, R11 ;  /* 0x000000ffff097224 */ /* 0x000fe400078e000b */
        /* <DEDUP_REMOVED lines=13> */
[----:B------:R-:W-:Y:S02]  /*1dba0*/  @!P1 LOP3.LUT R2, RZ, R7, RZ, 0x33, !PT ;  /* 0x00000007ff029212 */ /* 0x000fe400078e33ff */
[----:B------:R-:W-:Y:S02]  /*1dbb0*/  IADD3 R7, -R7, RZ, RZ ;  /* 0x000000ff07077210 */ /* 0x000fe40007ffe1ff */
[----:B------:R-:W-:-:S03]  /*1dbc0*/  LOP3.LUT R17, RZ, R2, RZ, 0x33, !PT ;  /* 0x00000002ff117212 */ /* 0x000fc600078e33ff */
[----:B------:R-:W-:Y:S02]  /*1dbd0*/  IMAD R18, R2, R7, R3 ;  /* 0x0000000702127224 */ /* 0x000fe400078e0203 */
[----:B------:R-:W-:Y:S01]  /*1dbe0*/  IMAD.IADD R17, R0, 0x1, R17 ;  /* 0x0000000100117824 */ /* 0x000fe200078e0211 */
[----:B------:R-:W-:Y:S06]  /*1dbf0*/  BRA `(.L_x_1584) ;  /* 0x00000000000c7947 */ /* 0x000fec0003800000 */
.L_x_1579:
[----:B------:R-:W-:Y:S02]  /*1dc00*/  IMAD.MOV.U32 R17, RZ, RZ, RZ ;  /* 0x000000ffff117224 */ /* 0x000fe400078e00ff */
[----:B------:R-:W-:Y:S02]  /*1dc10*/  IMAD.U32 R16, RZ, RZ, UR6 ;  /* 0x00000006ff107e24 */ /* 0x000fe4000f8e00ff */
[----:B------:R-:W-:-:S07]  /*1dc20*/  IMAD.MOV.U32 R18, RZ, RZ, RZ ;  /* 0x000000ffff127224 */ /* 0x000fce00078e00ff */
.L_x_1584:
[----:B------:R-:W-:-:S13]  /*1dc30*/  ISETP.NE.AND P0, PT, R5, RZ, PT ;  /* 0x000000ff0500720c */ /* 0x000fda0003f05270 */
[----:B------:R-:W0:Y:S01]  /*1dc40*/  @!P0 S2R R3, SR_CgaCtaId ;  /* 0x0000000000038919 */ /* 0x000e220000008800 */
[----:B------:R-:W-:-:S04]  /*1dc50*/  @!P0 MOV R0, 0x400 ;  /* 0x0000040000008802 */ /* 0x000fc80000000f00 */
[----:B0-----:R-:W-:-:S05]  /*1dc60*/  @!P0 LEA R0, R3, R0, 0x18 ;  /* 0x0000000003008211 */ /* 0x001fca00078ec0ff */
[----:B------:R1:W-:Y:S01]  /*1dc70*/  @!P0 STS.128 [R0+0x2d8d0], R16 ;  /* 0x02d8d01000008388 */ /* 0x0003e20000000c00 */
[----:B------:R-:W-:Y:S06]  /*1dc80*/  BAR.ARV 0x5, 0x200 ;  /* 0x0148000000007b1d */ /* 0x000fec0000002000 */
.L_x_1577:
[----:B-1----:R-:W-:Y:S01]  /*1dc90*/  IMAD.MOV.U32 R0, RZ, RZ, 0x1 ;  /* 0x00000001ff007424 */ /* 0x002fe200078e00ff */
[----:B------:R-:W-:Y:S01]  /*1dca0*/  ULDC UR4, c[0x0][0xc3c] ;  /* 0x00030f0000047ab9 */ /* 0x000fe20000000800 */
[----:B------:R-:W-:Y:S01]  /*1dcb0*/  IMAD.MOV.U32 R25, RZ, RZ, RZ ;  /* 0x000000ffff197224 */ /* 0x000fe200078e00ff */
[----:B0-----:R-:W-:Y:S02]  /*1dcc0*/  ISETP.GE.AND P0, PT, R19, UR4, PT ;  /* 0x0000000413007c0c */ /* 0x001fe4000bf06270 */
[----:B------:R0:W-:Y:S04]  /*1dcd0*/  STL [R1], R0 ;  /* 0x0000000001007387 */ /* 0x0001e80000100800 */
[----:B------:R0:W-:Y:S07]  /*1dce0*/  STL [R1+0x4c], RZ ;  /* 0x00004cff01007387 */ /* 0x0001ee0000100800 */
[----:B------:R-:W-:Y:S05]  /*1dcf0*/  @P0 BRA `(.L_x_1585) ;  /* 0x0000006400740947 */ /* 0x000fea0003800000 */
[----:B------:R-:W1:Y:S01]  /*1dd00*/  S2R R7, SR_TID.X ;  /* 0x0000000000077919 */ /* 0x000e620000002100 */
[----:B------:R-:W2:Y:S01]  /*1dd10*/  S2UR UR5, SR_CgaCtaId ;  /* 0x00000000000579c3 */ /* 0x000ea20000008800 */
[----:B------:R-:W-:Y:S01]  /*1dd20*/  UMOV UR4, 0x400 ;  /* 0x0000040000047882 */ /* 0x000fe20000000000 */
[----:B------:R-:W-:Y:S01]  /*1dd30*/  BSSY B8, `(.L_x_1585) ;  /* 0x0000659000087945 */ /* 0x000fe20003800000 */
[----:B------:R-:W-:Y:S01]  /*1dd40*/  IMAD.MOV.U32 R27, RZ, RZ, RZ ;  /* 0x000000ffff1b7224 */ /* 0x000fe200078e00ff */
[----:B------:R-:W-:Y:S01]  /*1dd50*/  ULDC.64 UR40, c[0x0][0x198] ;  /* 0x0000660000287ab9 */ /* 0x000fe20000000a00 */
[----:B------:R-:W-:Y:S01]  /*1dd60*/  IMAD.MOV.U32 R25, RZ, RZ, RZ ;  /* 0x000000ffff197224 */ /* 0x000fe200078e00ff */
[----:B------:R-:W-:Y:S01]  /*1dd70*/  ULOP3.LUT UR38, UR36, 0x2, URZ, 0xfc, !UPT ;  /* 0x0000000224267892 */ /* 0x000fe2000f8efc3f */
[----:B------:R-:W-:Y:S01]  /*1dd80*/  ULDC UR37, c[0x0][0xc] ;  /* 0x0000030000257ab9 */ /* 0x000fe20000000800 */
[----:B--2---:R-:W-:-:S06]  /*1dd90*/  ULEA UR4, UR5, UR4, 0x18 ;  /* 0x0000000405047291 */ /* 0x004fcc000f8ec03f */
[----:B------:R-:W-:Y:S01]  /*1dda0*/  IMAD.U32 R23, RZ, RZ, UR4 ;  /* 0x00000004ff177e24 */ /* 0x000fe2000f8e00ff */
[C---:B-1----:R-:W-:Y:S01]  /*1ddb0*/  LOP3.LUT R6, R7.reuse, 0x7f, RZ, 0xc0, !PT ;  /* 0x0000007f07067812 */ /* 0x042fe200078ec0ff */
[----:B0-----:R-:W-:-:S04]  /*1ddc0*/  IMAD.SHL.U32 R0, R7, 0x8, RZ ;  /* 0x0000000807007824 */ /* 0x001fc800078e00ff */
[----:B------:R-:W-:Y:S01]  /*1ddd0*/  IMAD.SHL.U32 R4, R6, 0x8, RZ ;  /* 0x0000000806047824 */ /* 0x000fe200078e00ff */
[C---:B------:R-:W-:Y:S02]  /*1dde0*/  LOP3.LUT R3, R0.reuse, 0x20, RZ, 0xc0, !PT ;  /* 0x0000002000037812 */ /* 0x040fe400078ec0ff */
[----:B------:R-:W-:Y:S02]  /*1ddf0*/  LOP3.LUT R2, R0, 0xd8, RZ, 0xc0, !PT ;  /* 0x000000d800027812 */ /* 0x000fe400078ec0ff */
[----:B------:R-:W-:Y:S01]  /*1de00*/  LOP3.LUT R3, R3, 0x300, R4, 0xf8, !PT ;  /* 0x0000030003037812 */ /* 0x000fe200078ef804 */
[----:B------:R-:W-:Y:S01]  /*1de10*/  IMAD.MOV.U32 R4, RZ, RZ, 0x1 ;  /* 0x00000001ff047424 */ /* 0x000fe200078e00ff */
[----:B------:R-:W-:Y:S02]  /*1de20*/  LOP3.LUT R2, R2, 0x18, R7, 0x78, !PT ;  /* 0x0000001802027812 */ /* 0x000fe400078e7807 */
[----:B------:R-:W-:Y:S02]  /*1de30*/  LOP3.LUT R0, R0, 0x18, RZ, 0xc0, !PT ;  /* 0x0000001800007812 */ /* 0x000fe400078ec0ff */
[----:B------:R-:W-:Y:S01]  /*1de40*/  LOP3.LUT R5, R3, R2, RZ, 0xfc, !PT ;  /* 0x0000000203057212 */ /* 0x000fe200078efcff */
[----:B------:R-:W-:Y:S01]  /*1de50*/  IMAD.SHL.U32 R2, R7, 0x20, RZ ;  /* 0x0000002007027824 */ /* 0x000fe200078e00ff */
[----:B------:R-:W-:Y:S01]  /*1de60*/  SHF.R.U32.HI R3, RZ, 0x2, R6 ;  /* 0x00000002ff037819 */ /* 0x000fe20000011606 */
[----:B------:R-:W-:-:S02]  /*1de70*/  IMAD.MOV.U32 R6, RZ, RZ, 0x1 ;  /* 0x00000001ff067424 */ /* 0x000fc400078e00ff */
[----:B------:R-:W-:Y:S01]  /*1de80*/  STL [R1+0x14], R5 ;  /* 0x0000140501007387 */ /* 0x000fe20000100800 */
[----:B------:R-:W-:-:S03]  /*1de90*/  LOP3.LUT R2, R2, 0x60, RZ, 0xc0, !PT ;  /* 0x0000006002027812 */ /* 0x000fc600078ec0ff */
[----:B------:R-:W-:Y:S04]  /*1dea0*/  STL [R1+0x4c], RZ ;  /* 0x00004cff01007387 */ /* 0x000fe80000100800 */
[----:B------:R0:W-:Y:S04]  /*1deb0*/  STL [R1+0x4], R4 ;  /* 0x0000040401007387 */ /* 0x0001e80000100800 */
[----:B------:R1:W-:Y:S01]  /*1dec0*/  STL [R1], R6 ;  /* 0x0000000601007387 */ /* 0x0003e20000100800 */
[----:B0-----:R-:W-:Y:S02]  /*1ded0*/  LOP3.LUT R4, R3, R2, RZ, 0xfc, !PT ;  /* 0x0000000203047212 */ /* 0x001fe400078efcff */
[----:B------:R-:W-:-:S02]  /*1dee0*/  LOP3.LUT R3, R0, 0x20, RZ, 0xfc, !PT ;  /* 0x0000002000037812 */ /* 0x000fc400078efcff */
[----:B------:R-:W-:Y:S01]  /*1def0*/  LOP3.LUT R2, R0, 0x40, RZ, 0xfc, !PT ;  /* 0x0000004000027812 */ /* 0x000fe200078efcff */
[----:B------:R-:W-:-:S05]  /*1df00*/  IMAD R0, R5, 0x2, R23 ;  /* 0x0000000205007824 */ /* 0x000fca00078e0217 */
[----:B------:R1:W-:Y:S02]  /*1df10*/  STL [R1+0x34], R0 ;  /* 0x0000340001007387 */ /* 0x0003e40000100800 */
.L_x_1702:
[----:B------:R-:W-:Y:S05]  /*1df20*/  YIELD ;  /* 0x0000000000007946 */ /* 0x000fea0003800000 */
[----:B------:R-:W-:Y:S01]  /*1df30*/  ULDC.64 UR4, c[0x0][0xa28] ;  /* 0x00028a0000047ab9 */ /* 0x000fe20000000a00 */
[----:B------:R-:W-:Y:S02]  /*1df40*/  CS2R R8, SRZ ;  /* 0x0000000000087805 */ /* 0x000fe4000001ff00 */
[----:B------:R-:W-:Y:S01]  /*1df50*/  ISETP.NE.U32.AND P0, PT, RZ, UR4, PT ;  /* 0x00000004ff007c0c */ /* 0x000fe2000bf05070 */
[----:B0-----:R-:W0:Y:S01]  /*1df60*/  LDC.64 R4, c[0x0][0xa00] ;  /* 0x00028000ff047b82 */ /* 0x001e220000000a00 */
[----:B------:R-:W-:-:S02]  /*1df70*/  ULDC.64 UR6, c[0x0][0xa10] ;  /* 0x0002840000067ab9 */ /* 0x000fc40000000a00 */
[----:B------:R-:W-:Y:S01]  /*1df80*/  ISETP.NE.AND.EX P0, PT, RZ, UR5, PT, P0 ;  /* 0x00000005ff007c0c */ /* 0x000fe2000bf05300 */
[----:B------:R-:W-:-:S12]  /*1df90*/  ULDC.64 UR4, c[0x0][0xa18] ;  /* 0x0002860000047ab9 */ /* 0x000fd80000000a00 */
[----:B--2---:R-:W2:Y:S02]  /*1dfa0*/  @P0 LDC.64 R2, c[0x0][0xa28] ;  /* 0x00028a00ff020b82 */ /* 0x004ea40000000a00 */
[----:B--2---:R-:W-:-:S05]  /*1dfb0*/  @P0 IMAD.WIDE R2, R19, 0x4, R2 ;  /* 0x0000000413020825 */ /* 0x004fca00078e0202 */
[----:B---3--:R2:W3:Y:S01]  /*1dfc0*/  @P0 LDG.E R9, desc[UR54][R2.64] ;  /* 0x0000003602090981 */ /* 0x0084e2000c1e1900 */
[----:B------:R-:W-:Y:S01]  /*1dfd0*/  ISETP.NE.U32.AND P0, PT, RZ, UR4, PT ;  /* 0x00000004ff007c0c */ /* 0x000fe2000bf05070 */
[----:B0-----:R-:W-:Y:S01]  /*1dfe0*/  IMAD.WIDE R4, R19, 0x4, R4 ;  /* 0x0000000413047825 */ /* 0x001fe200078e0204 */
[----:B------:R-:W-:Y:S02]  /*1dff0*/  ISETP.NE.U32.AND P1, PT, RZ, UR6, PT ;  /* 0x00000006ff007c0c */ /* 0x000fe4000bf25070 */
[----:B------:R-:W-:Y:S01]  /*1e000*/  ISETP.NE.AND.EX P2, PT, RZ, UR5, PT, P0 ;  /* 0x00000005ff007c0c */ /* 0x000fe2000bf45300 */
[----:B------:R-:W-:Y:S01]  /*1e010*/  ULDC.64 UR4, c[0x0][0xa00] ;  /* 0x0002800000047ab9 */ /* 0x000fe20000000a00 */
[----:B------:R-:W-:Y:S02]  /*1e020*/  ISETP.NE.AND.EX P1, PT, RZ, UR7, PT, P1 ;  /* 0x00000007ff007c0c */ /* 0x000fe4000bf25310 */
[----:B------:R-:W-:Y:S01]  /*1e030*/  ISETP.NE.U32.AND P0, PT, RZ, UR4, PT ;  /* 0x00000004ff007c0c */ /* 0x000fe2000bf05070 */
[----:B--2---:R-:W0:Y:S01]  /*1e040*/  LDC.64 R2, c[0x0][0xa10] ;  /* 0x00028400ff027b82 */ /* 0x004e220000000a00 */
[----:B-1----:R-:W-:-:S02]  /*1e050*/  MOV R0, RZ ;  /* 0x000000ff00007202 */ /* 0x002fc40000000f00 */
[----:B------:R-:W-:-:S05]  /*1e060*/  ISETP.NE.AND.EX P0, PT, RZ, UR5, PT, P0 ;  /* 0x00000005ff007c0c */ /* 0x000fca000bf05300 */
[----:B------:R-:W1:Y:S08]  /*1e070*/  @P2 LDC.64 R6, c[0x0][0xa18] ;  /* 0x00028600ff062b82 */ /* 0x000e700000000a00 */
[----:B------:R-:W2:Y:S01]  /*1e080*/  @P0 LDG.E R8, desc[UR54][R4.64] ;  /* 0x0000003604080981 */ /* 0x000ea2000c1e1900 */
[----:B0-----:R-:W-:-:S05]  /*1e090*/  IMAD.WIDE R2, R19, 0x4, R2 ;  /* 0x0000000413027825 */ /* 0x001fca00078e0202 */
[----:B-----5:R-:W5:Y:S01]  /*1e0a0*/  @P1 LDG.E R0, desc[UR54][R2.64] ;  /* 0x0000003602001981 */ /* 0x020f62000c1e1900 */
[----:B------:R-:W-:Y:S02]  /*1e0b0*/  ULDC UR4, c[0x0][0x288] ;  /* 0x0000a20000047ab9 */ /* 0x000fe40000000800 */
[----:B------:R-:W-:Y:S01]  /*1e0c0*/  IMAD.U32 R29, RZ, RZ, UR4 ;  /* 0x00000004ff1d7e24 */ /* 0x000fe2000f8e00ff */
[----:B------:R-:W-:Y:S02]  /*1e0d0*/  ULDC.64 UR4, c[0x0][0x418] ;  /* 0x0001060000047ab9 */ /* 0x000fe40000000a00 */
[----:B------:R-:W-:-:S03]  /*1e0e0*/  UISETP.NE.U32.AND UP0, UPT, UR4, URZ, UPT ;  /* 0x0000003f0400728c */ /* 0x000fc6000bf05070 */
[----:B------:R-:W-:Y:S01]  /*1e0f0*/  ULDC UR4, c[0x0][0x424] ;  /* 0x0001090000047ab9 */ /* 0x000fe20000000800 */
[----:B------:R-:W-:Y:S01]  /*1e100*/  UISETP.NE.AND.EX UP0, UPT, UR5, URZ, UPT, UP0 ;  /* 0x0000003f0500728c */ /* 0x000fe2000bf05300 */
[----:B-1----:R-:W-:Y:S02]  /*1e110*/  @P2 IMAD.WIDE R6, R19, 0x4, R6 ;  /* 0x0000000413062825 */ /* 0x002fe400078e0206 */
[----:B------:R-:W-:Y:S01]  /*1e120*/  ULDC UR5, c[0x0][0x2f0] ;  /* 0x0000bc0000057ab9 */ /* 0x000fe20000000800 */
[----:B------:R-:W-:Y:S02]  /*1e130*/  USEL UR4, UR4, 0x1, UP0 ;  /* 0x0000000104047887 */ /* 0x000fe40008000000 */
[----:B------:R0:W5:Y:S02]  /*1e140*/  @P2 LDG.E R29, desc[UR54][R6.64] ;  /* 0x00000036061d2981 */ /* 0x000164000c1e1900 */
[----:B------:R-:W-:-:S03]  /*1e150*/  UIMAD UR4, UR4, UR5, URZ ;  /* 0x00000005040472a4 */ /* 0x000fc6000f8e023f */
[----:B------:R-:W-:Y:S02]  /*1e160*/  ULDC UR5, c[0x0][0x348] ;  /* 0x0000d20000057ab9 */ /* 0x000fe40000000800 */
[----:B0-----:R-:W-:Y:S02]  /*1e170*/  IMAD.U32 R7, RZ, RZ, UR5 ;  /* 0x00000005ff077e24 */ /* 0x001fe4000f8e00ff */
[----:B------:R-:W-:Y:S01]  /*1e180*/  IMAD.U32 R6, RZ, RZ, UR4 ;  /* 0x00000004ff067e24 */ /* 0x000fe2000f8e00ff */
[----:B---3--:R0:W-:Y:S04]  /*1e190*/  STL [R1+0x2c], R9 ;  /* 0x00002c0901007387 */ /* 0x0081e80000100800 */
[----:B--2---:R0:W-:Y:S01]  /*1e1a0*/  STL [R1+0x8], R8 ;  /* 0x0000080801007387 */ /* 0x0041e20000100800 */
[----:B------:R-:W-:Y:S05]  /*1e1b0*/  @P2 BRA `(.L_x_1586) ;  /* 0x0000000000102947 */ /* 0x000fea0003800000 */
[----:B------:R-:W-:Y:S05]  /*1e1c0*/  @!P0 BRA `(.L_x_1586) ;  /* 0x00000000000c8947 */ /* 0x000fea0003800000 */
[----:B-----5:R-:W2:Y:S04]  /*1e1d0*/  LDG.E R29, desc[UR54][R4.64] ;  /* 0x00000036041d7981 */ /* 0x020ea8000c1e1900 */
[----:B------:R-:W2:Y:S02]  /*1e1e0*/  LDG.E R4, desc[UR54][R4.64+0x4] ;  /* 0x0000043604047981 */ /* 0x000ea4000c1e1900 */
[----:B--2---:R-:W-:-:S07]  /*1e1f0*/  IMAD.IADD R29, R4, 0x1, -R29 ;  /* 0x00000001041d7824 */ /* 0x004fce00078e0a1d */
.L_x_1586:
        /* <DEDUP_REMOVED lines=8> */
.L_x_1587:
[----:B------:R-:W-:Y:S02]  /*1e280*/  ULDC.64 UR4, c[0x0][0xa08] ;  /* 0x0002820000047ab9 */ /* 0x000fe40000000a00 */
[----:B------:R-:W-:-:S04]  /*1e290*/  ISETP.NE.U32.AND P0, PT, RZ, UR4, PT ;  /* 0x00000004ff007c0c */ /* 0x000fc8000bf05070 */
[----:B------:R-:W-:-:S13]  /*1e2a0*/  ISETP.NE.AND.EX P0, PT, RZ, UR5, PT, P0 ;  /* 0x00000005ff007c0c */ /* 0x000fda000bf05300 */
[----:B------:R-:W-:Y:S05]  /*1e2b0*/  @!P0 BRA `(.L_x_1588) ;  /* 0x0000000000148947 */ /* 0x000fea0003800000 */
[----:B------:R-:W1:Y:S02]  /*1e2c0*/  LDC.64 R4, c[0x0][0xa08] ;  /* 0x00028200ff047b82 */ /* 0x000e640000000a00 */
[----:B-1----:R-:W-:-:S05]  /*1e2d0*/  IMAD.WIDE R4, R19, 0x4, R4 ;  /* 0x0000000413047825 */ /* 0x002fca00078e0204 */
[----:B------:R-:W2:Y:S04]  /*1e2e0*/  LDG.E R6, desc[UR54][R4.64] ;  /* 0x0000003604067981 */ /* 0x000ea8000c1e1900 */
[----:B------:R-:W2:Y:S02]  /*1e2f0*/  LDG.E R4, desc[UR54][R4.64+0x4] ;  /* 0x0000043604047981 */ /* 0x000ea4000c1e1900 */
[----:B--2---:R-:W-:-:S07]  /*1e300*/  IMAD.IADD R6, R4, 0x1, -R6 ;  /* 0x0000000104067824 */ /* 0x004fce00078e0a06 */
.L_x_1588:
[----:B-1----:R-:W2:Y:S04]  /*1e310*/  @P1 LDG.E R4, desc[UR54][R2.64] ;  /* 0x0000003602041981 */ /* 0x002ea8000c1e1900 */
[----:B------:R1:W2:Y:S01]  /*1e320*/  @P1 LDG.E R5, desc[UR54][R2.64+0x4] ;  /* 0x0000043602051981 */ /* 0x0002a2000c1e1900 */
[----:B------:R-:W-:Y:S02]  /*1e330*/  IMAD R28, R17, 0xc0, RZ ;  /* 0x000000c0111c7824 */ /* 0x000fe400078e02ff */
[----:B-----5:R-:W-:Y:S02]  /*1e340*/  IMAD.IADD R6, R6, 0x1, -R9 ;  /* 0x0000000106067824 */ /* 0x020fe400078e0a09 */
[----:B0-----:R-:W-:Y:S01]  /*1e350*/  VIADD R8, R28, 0xbf ;  /* 0x000000bf1c087836 */ /* 0x001fe20000000000 */
[----:B-1----:R-:W0:Y:S02]  /*1e360*/  LDC R2, c[0x0][0x448] ;  /* 0x00011200ff027b82 */ /* 0x002e240000000800 */
[----:B0-----:R-:W-:-:S13]  /*1e370*/  ISETP.NE.AND P2, PT, R2, 0x1, PT ;  /* 0x000000010200780c */ /* 0x001fda0003f45270 */
[----:B------:R-:W0:Y:S08]  /*1e380*/  @P2 LDC R3, c[0x0][0x44c] ;  /* 0x00011300ff032b82 */ /* 0x000e300000000800 */
[----:B------:R-:W1:Y:S01]  /*1e390*/  @P2 LDC R2, c[0x0][0x450] ;  /* 0x00011400ff022b82 */ /* 0x000e620000000800 */
[----:B0-----:R-:W-:-:S05]  /*1e3a0*/  @P2 IMAD.HI.U32 R3, R8, R3, RZ ;  /* 0x0000000308032227 */ /* 0x001fca00078e00ff */
[----:B-1----:R-:W-:Y:S01]  /*1e3b0*/  @P2 SHF.R.U32.HI R8, RZ, R2, R3 ;  /* 0x00000002ff082219 */ /* 0x002fe20000011603 */
[----:B--2---:R-:W-:-:S04]  /*1e3c0*/  @P1 IMAD.IADD R7, R5, 0x1, -R4 ;  /* 0x0000000105071824 */ /* 0x004fc800078e0a04 */
[----:B------:R-:W-:-:S04]  /*1e3d0*/  IMAD.IADD R10, R6, 0x1, R7 ;  /* 0x00000001060a7824 */ /* 0x000fc800078e0207 */
[C---:B------:R-:W-:Y:S01]  /*1e3e0*/  VIADD R21, R10.reuse, 0x7f ;  /* 0x0000007f0a157836 */ /* 0x040fe20000000000 */
[----:B------:R0:W-:Y:S01]  /*1e3f0*/  STL [R1+0x24], R10 ;  /* 0x0000240a01007387 */ /* 0x0001e20000100800 */
[----:B------:R-:W-:-:S03]  /*1e400*/  IADD3 R17, R10, 0x1, -R29 ;  /* 0x000000010a117810 */ /* 0x000fc60007ffe81d */
[----:B------:R-:W-:Y:S02]  /*1e410*/  SHF.R.S32.HI R2, RZ, 0x1f, R21 ;  /* 0x0000001fff027819 */ /* 0x000fe40000011415 */
[----:B------:R-:W-:Y:S02]  /*1e420*/  IMAD.IADD R8, R17, 0x1, R8 ;  /* 0x0000000111087824 */ /* 0x000fe400078e0208 */
[----:B------:R-:W-:Y:S02]  /*1e430*/  LEA.HI R21, R2, R21, RZ, 0x7 ;  /* 0x0000001502157211 */ /* 0x000fe400078f38ff */
[----:B------:R-:W1:Y:S02]  /*1e440*/  LDC.64 R2, c[0x0][0x9e0] ;  /* 0x00027800ff027b82 */ /* 0x000e640000000a00 */
[----:B------:R-:W-:Y:S02]  /*1e450*/  SHF.R.S32.HI R21, RZ, 0x7, R21 ;  /* 0x00000007ff157819 */ /* 0x000fe40000011415 */
[----:B-1----:R-:W-:Y:S01]  /*1e460*/  ISETP.GE.AND P3, PT, R3, 0x1, PT ;  /* 0x000000010300780c */ /* 0x002fe20003f66270 */
[----:B------:R-:W-:-:S12]  /*1e470*/  IMAD.IADD R2, R8, 0x1, R2 ;  /* 0x0000000108027824 */ /* 0x000fd800078e0202 */
[----:B0-----:R-:W-:Y:S05]  /*1e480*/  @!P3 BRA `(.L_x_1589) ;  /* 0x000000000048b947 */ /* 0x001fea0003800000 */
        /* <DEDUP_REMOVED lines=11> */
.L_x_1591:
[----:B------:R-:W-:-:S13]  /*1e540*/  ISETP.NE.AND P0, PT, R3, 0x1, PT ;  /* 0x000000010300780c */ /* 0x000fda0003f05270 */
[----:B------:R-:W0:Y:S02]  /*1e550*/  @P0 LDC.64 R4, c[0x0][0x9e8] ;  /* 0x00027a00ff040b82 */ /* 0x000e240000000a00 */
[----:B0-----:R-:W-:-:S05]  /*1e560*/  @P0 IMAD.HI.U32 R4, R9, R4, RZ ;  /* 0x0000000409040227 */ /* 0x001fca00078e00ff */
[----:B------:R-:W-:-:S07]  /*1e570*/  @P0 SHF.R.U32.HI R9, RZ, R5, R4 ;  /* 0x00000005ff090219 */ /* 0x000fce0000011604 */
.L_x_1592:
[----:B------:R-:W-:Y:S05]  /*1e580*/  BSYNC B0 ;  /* 0x0000000000007941 */ /* 0x000fea0003800000 */
.L_x_1590:
[----:B------:R-:W-:-:S05]  /*1e590*/  IMAD R9, R9, R3, R3 ;  /* 0x0000000309097224 */ /* 0x000fca00078e0203 */
[----:B------:R-:W-:-:S07]  /*1e5a0*/  VIMNMX R2, R2, R9, PT ;  /* 0x0000000902027248 */ /* 0x000fce0003fe0100 */
.L_x_1589:
[----:B------:R-:W0:Y:S01]  /*1e5b0*/  @P2 LDC R5, c[0x0][0x44c] ;  /* 0x00011300ff052b82 */ /* 0x000e220000000800 */
[----:B------:R-:W-:Y:S01]  /*1e5c0*/  IMAD.MOV.U32 R4, RZ, RZ, R28 ;  /* 0x000000ffff047224 */ /* 0x000fe200078e001c */
[----:B------:R-:W-:Y:S01]  /*1e5d0*/  IADD3 R20, R10, -R29, RZ ;  /* 0x8000001d0a147210 */ /* 0x000fe20007ffe0ff */
[----:B------:R-:W-:-:S05]  /*1e5e0*/  ULDC UR4, c[0x0][0x9dc] ;  /* 0x0002770000047ab9 */ /* 0x000fca0000000800 */
[----:B------:R-:W1:Y:S01]  /*1e5f0*/  @P2 LDC R8, c[0x0][0x450] ;  /* 0x00011400ff082b82 */ /* 0x000e620000000800 */
[----:B0-----:R-:W-:-:S05]  /*1e600*/  @P2 IMAD.HI.U32 R5, R28, R5, RZ ;  /* 0x000000051c052227 */ /* 0x001fca00078e00ff */
[----:B-1----:R-:W-:-:S05]  /*1e610*/  @P2 SHF.R.U32.HI R4, RZ, R8, R5 ;  /* 0x00000008ff042219 */ /* 0x002fca0000011605 */
        /* <DEDUP_REMOVED lines=13> */
.L_x_1595:
[----:B------:R-:W-:-:S13]  /*1e6f0*/  ISETP.NE.AND P0, PT, R3, 0x1, PT ;  /* 0x000000010300780c */ /* 0x000fda0003f05270 */
[----:B------:R-:W0:Y:S02]  /*1e700*/  @P0 LDC.64 R4, c[0x0][0x9e8] ;  /* 0x00027a00ff040b82 */ /* 0x000e240000000a00 */
[----:B0-----:R-:W-:-:S05]  /*1e710*/  @P0 IMAD.HI.U32 R4, R9, R4, RZ ;  /* 0x0000000409040227 */ /* 0x001fca00078e00ff */
[----:B------:R-:W-:-:S07]  /*1e720*/  @P0 SHF.R.U32.HI R9, RZ, R5, R4 ;  /* 0x00000005ff090219 */ /* 0x000fce0000011604 */
.L_x_1596:
[----:B------:R-:W-:Y:S05]  /*1e730*/  BSYNC B0 ;  /* 0x0000000000007941 */ /* 0x000fea0003800000 */
.L_x_1594:
[----:B------:R-:W-:-:S05]  /*1e740*/  IMAD R3, R9, R3, RZ ;  /* 0x0000000309037224 */ /* 0x000fca00078e02ff */
[----:B------:R-:W-:-:S07]  /*1e750*/  VIMNMX R8, R8, R3, !PT ;  /* 0x0000000308087248 */ /* 0x000fce0007fe0100 */
.L_x_1593:
[----:B------:R-:W-:Y:S01]  /*1e760*/  VIADD R2, R2, 0x7f ;  /* 0x0000007f02027836 */ /* 0x000fe20000000000 */
[----:B------:R-:W-:Y:S04]  /*1e770*/  BSSY B0, `(.L_x_1597) ;  /* 0x000015d000007945 */ /* 0x000fe80003800000 */
[----:B------:R-:W-:-:S04]  /*1e780*/  SHF.R.S32.HI R3, RZ, 0x1f, R2 ;  /* 0x0000001fff037819 */ /* 0x000fc80000011402 */
[----:B------:R-:W-:Y:S02]  /*1e790*/  LEA.HI R3, R3, R2, RZ, 0x7 ;  /* 0x0000000203037211 */ /* 0x000fe400078f38ff */
[----:B------:R-:W-:Y:S02]  /*1e7a0*/  SHF.R.S32.HI R2, RZ, 0x1f, R8 ;  /* 0x0000001fff027819 */ /* 0x000fe40000011408 */
[----:B------:R-:W-:Y:S02]  /*1e7b0*/  SHF.R.S32.HI R3, RZ, 0x7, R3 ;  /* 0x00000007ff037819 */ /* 0x000fe40000011403 */
[----:B------:R-:W-:Y:S02]  /*1e7c0*/  LEA.HI R2, R2, R8, RZ, 0x7 ;  /* 0x0000000802027211 */ /* 0x000fe400078f38ff */
[----:B------:R-:W-:Y:S02]  /*1e7d0*/  VIMNMX R3, R21, R3, PT ;  /* 0x0000000315037248 */ /* 0x000fe40003fe0100 */
[----:B------:R-:W-:-:S03]  /*1e7e0*/  SHF.R.S32.HI R2, RZ, 0x7, R2 ;  /* 0x00000007ff027819 */ /* 0x000fc60000011402 */
[----:B------:R-:W-:Y:S01]  /*1e7f0*/  IMAD R3, R3, 0x80, -R6 ;  /* 0x0000008003037824 */ /* 0x000fe200078e0a06 */
[----:B------:R-:W-:-:S04]  /*1e800*/  VIMNMX R2, RZ, R2, !PT ;  /* 0x00000002ff027248 */ /* 0x000fc80007fe0100 */
[----:B------:R-:W-:Y:S01]  /*1e810*/  VIMNMX R3, R3, R7, PT ;  /* 0x0000000703037248 */ /* 0x000fe20003fe0100 */
[----:B------:R-:W-:-:S05]  /*1e820*/  IMAD R2, R2, 0x80, -R6 ;  /* 0x0000008002027824 */ /* 0x000fca00078e0a06 */
[----:B------:R-:W-:-:S04]  /*1e830*/  VIMNMX R4, RZ, R2, !PT ;  /* 0x00000002ff047248 */ /* 0x000fc80007fe0100 */
[----:B------:R-:W-:Y:S02]  /*1e840*/  ISETP.GT.AND P0, PT, R3, R4, PT ;  /* 0x000000040300720c */ /* 0x000fe40003f04270 */
[----:B------:R-:W-:-:S11]  /*1e850*/  SHF.R.U32.HI R4, RZ, 0x7, R4 ;  /* 0x00000007ff047819 */ /* 0x000fd60000011604 */
[----:B------:R-:W-:-:S05]  /*1e860*/  @P0 VIADD R2, R3, 0x7f ;  /* 0x0000007f03020836 */ /* 0x000fca0000000000 */
[----:B------:R-:W-:-:S04]  /*1e870*/  @P0 SHF.R.S32.HI R3, RZ, 0x1f, R2 ;  /* 0x0000001fff030819 */ /* 0x000fc80000011402 */
        /* <DEDUP_REMOVED lines=13> */
.L_x_1756:
[----:B-1----:R-:W-:Y:S02]  /*1e950*/  ISETP.NE.AND P0, PT, R14, RZ, PT ;  /* 0x000000ff0e00720c */ /* 0x002fe40003f05270 */
[----:B------:R-:W-:-:S11]  /*1e960*/  PLOP3.LUT P6, PT, PT, PT, PT, 0x8, 0x0 ;  /* 0x000000000000781c */ /* 0x000fd60003fce170 */
[----:B------:R-:W-:Y:S05]  /*1e970*/  @P0 BRA `(.L_x_1600) ;  /* 0x00000000000c0947 */ /* 0x000fea0003800000 */
[----:B------:R-:W-:-:S03]  /*1e980*/  UMOV UR4, 0xffffffff ;  /* 0xffffffff00047882 */ /* 0x000fc60000000000 */
[----:B------:R-:W-:Y:S05]  /*1e990*/  BRA.DIV UR4, `(.L_x_1601) ;  /* 0x0000006a04fc7947 */ /* 0x000fea000b800000 */
[----:B------:R-:W-:-:S13]  /*1e9a0*/  ELECT P6, URZ, PT ;  /* 0x00000000003f782f */ /* 0x000fda00038c0000 */
.L_x_1600:
[----:B0-----:R-:W2:Y:S01]  /*1e9b0*/  LDL R5, [R1+0x4c] ;  /* 0x00004c0001057983 */ /* 0x001ea20000100800 */
[----:B------:R-:W-:Y:S01]  /*1e9c0*/  BSSY B1, `(.L_x_1602) ;  /* 0x0000008000017945 */ /* 0x000fe20003800000 */
[----:B--2---:R-:W-:-:S05]  /*1e9d0*/  VIADD R5, R5, 0x1 ;  /* 0x0000000105057836 */ /* 0x004fca0000000000 */
[----:B------:R-:W-:-:S04]  /*1e9e0*/  LEA.HI R6, R5, R5, RZ, 0x1 ;  /* 0x0000000505067211 */ /* 0x000fc800078f08ff */
[----:B------:R-:W-:-:S05]  /*1e9f0*/  LOP3.LUT R6, R6, 0xfffffffe, RZ, 0xc0, !PT ;  /* 0xfffffffe06067812 */ /* 0x000fca00078ec0ff */
[----:B------:R-:W-:-:S05]  /*1ea00*/  IMAD.IADD R5, R5, 0x1, -R6 ;  /* 0x0000000105057824 */ /* 0x000fca00078e0a06 */
[----:B------:R-:W-:-:S04]  /*1ea10*/  SHF.L.U32 R5, R5, 0x1f, RZ ;  /* 0x0000001f05057819 */ /* 0x000fc800000006ff */
[----:B------:R-:W0:Y:S02]  /*1ea20*/  SYNCS.PHASECHK.TRANS64.TRYWAIT P0, [R23+URZ+0x2d820], R5 ;  /* 0x02d82005170075a7 */ /* 0x000e24000800017f */
[----:B0-----:R-:W-:Y:S05]  /*1ea30*/  @!P0 BRA `(.L_x_1603) ;  /* 0x0000006800f48947 */ /* 0x001fea0003800000 */
.L_x_1759:
[----:B------:R-:W-:Y:S05]  /*1ea40*/  BSYNC B1 ;  /* 0x0000000000017941 */ /* 0x000fea0003800000 */
.L_x_1602:
        /* <DEDUP_REMOVED lines=11> */
.L_x_1760:
[----:B------:R-:W-:Y:S05]  /*1eb00*/  BSYNC B2 ;  /* 0x0000000000027941 */ /* 0x000fea0003800000 */
.L_x_1606:
        /* <DEDUP_REMOVED lines=9> */
.L_x_1609:
[----:B------:R-:W-:Y:S05]  /*1eba0*/  BSYNC B2 ;  /* 0x0000000000027941 */ /* 0x000fea0003800000 */
.L_x_1608:
[----:B------:R-:W-:Y:S01]  /*1ebb0*/  IMAD.MOV.U32 R14, RZ, RZ, RZ ;  /* 0x000000ffff0e7224 */ /* 0x000fe200078e00ff */
[----:B------:R-:W-:Y:S01]  /*1ebc0*/  UIADD3 UR4, UP0, UR40, 0x570, URZ ;  /* 0x0000057028047890 */ /* 0x000fe2000ff1e03f */
[----:B------:R-:W-:Y:S01]  /*1ebd0*/  IMAD R7, R27, 0x6000, R23 ;  /* 0x000060001b077824 */ /* 0x000fe200078e0217 */
[----:B------:R-:W-:Y:S01]  /*1ebe0*/  PLOP3.LUT P0, PT, PT, PT, PT, 0x80, 0x0 ;  /* 0x000000000000781c */ /* 0x000fe20003f0f070 */
[----:B------:R-:W-:Y:S01]  /*1ebf0*/  IMAD R6, R3, 0x80, R0 ;  /* 0x0000008003067824 */ /* 0x000fe200078e0200 */
[----:B------:R-:W-:Y:S01]  /*1ec00*/  R2UR UR10, R14 ;  /* 0x000000000e0a72ca */ /* 0x000fe200000e0000 */
[----:B0-----:R-:W-:Y:S01]  /*1ec10*/  VIADD R5, R9, 0x2d890 ;  /* 0x0002d89009057836 */ /* 0x001fe20000000000 */
[----:B------:R-:W-:Y:S01]  /*1ec20*/  IADD3 R10, R7, 0x15400, RZ ;  /* 0x00015400070a7810 */ /* 0x000fe20007ffe0ff */
[----:B------:R-:W-:Y:S01]  /*1ec30*/  VIADD R6, R6, 0xffffff80 ;  /* 0xffffff8006067836 */ /* 0x000fe20000000000 */
[----:B------:R-:W-:Y:S01]  /*1ec40*/  UIADD3.X UR5, URZ, UR41, URZ, UP0, !UPT ;  /* 0x000000293f057290 */ /* 0x000fe200087fe43f */
[----:B------:R-:W-:Y:S01]  /*1ec50*/  UMOV UR6, 0x0 ;  /* 0x0000000000067882 */ /* 0x000fe20000000000 */
[----:B------:R-:W-:-:S10]  /*1ec60*/  UMOV UR7, 0x12f00000 ;  /* 0x12f0000000077882 */ /* 0x000fd40000000000 */
.L_x_1610:
        /* <DEDUP_REMOVED lines=16> */
.L_x_1611:
        /* <DEDUP_REMOVED lines=16> */
.L_x_1612:
        /* <DEDUP_REMOVED lines=13> */
.L_x_1761:
[----:B------:R-:W-:Y:S05]  /*1ef40*/  BSYNC B2 ;  /* 0x0000000000027941 */ /* 0x000fea0003800000 */
.L_x_1613:
[----:B------:R-:W-:Y:S01]  /*1ef50*/  BSSY B2, `(.L_x_1615) ;  /* 0x000000b000027945 */ /* 0x000fe20003800000 */
[----:B------:R-:W-:Y:S02]  /*1ef60*/  IMAD.MOV.U32 R10, RZ, RZ, 0x0 ;  /* 0x00000000ff0a7424 */ /* 0x000fe400078e00ff */
[----:B------:R-:W-:Y:S01]  /*1ef70*/  IMAD.MOV.U32 R11, RZ, RZ, 0x12f00000 ;  /* 0x12f00000ff0b7424 */ /* 0x000fe200078e00ff */
[----:B------:R-:W-:Y:S06]  /*1ef80*/  @P1 BRA `(.L_x_1616) ;  /* 0x00000000001c1947 */ /* 0x000fec0003800000 */
[----:B------:R-:W2:Y:S02]  /*1ef90*/  S2R R5, SR_TID.X ;  /* 0x0000000000057919 */ /* 0x000ea40000002100 */
[----:B--2---:R-:W-:Y:S01]  /*1efa0*/  LOP3.LUT R15, R5, 0x1f, RZ, 0xc0, !PT ;  /* 0x0000001f050f7812 */ /* 0x004fe200078ec0ff */
[----:B------:R-:W-:-:S03]  /*1efb0*/  IMAD.MOV.U32 R5, RZ, RZ, 0x6000 ;  /* 0x00006000ff057424 */ /* 0x000fc600078e00ff */
[----:B------:R-:W-:Y:S01]  /*1efc0*/  ISETP.NE.AND P0, PT, R15, RZ, PT ;  /* 0x000000ff0f00720c */ /* 0x000fe20003f05270 */
[----:B------:R2:W-:-:S12]  /*1efd0*/  SYNCS.ARRIVE.TRANS64 RZ, [R9+URZ+0x2d8b0], R5 ;  /* 0x02d8b00509ff79a7 */ /* 0x0005d8000800003f */
[----:B--2---:R-:W-:Y:S05]  /*1efe0*/  @!P0 BRA `(.L_x_1616) ;  /* 0x0000000000048947 */ /* 0x004fea0003800000 */
[----:B------:R-:W-:Y:S01]  /*1eff0*/  BPT.TRAP 0x1 ;  /* 0x000000040000795c */ /* 0x000fe20000300000 */
.L_x_1616:
[----:B------:R-:W-:Y:S05]  /*1f000*/  BSYNC B2 ;  /* 0x0000000000027941 */ /* 0x000fea0003800000 */
.L_x_1615:
        /* <DEDUP_REMOVED lines=8> */
.L_x_1617:
        /* <DEDUP_REMOVED lines=15> */
.L_x_1618:
        /* <DEDUP_REMOVED lines=15> */
.L_x_1619:
        /* <DEDUP_REMOVED lines=10> */
.L_x_1605:
[----:B------:R-:W-:Y:S05]  /*1f310*/  BSYNC B1 ;  /* 0x0000000000017941 */ /* 0x000fea0003800000 */
.L_x_1604:
[----:B0-----:R-:W2:Y:S01]  /*1f320*/  LDL.LU R5, [R1+0x4] ;  /* 0x0000040001057983 */ /* 0x001ea20000300800 */
[----:B------:R-:W-:Y:S01]  /*1f330*/  VIADD R27, R27, 0x1 ;  /* 0x000000011b1b7836 */ /* 0x000fe20000000000 */
[----:B------:R-:W-:Y:S01]  /*1f340*/  PLOP3.LUT P0, PT, PT, PT, PT, 0x8, 0x0 ;  /* 0x000000000000781c */ /* 0x000fe20003f0e170 */
[----:B------:R-:W-:-:S03]  /*1f350*/  VIADD R9, R3, 0xfffffffe ;  /* 0xfffffffe03097836 */ /* 0x000fc60000000000 */
[----:B------:R-:W-:Y:S02]  /*1f360*/  ISETP.NE.AND P1, PT, R27, 0x2, PT ;  /* 0x000000021b00780c */ /* 0x000fe40003f25270 */
[----:B------:R-:W-:Y:S02]  /*1f370*/  ISETP.GE.AND P2, PT, R9, R4, PT ;  /* 0x000000040900720c */ /* 0x000fe40003f46270 */
[----:B------:R-:W-:Y:S02]  /*1f380*/  SEL R3, RZ, 0x1, P1 ;  /* 0x00000001ff037807 */ /* 0x000fe40000800000 */
[----:B------:R-:W-:Y:S02]  /*1f390*/  SEL R27, R27, RZ, P1 ;  /* 0x000000ff1b1b7207 */ /* 0x000fe40000800000 */
[----:B--2---:R-:W-:-:S05]  /*1f3a0*/  LOP3.LUT R5, R5, R3, RZ, 0x3c, !PT ;  /* 0x0000000305057212 */ /* 0x004fca00078e3cff */
[----:B------:R0:W-:Y:S02]  /*1f3b0*/  STL [R1+0x4], R5 ;  /* 0x0000040501007387 */ /* 0x0001e40000100800 */
[----:B------:R-:W-:Y:S05]  /*1f3c0*/  @!P2 BRA `(.L_x_1598) ;  /* 0x00000008005ca947 */ /* 0x000fea0003800000 */
.L_x_1636:
        /* <DEDUP_REMOVED lines=12> */
.L_x_1762:
[----:B------:R-:W-:Y:S05]  /*1f490*/  BSYNC B2 ;  /* 0x0000000000027941 */ /* 0x000fea0003800000 */
.L_x_1622:
        /* <DEDUP_REMOVED lines=9> */
.L_x_1625:
[----:B------:R-:W-:Y:S05]  /*1f530*/  BSYNC B2 ;  /* 0x0000000000027941 */ /* 0x000fea0003800000 */
.L_x_1624:
[----:B------:R-:W-:Y:S01]  /*1f540*/  MOV R12, RZ ;  /* 0x000000ff000c7202 */ /* 0x000fe20000000f00 */
[----:B------:R-:W-:Y:S01]  /*1f550*/  IMAD R6, R27, 0x6000, R23 ;  /* 0x000060001b067824 */ /* 0x000fe200078e0217 */
[----:B------:R-:W-:Y:S01]  /*1f560*/  UIADD3 UR4, UP0, UR40, 0x570, URZ ;  /* 0x0000057028047890 */ /* 0x000fe2000ff1e03f */
[----:B------:R-:W-:Y:S01]  /*1f570*/  PLOP3.LUT P1, PT, PT, PT, PT, 0x80, 0x0 ;  /* 0x000000000000781c */ /* 0x000fe20003f2f070 */
[----:B------:R-:W-:Y:S01]  /*1f580*/  IMAD R5, R9, 0x80, R0 ;  /* 0x0000008009057824 */ /* 0x000fe200078e0200 */
[----:B------:R-:W-:Y:S01]  /*1f590*/  R2UR UR10, R12 ;  /* 0x000000000c0a72ca */ /* 0x000fe200000e0000 */
[----:B------:R-:W-:Y:S01]  /*1f5a0*/  VIADD R3, R8, 0x2d890 ;  /* 0x0002d89008037836 */ /* 0x000fe20000000000 */
[----:B------:R-:W-:Y:S01]  /*1f5b0*/  UIADD3.X UR5, URZ, UR41, URZ, UP0, !UPT ;  /* 0x000000293f057290 */ /* 0x000fe200087fe43f */
[----:B------:R-:W-:Y:S01]  /*1f5c0*/  VIADD R10, R6, 0x15400 ;  /* 0x00015400060a7836 */ /* 0x000fe20000000000 */
[----:B------:R-:W-:Y:S01]  /*1f5d0*/  UMOV UR6, 0x0 ;  /* 0x0000000000067882 */ /* 0x000fe20000000000 */
[----:B------:R-:W-:-:S10]  /*1f5e0*/  UMOV UR7, 0x12f00000 ;  /* 0x12f0000000077882 */ /* 0x000fd40000000000 */
.L_x_1626:
        /* <DEDUP_REMOVED lines=16> */
.L_x_1627:
        /* <DEDUP_REMOVED lines=16> */
.L_x_1628:
        /* <DEDUP_REMOVED lines=13> */
.L_x_1763:
[----:B------:R-:W-:Y:S05]  /*1f8c0*/  BSYNC B2 ;  /* 0x0000000000027941 */ /* 0x000fea0003800000 */
.L_x_1629:
        /* <DEDUP_REMOVED lines=11> */
.L_x_1632:
[----:B------:R-:W-:Y:S05]  /*1f980*/  BSYNC B2 ;  /* 0x0000000000027941 */ /* 0x000fea0003800000 */
.L_x_1631:
        /* <DEDUP_REMOVED lines=8> */
.L_x_1633:
        /* <DEDUP_REMOVED lines=15> */
.L_x_1634:
        /* <DEDUP_REMOVED lines=15> */
.L_x_1635:
        /* <DEDUP_REMOVED lines=10> */
.L_x_1621:
[----:B------:R-:W-:Y:S05]  /*1fc90*/  BSYNC B1 ;  /* 0x0000000000017941 */ /* 0x000fea0003800000 */
.L_x_1620:
[----:B------:R-:W2:Y:S01]  /*1fca0*/  LDL.LU R7, [R1+0x4] ;  /* 0x0000040001077983 */ /* 0x000ea20000300800 */
[----:B------:R-:W-:Y:S01]  /*1fcb0*/  VIADD R27, R27, 0x1 ;  /* 0x000000011b1b7836 */ /* 0x000fe20000000000 */
[C---:B------:R-:W-:Y:S02]  /*1fcc0*/  ISETP.GT.AND P2, PT, R9.reuse, R4, PT ;  /* 0x000000040900720c */ /* 0x040fe40003f44270 */
[----:B------:R-:W-:Y:S02]  /*1fcd0*/  IADD3 R9, R9, -0x1, RZ ;  /* 0xffffffff09097810 */ /* 0x000fe40007ffe0ff */
[----:B------:R-:W-:-:S04]  /*1fce0*/  ISETP.NE.AND P1, PT, R27, 0x2, PT ;  /* 0x000000021b00780c */ /* 0x000fc80003f25270 */
[----:B------:R-:W-:Y:S02]  /*1fcf0*/  SEL R3, RZ, 0x1, P1 ;  /* 0x00000001ff037807 */ /* 0x000fe40000800000 */
[----:B------:R-:W-:Y:S02]  /*1fd00*/  SEL R27, R27, RZ, P1 ;  /* 0x000000ff1b1b7207 */ /* 0x000fe40000800000 */
[----:B--2---:R-:W-:-:S05]  /*1fd10*/  LOP3.LUT R7, R7, R3, RZ, 0x3c, !PT ;  /* 0x0000000307077212 */ /* 0x004fca00078e3cff */
[----:B------:R1:W-:Y:S01]  /*1fd20*/  STL [R1+0x4], R7 ;  /* 0x0000040701007387 */ /* 0x0003e20000100800 */
[----:B------:R-:W-:Y:S05]  /*1fd30*/  @P2 BRA `(.L_x_1636) ;  /* 0xfffffff400a42947 */ /* 0x000fea000383ffff */
.L_x_1598:
[----:B------:R-:W-:Y:S05]  /*1fd40*/  BSYNC B0 ;  /* 0x0000000000007941 */ /* 0x000fea0003800000 */
.L_x_1597:
[----:B------:R-:W2:Y:S01]  /*1fd50*/  LDC R0, c[0x0][0x448] ;  /* 0x00011200ff007b82 */ /* 0x000ea20000000800 */
[----:B------:R-:W-:Y:S01]  /*1fd60*/  VIADD R2, R28, 0xbf ;  /* 0x000000bf1c027836 */ /* 0x000fe20000000000 */
[----:B------:R-:W-:Y:S06]  /*1fd70*/  @!P0 WARPSYNC.ALL ;  /* 0x0000000000008948 */ /* 0x000fec0003800000 */
[----:B------:R-:W-:Y:S01]  /*1fd80*/  @!P0 BAR.SYNC.DEFER_BLOCKING 0xc, 0x200 ;  /* 0x0308000000008b1d */ /* 0x000fe20000010000 */
[----:B--2---:R-:W-:-:S13]  /*1fd90*/  ISETP.NE.AND P1, PT, R0, 0x1, PT ;  /* 0x000000010000780c */ /* 0x004fda0003f25270 */
[----:B------:R-:W2:Y:S08]  /*1fda0*/  @P1 LDC R3, c[0x0][0x44c] ;  /* 0x00011300ff031b82 */ /* 0x000eb00000000800 */
[----:B------:R-:W3:Y:S01]  /*1fdb0*/  @P1 LDC R0, c[0x0][0x450] ;  /* 0x00011400ff001b82 */ /* 0x000ee20000000800 */
[----:B--2---:R-:W-:-:S05]  /*1fdc0*/  @P1 IMAD.HI.U32 R3, R2, R3, RZ ;  /* 0x0000000302031227 */ /* 0x004fca00078e00ff */
[----:B---3--:R-:W-:-:S05]  /*1fdd0*/  @P1 SHF.R.U32.HI R2, RZ, R0, R3 ;  /* 0x00000000ff021219 */ /* 0x008fca0000011603 */
[----:B------:R-:W-:Y:S02]  /*1fde0*/  IMAD.IADD R17, R17, 0x1, R2 ;  /* 0x0000000111117824 */ /* 0x000fe400078e0202 */
[----:B------:R-:W2:Y:S02]  /*1fdf0*/  LDC.64 R2, c[0x0][0x9e0] ;  /* 0x00027800ff027b82 */ /* 0x000ea40000000a00 */
[----:B--2---:R-:W-:Y:S01]  /*1fe00*/  ISETP.GE.AND P2, PT, R3, 0x1, PT ;  /* 0x000000010300780c */ /* 0x004fe20003f46270 */
[----:B------:R-:W-:-:S12]  /*1fe10*/  IMAD.IADD R2, R17, 0x1, R2 ;  /* 0x0000000111027824 */ /* 0x000fd800078e0202 */
[----:B------:R-:W-:Y:S05]  /*1fe20*/  @!P2 BRA `(.L_x_1637) ;  /* 0x000000000048a947 */ /* 0x000fea0003800000 */
[C---:B------:R-:W-:Y:S01]  /*1fe30*/  ISETP.GT.AND P0, PT, R17.reuse, RZ, PT ;  /* 0x000000ff1100720c */ /* 0x040fe20003f04270 */
[----:B------:R-:W-:Y:S01]  /*1fe40*/  BSSY B0, `(.L_x_1638) ;  /* 0x000000e000007945 */ /* 0x000fe20003800000 */
[----:B------:R-:W-:-:S11]  /*1fe50*/  VIADD R0, R17, 0xffffffff ;  /* 0xffffffff11007836 */ /* 0x000fd60000000000 */
[----:B------:R-:W-:Y:S05]  /*1fe60*/  @P0 BRA `(.L_x_1639) ;  /* 0x00000000001c0947 */ /* 0x000fea0003800000 */
[----:B------:R-:W-:Y:S01]  /*1fe70*/  ISETP.NE.AND P0, PT, R3, 0x1, PT ;  /* 0x000000010300780c */ /* 0x000fe20003f05270 */
[----:B------:R-:W-:-:S12]  /*1fe80*/  IMAD.MOV R0, RZ, RZ, -R17 ;  /* 0x000000ffff007224 */ /* 0x000fd800078e0a11 */
[----:B0-----:R-:W0:Y:S02]  /*1fe90*/  @P0 LDC.64 R4, c[0x0][0x9e8] ;  /* 0x00027a00ff040b82 */ /* 0x001e240000000a00 */
[----:B0-----:R-:W-:-:S05]  /*1fea0*/  @P0 IMAD.HI.U32 R4, R0, R4, RZ ;  /* 0x0000000400040227 */ /* 0x001fca00078e00ff */
[----:B------:R-:W-:-:S04]  /*1feb0*/  @P0 SHF.R.U32.HI R0, RZ, R5, R4 ;  /* 0x00000005ff000219 */ /* 0x000fc80000011604 */
[----:B------:R-:W-:Y:S01]  /*1fec0*/  LOP3.LUT R0, RZ, R0, RZ, 0x33, !PT ;  /* 0x00000000ff007212 */ /* 0x000fe200078e33ff */
[----:B------:R-:W-:Y:S06]  /*1fed0*/  BRA `(.L_x_1640) ;  /* 0x0000000000107947 */ /* 0x000fec0003800000 */
.L_x_1639:
[----:B------:R-:W-:-:S13]  /*1fee0*/  ISETP.NE.AND P0, PT, R3, 0x1, PT ;  /* 0x000000010300780c */ /* 0x000fda0003f05270 */
[----:B0-----:R-:W0:Y:S02]  /*1fef0*/  @P0 LDC.64 R4, c[0x0][0x9e8] ;  /* 0x00027a00ff040b82 */ /* 0x001e240000000a00 */
[----:B0-----:R-:W-:-:S05]  /*1ff00*/  @P0 IMAD.HI.U32 R4, R0, R4, RZ ;  /* 0x0000000400040227 */ /* 0x001fca00078e00ff */
[----:B------:R-:W-:-:S07]  /*1ff10*/  @P0 SHF.R.U32.HI R0, RZ, R5, R4 ;  /* 0x00000005ff000219 */ /* 0x000fce0000011604 */
.L_x_1640:
[----:B------:R-:W-:Y:S05]  /*1ff20*/  BSYNC B0 ;  /* 0x0000000000007941 */ /* 0x000fea0003800000 */
.L_x_1638:
[----:B------:R-:W-:-:S05]  /*1ff30*/  IMAD R0, R0, R3, R3 ;  /* 0x0000000300007224 */ /* 0x000fca00078e0203 */
[----:B------:R-:W-:-:S07]  /*1ff40*/  VIMNMX R2, R2, R0, PT ;  /* 0x0000000002027248 */ /* 0x000fce0003fe0100 */
.L_x_1637:
[----:B------:R-:W-:Y:S01]  /*1ff50*/  VIADD R2, R2, 0x7f ;  /* 0x0000007f02027836 */ /* 0x000fe20000000000 */
[----:B------:R-:W-:Y:S01]  /*1ff60*/  ULDC UR4, c[0x0][0x9dc] ;  /* 0x0002770000047ab9 */ /* 0x000fe20000000800 */
[----:B------:R-:W-:-:S03]  /*1ff70*/  IMAD.MOV.U32 R4, RZ, RZ, R28 ;  /* 0x000000ffff047224 */ /* 0x000fc600078e001c */
[----:B------:R-:W-:-:S04]  /*1ff80*/  SHF.R.S32.HI R0, RZ, 0x1f, R2 ;  /* 0x0000001fff007819 */ /* 0x000fc80000011402 */
[----:B------:R-:W-:Y:S02]  /*1ff90*/  LEA.HI R0, R0, R2, RZ, 0x7 ;  /* 0x0000000200007211 */ /* 0x000fe400078f38ff */
[----:B------:R-:W2:Y:S02]  /*1ffa0*/  @P1 LDC R2, c[0x0][0x44c] ;  /* 0x00011300ff021b82 */ /* 0x000ea40000000800 */
[----:B------:R-:W-:-:S04]  /*1ffb0*/  SHF.R.S32.HI R0, RZ, 0x7, R0 ;  /* 0x00000007ff007819 */ /* 0x000fc80000011400 */
[----:B------:R-:W-:Y:S02]  /*1ffc0*/  VIMNMX R26, R21, R0, PT ;  /* 0x00000000151a7248 */ /* 0x000fe40003fe0100 */
[----:B------:R-:W3:Y:S03]  /*1ffd0*/  @P1 LDC R0, c[0x0][0x450] ;  /* 0x00011400ff001b82 */ /* 0x000ee60000000800 */
[----:B------:R4:W-:Y:S01]  /*1ffe0*/  STL [R1+0x44], R26 ;  /* 0x0000441a01007387 */ /* 0x0009e20000100800 */
[----:B--2---:R-:W-:-:S05]  /*1fff0*/  @P1 IMAD.HI.U32 R2, R28, R2, RZ ;  /* 0x000000021c021227 */ /* 0x004fca00078e00ff */
[----:B---3--:R-:W-:-:S05]  /*20000*/  @P1 SHF.R.U32.HI R4, RZ, R0, R2 ;  /* 0x00000000ff041219 */ /* 0x008fca0000011602 */
[----:B------:R-:W-:-:S04]  /*20010*/  IMAD.IADD R2, R20, 0x1, R4 ;  /* 0x0000000114027824 */ /* 0x000fc800078e0204 */
[----:B------:R-:W-:Y:S01]  /*20020*/  VIADD R0, R2, -UR4 ;  /* 0x8000000402007c36 */ /* 0x000fe20008000000 */
[----:B----4-:R-:W-:Y:S06]  /*20030*/  @!P2 BRA `(.L_x_1641) ;  /* 0x000000000044a947 */ /* 0x010fec0003800000 */
[----:B------:R-:W-:Y:S01]  /*20040*/  ISETP.GT.AND P0, PT, R2, -0x1, PT ;  /* 0xffffffff0200780c */ /* 0x000fe20003f04270 */
[----:B------:R-:W-:-:S12]  /*20050*/  BSSY B0, `(.L_x_1642) ;  /* 0x000000d000007945 */ /* 0x000fd80003800000 */
[----:B------:R-:W-:Y:S05]  /*20060*/  @P0 BRA `(.L_x_1643) ;  /* 0x00000000001c0947 */ /* 0x000fea0003800000 */
[----:B------:R-:W-:Y:S02]  /*20070*/  ISETP.NE.AND P0, PT, R3, 0x1, PT ;  /* 0x000000010300780c */ /* 0x000fe40003f05270 */
[----:B------:R-:W-:-:S11]  /*20080*/  LOP3.LUT R2, RZ, R2, RZ, 0x33, !PT ;  /* 0x00000002ff027212 */ /* 0x000fd600078e33ff */
[----:B0-----:R-:W0:Y:S02]  /*20090*/  @P0 LDC.64 R4, c[0x0][0x9e8] ;  /* 0x00027a00ff040b82 */ /* 0x001e240000000a00 */
[----:B0-----:R-:W-:-:S05]  /*200a0*/  @P0 IMAD.HI.U32 R4, R2, R4, RZ ;  /* 0x0000000402040227 */ /* 0x001fca00078e00ff */
[----:B------:R-:W-:-:S04]  /*200b0*/  @P0 SHF.R.U32.HI R2, RZ, R5, R4 ;  /* 0x00000005ff020219 */ /* 0x000fc80000011604 */
[----:B------:R-:W-:Y:S01]  /*200c0*/  LOP3.LUT R2, RZ, R2, RZ, 0x33, !PT ;  /* 0x00000002ff027212 */ /* 0x000fe200078e33ff */
[----:B------:R-:W-:Y:S06]  /*200d0*/  BRA `(.L_x_1644) ;  /* 0x0000000000107947 */ /* 0x000fec0003800000 */
.L_x_1643:
[----:B------:R-:W-:-:S13]  /*200e0*/  ISETP.NE.AND P0, PT, R3, 0x1, PT ;  /* 0x000000010300780c */ /* 0x000fda0003f05270 */
[----:B0-----:R-:W0:Y:S02]  /*200f0*/  @P0 LDC.64 R4, c[0x0][0x9e8] ;  /* 0x00027a00ff040b82 */ /* 0x001e240000000a00 */
[----:B0-----:R-:W-:-:S05]  /*20100*/  @P0 IMAD.HI.U32 R4, R2, R4, RZ ;  /* 0x0000000402040227 */ /* 0x001fca00078e00ff */
[----:B------:R-:W-:-:S07]  /*20110*/  @P0 SHF.R.U32.HI R2, RZ, R5, R4 ;  /* 0x00000005ff020219 */ /* 0x000fce0000011604 */
.L_x_1644:
[----:B------:R-:W-:Y:S05]  /*20120*/  BSYNC B0 ;  /* 0x0000000000007941 */ /* 0x000fea0003800000 */
.L_x_1642:
[----:B------:R-:W-:-:S05]  /*20130*/  IMAD R3, R2, R3, RZ ;  /* 0x0000000302037224 */ /* 0x000fca00078e02ff */
[----:B------:R-:W-:-:S07]  /*20140*/  VIMNMX R0, R0, R3, !PT ;  /* 0x0000000300007248 */ /* 0x000fce0007fe0100 */
.L_x_1641:
[----:B------:R-:W-:Y:S01]  /*20150*/  SHF.R.S32.HI R3, RZ, 0x1f, R0 ;  /* 0x0000001fff037819 */ /* 0x000fe20000011400 */
[----:B------:R-:W-:Y:S03]  /*20160*/  BSSY B7, `(.L_x_1645) ;  /* 0x0000354000077945 */ /* 0x000fe60003800000 */
[----:B------:R-:W-:-:S04]  /*20170*/  LEA.HI R3, R3, R0, RZ, 0x7 ;  /* 0x0000000003037211 */ /* 0x000fc800078f38ff */
[----:B------:R-:W-:-:S04]  /*20180*/  SHF.R.S32.HI R3, RZ, 0x7, R3 ;  /* 0x00000007ff037819 */ /* 0x000fc80000011403 */
[----:B------:R-:W-:-:S04]  /*20190*/  VIMNMX R2, RZ, R3, !PT ;  /* 0x00000003ff027248 */ /* 0x000fc80007fe0100 */
[----:B------:R-:W-:Y:S01]  /*201a0*/  ISETP.GT.AND P0, PT, R26, R2, PT ;  /* 0x000000021a00720c */ /* 0x000fe20003f04270 */
[----:B------:R2:W-:-:S12]  /*201b0*/  STL [R1+0x28], R2 ;  /* 0x0000280201007387 */ /* 0x0005d80000100800 */
[----:B--2---:R-:W-:Y:S05]  /*201c0*/  @P0 BRA `(.L_x_1646) ;  /* 0x0000000000440947 */ /* 0x004fea0003800000 */
        /* <DEDUP_REMOVED lines=17> */
.L_x_1646:
        /* <DEDUP_REMOVED lines=10> */
[----:B------:R-:W2:Y:S01]  /*20380*/  LDC.64 R2, c[0x4][R2] ;  /* 0x0100000002027b82 */ /* 0x000ea20000000a00 */
[----:B0-----:R-:W-:Y:S02]  /*20390*/  IMAD.U32 R5, RZ, RZ, UR7 ;  /* 0x00000007ff057e24 */ /* 0x001fe4000f8e00ff */
[----:B------:R-:W-:Y:S02]  /*203a0*/  IMAD.U32 R6, RZ, RZ, UR8 ;  /* 0x00000008ff067e24 */ /* 0x000fe4000f8e00ff */
[----:B-1----:R-:W-:-:S02]  /*203b0*/  IMAD.U32 R7, RZ, RZ, UR9 ;  /* 0x00000009ff077e24 */ /* 0x002fc4000f8e00ff */
[----:B------:R-:W-:Y:S02]  /*203c0*/  IMAD.U32 R10, RZ, RZ, UR4 ;  /* 0x00000004ff0a7e24 */ /* 0x000fe4000f8e00ff */
[----:B------:R-:W-:Y:S02]  /*203d0*/  IMAD.MOV.U32 R8, RZ, RZ, 0x70 ;  /* 0x00000070ff087424 */ /* 0x000fe400078e00ff */
[----:B------:R-:W-:Y:S02]  /*203e0*/  IMAD.MOV.U32 R12, RZ, RZ, 0x1 ;  /* 0x00000001ff0c7424 */ /* 0x000fe400078e00ff */
[----:B------:R-:W-:-:S07]  /*203f0*/  IMAD.MOV.U32 R13, RZ, RZ, RZ ;  /* 0x000000ffff0d7224 */ /* 0x000fce00078e00ff */
[----:B------:R-:W-:-:S07]  /*20400*/  LEPC R20, `(.L_x_1649) ;  /* 0x000000001014794e */ /* 0x000fce0000000000 */
[----:B--2---:R-:W-:Y:S05]  /*20410*/  CALL.ABS.NOINC R2 ;  /* 0x0000000002007343 */ /* 0x004fea0003c00000 */
.L_x_1649:
[----:B------:R-:W-:Y:S05]  /*20420*/  BSYNC B6 ;  /* 0x0000000000067941 */ /* 0x000fea0003800000 */
.L_x_1648:
        /* <DEDUP_REMOVED lines=9> */
[----:B------:R-:W-:Y:S02]  /*204c0*/  IMAD.U32 R4, RZ, RZ, UR6 ;  /* 0x00000006ff047e24 */ /* 0x000fe4000f8e00ff */
[----:B0-----:R-:W-:Y:S02]  /*204d0*/  IMAD.U32 R5, RZ, RZ, UR7 ;  /* 0x00000007ff057e24 */ /* 0x001fe4000f8e00ff */
[----:B------:R-:W-:Y:S02]  /*204e0*/  IMAD.U32 R6, RZ, RZ, UR8 ;  /* 0x00000008ff067e24 */ /* 0x000fe4000f8e00ff */
[----:B-1----:R-:W-:-:S02]  /*204f0*/  IMAD.U32 R7, RZ, RZ, UR9 ;  /* 0x00000009ff077e24 */ /* 0x002fc4000f8e00ff */
[----:B------:R-:W-:Y:S02]  /*20500*/  IMAD.U32 R10, RZ, RZ, UR4 ;  /* 0x00000004ff0a7e24 */ /* 0x000fe4000f8e00ff */
[----:B------:R-:W-:Y:S02]  /*20510*/  IMAD.U32 R11, RZ, RZ, UR5 ;  /* 0x00000005ff0b7e24 */ /* 0x000fe4000f8e00ff */
[----:B------:R-:W-:Y:S02]  /*20520*/  IMAD.MOV.U32 R8, RZ, RZ, 0x70 ;  /* 0x00000070ff087424 */ /* 0x000fe400078e00ff */
[----:B------:R-:W-:Y:S02]  /*20530*/  IMAD.MOV.U32 R12, RZ, RZ, 0x1 ;  /* 0x00000001ff0c7424 */ /* 0x000fe400078e00ff */
[----:B--2---:R-:W-:-:S07]  /*20540*/  IMAD.MOV.U32 R13, RZ, RZ, RZ ;  /* 0x000000ffff0d7224 */ /* 0x004fce00078e00ff */
[----:B------:R-:W-:-:S07]  /*20550*/  LEPC R20, `(.L_x_1652) ;  /* 0x000000001014794e */ /* 0x000fce0000000000 */
[----:B---3--:R-:W-:Y:S05]  /*20560*/  CALL.ABS.NOINC R2 ;  /* 0x0000000002007343 */ /* 0x008fea0003c00000 */
.L_x_1652:
        /* <DEDUP_REMOVED lines=15> */
.L_x_1651:
[----:B------:R-:W-:Y:S05]  /*20660*/  BSYNC B6 ;  /* 0x0000000000067941 */ /* 0x000fea0003800000 */
.L_x_1650:
[----:B------:R-:W-:Y:S01]  /*20670*/  ULDC.64 UR4, c[0x0][0x9f8] ;  /* 0x00027e0000047ab9 */ /* 0x000fe20000000a00 */
[----:B------:R-:W2:Y:S01]  /*20680*/  LDL R20, [R1+0x24] ;  /* 0x0000240001147983 */ /* 0x000ea20000100800 */
[----:B------:R-:W-:-:S03]  /*20690*/  ISETP.NE.U32.AND P0, PT, RZ, UR4, PT ;  /* 0x00000004ff007c0c */ /* 0x000fc6000bf05070 */
[----:B------:R-:W3:Y:S01]  /*206a0*/  LDL R17, [R1+0x2c] ;  /* 0x00002c0001117983 */ /* 0x000ee20000100800 */
[----:B------:R-:W-:Y:S01]  /*206b0*/  ISETP.NE.AND.EX P0, PT, RZ, UR5, PT, P0 ;  /* 0x00000005ff007c0c */ /* 0x000fe2000bf05300 */
[----:B------:R-:W-:Y:S01]  /*206c0*/  IMAD.MOV.U32 R8, RZ, RZ, R19 ;  /* 0x000000ffff087224 */ /* 0x000fe200078e0013 */
[----:B-1----:R-:W1:Y:S01]  /*206d0*/  LDC R7, c[0x0][0x430] ;  /* 0x00010c00ff077b82 */ /* 0x002e620000000800 */
[----:B------:R-:W4:Y:S01]  /*206e0*/  S2R R24, SR_TID.X ;  /* 0x0000000000187919 */ /* 0x000f220000002100 */
[----:B------:R-:W0:Y:S01]  /*206f0*/  S2R R21, SR_TID.X ;  /* 0x0000000000157919 */ /* 0x000e220000002100 */
[----:B------:R-:W-:Y:S01]  /*20700*/  VIADD R26, R26, 0xffffffff ;  /* 0xffffffff1a1a7836 */ /* 0x000fe20000000000 */
[----:B------:R-:W-:-:S07]  /*20710*/  ULDC UR4, c[0x0][0x2f4] ;  /* 0x0000bd0000047ab9 */ /* 0x000fce0000000800 */
[----:B------:R-:W4:Y:S02]  /*20720*/  @P0 LDC.64 R2, c[0x0][0x9f8] ;  /* 0x00027e00ff020b82 */ /* 0x000f240000000a00 */
[----:B----4-:R-:W-:-:S05]  /*20730*/  @P0 IMAD.WIDE R2, R19, 0x4, R2 ;  /* 0x0000000413020825 */ /* 0x010fca00078e0202 */
[----:B------:R4:W4:Y:S01]  /*20740*/  @P0 LDG.E R8, desc[UR54][R2.64] ;  /* 0x0000003602080981 */ /* 0x000922000c1e1900 */
[----:B-1----:R-:W-:Y:S01]  /*20750*/  ISETP.NE.AND P1, PT, R7, 0x1, PT ;  /* 0x000000010700780c */ /* 0x002fe20003f25270 */
[----:B------:R-:W-:Y:S01]  /*20760*/  IMAD.SHL.U32 R24, R24, 0x20, RZ ;  /* 0x0000002018187824 */ /* 0x000fe200078e00ff */
[----:B0-----:R-:W-:Y:S01]  /*20770*/  LOP3.LUT R21, R21, 0x7f, RZ, 0xc0, !PT ;  /* 0x0000007f15157812 */ /* 0x001fe200078ec0ff */
[----:B------:R-:W-:Y:S01]  /*20780*/  IMAD.SHL.U32 R10, R26, 0x80, RZ ;  /* 0x000000801a0a7824 */ /* 0x000fe200078e00ff */
[----:B------:R-:W0:Y:S02]  /*20790*/  S2R R11, SR_TID.X ;  /* 0x00000000000b7919 */ /* 0x000e240000002100 */
[----:B------:R-:W-:Y:S02]  /*207a0*/  SHF.R.U32.HI R21, RZ, 0x2, R21 ;  /* 0x00000002ff157819 */ /* 0x000fe40000011615 */
[----:B------:R-:W-:-:S04]  /*207b0*/  LOP3.LUT R24, R24, 0x60, RZ, 0xc0, !PT ;  /* 0x0000006018187812 */ /* 0x000fc800078ec0ff */
[----:B------:R-:W-:Y:S01]  /*207c0*/  LOP3.LUT R0, R10, R21, R24, 0xfe, !PT ;  /* 0x000000150a007212 */ /* 0x000fe200078efe18 */
[----:B------:R-:W1:Y:S08]  /*207d0*/  @P1 LDC R4, c[0x0][0x434] ;  /* 0x00010d00ff041b82 */ /* 0x000e700000000800 */
[----:B------:R-:W4:Y:S01]  /*207e0*/  @P1 LDC R5, c[0x0][0x438] ;  /* 0x00010e00ff051b82 */ /* 0x000f220000000800 */
[----:B------:R-:W-:Y:S01]  /*207f0*/  LOP3.LUT R22, R22, 0xfffffff7, RZ, 0xc0, !PT ;  /* 0xfffffff716167812 */ /* 0x000fe200078ec0ff */
[----:B0-----:R-:W-:-:S05]  /*20800*/  IMAD.SHL.U32 R11, R11, 0x8, RZ ;  /* 0x000000080b0b7824 */ /* 0x001fca00078e00ff */
[----:B------:R-:W-:-:S04]  /*20810*/  LOP3.LUT R11, R11, 0x18, RZ, 0xc0, !PT ;  /* 0x000000180b0b7812 */ /* 0x000fc800078ec0ff */
[----:B------:R-:W-:Y:S01]  /*20820*/  LOP3.LUT R12, R11, 0x20, RZ, 0xfc, !PT ;  /* 0x000000200b0c7812 */ /* 0x000fe200078efcff */
[----:B------:R-:W-:Y:S01]  /*20830*/  UMOV UR5, 0xffffffff ;  /* 0xffffffff00057882 */ /* 0x000fe20000000000 */
[C---:B--2---:R-:W-:Y:S01]  /*20840*/  ISETP.GE.AND P0, PT, R0.reuse, R20, PT ;  /* 0x000000140000720c */ /* 0x044fe20003f06270 */
[----:B---3--:R-:W-:-:S04]  /*20850*/  IMAD.IADD R0, R0, 0x1, R17 ;  /* 0x0000000100007824 */ /* 0x008fc800078e0211 */
[----:B-1----:R-:W-:-:S04]  /*20860*/  @P1 IMAD.HI.U32 R4, R0, R4, RZ ;  /* 0x0000000400041227 */ /* 0x002fc800078e00ff */
[----:B------:R-:W-:-:S04]  /*20870*/  IMAD.MOV.U32 R6, RZ, RZ, R0 ;  /* 0x000000ffff067224 */ /* 0x000fc800078e0000 */
[----:B----4-:R-:W0:Y:S01]  /*20880*/  @!P0 LDC.64 R2, c[0x0][0x428] ;  /* 0x00010a00ff028b82 */ /* 0x010e220000000a00 */
[----:B------:R-:W-:-:S05]  /*20890*/  @P1 SHF.R.U32.HI R6, RZ, R5, R4 ;  /* 0x00000005ff061219 */ /* 0x000fca0000011604 */
[----:B------:R-:W-:-:S04]  /*208a0*/  IMAD.MOV R4, RZ, RZ, -R6 ;  /* 0x000000ffff047224 */ /* 0x000fc800078e0a06 */
[----:B------:R-:W-:Y:S01]  /*208b0*/  IMAD R4, R7, R4, R0 ;  /* 0x0000000407047224 */ /* 0x000fe200078e0200 */
[----:B------:R-:W-:Y:S02]  /*208c0*/  @!P0 SHF.R.S32.HI R7, RZ, 0x1f, R6 ;  /* 0x0000001fff078819 */ /* 0x000fe40000011406 */
[----:B------:R-:W-:Y:S01]  /*208d0*/  SHF.R.S32.HI R9, RZ, 0x1f, R8 ;  /* 0x0000001fff097819 */ /* 0x000fe20000011408 */
[CC--:B0-----:R-:W-:Y:S01]  /*208e0*/  @!P0 IMAD.WIDE.U32 R6, R8.reuse, R2.reuse, R6 ;  /* 0x0000000208068225 */ /* 0x0c1fe200078e0006 */
[----:B------:R0:W-:Y:S03]  /*208f0*/  STL [R1+0x10], R8 ;  /* 0x0000100801007387 */ /* 0x0001e60000100800 */
[----:B------:R-:W-:Y:S01]  /*20900*/  @!P0 IMAD R0, R9, R2, RZ ;  /* 0x0000000209008224 */ /* 0x000fe200078e02ff */
[----:B------:R-:W-:Y:S01]  /*20910*/  MOV R5, UR38 ;  /* 0x0000002600057c02 */ /* 0x000fe20008000f00 */
[----:B------:R1:W-:Y:S02]  /*20920*/  STL [R1+0x30], R9 ;  /* 0x0000300901007387 */ /* 0x0003e40000100800 */
[----:B------:R-:W-:-:S02]  /*20930*/  @!P0 IMAD R0, R8, R3, R0 ;  /* 0x0000000308008224 */ /* 0x000fc400078e0200 */
[----:B------:R-:W0:Y:S02]  /*20940*/  @!P0 LDC.64 R2, c[0x0][0x418] ;  /* 0x00010600ff028b82 */ /* 0x000e240000000a00 */
[----:B------:R-:W-:Y:S01]  /*20950*/  @!P0 IMAD.IADD R0, R7, 0x1, R0 ;  /* 0x0000000107008824 */ /* 0x000fe200078e0200 */
[----:B------:R-:W-:Y:S02]  /*20960*/  ISETP.NE.AND P2, PT, R5, 0x3, PT ;  /* 0x000000030500780c */ /* 0x000fe40003f45270 */
[----:B0-----:R-:W-:Y:S01]  /*20970*/  @!P0 LEA R8, P1, R6, R2, 0x2 ;  /* 0x0000000206088211 */ /* 0x001fe200078210ff */
[----:B------:R-:W-:-:S03]  /*20980*/  IMAD.MOV.U32 R2, RZ, RZ, RZ ;  /* 0x000000ffff027224 */ /* 0x000fc600078e00ff */
[----:B-1----:R-:W-:-:S05]  /*20990*/  @!P0 LEA.HI.X R9, R6, R3, R0, 0x2, P1 ;  /* 0x0000000306098211 */ /* 0x002fca00008f1400 */
[----:B------:R0:W5:Y:S01]  /*209a0*/  @!P0 LDG.E R2, desc[UR54][R8.64] ;  /* 0x0000003608028981 */ /* 0x000162000c1e1900 */
[C---:B------:R-:W-:Y:S02]  /*209b0*/  ISETP.GE.AND P0, PT, R11.reuse, UR4, PT ;  /* 0x000000040b007c0c */ /* 0x040fe4000bf06270 */
[----:B------:R-:W-:Y:S02]  /*209c0*/  @P2 LOP3.LUT R22, R22, 0x8, RZ, 0xfc, !PT ;  /* 0x0000000816162812 */ /* 0x000fe400078efcff */
[----:B------:R-:W-:Y:S02]  /*209d0*/  LOP3.LUT R11, R11, 0x40, RZ, 0xfc, !PT ;  /* 0x000000400b0b7812 */ /* 0x000fe400078efcff */
[----:B------:R-:W-:Y:S02]  /*209e0*/  LOP3.LUT R22, R22, 0xfffffffb, RZ, 0xc0, !PT ;  /* 0xfffffffb16167812 */ /* 0x000fe400078ec0ff */
[----:B------:R-:W-:-:S05]  /*209f0*/  ISETP.GE.AND P1, PT, R12, UR4, PT ;  /* 0x000000040c007c0c */ /* 0x000fca000bf26270 */
[----:B------:R-:W-:Y:S02]  /*20a00*/  @P0 LOP3.LUT R22, R22, 0x4, RZ, 0xfc, !PT ;  /* 0x0000000416160812 */ /* 0x000fe400078efcff */
[----:B------:R-:W-:Y:S02]  /*20a10*/  ISETP.GE.AND P0, PT, R11, UR4, PT ;  /* 0x000000040b007c0c */ /* 0x000fe4000bf06270 */
[----:B------:R-:W-:-:S04]  /*20a20*/  LOP3.LUT R22, R22, 0xfffffffe, RZ, 0xc0, !PT ;  /* 0xfffffffe16167812 */ /* 0x000fc800078ec0ff */
[----:B------:R-:W-:-:S04]  /*20a30*/  LOP3.LUT R22, R22, 0xfffffffd, RZ, 0xc0, !PT ;  /* 0xfffffffd16167812 */ /* 0x000fc800078ec0ff */
[----:B------:R-:W-:-:S04]  /*20a40*/  @P1 LOP3.LUT R22, R22, 0x2, RZ, 0xfc, !PT ;  /* 0x0000000216161812 */ /* 0x000fc800078efcff */
[----:B------:R-:W-:Y:S01]  /*20a50*/  @P0 LOP3.LUT R22, R22, 0x1, RZ, 0xfc, !PT ;  /* 0x0000000116160812 */ /* 0x000fe200078efcff */
[----:B0-----:R-:W-:Y:S06]  /*20a60*/  BRA.DIV UR5, `(.L_x_1653) ;  /* 0x0000004e054c7947 */ /* 0x001fec000b800000 */
.L_x_1766:
[----:B------:R-:W-:-:S05]  /*20a70*/  SHF.R.S32.HI R9, RZ, 0x1f, R18 ;  /* 0x0000001fff097819 */ /* 0x000fca0000011412 */
[----:B------:R0:W-:Y:S01]  /*20a80*/  STL [R1+0xc], R9 ;  /* 0x00000c0901007387 */ /* 0x0001e20000100800 */
[----:B------:R-:W-:Y:S05]  /*20a90*/  @!P2 BRA `(.L_x_1654) ;  /* 0x000000000004a947 */ /* 0x000fea0003800000 */
[----:B------:R-:W-:Y:S01]  /*20aa0*/  BPT.TRAP 0x1 ;  /* 0x000000040000795c */ /* 0x000fe20000300000 */
.L_x_1654:
        /* <DEDUP_REMOVED lines=23> */
[----:B--2---:R-:W-:-:S04]  /*20c20*/  SHF.L.U32 R5, R5, 0x1f, RZ ;  /* 0x0000001f05057819 */ /* 0x004fc800000006ff */
[----:B------:R-:W1:Y:S02]  /*20c30*/  SYNCS.PHASECHK.TRANS64.TRYWAIT P0, [R0+URZ+0x2d840], R5 ;  /* 0x02d84005000075a7 */ /* 0x000e64000800017f */
[----:B-1----:R-:W-:Y:S05]  /*20c40*/  @!P0 BRA `(.L_x_1656) ;  /* 0x0000004c00088947 */ /* 0x002fea0003800000 */
.L_x_1767:
[----:B------:R-:W-:Y:S05]  /*20c50*/  BSYNC B0 ;  /* 0x0000000000007941 */ /* 0x000fea0003800000 */
.L_x_1655:
[----:B------:R-:W2:Y:S01]  /*20c60*/  LDL R7, [R1+0xc] ;  /* 0x00000c0001077983 */ /* 0x000ea20000100800 */
[----:B------:R-:W-:-:S03]  /*20c70*/  ULDC.64 UR4, c[0x0][0x300] ;  /* 0x0000c00000047ab9 */ /* 0x000fc60000000a00 */
[----:B------:R-:W3:Y:S04]  /*20c80*/  LDL R12, [R1+0x24] ;  /* 0x00002400010c7983 */ /* 0x000ee80000100800 */
[----:B------:R-:W4:Y:S01]  /*20c90*/  LDL R11, [R1+0x14] ;  /* 0x00001400010b7983 */ /* 0x000f220000100800 */
[----:B------:R-:W-:Y:S01]  /*20ca0*/  IMAD R3, R3, UR4, RZ ;  /* 0x0000000403037c24 */ /* 0x000fe2000f8e02ff */
[----:B------:R-:W-:Y:S01]  /*20cb0*/  LOP3.LUT P4, RZ, R22, 0x4, RZ, 0xc0, !PT ;  /* 0x0000000416ff7812 */ /* 0x000fe2000788c0ff */
[----:B------:R-:W5:Y:S02]  /*20cc0*/  S2R R6, SR_TID.X ;  /* 0x0000000000067919 */ /* 0x000f640000002100 */
[----:B------:R-:W-:Y:S01]  /*20cd0*/  IMAD R3, R4, UR5, R3 ;  /* 0x0000000504037c24 */ /* 0x000fe2000f8e0203 */
[----:B------:R-:W-:Y:S01]  /*20ce0*/  LOP3.LUT P3, RZ, R22, 0x2, RZ, 0xc0, !PT ;  /* 0x0000000216ff7812 */ /* 0x000fe2000786c0ff */
[----:B-1----:R-:W-:Y:S01]  /*20cf0*/  IMAD.WIDE.U32 R4, R4, UR4, RZ ;  /* 0x0000000404047c25 */ /* 0x002fe2000f8e00ff */
[----:B0-----:R-:W0:Y:S01]  /*20d00*/  S2R R9, SR_TID.X ;  /* 0x0000000000097919 */ /* 0x001e220000002100 */
[----:B------:R-:W-:Y:S01]  /*20d10*/  ULDC.64 UR4, c[0x0][0x310] ;  /* 0x0000c40000047ab9 */ /* 0x000fe20000000a00 */
[----:B------:R-:W-:Y:S01]  /*20d20*/  LOP3.LUT P2, RZ, R22, 0x1, RZ, 0xc0, !PT ;  /* 0x0000000116ff7812 */ /* 0x000fe2000784c0ff */
[----:B------:R-:W-:-:S02]  /*20d30*/  IMAD.IADD R5, R5, 0x1, R3 ;  /* 0x0000000105057824 */ /* 0x000fc400078e0203 */
[----:B------:R-:W-:Y:S02]  /*20d40*/  IMAD R8, R8, UR4, RZ ;  /* 0x0000000408087c24 */ /* 0x000fe4000f8e02ff */
[----:B------:R-:W-:-:S04]  /*20d50*/  IMAD.WIDE.U32 R4, R2, UR4, R4 ;  /* 0x0000000402047c25 */ /* 0x000fc8000f8e0004 */
[----:B------:R-:W-:Y:S01]  /*20d60*/  IMAD R2, R2, UR5, R8 ;  /* 0x0000000502027c24 */ /* 0x000fe2000f8e0208 */
[----:B------:R-:W-:-:S03]  /*20d70*/  ULDC.64 UR4, c[0x0][0x308] ;  /* 0x0000c20000047ab9 */ /* 0x000fc60000000a00 */
[----:B------:R-:W-:Y:S02]  /*20d80*/  IMAD.IADD R3, R5, 0x1, R2 ;  /* 0x0000000105037824 */ /* 0x000fe400078e0202 */
[----:B------:R-:W-:Y:S01]  /*20d90*/  IMAD.MOV.U32 R2, RZ, RZ, R4 ;  /* 0x000000ffff027224 */ /* 0x000fe200078e0004 */
[----:B-----5:R-:W-:-:S04]  /*20da0*/  LOP3.LUT R6, R6, 0x7f, RZ, 0xc0, !PT ;  /* 0x0000007f06067812 */ /* 0x020fc800078ec0ff */
[----:B------:R-:W-:Y:S01]  /*20db0*/  SHF.R.U32.HI R6, RZ, 0x2, R6 ;  /* 0x00000002ff067819 */ /* 0x000fe20000011606 */
[----:B0-----:R-:W-:-:S05]  /*20dc0*/  IMAD.SHL.U32 R9, R9, 0x8, RZ ;  /* 0x0000000809097824 */ /* 0x001fca00078e00ff */
[----:B------:R-:W-:Y:S01]  /*20dd0*/  LOP3.LUT R9, R9, 0x18, RZ, 0xc0, !PT ;  /* 0x0000001809097812 */ /* 0x000fe200078ec0ff */
[----:B--2---:R-:W-:-:S04]  /*20de0*/  IMAD R4, R7, UR4, RZ ;  /* 0x0000000407047c24 */ /* 0x004fc8000f8e02ff */
[----:B------:R-:W-:Y:S01]  /*20df0*/  IMAD R7, R18, UR5, R4 ;  /* 0x0000000512077c24 */ /* 0x000fe2000f8e0204 */
[----:B---3--:R-:W-:Y:S01]  /*20e00*/  IADD3 R6, -R6, R12, -R10 ;  /* 0x0000000c06067210 */ /* 0x008fe20007ffe90a */
[----:B------:R-:W-:Y:S01]  /*20e10*/  IMAD.WIDE.U32 R4, R18, UR4, R2 ;  /* 0x0000000412047c25 */ /* 0x000fe2000f8e0002 */
[----:B------:R-:W-:-:S03]  /*20e20*/  ULDC.64 UR4, c[0x0][0x2e8] ;  /* 0x0000ba0000047ab9 */ /* 0x000fc60000000a00 */
[----:B------:R-:W-:Y:S01]  /*20e30*/  IMAD.IADD R7, R5, 0x1, R7 ;  /* 0x0000000105077824 */ /* 0x000fe200078e0207 */
[C---:B------:R-:W-:Y:S01]  /*20e40*/  LEA R2, P0, R4.reuse, UR4, 0x1 ;  /* 0x0000000404027c11 */ /* 0x040fe2000f8008ff */
[----:B------:R-:W-:Y:S01]  /*20e50*/  UMOV UR4, 0xffffffff ;  /* 0xffffffff00047882 */ /* 0x000fe20000000000 */
[----:B----4-:R-:W-:Y:S02]  /*20e60*/  IMAD R8, R25, 0x3000, R11 ;  /* 0x0000300019087824 */ /* 0x010fe400078e020b */
[----:B------:R-:W-:Y:S02]  /*20e70*/  LEA.HI.X R7, R4, UR5, R7, 0x1, P0 ;  /* 0x0000000504077c11 */ /* 0x000fe400080f0c07 */
[----:B------:R-:W-:Y:S01]  /*20e80*/  ISETP.GE.AND P0, PT, R6, 0x1, PT ;  /* 0x000000010600780c */ /* 0x000fe20003f06270 */
[----:B------:R-:W-:-:S12]  /*20e90*/  BRA.DIV UR4, `(.L_x_1657) ;  /* 0x0000004a04887947 */ /* 0x000fd8000b800000 */
[----:B------:R-:W0:Y:S04]  /*20ea0*/  SHFL.IDX PT, R3, R2, RZ, 0x1c1f ;  /* 0x001c1fff02037589 */ /* 0x000e2800000e0000 */
[----:B------:R-:W1:Y:S01]  /*20eb0*/  SHFL.IDX PT, R4, R7, RZ, 0x1c1f ;  /* 0x001c1fff07047589 */ /* 0x000e6200000e0000 */
[----:B0-----:R-:W-:Y:S01]  /*20ec0*/  @P0 LEA R5, P1, R9, R3, 0x1 ;  /* 0x0000000309050211 */ /* 0x001fe200078208ff */
[----:B------:R-:W-:-:S04]  /*20ed0*/  @P0 IMAD R3, R8, 0x2, R23 ;  /* 0x0000000208030824 */ /* 0x000fc800078e0217 */
        /* <DEDUP_REMOVED lines=11> */
[----:B0-----:R-:W-:Y:S01]  /*20f90*/  @P1 LEA R5, P0, R9, R3, 0x1 ;  /* 0x0000000309051211 */ /* 0x001fe200078008ff */
[----:B------:R-:W-:-:S04]  /*20fa0*/  @P1 IMAD R3, R8, 0x2, R23 ;  /* 0x0000000208031824 */ /* 0x000fc800078e0217 */
        /* <DEDUP_REMOVED lines=12> */
[----:B0-----:R-:W-:-:S02]  /*21070*/  @P1 LEA R5, P0, R9, R3, 0x1 ;  /* 0x0000000309051211 */ /* 0x001fc400078008ff */
[----:B------:R-:W-:-:S03]  /*21080*/  @P1 LEA R3, R8, R23, 0x1 ;  /* 0x0000001708031211 */ /* 0x000fc600078e08ff */
[----:B-1----:R-:W-:-:S05]  /*21090*/  @P1 IMAD.X R4, RZ, RZ, R4, P0 ;  /* 0x000000ffff041224 */ /* 0x002fca00000e0604 */
[----:B------:R-:W-:-:S04]  /*210a0*/  @P1 LOP3.LUT R5, R5, R4, RZ, 0x3c, !PT ;  /* 0x0000000405051212 */ /* 0x000fc800078e3cff */
[----:B------:R-:W-:-:S04]  /*210b0*/  @P1 LOP3.LUT R4, R5, R4, RZ, 0x3c, !PT ;  /* 0x0000000405041212 */ /* 0x000fc800078e3cff */
[----:B------:R-:W-:-:S05]  /*210c0*/  @P1 LOP3.LUT R5, R5, R4, RZ, 0x3c, !PT ;  /* 0x0000000405051212 */ /* 0x000fca00078e3cff */
[----:B------:R0:W-:Y:S04]  /*210d0*/  @P1 LDGSTS.E.BYPASS.LTC128B.128 [R3+0x16400], desc[UR54][R4.64], !P4 ;  /* 0x1640000004031fae */ /* 0x0001e8000e101d76 */
[----:B------:R0:W-:Y:S04]  /*210e0*/  @P1 LDGSTS.E.BYPASS.LTC128B.128 [R3+0x18400], desc[UR54][R4.64+0x40], !P3 ;  /* 0x1840004004031fae */ /* 0x0001e8000d901d76 */
[----:B--23--:R0:W-:Y:S02]  /*210f0*/  @P1 LDGSTS.E.BYPASS.LTC128B.128 [R3+0x1a400], desc[UR54][R4.64+0x80], !P2 ;  /* 0x1a40008004031fae */ /* 0x00c1e4000d101d76 */
.L_x_1777:
[----:B------:R-:W-:-:S13]  /*21100*/  ISETP.GE.AND P0, PT, R6, 0x61, PT ;  /* 0x000000610600780c */ /* 0x000fda0003f06270 */
[----:B------:R-:W-:Y:S01]  /*21110*/  @P0 LEA R2, P1, R9, R2, 0x1 ;  /* 0x0000000209020211 */ /* 0x000fe200078208ff */
[----:B------:R-:W-:-:S04]  /*21120*/  @P0 IMAD R8, R8, 0x2, R23 ;  /* 0x0000000208080824 */ /* 0x000fc800078e0217 */
[----:B01----:R-:W-:-:S05]  /*21130*/  @P0 IMAD.X R3, RZ, RZ, R7, P1 ;  /* 0x000000ffff030224 */ /* 0x003fca00008e0607 */
        /* <DEDUP_REMOVED lines=8> */
.L_x_1658:
        /* <DEDUP_REMOVED lines=11> */
.L_x_1659:
[----:B------:R0:W5:Y:S01]  /*21270*/  LDL.LU R3, [R1+0x8] ;  /* 0x0000080001037983 */ /* 0x0001620000300800 */
[----:B------:R0:W-:Y:S02]  /*21280*/  SYNCS.ARRIVE.TRANS64.A1T0 RZ, [R0+URZ+0x2d830], RZ ;  /* 0x02d830ff00ff79a7 */ /* 0x0001e4000810003f */
[----:B------:R-:W-:Y:S05]  /*21290*/  WARPSYNC.ALL ;  /* 0x0000000000007948 */ /* 0x000fea0003800000 */
[----:B------:R-:W-:Y:S01]  /*212a0*/  ULDC.64 UR4, c[0x0][0x298] ;  /* 0x0000a60000047ab9 */ /* 0x000fe20000000a00 */
[----:B------:R-:W-:Y:S01]  /*212b0*/  ULDC.64 UR6, c[0x0][0xa00] ;  /* 0x0002800000067ab9 */ /* 0x000fe20000000a00 */
[----:B0-----:R-:W-:Y:S01]  /*212c0*/  VIADD R0, R23, 0xc400 ;  /* 0x0000c40017007836 */ /* 0x001fe20000000000 */
[----:B------:R-:W-:Y:S01]  /*212d0*/  BAR.SYNC.DEFER_BLOCKING 0x8, 0x200 ;  /* 0x0208000000007b1d */ /* 0x000fe20000010000 */
[----:B------:R-:W-:-:S03]  /*212e0*/  ISETP.NE.U32.AND P0, PT, RZ, UR6, PT ;  /* 0x00000006ff007c0c */ /* 0x000fc6000bf05070 */
[----:B------:R-:W-:Y:S02]  /*212f0*/  LOP3.LUT P1, RZ, R0, 0x1bf, RZ, 0xc0, !PT ;  /* 0x000001bf00ff7812 */ /* 0x000fe4000782c0ff */
[----:B------:R-:W-:Y:S01]  /*21300*/  ISETP.NE.AND.EX P0, PT, RZ, UR7, PT, P0 ;  /* 0x00000007ff007c0c */ /* 0x000fe2000bf05300 */
[----:B------:R-:W-:Y:S01]  /*21310*/  BSSY B6, `(.L_x_1660) ;  /* 0x000001e000067945 */ /* 0x000fe20003800000 */
[----:B-----5:R-:W-:Y:S01]  /*21320*/  SHF.R.S32.HI R2, RZ, 0x1f, R3 ;  /* 0x0000001fff027819 */ /* 0x020fe20000011403 */
[----:B------:R-:W-:-:S04]  /*21330*/  IMAD.WIDE.U32 R4, R3, UR4, RZ ;  /* 0x0000000403047c25 */ /* 0x000fc8000f8e00ff */
[----:B------:R-:W-:Y:S01]  /*21340*/  IMAD R2, R2, UR4, RZ ;  /* 0x0000000402027c24 */ /* 0x000fe2000f8e02ff */
[----:B------:R0:W-:Y:S03]  /*21350*/  STL.64 [R1+0x38], R4 ;  /* 0x0000380401007387 */ /* 0x0001e60000100a00 */
[----:B------:R-:W-:Y:S01]  /*21360*/  IMAD R0, R3, UR5, R2 ;  /* 0x0000000503007c24 */ /* 0x000fe2000f8e0202 */
[----:B------:R-:W-:-:S03]  /*21370*/  SHF.R.S32.HI R2, RZ, 0x1f, R19 ;  /* 0x0000001fff027819 */ /* 0x000fc60000011413 */
[----:B------:R-:W-:Y:S01]  /*21380*/  IMAD.IADD R3, R5, 0x1, R0 ;  /* 0x0000000105037824 */ /* 0x000fe200078e0200 */
[----:B------:R-:W-:Y:S02]  /*21390*/  SEL R0, R19, RZ, !P0 ;  /* 0x000000ff13007207 */ /* 0x000fe40004000000 */
[----:B------:R-:W-:Y:S02]  /*213a0*/  SEL R2, R2, RZ, !P0 ;  /* 0x000000ff02027207 */ /* 0x000fe40004000000 */
[----:B------:R0:W-:Y:S04]  /*213b0*/  STL [R1+0x40], R3 ;  /* 0x0000400301007387 */ /* 0x0001e80000100800 */
[----:B------:R0:W-:Y:S04]  /*213c0*/  STL [R1+0x8], R0 ;  /* 0x0000080001007387 */ /* 0x0001e80000100800 */
[----:B------:R0:W-:Y:S01]  /*213d0*/  STL [R1+0x48], R2 ;  /* 0x0000480201007387 */ /* 0x0001e20000100800 */
        /* <DEDUP_REMOVED lines=17> */
.L_x_1661:
[----:B------:R-:W-:Y:S05]  /*214f0*/  BSYNC B6 ;  /* 0x0000000000067941 */ /* 0x000fea0003800000 */
.L_x_1660:
[----:B0-----:R-:W2:Y:S01]  /*21500*/  LDL.LU R0, [R1+0x48] ;  /* 0x0000480001007983 */ /* 0x001ea20000300800 */
[----:B------:R-:W0:Y:S01]  /*21510*/  LDC R9, c[0x0][0x448] ;  /* 0x00011200ff097b82 */ /* 0x000e220000000800 */
[----:B------:R-:W-:Y:S01]  /*21520*/  ULDC.64 UR4, c[0x0][0x2d8] ;  /* 0x0000b60000047ab9 */ /* 0x000fe20000000a00 */
[----:B------:R-:W-:Y:S01]  /*21530*/  ULDC.64 UR6, c[0x0][0x2c8] ;  /* 0x0000b20000067ab9 */ /* 0x000fe20000000a00 */
[----:B------:R-:W3:Y:S01]  /*21540*/  LDL.LU R21, [R1+0x40] ;  /* 0x0000400001157983 */ /* 0x000ee20000300800 */
[----:B------:R-:W-:-:S03]  /*21550*/  ULDC.64 UR8, c[0x0][0x280] ;  /* 0x0000a00000087ab9 */ /* 0x000fc60000000a00 */
[----:B------:R-:W3:Y:S04]  /*21560*/  LDL.LU.64 R2, [R1+0x38] ;  /* 0x0000380001027983 */ /* 0x000ee80000300a00 */
[----:B------:R-:W4:Y:S04]  /*21570*/  LDL R20, [R1+0xc] ;  /* 0x00000c0001147983 */ /* 0x000f280000100800 */
[----:B------:R-:W5:Y:S01]  /*21580*/  LDL.LU R4, [R1+0x8] ;  /* 0x0000080001047983 */ /* 0x000f620000300800 */
[----:B0-----:R-:W-:-:S13]  /*21590*/  ISETP.NE.AND P1, PT, R9, 0x1, PT ;  /* 0x000000010900780c */ /* 0x001fda0003f25270 */
[----:B------:R-:W0:Y:S08]  /*215a0*/  @P1 LDC R6, c[0x0][0x450] ;  /* 0x00011400ff061b82 */ /* 0x000e300000000800 */
[----:B------:R-:W1:Y:S01]  /*215b0*/  @P1 LDC R8, c[0x0][0x450] ;  /* 0x00011400ff081b82 */ /* 0x000e620000000800 */
[----:B------:R-:W0:Y:S02]  /*215c0*/  S2R R11, SR_TID.X ;  /* 0x00000000000b7919 */ /* 0x000e240000002100 */
[----:B0-----:R-:W-:-:S05]  /*215d0*/  IMAD.SHL.U32 R10, R11, 0x8, RZ ;  /* 0x000000080b0a7824 */ /* 0x001fca00078e00ff */
[----:B------:R-:W-:Y:S01]  /*215e0*/  LOP3.LUT R10, R10, 0x18, RZ, 0xc0, !PT ;  /* 0x000000180a0a7812 */ /* 0x000fe200078ec0ff */
[----:B--2---:R-:W-:Y:S01]  /*215f0*/  IMAD.MOV.U32 R5, RZ, RZ, R0 ;  /* 0x000000ffff057224 */ /* 0x004fe200078e0000 */
[----:B---3--:R-:W-:Y:S02]  /*21600*/  MOV R3, R21 ;  /* 0x0000001500037202 */ /* 0x008fe40000000f00 */
[----:B------:R-:W0:Y:S01]  /*21610*/  S2R R21, SR_TID.X ;  /* 0x0000000000157919 */ /* 0x000e220000002100 */
[----:B----4-:R-:W-:Y:S02]  /*21620*/  IMAD R0, R20, UR4, RZ ;  /* 0x0000000414007c24 */ /* 0x010fe4000f8e02ff */
[----:B------:R-:W2:Y:S01]  /*21630*/  S2R R20, SR_TID.X ;  /* 0x0000000000147919 */ /* 0x000ea20000002100 */
[----:B------:R-:W-:-:S04]  /*21640*/  IMAD.WIDE.U32 R2, R18, UR4, R2 ;  /* 0x0000000412027c25 */ /* 0x000fc8000f8e0002 */
[----:B------:R-:W-:Y:S01]  /*21650*/  IMAD R0, R18, UR5, R0 ;  /* 0x0000000512007c24 */ /* 0x000fe2000f8e0200 */
[----:B------:R-:W-:-:S03]  /*21660*/  ULDC.64 UR4, c[0x0][0x2e0] ;  /* 0x0000b80000047ab9 */ /* 0x000fc60000000a00 */
[----:B------:R-:W-:Y:S02]  /*21670*/  IMAD.IADD R3, R3, 0x1, R0 ;  /* 0x0000000103037824 */ /* 0x000fe400078e0200 */
[----:B------:R-:W-:Y:S02]  /*21680*/  IMAD R0, R5, UR4, RZ ;  /* 0x0000000405007c24 */ /* 0x000fe4000f8e02ff */
[----:B------:R-:W3:Y:S01]  /*21690*/  @P1 LDC R5, c[0x0][0x44c] ;  /* 0x00011300ff051b82 */ /* 0x000ee20000000800 */
[----:B-----5:R-:W-:-:S04]  /*216a0*/  IMAD.WIDE.U32 R2, R4, UR4, R2 ;  /* 0x0000000404027c25 */ /* 0x020fc8000f8e0002 */
[----:B------:R-:W-:Y:S01]  /*216b0*/  IMAD R0, R4, UR5, R0 ;  /* 0x0000000504007c24 */ /* 0x000fe2000f8e0200 */
[----:B------:R-:W-:Y:S01]  /*216c0*/  ULDC.64 UR4, c[0x0][0x2d0] ;  /* 0x0000b40000047ab9 */ /* 0x000fe20000000a00 */
[----:B0-----:R-:W-:Y:S01]  /*216d0*/  IMAD.SHL.U32 R21, R21, 0x20, RZ ;  /* 0x0000002015157824 */ /* 0x001fe200078e00ff */
[----:B--2---:R-:W-:-:S04]  /*216e0*/  LOP3.LUT R20, R20, 0x7f, RZ, 0xc0, !PT ;  /* 0x0000007f14147812 */ /* 0x004fc800078ec0ff */
[----:B------:R-:W-:Y:S02]  /*216f0*/  LOP3.LUT R21, R21, 0x60, RZ, 0xc0, !PT ;  /* 0x0000006015157812 */ /* 0x000fe400078ec0ff */
[----:B------:R-:W-:-:S04]  /*21700*/  SHF.R.U32.HI R20, RZ, 0x2, R20 ;  /* 0x00000002ff147819 */ /* 0x000fc80000011614 */
[----:B------:R-:W-:Y:S01]  /*21710*/  LOP3.LUT R20, R20, R21, RZ, 0xfc, !PT ;  /* 0x0000001514147212 */ /* 0x000fe200078efcff */
[----:B------:R-:W-:-:S04]  /*21720*/  IMAD.IADD R3, R3, 0x1, R0 ;  /* 0x0000000103037824 */ /* 0x000fc800078e0200 */
[----:B------:R-:W-:-:S04]  /*21730*/  IMAD.IADD R0, R20, 0x1, R28 ;  /* 0x0000000114007824 */ /* 0x000fc800078e021c */
[----:B---3--:R-:W-:-:S04]  /*21740*/  @P1 IMAD.HI.U32 R5, R0, R5, RZ ;  /* 0x0000000500051227 */ /* 0x008fc800078e00ff */
[----:B------:R-:W-:Y:S01]  /*21750*/  IMAD.MOV.U32 R4, RZ, RZ, R0 ;  /* 0x000000ffff047224 */ /* 0x000fe200078e0000 */
[----:B------:R-:W-:-:S04]  /*21760*/  @P1 SHF.R.U32.HI R4, RZ, R6, R5 ;  /* 0x00000006ff041219 */ /* 0x000fc80000011605 */
        /* <DEDUP_REMOVED lines=11> */
[----:B------:R-:W0:Y:S02]  /*21820*/  @P1 LDC R7, c[0x0][0x44c] ;  /* 0x00011300ff071b82 */ /* 0x000e240000000800 */
[----:B------:R-:W-:Y:S01]  /*21830*/  IMAD.IADD R6, R5, 0x1, R6 ;  /* 0x0000000105067824 */ /* 0x000fe200078e0206 */
[----:B------:R-:W-:-:S04]  /*21840*/  LEA R5, P0, R4, UR8, 0x1 ;  /* 0x0000000804057c11 */ /* 0x000fc8000f8008ff */
[----:B------:R-:W-:Y:S01]  /*21850*/  LEA.HI.X R4, R4, UR9, R6, 0x1, P0 ;  /* 0x0000000904047c11 */ /* 0x000fe200080f0c06 */
[----:B------:R-:W-:-:S04]  /*21860*/  VIADD R6, R0, 0x80 ;  /* 0x0000008000067836 */ /* 0x000fc80000000000 */
[----:B------:R-:W-:Y:S02]  /*21870*/  IMAD.MOV.U32 R0, RZ, RZ, R6 ;  /* 0x000000ffff007224 */ /* 0x000fe400078e0006 */
[----:B0-----:R-:W-:-:S05]  /*21880*/  @P1 IMAD.HI.U32 R7, R6, R7, RZ ;  /* 0x0000000706071227 */ /* 0x001fca00078e00ff */
[----:B-1----:R-:W-:-:S05]  /*21890*/  @P1 SHF.R.U32.HI R0, RZ, R8, R7 ;  /* 0x00000008ff001219 */ /* 0x002fca0000011607 */
[----:B------:R-:W-:-:S04]  /*218a0*/  IMAD.MOV R7, RZ, RZ, -R0 ;  /* 0x000000ffff077224 */ /* 0x000fc800078e0a00 */
[----:B------:R-:W-:Y:S01]  /*218b0*/  IMAD R6, R9, R7, R6 ;  /* 0x0000000709067224 */ /* 0x000fe200078e0206 */
[----:B------:R-:W-:Y:S01]  /*218c0*/  SHF.R.S32.HI R7, RZ, 0x1f, R0 ;  /* 0x0000001fff077819 */ /* 0x000fe20000011400 */
[----:B------:R-:W-:-:S04]  /*218d0*/  IMAD.WIDE.U32 R2, R0, UR4, R2 ;  /* 0x0000000400027c25 */ /* 0x000fc8000f8e0002 */
[----:B------:R-:W-:Y:S02]  /*218e0*/  IMAD R7, R7, UR4, RZ ;  /* 0x0000000407077c24 */ /* 0x000fe4000f8e02ff */
[C---:B------:R-:W-:Y:S01]  /*218f0*/  IMAD.SHL.U32 R21, R11.reuse, 0x8, RZ ;  /* 0x000000080b157824 */ /* 0x040fe200078e00ff */
[----:B------:R-:W-:Y:S01]  /*21900*/  LOP3.LUT R20, R11, 0x7f, RZ, 0xc0, !PT ;  /* 0x0000007f0b147812 */ /* 0x000fe200078ec0ff */
[----:B------:R-:W-:Y:S01]  /*21910*/  IMAD R0, R0, UR5, R7 ;  /* 0x0000000500007c24 */ /* 0x000fe2000f8e0207 */
[----:B------:R-:W-:-:S03]  /*21920*/  ULDC UR4, c[0x0][0x2b8] ;  /* 0x0000ae0000047ab9 */ /* 0x000fc60000000800 */
[----:B------:R-:W-:Y:S01]  /*21930*/  IMAD.IADD R3, R3, 0x1, R0 ;  /* 0x0000000103037824 */ /* 0x000fe200078e0200 */
[----:B------:R-:W-:-:S05]  /*21940*/  SHF.R.S32.HI R0, RZ, 0x1f, R6 ;  /* 0x0000001fff007819 */ /* 0x000fca0000011406 */
[----:B------:R-:W-:Y:S02]  /*21950*/  IMAD R0, R0, UR6, RZ ;  /* 0x0000000600007c24 */ /* 0x000fe4000f8e02ff */
[----:B------:R-:W-:Y:S01]  /*21960*/  IMAD.WIDE.U32 R2, R6, UR6, R2 ;  /* 0x0000000606027c25 */ /* 0x000fe2000f8e0002 */
[----:B------:R-:W-:-:S03]  /*21970*/  LOP3.LUT R21, R21, 0x18, RZ, 0xc0, !PT ;  /* 0x0000001815157812 */ /* 0x000fc600078ec0ff */
[----:B------:R-:W-:Y:S01]  /*21980*/  IMAD R6, R6, UR7, R0 ;  /* 0x0000000706067c24 */ /* 0x000fe2000f8e0200 */
[----:B------:R-:W-:-:S03]  /*21990*/  LEA R7, P0, R2, UR8, 0x1 ;  /* 0x0000000802077c11 */ /* 0x000fc6000f8008ff */
[----:B------:R-:W-:Y:S01]  /*219a0*/  IMAD.IADD R6, R3, 0x1, R6 ;  /* 0x0000000103067824 */ /* 0x000fe200078e0206 */
[C---:B------:R-:W-:Y:S02]  /*219b0*/  LOP3.LUT R12, R21.reuse, 0x20, RZ, 0xfc, !PT ;  /* 0x00000020150c7812 */ /* 0x040fe400078efcff */
[----:B------:R-:W-:Y:S01]  /*219c0*/  LOP3.LUT R11, R21, 0x40, RZ, 0xfc, !PT ;  /* 0x00000040150b7812 */ /* 0x000fe200078efcff */
[----:B------:R-:W-:Y:S01]  /*219d0*/  UMOV UR5, 0xffffffff ;  /* 0xffffffff00057882 */ /* 0x000fe20000000000 */
[----:B------:R-:W-:Y:S02]  /*219e0*/  LEA.HI.X R6, R2, UR9, R6, 0x1, P0 ;  /* 0x0000000902067c11 */ /* 0x000fe400080f0c06 */
[----:B------:R-:W-:Y:S02]  /*219f0*/  ISETP.GE.AND P0, PT, R10, UR4, PT ;  /* 0x000000040a007c0c */ /* 0x000fe4000bf06270 */
[----:B------:R-:W-:Y:S02]  /*21a00*/  ISETP.GE.AND P1, PT, R12, UR4, PT ;  /* 0x000000040c007c0c */ /* 0x000fe4000bf26270 */
[----:B------:R-:W-:-:S02]  /*21a10*/  ISETP.GE.AND P2, PT, R11, UR4, PT ;  /* 0x000000040b007c0c */ /* 0x000fc4000bf46270 */
[----:B------:R-:W-:Y:S01]  /*21a20*/  SHF.R.U32.HI R20, RZ, 0x2, R20 ;  /* 0x00000002ff147819 */ /* 0x000fe20000011614 */
[----:B------:R-:W-:Y:S10]  /*21a30*/  BRA.DIV UR5, `(.L_x_1662) ;  /* 0x0000004605087947 */ /* 0x000ff4000b800000 */
[----:B------:R-:W2:Y:S01]  /*21a40*/  LDL R11, [R1+0x34] ;  /* 0x00003400010b7983 */ /* 0x000ea20000100800 */
[----:B------:R-:W-:Y:S01]  /*21a50*/  IMAD R0, R29, R9, RZ ;  /* 0x000000091d007224 */ /* 0x000fe200078e02ff */
[----:B------:R-:W-:Y:S02]  /*21a60*/  IADD3 R28, R20, R28, RZ ;  /* 0x0000001c141c7210 */ /* 0x000fe40007ffe0ff */
[----:B------:R-:W0:Y:S02]  /*21a70*/  SHFL.IDX PT, R3, R5, RZ, 0x1c1f ;  /* 0x001c1fff05037589 */ /* 0x000e2400000e0000 */
[----:B------:R-:W-:Y:S02]  /*21a80*/  ISETP.GE.AND P3, PT, R28, R0, PT ;  /* 0x000000001c00720c */ /* 0x000fe40003f66270 */
[----:B------:R-:W1:Y:S04]  /*21a90*/  SHFL.IDX PT, R2, R4, RZ, 0x1c1f ;  /* 0x001c1fff04027589 */ /* 0x000e6800000e0000 */
[----:B------:R-:W-:Y:S07]  /*21aa0*/  SHFL.IDX PT, R8, R4, 0x1, 0x1c1f ;  /* 0x003c1f0004087f89 */ /* 0x000fee00000e0000 */
[----:B0-----:R-:W-:-:S05]  /*21ab0*/  @!P3 LEA R3, P4, R10, R3, 0x1 ;  /* 0x000000030a03b211 */ /* 0x001fca00078808ff */
[----:B-1----:R-:W-:-:S05]  /*21ac0*/  @!P3 IMAD.X R2, RZ, RZ, R2, P4 ;  /* 0x000000ffff02b224 */ /* 0x002fca00020e0602 */
[----:B------:R-:W-:-:S04]  /*21ad0*/  @!P3 LOP3.LUT R3, R3, R2, RZ, 0x3c, !PT ;  /* 0x000000020303b212 */ /* 0x000fc800078e3cff */
[----:B------:R-:W-:-:S04]  /*21ae0*/  @!P3 LOP3.LUT R2, R3, R2, RZ, 0x3c, !PT ;  /* 0x000000020302b212 */ /* 0x000fc800078e3cff */
[----:B------:R-:W-:-:S05]  /*21af0*/  @!P3 LOP3.LUT R3, R3, R2, RZ, 0x3c, !PT ;  /* 0x000000020303b212 */ /* 0x000fca00078e3cff */
[----:B--2---:R-:W-:Y:S04]  /*21b00*/  @!P3 LDGSTS.E.BYPASS.LTC128B.128 [R11+0xc400], desc[UR54][R2.64], !P0 ;  /* 0x0c400000020bbfae */ /* 0x004fe8000c101d76 */
[----:B------:R-:W-:Y:S04]  /*21b10*/  @!P3 LDGSTS.E.BYPASS.LTC128B.128 [R11+0xf400], desc[UR54][R2.64+0x40], !P1 ;  /* 0x0f400040020bbfae */ /* 0x000fe8000c901d76 */
[----:B------:R0:W-:Y:S02]  /*21b20*/  @!P3 LDGSTS.E.BYPASS.LTC128B.128 [R11+0x12400], desc[UR54][R2.64+0x80], !P2 ;  /* 0x12400080020bbfae */ /* 0x0001e4000d101d76 */
[----:B0-----:R-:W-:-:S05]  /*21b30*/  VIADD R2, R28, 0x20 ;  /* 0x000000201c027836 */ /* 0x001fca0000000000 */
[----:B------:R-:W-:Y:S02]  /*21b40*/  ISETP.GE.AND P3, PT, R2, R0, PT ;  /* 0x000000000200720c */ /* 0x000fe40003f66270 */
[----:B------:R-:W0:Y:S11]  /*21b50*/  SHFL.IDX PT, R2, R5, 0x1, 0x1c1f ;  /* 0x003c1f0005027f89 */ /* 0x000e3600000e0000 */
[----:B0-----:R-:W-:-:S05]  /*21b60*/  @!P3 LEA R3, P4, R10, R2, 0x1 ;  /* 0x000000020a03b211 */ /* 0x001fca00078808ff */
[----:B------:R-:W-:Y:S02]  /*21b70*/  @!P3 IMAD.X R2, RZ, RZ, R8, P4 ;  /* 0x000000ffff02b224 */ /* 0x000fe400020e0608 */
[----:B------:R-:W-:Y:S03]  /*21b80*/  SHFL.IDX PT, R8, R4, 0x2, 0x1c1f ;  /* 0x005c1f0004087f89 */ /* 0x000fe600000e0000 */
[-C--:B------:R-:W-:Y:S01]  /*21b90*/  @!P3 LOP3.LUT R3, R3, R2.reuse, RZ, 0x3c, !PT ;  /* 0x000000020303b212 */ /* 0x080fe200078e3cff */
[----:B------:R-:W-:Y:S03]  /*21ba0*/  SHFL.IDX PT, R4, R4, 0x3, 0x1c1f ;  /* 0x007c1f0004047f89 */ /* 0x000fe600000e0000 */
[----:B------:R-:W-:-:S04]  /*21bb0*/  @!P3 LOP3.LUT R2, R3, R2, RZ, 0x3c, !PT ;  /* 0x000000020302b212 */ /* 0x000fc800078e3cff */
[----:B------:R-:W-:-:S05]  /*21bc0*/  @!P3 LOP3.LUT R3, R3, R2, RZ, 0x3c, !PT ;  /* 0x000000020303b212 */ /* 0x000fca00078e3cff */
[----:B------:R-:W-:Y:S04]  /*21bd0*/  @!P3 LDGSTS.E.BYPASS.LTC128B.128 [R11+0xcc00], desc[UR54][R2.64], !P0 ;  /* 0x0cc00000020bbfae */ /* 0x000fe8000c101d76 */
[----:B------:R-:W-:Y:S04]  /*21be0*/  @!P3 LDGSTS.E.BYPASS.LTC128B.128 [R11+0xfc00], desc[UR54][R2.64+0x40], !P1 ;  /* 0x0fc00040020bbfae */ /* 0x000fe8000c901d76 */
[----:B------:R0:W-:Y:S02]  /*21bf0*/  @!P3 LDGSTS.E.BYPASS.LTC128B.128 [R11+0x12c00], desc[UR54][R2.64+0x80], !P2 ;  /* 0x12c00080020bbfae */ /* 0x0001e4000d101d76 */
[----:B0-----:R-:W-:-:S05]  /*21c00*/  VIADD R2, R28, 0x40 ;  /* 0x000000401c027836 */ /* 0x001fca0000000000 */
[----:B------:R-:W-:Y:S02]  /*21c10*/  ISETP.GE.AND P3, PT, R2, R0, PT ;  /* 0x000000000200720c */ /* 0x000fe40003f66270 */
[----:B------:R-:W0:Y:S04]  /*21c20*/  SHFL.IDX PT, R2, R5, 0x2, 0x1c1f ;  /* 0x005c1f0005027f89 */ /* 0x000e2800000e0000 */
[----:B------:R-:W1:Y:S07]  /*21c30*/  SHFL.IDX PT, R5, R5, 0x3, 0x1c1f ;  /* 0x007c1f0005057f89 */ /* 0x000e6e00000e0000 */
[----:B0-----:R-:W-:-:S05]  /*21c40*/  @!P3 LEA R3, P4, R10, R2, 0x1 ;  /* 0x000000020a03b211 */ /* 0x001fca00078808ff */
[----:B------:R-:W-:-:S05]  /*21c50*/  @!P3 IMAD.X R2, RZ, RZ, R8, P4 ;  /* 0x000000ffff02b224 */ /* 0x000fca00020e0608 */
[----:B------:R-:W-:-:S04]  /*21c60*/  @!P3 LOP3.LUT R3, R3, R2, RZ, 0x3c, !PT ;  /* 0x000000020303b212 */ /* 0x000fc800078e3cff */
[----:B------:R-:W-:-:S04]  /*21c70*/  @!P3 LOP3.LUT R2, R3, R2, RZ, 0x3c, !PT ;  /* 0x000000020302b212 */ /* 0x000fc800078e3cff */
[----:B------:R-:W-:-:S05]  /*21c80*/  @!P3 LOP3.LUT R3, R3, R2, RZ, 0x3c, !PT ;  /* 0x000000020303b212 */ /* 0x000fca00078e3cff */
[----:B------:R-:W-:Y:S04]  /*21c90*/  @!P3 LDGSTS.E.BYPASS.LTC128B.128 [R11+0xd400], desc[UR54][R2.64], !P0 ;  /* 0x0d400000020bbfae */ /* 0x000fe8000c101d76 */
[----:B------:R-:W-:Y:S04]  /*21ca0*/  @!P3 LDGSTS.E.BYPASS.LTC128B.128 [R11+0x10400], desc[UR54][R2.64+0x40], !P1 ;  /* 0x10400040020bbfae */ /* 0x000fe8000c901d76 */
[----:B------:R0:W-:Y:S02]  /*21cb0*/  @!P3 LDGSTS.E.BYPASS.LTC128B.128 [R11+0x13400], desc[UR54][R2.64+0x80], !P2 ;  /* 0x13400080020bbfae */ /* 0x0001e4000d101d76 */
[----:B0-----:R-:W-:-:S05]  /*21cc0*/  VIADD R2, R28, 0x60 ;  /* 0x000000601c027836 */ /* 0x001fca0000000000 */
[----:B------:R-:W-:-:S13]  /*21cd0*/  ISETP.GE.AND P3, PT, R2, R0, PT ;  /* 0x000000000200720c */ /* 0x000fda0003f66270 */
[----:B-1----:R-:W-:-:S05]  /*21ce0*/  @!P3 LEA R2, P4, R10, R5, 0x1 ;  /* 0x000000050a02b211 */ /* 0x002fca00078808ff */
[----:B------:R-:W-:Y:S02]  /*21cf0*/  @!P3 IMAD.X R3, RZ, RZ, R4, P4 ;  /* 0x000000ffff03b224 */ /* 0x000fe400020e0604 */
[----:B------:R-:W-:Y:S04]  /*21d00*/  SHFL.IDX PT, R4, R6, RZ, 0x1c1f ;  /* 0x001c1fff06047589 */ /* 0x000fe800000e0000 */
[----:B------:R-:W-:Y:S04]  /*21d10*/  @!P3 LDGSTS.E.BYPASS.LTC128B.128 [R11+0xdc00], desc[UR54][R2.64], !P0 ;  /* 0x0dc00000020bbfae */ /* 0x000fe8000c101d76 */
[----:B------:R-:W-:Y:S04]  /*21d20*/  @!P3 LDGSTS.E.BYPASS.LTC128B.128 [R11+0x10c00], desc[UR54][R2.64+0x40], !P1 ;  /* 0x10c00040020bbfae */ /* 0x000fe8000c901d76 */
[----:B------:R0:W-:Y:S04]  /*21d30*/  @!P3 LDGSTS.E.BYPASS.LTC128B.128 [R11+0x13c00], desc[UR54][R2.64+0x80], !P2 ;  /* 0x13c00080020bbfae */ /* 0x0001e8000d101d76 */
[----:B------:R-:W-:Y:S04]  /*21d40*/  SHFL.IDX PT, R6, R6, 0x1, 0x1c1f ;  /* 0x003c1f0006067f89 */ /* 0x000fe800000e0000 */
[----:B0-----:R-:W0:Y:S01]  /*21d50*/  SHFL.IDX PT, R2, R7, RZ, 0x1c1f ;  /* 0x001c1fff07027589 */ /* 0x001e2200000e0000 */
[----:B------:R-:W-:-:S05]  /*21d60*/  VIADD R3, R28, 0x80 ;  /* 0x000000801c037836 */ /* 0x000fca0000000000 */
[----:B------:R-:W-:-:S13]  /*21d70*/  ISETP.GE.AND P3, PT, R3, R0, PT ;  /* 0x000000000300720c */ /* 0x000fda0003f66270 */
[----:B0-----:R-:W-:-:S05]  /*21d80*/  @!P3 LEA R2, P4, R10, R2, 0x1 ;  /* 0x000000020a02b211 */ /* 0x001fca00078808ff */
[----:B------:R-:W-:-:S05]  /*21d90*/  @!P3 IMAD.X R3, RZ, RZ, R4, P4 ;  /* 0x000000ffff03b224 */ /* 0x000fca00020e0604 */
[----:B------:R-:W-:Y:S04]  /*21da0*/  @!P3 LDGSTS.E.BYPASS.LTC128B.128 [R11+0xe400], desc[UR54][R2.64], !P0 ;  /* 0x0e400000020bbfae */ /* 0x000fe8000c101d76 */
[----:B------:R-:W-:Y:S04]  /*21db0*/  @!P3 LDGSTS.E.BYPASS.LTC128B.128 [R11+0x11400], desc[UR54][R2.64+0x40], !P1 ;  /* 0x11400040020bbfae */ /* 0x000fe8000c901d76 */
[----:B------:R0:W-:Y:S04]  /*21dc0*/  @!P3 LDGSTS.E.BYPASS.LTC128B.128 [R11+0x14400], desc[UR54][R2.64+0x80], !P2 ;  /* 0x14400080020bbfae */ /* 0x0001e8000d101d76 */
[----:B0-----:R0:W1:Y:S02]  /*21dd0*/  SHFL.IDX PT, R2, R7, 0x1, 0x1c1f ;  /* 0x003c1f0007027f89 */ /* 0x00106400000e0000 */
.L_x_1790:
[----:B------:R-:W2:Y:S01]  /*21de0*/  LDL R4, [R1+0x34] ;  /* 0x0000340001047983 */ /* 0x000ea20000100800 */
[----:B------:R-:W-:-:S05]  /*21df0*/  VIADD R28, R28, 0xa0 ;  /* 0x000000a01c1c7836 */ /* 0x000fca0000000000 */
        /* <DEDUP_REMOVED lines=11> */
.L_x_1663:
        /* <DEDUP_REMOVED lines=18> */
.L_x_1791:
[----:B------:R-:W-:Y:S05]  /*21fd0*/  BSYNC B0 ;  /* 0x0000000000007941 */ /* 0x000fea0003800000 */
.L_x_1664:
[----:B------:R-:W1:Y:S04]  /*21fe0*/  LDL.LU R3, [R1+0x44] ;  /* 0x0000440001037983 */ /* 0x000e680000300800 */
[----:B------:R-:W2:Y:S01]  /*21ff0*/  LDL R2, [R1+0x28] ;  /* 0x0000280001027983 */ /* 0x000ea20000100800 */
[----:B------:R-:W-:Y:S01]  /*22000*/  BSSY B0, `(.L_x_1666) ;  /* 0x00000f7000007945 */ /* 0x000fe20003800000 */
[----:B-1----:R-:W-:-:S05]  /*22010*/  VIADD R0, R3, 0xfffffffe ;  /* 0xfffffffe03007836 */ /* 0x002fca0000000000 */
[----:B--2---:R-:W-:-:S13]  /*22020*/  ISETP.GE.AND P0, PT, R0, R2, PT ;  /* 0x000000020000720c */ /* 0x004fda0003f06270 */
[----:B------:R-:W-:Y:S05]  /*22030*/  @!P0 BRA `(.L_x_1667) ;  /* 0x0000000c00cc8947 */ /* 0x000fea0003800000 */
[----:B------:R-:W1:Y:S01]  /*22040*/  S2R R2, SR_TID.X ;  /* 0x0000000000027919 */ /* 0x000e620000002100 */
[----:B------:R-:W-:Y:S01]  /*22050*/  ULDC UR4, c[0x0][0x2f4] ;  /* 0x0000bd0000047ab9 */ /* 0x000fe20000000800 */
[----:B------:R-:W-:Y:S01]  /*22060*/  MOV R10, R25 ;  /* 0x00000019000a7202 */ /* 0x000fe20000000f00 */
[----:B------:R2:W5:Y:S04]  /*22070*/  LDL.LU R20, [R1] ;  /* 0x0000000001147983 */ /* 0x0005680000300800 */
[----:B------:R2:W-:Y:S01]  /*22080*/  STL [R1+0x8], R26 ;  /* 0x0000081a01007387 */ /* 0x0005e20000100800 */
[----:B-1----:R-:W-:-:S05]  /*22090*/  IMAD.SHL.U32 R4, R2, 0x8, RZ ;  /* 0x0000000802047824 */ /* 0x002fca00078e00ff */
[----:B------:R-:W-:-:S04]  /*220a0*/  LOP3.LUT R4, R4, 0x18, RZ, 0xc0, !PT ;  /* 0x0000001804047812 */ /* 0x000fc800078ec0ff */
[C---:B------:R-:W-:Y:S02]  /*220b0*/  LOP3.LUT R3, R4.reuse, 0x20, RZ, 0xfc, !PT ;  /* 0x0000002004037812 */ /* 0x040fe400078efcff */
[C---:B------:R-:W-:Y:S02]  /*220c0*/  LOP3.LUT R2, R4.reuse, 0x40, RZ, 0xfc, !PT ;  /* 0x0000004004027812 */ /* 0x040fe400078efcff */
[----:B------:R-:W-:Y:S02]  /*220d0*/  ISETP.GE.AND P3, PT, R4, UR4, PT ;  /* 0x0000000404007c0c */ /* 0x000fe4000bf66270 */
[----:B------:R-:W-:Y:S02]  /*220e0*/  ISETP.GE.AND P2, PT, R3, UR4, PT ;  /* 0x0000000403007c0c */ /* 0x000fe4000bf46270 */
[----:B--2---:R-:W-:-:S13]  /*220f0*/  ISETP.GE.AND P1, PT, R2, UR4, PT ;  /* 0x0000000402007c0c */ /* 0x004fda000bf26270 */
.L_x_1680:
[----:B------:R-:W2:Y:S01]  /*22100*/  LDL R9, [R1+0x2c] ;  /* 0x00002c0001097983 */ /* 0x000ea20000100800 */
[----:B------:R-:W1:Y:S03]  /*22110*/  LDC R6, c[0x0][0x430] ;  /* 0x00010c00ff067b82 */ /* 0x000e660000000800 */
[----:B------:R-:W3:Y:S04]  /*22120*/  LDL R8, [R1+0x30] ;  /* 0x0000300001087983 */ /* 0x000ee80000100800 */
[----:B0-----:R-:W4:Y:S01]  /*22130*/  LDL R7, [R1+0x10] ;  /* 0x0000100001077983 */ /* 0x001f220000100800 */
        /* <DEDUP_REMOVED lines=14> */
[----:B0-----:R-:W-:-:S05]  /*22220*/  @P0 SHF.R.U32.HI R2, RZ, R3, R5 ;  /* 0x00000003ff020219 */ /* 0x001fca0000011605 */
[--C-:B------:R-:W-:Y:S01]  /*22230*/  IMAD.MOV R9, RZ, RZ, -R2.reuse ;  /* 0x000000ffff097224 */ /* 0x100fe200078e0a02 */
[----:B------:R-:W-:-:S03]  /*22240*/  SHF.R.S32.HI R3, RZ, 0x1f, R2 ;  /* 0x0000001fff037819 */ /* 0x000fc60000011402 */
[----:B------:R-:W-:Y:S02]  /*22250*/  IMAD R9, R6, R9, R4 ;  /* 0x0000000906097224 */ /* 0x000fe400078e0204 */
        /* <DEDUP_REMOVED lines=11> */
[----:B-----5:R-:W-:Y:S01]  /*22310*/  LOP3.LUT R2, R20, R2, RZ, 0x3c, !PT ;  /* 0x0000000214027212 */ /* 0x020fe200078e3cff */
[----:B------:R-:W-:-:S04]  /*22320*/  IMAD.U32 R7, RZ, RZ, UR38 ;  /* 0x00000026ff077e24 */ /* 0x000fc8000f8e00ff */
[----:B------:R0:W-:Y:S01]  /*22330*/  STL [R1], R2 ;  /* 0x0000000201007387 */ /* 0x0001e20000100800 */
[----:B------:R-:W-:Y:S01]  /*22340*/  ISETP.NE.AND P4, PT, R7, 0x3, PT ;  /* 0x000000030700780c */ /* 0x000fe20003f85270 */
[----:B------:R-:W-:Y:S01]  /*22350*/  IMAD.MOV.U32 R26, RZ, RZ, R0 ;  /* 0x000000ffff1a7224 */ /* 0x000fe200078e0000 */
[----:B------:R-:W-:Y:S02]  /*22360*/  SEL R25, R25, RZ, P0 ;  /* 0x000000ff19197207 */ /* 0x000fe40000000000 */
[----:B--2---:R-:W-:-:S09]  /*22370*/  SHF.R.S32.HI R29, RZ, 0x1f, R8 ;  /* 0x0000001fff1d7819 */ /* 0x004fd20000011408 */
[----:B0-----:R-:W-:Y:S05]  /*22380*/  @!P4 BRA `(.L_x_1668) ;  /* 0x000000000004c947 */ /* 0x001fea0003800000 */
[----:B------:R-:W-:Y:S01]  /*22390*/  BPT.TRAP 0x1 ;  /* 0x000000040000795c */ /* 0x000fe20000300000 */
.L_x_1668:
[----:B------:R-:W-:Y:S01]  /*223a0*/  IMAD R5, R25, 0x8, R23 ;  /* 0x0000000819057824 */ /* 0x000fe200078e0217 */
[----:B------:R-:W-:Y:S01]  /*223b0*/  SHF.L.U32 R0, R2, 0x1f, RZ ;  /* 0x0000001f02007819 */ /* 0x000fe200000006ff */
[----:B------:R-:W-:Y:S03]  /*223c0*/  BSSY B1, `(.L_x_1669) ;  /* 0x0000003000017945 */ /* 0x000fe60003800000 */
[----:B------:R-:W0:Y:S02]  /*223d0*/  SYNCS.PHASECHK.TRANS64.TRYWAIT P0, [R5+URZ+0x2d840], R0 ;  /* 0x02d84000050075a7 */ /* 0x000e24000800017f */
[----:B0-----:R-:W-:Y:S05]  /*223e0*/  @!P0 BRA `(.L_x_1670) ;  /* 0x0000004000c48947 */ /* 0x001fea0003800000 */
.L_x_1792:
[----:B------:R-:W-:Y:S05]  /*223f0*/  BSYNC B1 ;  /* 0x0000000000017941 */ /* 0x000fea0003800000 */
.L_x_1669:
[----:B------:R-:W2:Y:S04]  /*22400*/  LDL R6, [R1+0xc] ;  /* 0x00000c0001067983 */ /* 0x000ea80000100800 */
[----:B------:R-:W3:Y:S01]  /*22410*/  LDL R4, [R1+0x14] ;  /* 0x0000140001047983 */ /* 0x000ee20000100800 */
[----:B------:R-:W-:Y:S01]  /*22420*/  SHF.R.S32.HI R28, RZ, 0x1f, R9 ;  /* 0x0000001fff1c7819 */ /* 0x000fe20000011409 */
[----:B------:R-:W-:Y:S01]  /*22430*/  ULDC.64 UR4, c[0x0][0x300] ;  /* 0x0000c00000047ab9 */ /* 0x000fe20000000a00 */
[C---:B------:R-:W-:Y:S01]  /*22440*/  LOP3.LUT P5, RZ, R22.reuse, 0x2, RZ, 0xc0, !PT ;  /* 0x0000000216ff7812 */ /* 0x040fe200078ac0ff */
        /* <DEDUP_REMOVED lines=22> */
[----:B------:R-:W-:Y:S02]  /*225b0*/  LOP3.LUT P6, RZ, R22, 0x4, RZ, 0xc0, !PT ;  /* 0x0000000416ff7812 */ /* 0x000fe400078cc0ff */
[----:B------:R-:W-:Y:S01]  /*225c0*/  LEA R4, R4, R23, 0x1 ;  /* 0x0000001704047211 */ /* 0x000fe200078e08ff */
        /* <DEDUP_REMOVED lines=26> */
.L_x_1802:
        /* <DEDUP_REMOVED lines=11> */
.L_x_1672:
        /* <DEDUP_REMOVED lines=11> */
.L_x_1673:
[----:B------:R1:W-:Y:S01]  /*228d0*/  SYNCS.ARRIVE.TRANS64.A1T0 RZ, [R5+URZ+0x2d830], RZ ;  /* 0x02d830ff05ff79a7 */ /* 0x0003e2000810003f */
[----:B------:R-:W-:Y:S05]  /*228e0*/  @!P5 BRA `(.L_x_1674) ;  /* 0x000000000004d947 */ /* 0x000fea0003800000 */
[----:B------:R-:W-:Y:S01]  /*228f0*/  BPT.TRAP 0x1 ;  /* 0x000000040000795c */ /* 0x000fe20000300000 */
.L_x_1674:
[----:B------:R-:W-:Y:S01]  /*22900*/  SHF.L.U32 R2, R20, 0x1f, RZ ;  /* 0x0000001f14027819 */ /* 0x000fe200000006ff */
[----:B-1----:R-:W-:Y:S01]  /*22910*/  IMAD R5, R10, 0x8, R23 ;  /* 0x000000080a057824 */ /* 0x002fe200078e0217 */
[----:B------:R-:W-:Y:S03]  /*22920*/  BSSY B1, `(.L_x_1675) ;  /* 0x0000003000017945 */ /* 0x000fe60003800000 */
[----:B------:R-:W1:Y:S02]  /*22930*/  SYNCS.PHASECHK.TRANS64.TRYWAIT P0, [R5+URZ+0x2d860], R2 ;  /* 0x02d86002050075a7 */ /* 0x000e64000800017f */
[----:B-1----:R-:W-:Y:S05]  /*22940*/  @!P0 BRA `(.L_x_1676) ;  /* 0x0000004000d48947 */ /* 0x002fea0003800000 */
.L_x_1803:
[----:B------:R-:W-:Y:S05]  /*22950*/  BSYNC B1 ;  /* 0x0000000000017941 */ /* 0x000fea0003800000 */
.L_x_1675:
        /* <DEDUP_REMOVED lines=45> */
.L_x_1813:
        /* <DEDUP_REMOVED lines=32> */
.L_x_1678:
[----:B------:R-:W-:Y:S02]  /*22e30*/  PLOP3.LUT P4, PT, P4, P0, PT, 0xa2, 0x0 ;  /* 0x000000000000781c */ /* 0x000fe40002781472 */
[----:B------:R-:W-:-:S08]  /*22e40*/  @P0 R2UR P4, UR4, R5 ;  /* 0x00000000050402ca */ /* 0x000fd00000080000 */
[----:B------:R-:W-:-:S05]  /*22e50*/  @P0 PLOP3.LUT P0, PT, P4, PT, PT, 0x80, 0x0 ;  /* 0x000000000000081c */ /* 0x000fca000270f070 */
[----:B------:R-:W-:Y:S01]  /*22e60*/  @!P4 SYNCS.ARRIVE.TRANS64.RED.A0T1 RZ, [UR4+0x2d850], RZ ;  /* 0x02d850ffffffc9a7 */ /* 0x000fe20008200404 */
[----:B------:R-:W-:Y:S07]  /*22e70*/  @!P4 ARRIVES.LDGSTSBAR.64.TRANSCNT [UR4+0x2d850] ;  /* 0x02d85000ff00c9b0 */ /* 0x000fee0008000a84 */
[----:B------:R-:W-:Y:S05]  /*22e80*/  @P0 BRA.U.ANY `(.L_x_1678) ;  /* 0xfffffffd00e80947 */ /* 0x000fea000393ffff */
[----:B------:R-:W-:Y:S01]  /*22e90*/  NOP ;  /* 0x0000000000007918 */ /* 0x000fe20000000000 */
[----:B------:R-:W-:Y:S01]  /*22ea0*/  IMAD.U32 R2, RZ, RZ, UR38 ;  /* 0x00000026ff027e24 */ /* 0x000fe2000f8e00ff */
[----:B------:R-:W-:-:S04]  /*22eb0*/  MOV R24, R0 ;  /* 0x0000000000187202 */ /* 0x000fc80000000f00 */
[----:B------:R-:W-:-:S13]  /*22ec0*/  ISETP.NE.AND P5, PT, R2, 0x3, PT ;  /* 0x000000030200780c */ /* 0x000fda0003fa5270 */
[----:B------:R-:W-:Y:S05]  /*22ed0*/  @!P5 BRA `(.L_x_1679) ;  /* 0x000000000004d947 */ /* 0x000fea0003800000 */
[----:B------:R-:W-:Y:S01]  /*22ee0*/  BPT.TRAP 0x1 ;  /* 0x000000040000795c */ /* 0x000fe20000300000 */
.L_x_1679:
[----:B------:R-:W2:Y:S01]  /*22ef0*/  LDL R2, [R1+0x28] ;  /* 0x0000280001027983 */ /* 0x000ea20000100800 */
[----:B------:R1:W-:Y:S01]  /*22f00*/  SYNCS.ARRIVE.TRANS64.A1T0 RZ, [R5+URZ+0x2d850], RZ ;  /* 0x02d850ff05ff79a7 */ /* 0x0003e2000810003f */
[----:B------:R-:W-:Y:S02]  /*22f10*/  VIADD R0, R26, 0xffffffff ;  /* 0xffffffff1a007836 */ /* 0x000fe40000000000 */
[----:B------:R1:W5:Y:S01]  /*22f20*/  LDL R20, [R1] ;  /* 0x0000000001147983 */ /* 0x0003620000100800 */
[----:B------:R-:W-:-:S03]  /*22f30*/  IMAD.MOV.U32 R10, RZ, RZ, R25 ;  /* 0x000000ffff0a7224 */ /* 0x000fc600078e0019 */
[----:B------:R1:W-:Y:S01]  /*22f40*/  STL [R1+0x8], R26 ;  /* 0x0000081a01007387 */ /* 0x0003e20000100800 */
[----:B--2---:R-:W-:-:S13]  /*22f50*/  ISETP.GT.AND P0, PT, R26, R2, PT ;  /* 0x000000021a00720c */ /* 0x004fda0003f04270 */
[----:B-1----:R-:W-:Y:S05]  /*22f60*/  @P0 BRA `(.L_x_1680) ;  /* 0xfffffff000640947 */ /* 0x002fea000383ffff */
.L_x_1667:
[----:B------:R-:W-:Y:S05]  /*22f70*/  BSYNC B0 ;  /* 0x0000000000007941 */ /* 0x000fea0003800000 */
.L_x_1666:
[----:B------:R-:W1:Y:S01]  /*22f80*/  S2R R2, SR_TID.X ;  /* 0x0000000000027919 */ /* 0x000e620000002100 */
[----:B------:R-:W-:Y:S01]  /*22f90*/  BSSY B0, `(.L_x_1681) ;  /* 0x0000010000007945 */ /* 0x000fe20003800000 */
        /* <DEDUP_REMOVED lines=12> */
[----:B0-----:R-:W0:Y:S01]  /*23060*/  POPC R7, R4 ;  /* 0x0000000400077309 */ /* 0x001e220000000000 */
[----:B--2---:R-:W0:Y:S02]  /*23070*/  SHFL.IDX PT, R0, R3, R0, 0x1f ;  /* 0x00001f0003007589 */ /* 0x004e2400000e0000 */
[----:B0-----:R-:W-:-:S07]  /*23080*/  IADD3 R16, R0, UR37, R7 ;  /* 0x0000002500107c10 */ /* 0x001fce000fffe007 */
.L_x_1682:
[----:B------:R-:W-:Y:S05]  /*23090*/  BSYNC B0 ;  /* 0x0000000000007941 */ /* 0x000fea0003800000 */
.L_x_1681:
[----:B------:R-:W-:-:S05]  /*230a0*/  IMAD.U32 R0, RZ, RZ, UR38 ;  /* 0x00000026ff007e24 */ /* 0x000fca000f8e00ff */
[----:B------:R-:W-:-:S13]  /*230b0*/  ISETP.NE.AND P0, PT, R0, 0x3, PT ;  /* 0x000000030000780c */ /* 0x000fda0003f05270 */
[----:B------:R-:W-:Y:S05]  /*230c0*/  @!P0 BRA `(.L_x_1683) ;  /* 0x0000000000048947 */ /* 0x000fea0003800000 */
[----:B------:R-:W-:Y:S01]  /*230d0*/  BPT.TRAP 0x1 ;  /* 0x000000040000795c */ /* 0x000fe20000300000 */
.L_x_1683:
        /* <DEDUP_REMOVED lines=8> */
.L_x_1814:
[----:B------:R-:W-:Y:S05]  /*23160*/  BSYNC B0 ;  /* 0x0000000000007941 */ /* 0x000fea0003800000 */
.L_x_1684:
        /* <DEDUP_REMOVED lines=51> */
.L_x_1824:
        /* <DEDUP_REMOVED lines=13> */
.L_x_1687:
        /* <DEDUP_REMOVED lines=11> */
.L_x_1688:
        /* <DEDUP_REMOVED lines=8> */
.L_x_1647:
[----:B------:R-:W-:Y:S05]  /*236a0*/  BSYNC B7 ;  /* 0x0000000000077941 */ /* 0x000fea0003800000 */
.L_x_1645:
[----:B------:R-:W-:-:S13]  /*236b0*/  LOP3.LUT P0, RZ, R22, 0x10, RZ, 0xc0, !PT ;  /* 0x0000001016ff7812 */ /* 0x000fda000780c0ff */
[----:B------:R-:W-:Y:S05]  /*236c0*/  @!P0 BRA `(.L_x_1689) ;  /* 0x0000000000248947 */ /* 0x000fea0003800000 */
[----:B------:R-:W-:Y:S05]  /*236d0*/  WARPSYNC.ALL ;  /* 0x0000000000007948 */ /* 0x000fea0003800000 */
[----:B------:R-:W3:Y:S08]  /*236e0*/  S2UR UR5, SR_CgaCtaId ;  /* 0x00000000000579c3 */ /* 0x000ef00000008800 */
[----:B------:R-:W-:Y:S06]  /*236f0*/  BAR.SYNC.DEFER_BLOCKING 0x5, 0x200 ;  /* 0x0148000000007b1d */ /* 0x000fec0000010000 */
[----:B------:R-:W-:-:S02]  /*23700*/  UMOV UR4, 0x400 ;  /* 0x0000040000047882 */ /* 0x000fc40000000000 */
[----:B---3--:R-:W-:-:S06]  /*23710*/  ULEA UR4, UR5, UR4, 0x18 ;  /* 0x0000000405047291 */ /* 0x008fcc000f8ec03f */
[----:B------:R-:W-:-:S05]  /*23720*/  IMAD.U32 R23, RZ, RZ, UR4 ;  /* 0x00000004ff177e24 */ /* 0x000fca000f8e00ff */
[----:B------:R3:W4:Y:S01]  /*23730*/  LDS.128 R16, [R23+0x2d8d0] ;  /* 0x02d8d00017107984 */ /* 0x0007220000000c00 */
[----:B------:R-:W-:Y:S06]  /*23740*/  BAR.ARV 0x4, 0x200 ;  /* 0x0108000000007b1d */ /* 0x000fec0000002000 */
[----:B------:R-:W-:Y:S05]  /*23750*/  BRA `(.L_x_1690) ;  /* 0x0000000800cc7947 */ /* 0x000fea0003800000 */
.L_x_1689:
[----:B------:R-:W1:Y:S01]  /*23760*/  S2R R0, SR_TID.X ;  /* 0x0000000000007919 */ /* 0x000e620000002100 */
[----:B------:R-:W-:Y:S01]  /*23770*/  UMOV UR4, 0xffffffff ;  /* 0xffffffff00047882 */ /* 0x000fe20000000000 */
[----:B-1----:R-:W-:-:S04]  /*23780*/  LOP3.LUT R7, R0, 0x1f, RZ, 0xc0, !PT ;  /* 0x0000001f00077812 */ /* 0x002fc800078ec0ff */
[----:B------:R-:W-:Y:S01]  /*23790*/  ISETP.NE.AND P0, PT, R7, 0x1f, PT ;  /* 0x0000001f0700780c */ /* 0x000fe20003f05270 */
[----:B------:R-:W-:-:S12]  /*237a0*/  BRA.DIV UR4, `(.L_x_1691) ;  /* 0x0000004204387947 */ /* 0x000fd8000b800000 */
[----:B0-----:R-:W-:Y:S01]  /*237b0*/  IADD3 R5, R19, R7, RZ ;  /* 0x0000000713057210 */ /* 0x001fe20007ffe0ff */
[----:B------:R-:W-:-:S03]  /*237c0*/  ULDC UR4, c[0x0][0xc3c] ;  /* 0x00030f0000047ab9 */ /* 0x000fc60000000800 */
[----:B------:R-:W-:-:S13]  /*237d0*/  ISETP.GE.OR P1, PT, R5, UR4, !P0 ;  /* 0x0000000405007c0c */ /* 0x000fda000c726670 */
[----:B--2---:R-:W0:Y:S02]  /*237e0*/  @!P1 LDC.64 R2, c[0x0][0xc80] ;  /* 0x00032000ff029b82 */ /* 0x004e240000000a00 */
        /* <DEDUP_REMOVED lines=26> */
[----:B------:R0:W1:Y:S02]  /*23990*/  SHFL.IDX PT, R14, R3, 0x1f, 0x1f ;  /* 0x03e01f00030e7f89 */ /* 0x00006400000e0000 */
.L_x_1834:
[----:B------:R-:W-:Y:S02]  /*239a0*/  ULDC UR4, c[0x0][0xc38] ;  /* 0x00030e0000047ab9 */ /* 0x000fe40000000800 */
[----:B------:R-:W-:-:S04]  /*239b0*/  IMAD.U32 R4, RZ, RZ, UR4 ;  /* 0x00000004ff047e24 */ /* 0x000fc8000f8e00ff */
[----:B-1----:R-:W-:-:S04]  /*239c0*/  IMAD R5, R14, R4, RZ ;  /* 0x000000040e057224 */ /* 0x002fc800078e02ff */
[----:B------:R-:W-:-:S05]  /*239d0*/  IMAD.IADD R16, R16, 0x1, R5 ;  /* 0x0000000110107824 */ /* 0x000fca00078e0205 */
[----:B------:R-:W-:-:S13]  /*239e0*/  ISETP.GT.AND P6, PT, R16, R0, PT ;  /* 0x000000001000720c */ /* 0x000fda0003fc4270 */
[----:B------:R-:W-:Y:S05]  /*239f0*/  @P6 BRA `(.L_x_1692) ;  /* 0x00000000009c6947 */ /* 0x000fea0003800000 */
.L_x_1697:
[----:B------:R-:W1:Y:S01]  /*23a00*/  LDC R4, c[0x0][0xc3c] ;  /* 0x00030f00ff047b82 */ /* 0x000e620000000800 */
[----:B------:R-:W-:-:S05]  /*23a10*/  VIADD R19, R19, 0x1f ;  /* 0x0000001f13137836 */ /* 0x000fca0000000000 */
        /* <DEDUP_REMOVED lines=12> */
.L_x_1695:
[----:B------:R-:W-:Y:S05]  /*23ae0*/  BSYNC B0 ;  /* 0x0000000000007941 */ /* 0x000fea0003800000 */
.L_x_1694:
        /* <DEDUP_REMOVED lines=17> */
[----:B------:R0:W1:Y:S02]  /*23c00*/  SHFL.IDX PT, R14, R3, 0x1f, 0x1f ;  /* 0x03e01f00030e7f89 */ /* 0x00006400000e0000 */
.L_x_1842:
[----:B------:R-:W-:Y:S02]  /*23c10*/  ULDC UR4, c[0x0][0xc38] ;  /* 0x00030e0000047ab9 */ /* 0x000fe40000000800 */
[----:B------:R-:W-:-:S04]  /*23c20*/  IMAD.U32 R4, RZ, RZ, UR4 ;  /* 0x00000004ff047e24 */ /* 0x000fc8000f8e00ff */
[----:B-1----:R-:W-:-:S04]  /*23c30*/  IMAD R5, R14, R4, RZ ;  /* 0x000000040e057224 */ /* 0x002fc800078e02ff */
[----:B------:R-:W-:-:S05]  /*23c40*/  IMAD.IADD R16, R5, 0x1, R16 ;  /* 0x0000000105107824 */ /* 0x000fca00078e0210 */
[----:B------:R-:W-:-:S13]  /*23c50*/  ISETP.GT.AND P6, PT, R16, R0, PT ;  /* 0x000000001000720c */ /* 0x000fda0003fc4270 */
[----:B------:R-:W-:Y:S05]  /*23c60*/  @!P6 BRA `(.L_x_1697) ;  /* 0xfffffffc0064e947 */ /* 0x000fea000383ffff */
.L_x_1692:
[----:B------:R-:W-:Y:S01]  /*23c70*/  IMAD.IADD R16, R16, 0x1, -R5 ;  /* 0x0000000110107824 */ /* 0x000fe200078e0a05 */
[----:B------:R-:W-:-:S03]  /*23c80*/  UMOV UR4, 0xffffffff ;  /* 0xffffffff00047882 */ /* 0x000fc60000000000 */
[----:B------:R-:W-:-:S05]  /*23c90*/  IMAD R5, R3, R4, R16 ;  /* 0x0000000403057224 */ /* 0x000fca00078e0210 */
[----:B------:R-:W-:Y:S01]  /*23ca0*/  ISETP.GT.AND P6, PT, R5, R0, PT ;  /* 0x000000000500720c */ /* 0x000fe20003fc4270 */
[----:B------:R-:W-:-:S12]  /*23cb0*/  BRA.DIV UR4, `(.L_x_1698) ;  /* 0x0000004204d47947 */ /* 0x000fd8000b800000 */
[----:B------:R-:W-:-:S04]  /*23cc0*/  VOTE.ANY R5, PT, !P6 ;  /* 0x0000000000057806 */ /* 0x000fc800070e0100 */
[----:B------:R-:W1:Y:S02]  /*23cd0*/  POPC R6, R5 ;  /* 0x0000000500067309 */ /* 0x000e640000000000 */
[----:B-1----:R1:W2:Y:S02]  /*23ce0*/  SHFL.IDX PT, R17, R2, R6, 0x1f ;  /* 0x00001f0602117589 */ /* 0x0022a400000e0000 */
.L_x_1846:
[----:B------:R-:W-:Y:S01]  /*23cf0*/  ISETP.NE.AND P0, PT, R5, RZ, PT ;  /* 0x000000ff0500720c */ /* 0x000fe20003f05270 */
[----:B------:R-:W-:-:S12]  /*23d00*/  IMAD.MOV.U32 R5, RZ, RZ, RZ ;  /* 0x000000ffff057224 */ /* 0x000fd800078e00ff */
[----:B------:R-:W-:Y:S05]  /*23d10*/  @!P0 BRA `(.L_x_1699) ;  /* 0x0000000000108947 */ /* 0x000fea0003800000 */
[----:B------:R-:W-:Y:S01]  /*23d20*/  UMOV UR4, 0xffffffff ;  /* 0xffffffff00047882 */ /* 0x000fe20000000000 */
[----:B------:R-:W-:Y:S02]  /*23d30*/  VIADD R12, R6, 0xffffffff ;  /* 0xffffffff060c7836 */ /* 0x000fe40000000000 */
[----:B------:R-:W-:Y:S05]  /*23d40*/  BRA.DIV UR4, `(.L_x_1700) ;  /* 0x0000004204f87947 */ /* 0x000fea000b800000 */
[----:B------:R3:W4:Y:S02]  /*23d50*/  SHFL.IDX PT, R5, R3, R12, 0x1f ;  /* 0x00001f0c03057589 */ /* 0x00072400000e0000 */
.L_x_1699:
[----:B01-3--:R-:W0:Y:S01]  /*23d60*/  LDC.64 R2, c[0x0][0xc90] ;  /* 0x00032400ff027b82 */ /* 0x00be220000000a00 */
[----:B------:R-:W-:-:S04]  /*23d70*/  IMAD.IADD R19, R6, 0x1, R19 ;  /* 0x0000000106137824 */ /* 0x000fc800078e0213 */
[----:B0-----:R-:W-:-:S05]  /*23d80*/  IMAD.WIDE R2, R19, 0x4, R2 ;  /* 0x0000000413027825 */ /* 0x001fca00078e0202 */
[----:B------:R0:W2:Y:S01]  /*23d90*/  LDG.E R7, desc[UR54][R2.64] ;  /* 0x0000003602077981 */ /* 0x0000a2000c1e1900 */
[----:B----4-:R-:W-:Y:S02]  /*23da0*/  IMAD R16, R5, R4, R16 ;  /* 0x0000000405107224 */ /* 0x010fe400078e0210 */
[----:B0-----:R-:W-:Y:S02]  /*23db0*/  IMAD.MOV.U32 R2, RZ, RZ, RZ ;  /* 0x000000ffff027224 */ /* 0x001fe400078e00ff */
[----:B--2---:R-:W-:-:S05]  /*23dc0*/  IMAD R6, R17, R7, RZ ;  /* 0x0000000711067224 */ /* 0x004fca00078e02ff */
[----:B------:R-:W-:-:S04]  /*23dd0*/  IABS R8, R6 ;  /* 0x0000000600087213 */ /* 0x000fc80000000000 */
[----:B------:R-:W0:Y:S08]  /*23de0*/  I2F.RP R9, R8 ;  /* 0x0000000800097306 */ /* 0x000e300000209400 */
[----:B0-----:R-:W0:Y:S02]  /*23df0*/  MUFU.RCP R9, R9 ;  /* 0x0000000900097308 */ /* 0x001e240000001000 */
[----:B0-----:R-:W-:-:S06]  /*23e00*/  VIADD R10, R9, 0xffffffe ;  /* 0x0ffffffe090a7836 */ /* 0x001fcc0000000000 */
[----:B------:R-:W0:Y:S02]  /*23e10*/  F2I.FTZ.U32.TRUNC.NTZ R3, R10 ;  /* 0x0000000a00037305 */ /* 0x000e24000021f000 */
[----:B0-----:R-:W-:-:S04]  /*23e20*/  IMAD.MOV R5, RZ, RZ, -R3 ;  /* 0x000000ffff057224 */ /* 0x001fc800078e0a03 */
[----:B------:R-:W-:-:S04]  /*23e30*/  IMAD R5, R5, R8, RZ ;  /* 0x0000000805057224 */ /* 0x000fc800078e02ff */
[----:B------:R-:W-:-:S04]  /*23e40*/  IMAD.HI.U32 R2, R3, R5, R2 ;  /* 0x0000000503027227 */ /* 0x000fc800078e0002 */
[----:B------:R-:W-:Y:S01]  /*23e50*/  IMAD.IADD R5, R0, 0x1, -R16 ;  /* 0x0000000100057824 */ /* 0x000fe200078e0a10 */
[----:B------:R-:W-:-:S04]  /*23e60*/  IABS R0, R6 ;  /* 0x0000000600007213 */ /* 0x000fc80000000000 */
[----:B------:R-:W-:Y:S01]  /*23e70*/  IABS R3, R5 ;  /* 0x0000000500037213 */ /* 0x000fe20000000000 */
[----:B------:R-:W-:-:S04]  /*23e80*/  IMAD.MOV R0, RZ, RZ, -R0 ;  /* 0x000000ffff007224 */ /* 0x000fc800078e0a00 */
[----:B------:R-:W-:-:S04]  /*23e90*/  IMAD.HI.U32 R2, R2, R3, RZ ;  /* 0x0000000302027227 */ /* 0x000fc800078e00ff */
[----:B------:R-:W-:Y:S01]  /*23ea0*/  IMAD R3, R2, R0, R3 ;  /* 0x0000000002037224 */ /* 0x000fe200078e0203 */
[----:B------:R-:W-:-:S04]  /*23eb0*/  LOP3.LUT R0, R5, R6, RZ, 0x3c, !PT ;  /* 0x0000000605007212 */ /* 0x000fc800078e3cff */
[----:B------:R-:W-:Y:S02]  /*23ec0*/  ISETP.GT.U32.AND P1, PT, R8, R3, PT ;  /* 0x000000030800720c */ /* 0x000fe40003f24070 */
[----:B------:R-:W-:-:S11]  /*23ed0*/  ISETP.GE.AND P2, PT, R0, RZ, PT ;  /* 0x000000ff0000720c */ /* 0x000fd60003f46270 */
[----:B------:R-:W-:Y:S02]  /*23ee0*/  @!P1 IMAD.IADD R3, R3, 0x1, -R8 ;  /* 0x0000000103039824 */ /* 0x000fe400078e0a08 */
[----:B------:R-:W-:Y:S01]  /*23ef0*/  @!P1 VIADD R2, R2, 0x1 ;  /* 0x0000000102029836 */ /* 0x000fe20000000000 */
[----:B------:R-:W-:Y:S02]  /*23f00*/  ISETP.NE.AND P1, PT, R6, RZ, PT ;  /* 0x000000ff0600720c */ /* 0x000fe40003f25270 */
[----:B------:R-:W-:-:S13]  /*23f10*/  ISETP.GE.U32.AND P0, PT, R3, R8, PT ;  /* 0x000000080300720c */ /* 0x000fda0003f06070 */
[----:B------:R-:W-:-:S05]  /*23f20*/  @P0 VIADD R2, R2, 0x1 ;  /* 0x0000000102020836 */ /* 0x000fca0000000000 */
[----:B------:R-:W-:Y:S02]  /*23f30*/  @!P2 IADD3 R2, -R2, RZ, RZ ;  /* 0x000000ff0202a210 */ /* 0x000fe40007ffe1ff */
[----:B------:R-:W-:-:S05]  /*23f40*/  @!P1 LOP3.LUT R2, RZ, R6, RZ, 0x33, !PT ;  /* 0x00000006ff029212 */ /* 0x000fca00078e33ff */
[----:B------:R-:W-:Y:S02]  /*23f50*/  IMAD R0, R7, R2, RZ ;  /* 0x0000000207007224 */ /* 0x000fe400078e02ff */
[----:B------:R-:W-:Y:S02]  /*23f60*/  IMAD.MOV R2, RZ, RZ, -R2 ;  /* 0x000000ffff027224 */ /* 0x000fe400078e0a02 */
[----:B------:R-:W-:Y:S02]  /*23f70*/  IMAD.MOV R3, RZ, RZ, -R0 ;  /* 0x000000ffff037224 */ /* 0x000fe400078e0a00 */
[----:B------:R-:W-:-:S03]  /*23f80*/  IMAD R5, R6, R2, R5 ;  /* 0x0000000206057224 */ /* 0x000fc600078e0205 */
[----:B------:R-:W-:-:S04]  /*23f90*/  VIADDMNMX R4, R3, R4, R7, PT ;  /* 0x0000000403047246 */ /* 0x000fc80003800107 */
        /* <DEDUP_REMOVED lines=8> */
[----:B------:R-:W-:Y:S02]  /*24020*/  IMAD R11, R2, R7, RZ ;  /* 0x00000007020b7224 */ /* 0x000fe400078e02ff */
[----:B------:R-:W-:-:S04]  /*24030*/  IMAD.MOV.U32 R2, RZ, RZ, RZ ;  /* 0x000000ffff027224 */ /* 0x000fc800078e00ff */
[----:B------:R-:W-:Y:S01]  /*24040*/  IMAD.HI.U32 R2, R3, R11, R2 ;  /* 0x0000000b03027227 */ /* 0x000fe200078e0002 */
[----:B------:R-:W-:-:S05]  /*24050*/  IABS R3, R5 ;  /* 0x0000000500037213 */ /* 0x000fca0000000000 */
[----:B------:R-:W-:-:S04]  /*24060*/  IMAD.HI.U32 R2, R2, R3, RZ ;  /* 0x0000000302027227 */ /* 0x000fc800078e00ff */
[----:B------:R-:W-:Y:S01]  /*24070*/  IMAD R6, R2, R6, R3 ;  /* 0x0000000602067224 */ /* 0x000fe200078e0203 */
[C---:B------:R-:W-:Y:S01]  /*24080*/  LOP3.LUT R3, R5.reuse, R4, RZ, 0x3c, !PT ;  /* 0x0000000405037212 */ /* 0x040fe200078e3cff */
[----:B------:R-:W-:-:S03]  /*24090*/  IMAD.IADD R5, R5, 0x1, R0 ;  /* 0x0000000105057824 */ /* 0x000fc600078e0200 */
[----:B------:R-:W-:Y:S02]  /*240a0*/  ISETP.GT.U32.AND P1, PT, R7, R6, PT ;  /* 0x000000060700720c */ /* 0x000fe40003f24070 */
[----:B------:R-:W-:-:S11]  /*240b0*/  ISETP.GE.AND P2, PT, R3, RZ, PT ;  /* 0x000000ff0300720c */ /* 0x000fd60003f46270 */
[----:B------:R-:W-:Y:S02]  /*240c0*/  @!P1 IMAD.IADD R6, R6, 0x1, -R7 ;  /* 0x0000000106069824 */ /* 0x000fe400078e0a07 */
[----:B------:R-:W-:Y:S01]  /*240d0*/  @!P1 VIADD R2, R2, 0x1 ;  /* 0x0000000102029836 */ /* 0x000fe20000000000 */
[----:B------:R-:W-:Y:S02]  /*240e0*/  ISETP.NE.AND P1, PT, R4, RZ, PT ;  /* 0x000000ff0400720c */ /* 0x000fe40003f25270 */
[----:B------:R-:W-:-:S13]  /*240f0*/  ISETP.GE.U32.AND P0, PT, R6, R7, PT ;  /* 0x000000070600720c */ /* 0x000fda0003f06070 */
[----:B------:R-:W-:-:S04]  /*24100*/  @P0 VIADD R2, R2, 0x1 ;  /* 0x0000000102020836 */ /* 0x000fc80000000000 */
[----:B------:R-:W-:Y:S01]  /*24110*/  @!P2 IMAD.MOV R2, RZ, RZ, -R2 ;  /* 0x000000ffff02a224 */ /* 0x000fe200078e0a02 */
[----:B------:R-:W-:Y:S01]  /*24120*/  @!P1 LOP3.LUT R2, RZ, R4, RZ, 0x33, !PT ;  /* 0x00000004ff029212 */ /* 0x000fe200078e33ff */
[----:B------:R-:W-:-:S04]  /*24130*/  IMAD.MOV R4, RZ, RZ, -R4 ;  /* 0x000000ffff047224 */ /* 0x000fc800078e0a04 */
[----:B------:R-:W-:Y:S01]  /*24140*/  IMAD R18, R2, R4, R5 ;  /* 0x0000000402127224 */ /* 0x000fe200078e0205 */
[----:B------:R-:W-:-:S05]  /*24150*/  LOP3.LUT R2, RZ, R2, RZ, 0x33, !PT ;  /* 0x00000002ff027212 */ /* 0x000fca00078e33ff */
[----:B------:R-:W-:Y:S01]  /*24160*/  IMAD.IADD R17, R17, 0x1, R2 ;  /* 0x0000000111117824 */ /* 0x000fe200078e0202 */
[----:B------:R-:W-:Y:S06]  /*24170*/  BRA `(.L_x_1701) ;  /* 0x00000000001c7947 */ /* 0x000fec0003800000 */
.L_x_1693:
[----:B------:R-:W-:Y:S01]  /*24180*/  UMOV UR4, URZ ;  /* 0x0000003f00047c82 */ /* 0x000fe20008000000 */
[----:B------:R-:W-:Y:S01]  /*24190*/  UMOV UR5, URZ ;  /* 0x0000003f00057c82 */ /* 0x000fe20008000000 */
[----:B------:R-:W-:Y:S01]  /*241a0*/  ULDC UR6, c[0x0][0xc3c] ;  /* 0x00030f0000067ab9 */ /* 0x000fe20000000800 */
[----:B------:R-:W-:Y:S01]  /*241b0*/  IMAD.MOV.U32 R16, RZ, RZ, R0 ;  /* 0x000000ffff107224 */ /* 0x000fe200078e0000 */
[----:B------:R-:W-:Y:S01]  /*241c0*/  MOV R18, UR5 ;  /* 0x0000000500127c02 */ /* 0x000fe20008000f00 */
[----:B------:R-:W-:Y:S02]  /*241d0*/  IMAD.U32 R17, RZ, RZ, UR4 ;  /* 0x00000004ff117e24 */ /* 0x000fe4000f8e00ff */
[----:B------:R-:W-:-:S07]  /*241e0*/  IMAD.U32 R19, RZ, RZ, UR6 ;  /* 0x00000006ff137e24 */ /* 0x000fce000f8e00ff */
.L_x_1701:
        /* <DEDUP_REMOVED lines=10> */
.L_x_1690:
[----:B------:R-:W-:Y:S02]  /*24290*/  ULDC UR4, c[0x0][0xc3c] ;  /* 0x00030f0000047ab9 */ /* 0x000fe40000000800 */
[----:B----4-:R-:W-:-:S13]  /*242a0*/  ISETP.GE.AND P0, PT, R19, UR4, PT ;  /* 0x0000000413007c0c */ /* 0x010fda000bf06270 */
[----:B------:R-:W-:Y:S05]  /*242b0*/  @!P0 BRA `(.L_x_1702) ;  /* 0xffffff9c00188947 */ /* 0x000fea000383ffff */
[----:B------:R-:W-:Y:S05]  /*242c0*/  BSYNC B8 ;  /* 0x0000000000087941 */ /* 0x000fea0003800000 */
.L_x_1585:
[----:B0-----:R-:W4:Y:S01]  /*242d0*/  LDL.LU R0, [R1+0x4c] ;  /* 0x00004c0001007983 */ /* 0x001f220000300800 */
[----:B------:R-:W-:Y:S01]  /*242e0*/  BSSY B0, `(.L_x_1703) ;  /* 0x000000b000007945 */ /* 0x000fe20003800000 */
[----:B------:R-:W0:Y:S01]  /*242f0*/  S2R R5, SR_CgaCtaId ;  /* 0x0000000000057919 */ /* 0x000e220000008800 */
[----:B----4-:R-:W-:-:S05]  /*24300*/  VIADD R0, R0, 0x1 ;  /* 0x0000000100007836 */ /* 0x010fca0000000000 */
[----:B--2---:R-:W-:-:S04]  /*24310*/  LEA.HI R2, R0, R0, RZ, 0x1 ;  /* 0x0000000000027211 */ /* 0x004fc800078f08ff */
[----:B------:R-:W-:Y:S02]  /*24320*/  LOP3.LUT R3, R2, 0xfffffffe, RZ, 0xc0, !PT ;  /* 0xfffffffe02037812 */ /* 0x000fe400078ec0ff */
[----:B------:R-:W-:-:S03]  /*24330*/  MOV R2, 0x400 ;  /* 0x0000040000027802 */ /* 0x000fc60000000f00 */
[----:B------:R-:W-:Y:S01]  /*24340*/  IMAD.IADD R0, R0, 0x1, -R3 ;  /* 0x0000000100007824 */ /* 0x000fe200078e0a03 */
[----:B0-----:R-:W-:-:S04]  /*24350*/  LEA R5, R5, R2, 0x18 ;  /* 0x0000000205057211 */ /* 0x001fc800078ec0ff */
[----:B------:R-:W-:-:S04]  /*24360*/  SHF.L.U32 R0, R0, 0x1f, RZ ;  /* 0x0000001f00007819 */ /* 0x000fc800000006ff */
[----:B------:R-:W0:Y:S02]  /*24370*/  SYNCS.PHASECHK.TRANS64.TRYWAIT P0, [R5+URZ+0x2d820], R0 ;  /* 0x02d82000050075a7 */ /* 0x000e24000800017f */
[----:B0-----:R-:W-:Y:S05]  /*24380*/  @!P0 BRA `(.L_x_1704) ;  /* 0x0000003c00908947 */ /* 0x001fea0003800000 */
.L_x_1849:
[----:B------:R-:W-:Y:S05]  /*24390*/  BSYNC B0 ;  /* 0x0000000000007941 */ /* 0x000fea0003800000 */
.L_x_1703:
[----:B------:R-:W-:-:S03]  /*243a0*/  UMOV UR4, 0xffffffff ;  /* 0xffffffff00047882 */ /* 0x000fc60000000000 */
[----:B------:R-:W-:Y:S05]  /*243b0*/  BRA.DIV UR4, `(.L_x_1705) ;  /* 0x0000003e04987947 */ /* 0x000fea000b800000 */
[----:B0-----:R-:W0:Y:S02]  /*243c0*/  S2R R0, SR_TID.X ;  /* 0x0000000000007919 */ /* 0x001e240000002100 */
[----:B0-----:R-:W-:-:S04]  /*243d0*/  SHF.R.U32.HI R0, RZ, 0x5, R0 ;  /* 0x00000005ff007819 */ /* 0x001fc80000011600 */
[----:B------:R-:W-:-:S05]  /*243e0*/  LOP3.LUT R0, R0, 0x3, RZ, 0xc0, !PT ;  /* 0x0000000300007812 */ /* 0x000fca00078ec0ff */
[----:B------:R0:W2:Y:S02]  /*243f0*/  SHFL.IDX PT, R14, R0, RZ, 0x1f ;  /* 0x00001fff000e7589 */ /* 0x0000a400000e0000 */
.L_x_1852:
[----:B--2---:R-:W-:-:S13]  /*24400*/  ISETP.NE.AND P0, PT, R14, RZ, PT ;  /* 0x000000ff0e00720c */ /* 0x004fda0003f05270 */
[----:B------:R-:W-:Y:S05]  /*24410*/  @P0 BRA `(.L_x_1359) ;  /* 0x0000000000900947 */ /* 0x000fea0003800000 */
[----:B------:R-:W-:-:S03]  /*24420*/  UMOV UR4, 0xffffffff ;  /* 0xffffffff00047882 */ /* 0x000fc60000000000 */
[----:B------:R-:W-:Y:S05]  /*24430*/  BRA.DIV UR4, `(.L_x_1706) ;  /* 0x0000003e04ac7947 */ /* 0x000fea000b800000 */
[----:B------:R-:W-:-:S13]  /*24440*/  ELECT P6, URZ, PT ;  /* 0x00000000003f782f */ /* 0x000fda00038c0000 */
.L_x_1855:
[----:B------:R-:W-:Y:S05]  /*24450*/  @!P6 BRA `(.L_x_1359) ;  /* 0x000000000080e947 */ /* 0x000fea0003800000 */
[----:B------:R-:W-:-:S06]  /*24460*/  ULOP3.LUT UR4, UR36, 0x2, URZ, 0xfc, !UPT ;  /* 0x0000000224047892 */ /* 0x000fcc000f8efc3f */
[----:B0-----:R-:W-:-:S05]  /*24470*/  IMAD.U32 R0, RZ, RZ, UR4 ;  /* 0x00000004ff007e24 */ /* 0x001fca000f8e00ff */
[----:B------:R-:W-:-:S13]  /*24480*/  ISETP.NE.AND P0, PT, R0, 0x3, PT ;  /* 0x000000030000780c */ /* 0x000fda0003f05270 */
[----:B------:R-:W-:Y:S05]  /*24490*/  @!P0 BRA `(.L_x_1707) ;  /* 0x0000000000048947 */ /* 0x000fea0003800000 */
[----:B------:R-:W-:Y:S01]  /*244a0*/  BPT.TRAP 0x1 ;  /* 0x000000040000795c */ /* 0x000fe20000300000 */
.L_x_1707:
[----:B------:R-:W2:Y:S01]  /*244b0*/  LDL R0, [R1] ;  /* 0x0000000001007983 */ /* 0x000ea20000100800 */
[C---:B------:R-:W-:Y:S02]  /*244c0*/  IMAD R3, R25.reuse, 0x8, R5 ;  /* 0x0000000819037824 */ /* 0x040fe400078e0205 */
[----:B------:R-:W-:-:S05]  /*244d0*/  VIADD R25, R25, 0x1 ;  /* 0x0000000119197836 */ /* 0x000fca0000000000 */
[----:B------:R-:W-:Y:S02]  /*244e0*/  ISETP.NE.AND P2, PT, R25, 0x2, PT ;  /* 0x000000021900780c */ /* 0x000fe40003f45270 */
[----:B--2---:R-:W-:Y:S02]  /*244f0*/  SHF.L.U32 R2, R0, 0x1f, RZ ;  /* 0x0000001f00027819 */ /* 0x004fe400000006ff */
[----:B------:R-:W-:Y:S02]  /*24500*/  SEL R0, RZ, 0x1, P2 ;  /* 0x00000001ff007807 */ /* 0x000fe40001000000 */
[----:B------:R-:W0:Y:S02]  /*24510*/  SYNCS.PHASECHK.TRANS64.TRYWAIT P1, [R3+URZ+0x2d840], R2 ;  /* 0x02d84002030075a7 */ /* 0x000e24000802017f */
[----:B0-----:R-:W-:Y:S05]  /*24520*/  @!P1 BRA `(.L_x_1708) ;  /* 0x0000003c00909947 */ /* 0x001fea0003800000 */
.L_x_1856:
[----:B------:R-:W2:Y:S01]  /*24530*/  LDL.LU R4, [R1] ;  /* 0x0000000001047983 */ /* 0x000ea20000300800 */
[----:B------:R-:W-:Y:S02]  /*24540*/  SEL R25, R25, RZ, P2 ;  /* 0x000000ff19197207 */ /* 0x000fe40001000000 */
[----:B--2---:R-:W-:Y:S01]  /*24550*/  LOP3.LUT R0, R4, R0, RZ, 0x3c, !PT ;  /* 0x0000000004007212 */ /* 0x004fe200078e3cff */
[----:B------:R-:W-:Y:S06]  /*24560*/  @!P0 BRA `(.L_x_1709) ;  /* 0x0000000000048947 */ /* 0x000fec0003800000 */
[----:B------:R-:W-:Y:S01]  /*24570*/  BPT.TRAP 0x1 ;  /* 0x000000040000795c */ /* 0x000fe20000300000 */
.L_x_1709:
[----:B------:R-:W-:Y:S01]  /*24580*/  IMAD R25, R25, 0x8, R5 ;  /* 0x0000000819197824 */ /* 0x000fe200078e0205 */
[----:B------:R-:W-:-:S04]  /*24590*/  SHF.L.U32 R0, R0, 0x1f, RZ ;  /* 0x0000001f00007819 */ /* 0x000fc800000006ff */
[----:B------:R-:W2:Y:S02]  /*245a0*/  SYNCS.PHASECHK.TRANS64.TRYWAIT P1, [R25+URZ+0x2d840], R0 ;  /* 0x02d84000190075a7 */ /* 0x000ea4000802017f */
[----:B--2---:R-:W-:Y:S05]  /*245b0*/  @!P1 BRA `(.L_x_1710) ;  /* 0x0000003c00809947 */ /* 0x004fea0003800000 */
.L_x_1857:
[----:B------:R-:W-:Y:S05]  /*245c0*/  @!P0 BRA `(.L_x_1711) ;  /* 0x0000000000048947 */ /* 0x000fea0003800000 */
[----:B------:R-:W-:Y:S01]  /*245d0*/  BPT.TRAP 0x1 ;  /* 0x000000040000795c */ /* 0x000fe20000300000 */
.L_x_1711:
[----:B------:R-:W4:Y:S02]  /*245e0*/  SYNCS.PHASECHK.TRANS64.TRYWAIT P1, [R3+URZ+0x2d860], R2 ;  /* 0x02d86002030075a7 */ /* 0x000f24000802017f */
[----:B----4-:R-:W-:Y:S05]  /*245f0*/  @!P1 BRA `(.L_x_1712) ;  /* 0x0000003c00849947 */ /* 0x010fea0003800000 */
.L_x_1858:
[----:B------:R-:W-:Y:S05]  /*24600*/  @!P0 BRA `(.L_x_1713) ;  /* 0x0000000000048947 */ /* 0x000fea0003800000 */
[----:B------:R-:W-:Y:S01]  /*24610*/  BPT.TRAP 0x1 ;  /* 0x000000040000795c */ /* 0x000fe20000300000 */
.L_x_1713:
[----:B------:R0:W0:Y:S02]  /*24620*/  SYNCS.PHASECHK.TRANS64.TRYWAIT P0, [R25+URZ+0x2d860], R0 ;  /* 0x02d86000190075a7 */ /* 0x000024000800017f */
[----:B0-----:R-:W-:Y:S05]  /*24630*/  @!P0 NANOSLEEP.SYNCS 0x989680 ;  /* 0x009896800000895d */ /* 0x001fea0003900000 */
[----:B------:R-:W0:Y:S02]  /*24640*/  @!P0 SYNCS.PHASECHK.TRANS64 P0, [R25+URZ+0x2d860], R0 ;  /* 0x02d86000190085a7 */ /* 0x000e24000800007f */
[----:B0-----:R-:W-:Y:S05]  /*24650*/  @!P0 BRA `(.L_x_1713) ;  /* 0xfffffffc00f08947 */ /* 0x001fea000383ffff */
.L_x_1359:
[----:B------:R-:W-:Y:S05]  /*24660*/  BSYNC B9 ;  /* 0x0000000000097941 */ /* 0x000fea0003800000 */
.L_x_1356:
[----:B------:R-:W-:Y:S05]  /*24670*/  EXIT ;  /* 0x000000000000794d */ /* 0x000fea0003800000 */
.L_x_1383:
[----:B0-----:R0:W1:Y:S02]  /*24680*/  SYNCS.PHASECHK.TRANS64.TRYWAIT P4, [R35+URZ+0x2d890], R86 ;  /* 0x02d89056230075a7 */ /* 0x001064000808017f */
[----:B-1----:R-:W-:Y:S05]  /*24690*/  @!P4 NANOSLEEP.SYNCS 0x989680 ;  /* 0x009896800000c95d */ /* 0x002fea0003900000 */
[----:B------:R-:W1:Y:S02]  /*246a0*/  @!P4 SYNCS.PHASECHK.TRANS64 P4, [R35+URZ+0x2d890], R86 ;  /* 0x02d890562300c5a7 */ /* 0x000e64000808007f */
[----:B-1----:R-:W-:Y:S05]  /*246b0*/  @!P4 BRA `(.L_x_1383) ;  /* 0xfffffffc00f0c947 */ /* 0x002fea000383ffff */
[----:B------:R-:W-:Y:S05]  /*246c0*/  BRA `(.L_x_1714) ;  /* 0xfffffdec00647947 */ /* 0x000fea000383ffff */
.L_x_1384:
        /* <DEDUP_REMOVED lines=8> */
.L_x_1716:
[----:B------:R-:W-:Y:S05]  /*24750*/  BSYNC B1 ;  /* 0x0000000000017941 */ /* 0x000fea0003800000 */
.L_x_1715:
[----:B------:R-:W-:Y:S01]  /*24760*/  IMAD.MOV.U32 R13, RZ, RZ, R60 ;  /* 0x000000ffff0d7224 */ /* 0x000fe200078e003c */
[----:B------:R-:W-:Y:S01]  /*24770*/  MOV R15, 0xffffffff ;  /* 0xffffffff000f7802 */ /* 0x000fe20000000f00 */
[----:B------:R-:W-:Y:S02]  /*24780*/  IMAD.MOV.U32 R12, RZ, RZ, RZ ;  /* 0x000000ffff0c7224 */ /* 0x000fe400078e00ff */
[----:B------:R-:W-:Y:S02]  /*24790*/  IMAD.MOV.U32 R11, RZ, RZ, 0x1e1f ;  /* 0x00001e1fff0b7424 */ /* 0x000fe400078e00ff */
[----:B------:R-:W-:-:S07]  /*247a0*/  IMAD.MOV.U32 R62, RZ, RZ, R14 ;  /* 0x000000ffff3e7224 */ /* 0x000fce00078e000e */
[----:B------:R-:W-:Y:S05]  /*247b0*/  WARPSYNC.COLLECTIVE R15, `(.L_x_1717) ;  /* 0x000000000f087348 */ /* 0x000fea0003c00000 */
[----:B------:R0:W1:Y:S02]  /*247c0*/  SHFL.IDX P6, R14, R13, R12, R11 ;  /* 0x0000000c0d0e7389 */ /* 0x00006400000c000b */
[----:B01----:R-:W-:Y:S01]  /*247d0*/  ENDCOLLECTIVE ;  /* 0x000000000000791b */ /* 0x003fe20003800000 */
.L_x_1717:
[----:B------:R-:W-:Y:S01]  /*247e0*/  IMAD.MOV.U32 R11, RZ, RZ, R14 ;  /* 0x000000ffff0b7224 */ /* 0x000fe200078e000e */
[----:B------:R-:W-:Y:S06]  /*247f0*/  BRA `(.L_x_1718) ;  /* 0xfffffdec002c7947 */ /* 0x000fec000383ffff */
.L_x_1412:
[----:B0-----:R0:W1:Y:S02]  /*24800*/  SYNCS.PHASECHK.TRANS64.TRYWAIT P4, [R35+URZ+0x2d890], R86 ;  /* 0x02d89056230075a7 */ /* 0x001064000808017f */
[----:B-1----:R-:W-:Y:S05]  /*24810*/  @!P4 NANOSLEEP.SYNCS 0x989680 ;  /* 0x009896800000c95d */ /* 0x002fea0003900000 */
[----:B------:R-:W1:Y:S02]  /*24820*/  @!P4 SYNCS.PHASECHK.TRANS64 P4, [R35+URZ+0x2d890], R86 ;  /* 0x02d890562300c5a7 */ /* 0x000e64000808007f */
[----:B-1----:R-:W-:Y:S05]  /*24830*/  @!P4 BRA `(.L_x_1412) ;  /* 0xfffffffc00f0c947 */ /* 0x002fea000383ffff */
[----:B------:R-:W-:Y:S05]  /*24840*/  BRA `(.L_x_1719) ;  /* 0xfffffe0400f87947 */ /* 0x000fea000383ffff */
.L_x_1413:
        /* <DEDUP_REMOVED lines=8> */
.L_x_1721:
[----:B------:R-:W-:Y:S05]  /*248d0*/  BSYNC B1 ;  /* 0x0000000000017941 */ /* 0x000fea0003800000 */
.L_x_1720:
[----:B------:R-:W-:Y:S02]  /*248e0*/  IMAD.MOV.U32 R13, RZ, RZ, R60 ;  /* 0x000000ffff0d7224 */ /* 0x000fe400078e003c */
[----:B------:R-:W-:Y:S02]  /*248f0*/  IMAD.MOV.U32 R12, RZ, RZ, RZ ;  /* 0x000000ffff0c7224 */ /* 0x000fe400078e00ff */
[----:B------:R-:W-:Y:S02]  /*24900*/  IMAD.MOV.U32 R11, RZ, RZ, 0x1e1f ;  /* 0x00001e1fff0b7424 */ /* 0x000fe400078e00ff */
[----:B------:R-:W-:Y:S02]  /*24910*/  IMAD.MOV.U32 R15, RZ, RZ, -0x1 ;  /* 0xffffffffff0f7424 */ /* 0x000fe400078e00ff */
[----:B------:R-:W-:-:S07]  /*24920*/  IMAD.MOV.U32 R91, RZ, RZ, R14 ;  /* 0x000000ffff5b7224 */ /* 0x000fce00078e000e */
[----:B------:R-:W-:Y:S05]  /*24930*/  WARPSYNC.COLLECTIVE R15, `(.L_x_1722) ;  /* 0x000000000f087348 */ /* 0x000fea0003c00000 */
[----:B------:R0:W1:Y:S02]  /*24940*/  SHFL.IDX P6, R14, R13, R12, R11 ;  /* 0x0000000c0d0e7389 */ /* 0x00006400000c000b */
[----:B01----:R-:W-:Y:S01]  /*24950*/  ENDCOLLECTIVE ;  /* 0x000000000000791b */ /* 0x003fe20003800000 */
.L_x_1722:
[----:B------:R-:W-:Y:S01]  /*24960*/  IMAD.MOV.U32 R90, RZ, RZ, R14 ;  /* 0x000000ffff5a7224 */ /* 0x000fe200078e000e */
[----:B------:R-:W-:Y:S06]  /*24970*/  BRA `(.L_x_1723) ;  /* 0xfffffe0400c07947 */ /* 0x000fec000383ffff */
.L_x_1426:
[----:B0-----:R0:W1:Y:S02]  /*24980*/  SYNCS.PHASECHK.TRANS64.TRYWAIT P3, [R35+URZ+0x2d890], R86 ;  /* 0x02d89056230075a7 */ /* 0x001064000806017f */
[----:B-1----:R-:W-:Y:S05]  /*24990*/  @!P3 NANOSLEEP.SYNCS 0x989680 ;  /* 0x009896800000b95d */ /* 0x002fea0003900000 */
[----:B------:R-:W1:Y:S02]  /*249a0*/  @!P3 SYNCS.PHASECHK.TRANS64 P3, [R35+URZ+0x2d890], R86 ;  /* 0x02d890562300b5a7 */ /* 0x000e64000806007f */
[----:B-1----:R-:W-:Y:S05]  /*249b0*/  @!P3 BRA `(.L_x_1426) ;  /* 0xfffffffc00f0b947 */ /* 0x002fea000383ffff */
[----:B------:R-:W-:Y:S05]  /*249c0*/  BRA `(.L_x_1724) ;  /* 0xfffffe1c00a47947 */ /* 0x000fea000383ffff */
.L_x_1427:
[----:B------:R-:W-:Y:S01]  /*249d0*/  BSSY B1, `(.L_x_1725) ;  /* 0x0000007000017945 */ /* 0x000fe20003800000 */
[----:B------:R-:W-:Y:S02]  /*249e0*/  IMAD.MOV.U32 R12, RZ, RZ, RZ ;  /* 0x000000ffff0c7224 */ /* 0x000fe400078e00ff */
[----:B------:R-:W-:Y:S02]  /*249f0*/  IMAD.MOV.U32 R11, RZ, RZ, 0x1e1f ;  /* 0x00001e1fff0b7424 */ /* 0x000fe400078e00ff */
[----:B------:R-:W-:-:S07]  /*24a00*/  IMAD.MOV.U32 R15, RZ, RZ, -0x1 ;  /* 0xffffffffff0f7424 */ /* 0x000fce00078e00ff */
[----:B0-----:R-:W-:Y:S05]  /*24a10*/  WARPSYNC.COLLECTIVE R15, `(.L_x_1726) ;  /* 0x000000000f087348 */ /* 0x001fea0003c00000 */
[----:B------:R1:W2:Y:S02]  /*24a20*/  SHFL.IDX P6, R14, R13, R12, R11 ;  /* 0x0000000c0d0e7389 */ /* 0x0002a400000c000b */
[----:B012---:R-:W-:Y:S01]  /*24a30*/  ENDCOLLECTIVE ;  /* 0x000000000000791b */ /* 0x007fe20003800000 */
.L_x_1726:
[----:B------:R-:W-:Y:S05]  /*24a40*/  BSYNC B1 ;  /* 0x0000000000017941 */ /* 0x000fea0003800000 */
.L_x_1725:
[----:B------:R-:W-:Y:S01]  /*24a50*/  MOV R13, R42 ;  /* 0x0000002a000d7202 */ /* 0x000fe20000000f00 */
[----:B------:R-:W-:Y:S02]  /*24a60*/  IMAD.MOV.U32 R12, RZ, RZ, RZ ;  /* 0x000000ffff0c7224 */ /* 0x000fe400078e00ff */
[----:B------:R-:W-:Y:S02]  /*24a70*/  IMAD.MOV.U32 R11, RZ, RZ, 0x1e1f ;  /* 0x00001e1fff0b7424 */ /* 0x000fe400078e00ff */
[----:B------:R-:W-:Y:S02]  /*24a80*/  IMAD.MOV.U32 R15, RZ, RZ, -0x1 ;  /* 0xffffffffff0f7424 */ /* 0x000fe400078e00ff */
[----:B------:R-:W-:-:S07]  /*24a90*/  IMAD.MOV.U32 R43, RZ, RZ, R14 ;  /* 0x000000ffff2b7224 */ /* 0x000fce00078e000e */
[----:B------:R-:W-:Y:S05]  /*24aa0*/  WARPSYNC.COLLECTIVE R15, `(.L_x_1727) ;  /* 0x000000000f087348 */ /* 0x000fea0003c00000 */
[----:B------:R0:W1:Y:S02]  /*24ab0*/  SHFL.IDX P6, R14, R13, R12, R11 ;  /* 0x0000000c0d0e7389 */ /* 0x00006400000c000b */
[----:B01----:R-:W-:Y:S01]  /*24ac0*/  ENDCOLLECTIVE ;  /* 0x000000000000791b */ /* 0x003fe20003800000 */
.L_x_1727:
[----:B------:R-:W-:Y:S01]  /*24ad0*/  IMAD.MOV.U32 R42, RZ, RZ, R14 ;  /* 0x000000ffff2a7224 */ /* 0x000fe200078e000e */
[----:B------:R-:W-:Y:S06]  /*24ae0*/  BRA `(.L_x_1728) ;  /* 0xfffffe1c00d87947 */ /* 0x000fec000383ffff */
.L_x_1431:
[----:B---3--:R3:W0:Y:S02]  /*24af0*/  SYNCS.PHASECHK.TRANS64.TRYWAIT P2, [R35+URZ+0x2d8b0], R86 ;  /* 0x02d8b056230075a7 */ /* 0x008624000804017f */
[----:B0-----:R-:W-:Y:S05]  /*24b00*/  @!P2 NANOSLEEP.SYNCS 0x989680 ;  /* 0x009896800000a95d */ /* 0x001fea0003900000 */
[----:B------:R-:W0:Y:S02]  /*24b10*/  @!P2 SYNCS.PHASECHK.TRANS64 P2, [R35+URZ+0x2d8b0], R86 ;  /* 0x02d8b0562300a5a7 */ /* 0x000e24000804007f */
[----:B0-----:R-:W-:Y:S05]  /*24b20*/  @!P2 BRA `(.L_x_1431) ;  /* 0xfffffffc00f0a947 */ /* 0x001fea000383ffff */
[----:B------:R-:W-:Y:S05]  /*24b30*/  BRA `(.L_x_1729) ;  /* 0xfffffe2000bc7947 */ /* 0x000fea000383ffff */
.L_x_1445:
        /* <DEDUP_REMOVED lines=8> */
[----:B------:R-:W-:-:S05]  /*24bc0*/  SHF.R.S32.HI R8, RZ, 0x7, R8 ;  /* 0x00000007ff087819 */ /* 0x000fca0000011408 */
[----:B------:R-:W-:-:S07]  /*24bd0*/  IMAD.MOV.U32 R13, RZ, RZ, R8 ;  /* 0x000000ffff0d7224 */ /* 0x000fce00078e0008 */
[----:B-12--5:R-:W-:Y:S05]  /*24be0*/  WARPSYNC.COLLECTIVE R15, `(.L_x_1731) ;  /* 0x000000000f087348 */ /* 0x026fea0003c00000 */
[----:B------:R0:W3:Y:S02]  /*24bf0*/  SHFL.IDX P6, R14, R13, R12, R11 ;  /* 0x0000000c0d0e7389 */ /* 0x0000e400000c000b */
[----:B0123-5:R-:W-:Y:S01]  /*24c00*/  ENDCOLLECTIVE ;  /* 0x000000000000791b */ /* 0x02ffe20003800000 */
.L_x_1731:
[----:B------:R-:W-:Y:S05]  /*24c10*/  BSYNC B0 ;  /* 0x0000000000007941 */ /* 0x000fea0003800000 */
.L_x_1730:
[----:B------:R0:W-:Y:S01]  /*24c20*/  STL [R1+0x44], R14 ;  /* 0x0000440e01007387 */ /* 0x0001e20000100800 */
[----:B------:R-:W-:Y:S05]  /*24c30*/  BRA `(.L_x_1732) ;  /* 0xfffffe2c00a87947 */ /* 0x000fea000383ffff */
.L_x_1456:
[----:B------:R-:W-:Y:S01]  /*24c40*/  BSSY B1, `(.L_x_1733) ;  /* 0x0000007000017945 */ /* 0x000fe20003800000 */
[----:B------:R-:W-:Y:S02]  /*24c50*/  IMAD.MOV.U32 R12, RZ, RZ, RZ ;  /* 0x000000ffff0c7224 */ /* 0x000fe400078e00ff */
[----:B------:R-:W-:Y:S02]  /*24c60*/  IMAD.MOV.U32 R11, RZ, RZ, 0x1e1f ;  /* 0x00001e1fff0b7424 */ /* 0x000fe400078e00ff */
[----:B------:R-:W-:-:S07]  /*24c70*/  IMAD.MOV.U32 R15, RZ, RZ, -0x1 ;  /* 0xffffffffff0f7424 */ /* 0x000fce00078e00ff */
[----:B012---:R-:W-:Y:S05]  /*24c80*/  WARPSYNC.COLLECTIVE R15, `(.L_x_1734) ;  /* 0x000000000f087348 */ /* 0x007fea0003c00000 */
[----:B0-----:R0:W3:Y:S02]  /*24c90*/  SHFL.IDX P6, R14, R13, R12, R11 ;  /* 0x0000000c0d0e7389 */ /* 0x0010e400000c000b */
[----:B0123--:R-:W-:Y:S01]  /*24ca0*/  ENDCOLLECTIVE ;  /* 0x000000000000791b */ /* 0x00ffe20003800000 */
.L_x_1734:
[----:B------:R-:W-:Y:S05]  /*24cb0*/  BSYNC B1 ;  /* 0x0000000000017941 */ /* 0x000fea0003800000 */
.L_x_1733:
        /* <DEDUP_REMOVED lines=8> */
.L_x_1735:
[----:B------:R-:W-:Y:S02]  /*24d40*/  IMAD.MOV.U32 R13, RZ, RZ, R5 ;  /* 0x000000ffff0d7224 */ /* 0x000fe400078e0005 */
[----:B------:R-:W-:-:S07]  /*24d50*/  IMAD.MOV.U32 R0, RZ, RZ, R14 ;  /* 0x000000ffff007224 */ /* 0x000fce00078e000e */
[----:B------:R-:W-:Y:S05]  /*24d60*/  WARPSYNC.COLLECTIVE R15, `(.L_x_1736) ;  /* 0x000000000f087348 */ /* 0x000fea0003c00000 */
[----:B------:R0:W1:Y:S02]  /*24d70*/  SHFL.IDX P6, R14, R13, R12, R11 ;  /* 0x0000000c0d0e7389 */ /* 0x00006400000c000b */
[----:B01----:R-:W-:Y:S01]  /*24d80*/  ENDCOLLECTIVE ;  /* 0x000000000000791b */ /* 0x003fe20003800000 */
.L_x_1736:
[----:B------:R-:W-:Y:S02]  /*24d90*/  IMAD.MOV.U32 R13, RZ, RZ, R4 ;  /* 0x000000ffff0d7224 */ /* 0x000fe400078e0004 */
[----:B------:R-:W-:-:S07]  /*24da0*/  IMAD.MOV.U32 R5, RZ, RZ, R14 ;  /* 0x000000ffff057224 */ /* 0x000fce00078e000e */
[----:B------:R-:W-:Y:S05]  /*24db0*/  WARPSYNC.COLLECTIVE R15, `(.L_x_1737) ;  /* 0x000000000f087348 */ /* 0x000fea0003c00000 */
[----:B------:R0:W1:Y:S02]  /*24dc0*/  SHFL.IDX P6, R14, R13, R12, R11 ;  /* 0x0000000c0d0e7389 */ /* 0x00006400000c000b */
[----:B01----:R-:W-:Y:S01]  /*24dd0*/  ENDCOLLECTIVE ;  /* 0x000000000000791b */ /* 0x003fe20003800000 */
.L_x_1737:
[----:B------:R-:W-:Y:S05]  /*24de0*/  BRA `(.L_x_1738) ;  /* 0xfffffe3400347947 */ /* 0x000fea000383ffff */
.L_x_1460:
[----:B0-----:R0:W1:Y:S02]  /*24df0*/  SYNCS.PHASECHK.TRANS64.TRYWAIT P0, [R2+URZ+0x2d800], R3 ;  /* 0x02d80003020075a7 */ /* 0x001064000800017f */
[----:B-1----:R-:W-:Y:S05]  /*24e00*/  @!P0 NANOSLEEP.SYNCS 0x989680 ;  /* 0x009896800000895d */ /* 0x002fea0003900000 */
[----:B------:R-:W1:Y:S02]  /*24e10*/  @!P0 SYNCS.PHASECHK.TRANS64 P0, [R2+URZ+0x2d800], R3 ;  /* 0x02d80003020085a7 */ /* 0x000e64000800007f */
[----:B-1----:R-:W-:Y:S05]  /*24e20*/  @!P0 BRA `(.L_x_1460) ;  /* 0xfffffffc00f08947 */ /* 0x002fea000383ffff */
[----:B------:R-:W-:Y:S05]  /*24e30*/  BRA `(.L_x_1739) ;  /* 0xfffffe3c00647947 */ /* 0x000fea000383ffff */
.L_x_1472:
[----:B------:R-:W-:Y:S01]  /*24e40*/  BSSY B1, `(.L_x_1740) ;  /* 0x0000007000017945 */ /* 0x000fe20003800000 */
[----:B------:R-:W-:Y:S02]  /*24e50*/  IMAD.MOV.U32 R12, RZ, RZ, RZ ;  /* 0x000000ffff0c7224 */ /* 0x000fe400078e00ff */
[----:B------:R-:W-:Y:S02]  /*24e60*/  IMAD.MOV.U32 R11, RZ, RZ, 0x1e1f ;  /* 0x00001e1fff0b7424 */ /* 0x000fe400078e00ff */
[----:B------:R-:W-:-:S07]  /*24e70*/  IMAD.MOV.U32 R15, RZ, RZ, -0x1 ;  /* 0xffffffffff0f7424 */ /* 0x000fce00078e00ff */
[----:B012---:R-:W-:Y:S05]  /*24e80*/  WARPSYNC.COLLECTIVE R15, `(.L_x_1741) ;  /* 0x000000000f087348 */ /* 0x007fea0003c00000 */
[----:B0-----:R0:W3:Y:S02]  /*24e90*/  SHFL.IDX P6, R14, R13, R12, R11 ;  /* 0x0000000c0d0e7389 */ /* 0x0010e400000c000b */
[----:B0123--:R-:W-:Y:S01]  /*24ea0*/  ENDCOLLECTIVE ;  /* 0x000000000000791b */ /* 0x00ffe20003800000 */
.L_x_1741:
[----:B------:R-:W-:Y:S05]  /*24eb0*/  BSYNC B1 ;  /* 0x0000000000017941 */ /* 0x000fea0003800000 */
.L_x_1740:
        /* <DEDUP_REMOVED lines=8> */
.L_x_1742:
[----:B------:R-:W-:Y:S02]  /*24f40*/  IMAD.MOV.U32 R13, RZ, RZ, R21 ;  /* 0x000000ffff0d7224 */ /* 0x000fe400078e0015 */
[----:B------:R-:W-:-:S07]  /*24f50*/  IMAD.MOV.U32 R0, RZ, RZ, R14 ;  /* 0x000000ffff007224 */ /* 0x000fce00078e000e */
[----:B------:R-:W-:Y:S05]  /*24f60*/  WARPSYNC.COLLECTIVE R15, `(.L_x_1743) ;  /* 0x000000000f087348 */ /* 0x000fea0003c00000 */
[----:B------:R0:W1:Y:S02]  /*24f70*/  SHFL.IDX P6, R14, R13, R12, R11 ;  /* 0x0000000c0d0e7389 */ /* 0x00006400000c000b */
[----:B01----:R-:W-:Y:S01]  /*24f80*/  ENDCOLLECTIVE ;  /* 0x000000000000791b */ /* 0x003fe20003800000 */
.L_x_1743:
[----:B------:R-:W-:Y:S01]  /*24f90*/  IMAD.MOV.U32 R13, RZ, RZ, R20 ;  /* 0x000000ffff0d7224 */ /* 0x000fe200078e0014 */
[----:B------:R-:W-:-:S07]  /*24fa0*/  MOV R21, R14 ;  /* 0x0000000e00157202 */ /* 0x000fce0000000f00 */
[----:B------:R-:W-:Y:S05]  /*24fb0*/  WARPSYNC.COLLECTIVE R15, `(.L_x_1744) ;  /* 0x000000000f087348 */ /* 0x000fea0003c00000 */
[----:B------:R0:W1:Y:S02]  /*24fc0*/  SHFL.IDX P6, R14, R13, R12, R11 ;  /* 0x0000000c0d0e7389 */ /* 0x00006400000c000b */
[----:B01----:R-:W-:Y:S01]  /*24fd0*/  ENDCOLLECTIVE ;  /* 0x000000000000791b */ /* 0x003fe20003800000 */
.L_x_1744:
[----:B------:R-:W-:Y:S01]  /*24fe0*/  IMAD.MOV.U32 R20, RZ, RZ, R14 ;  /* 0x000000ffff147224 */ /* 0x000fe200078e000e */
[----:B------:R-:W-:Y:S06]  /*24ff0*/  BRA `(.L_x_1745) ;  /* 0xfffffe5000287947 */ /* 0x000fec000383ffff */
.L_x_1476:
[----:B0-----:R0:W3:Y:S02]  /*25000*/  SYNCS.PHASECHK.TRANS64.TRYWAIT P0, [R2+URZ+0x2d800], R3 ;  /* 0x02d80003020075a7 */ /* 0x0010e4000800017f */
[----:B---3--:R-:W-:Y:S05]  /*25010*/  @!P0 NANOSLEEP.SYNCS 0x989680 ;  /* 0x009896800000895d */ /* 0x008fea0003900000 */
[----:B------:R-:W3:Y:S02]  /*25020*/  @!P0 SYNCS.PHASECHK.TRANS64 P0, [R2+URZ+0x2d800], R3 ;  /* 0x02d80003020085a7 */ /* 0x000ee4000800007f */
[----:B---3--:R-:W-:Y:S05]  /*25030*/  @!P0 BRA `(.L_x_1476) ;  /* 0xfffffffc00f08947 */ /* 0x008fea000383ffff */
[----:B------:R-:W-:Y:S05]  /*25040*/  BRA `(.L_x_1746) ;  /* 0xfffffe5400cc7947 */ /* 0x000fea000383ffff */
.L_x_1484:
[----:B--2---:R2:W4:Y:S02]  /*25050*/  SYNCS.PHASECHK.TRANS64.TRYWAIT P1, [R0+URZ+0x2d830], R5 ;  /* 0x02d83005000075a7 */ /* 0x004524000802017f */
[----:B----4-:R-:W-:Y:S05]  /*25060*/  @!P1 NANOSLEEP.SYNCS 0x989680 ;  /* 0x009896800000995d */ /* 0x010fea0003900000 */
[----:B------:R-:W4:Y:S02]  /*25070*/  @!P1 SYNCS.PHASECHK.TRANS64 P1, [R0+URZ+0x2d830], R5 ;  /* 0x02d83005000095a7 */ /* 0x000f24000802007f */
[----:B----4-:R-:W-:Y:S05]  /*25080*/  @!P1 BRA `(.L_x_1484) ;  /* 0xfffffffc00f09947 */ /* 0x010fea000383ffff */
[----:B------:R-:W-:Y:S05]  /*25090*/  BRA `(.L_x_1483) ;  /* 0xfffffe6c00747947 */ /* 0x000fea000383ffff */
.L_x_1503:
[----:B-1----:R1:W2:Y:S02]  /*250a0*/  SYNCS.PHASECHK.TRANS64.TRYWAIT P2, [R9+URZ+0x2d830], R8 ;  /* 0x02d83008090075a7 */ /* 0x0022a4000804017f */
[----:B--2---:R-:W-:Y:S05]  /*250b0*/  @!P2 NANOSLEEP.SYNCS 0x989680 ;  /* 0x009896800000a95d */ /* 0x004fea0003900000 */
[----:B------:R-:W2:Y:S02]  /*250c0*/  @!P2 SYNCS.PHASECHK.TRANS64 P2, [R9+URZ+0x2d830], R8 ;  /* 0x02d830080900a5a7 */ /* 0x000ea4000804007f */
[----:B--2---:R-:W-:Y:S05]  /*250d0*/  @!P2 BRA `(.L_x_1503) ;  /* 0xfffffffc00f0a947 */ /* 0x004fea000383ffff */
[----:B------:R-:W-:Y:S05]  /*250e0*/  BRA `(.L_x_1502) ;  /* 0xfffffeac00047947 */ /* 0x000fea000383ffff */
.L_x_1507:
[----:B-1----:R1:W2:Y:S02]  /*250f0*/  SYNCS.PHASECHK.TRANS64.TRYWAIT P1, [R9+URZ+0x2d850], R8 ;  /* 0x02d85008090075a7 */ /* 0x0022a4000802017f */
[----:B--2---:R-:W-:Y:S05]  /*25100*/  @!P1 NANOSLEEP.SYNCS 0x989680 ;  /* 0x009896800000995d */ /* 0x004fea0003900000 */
[----:B------:R-:W2:Y:S02]  /*25110*/  @!P1 SYNCS.PHASECHK.TRANS64 P1, [R9+URZ+0x2d850], R8 ;  /* 0x02d85008090095a7 */ /* 0x000ea4000802007f */
[----:B--2---:R-:W-:Y:S05]  /*25120*/  @!P1 BRA `(.L_x_1507) ;  /* 0xfffffffc00f09947 */ /* 0x004fea000383ffff */
[----:B------:R-:W-:Y:S05]  /*25130*/  BRA `(.L_x_1504) ;  /* 0xfffffeb000207947 */ /* 0x000fea000383ffff */
.L_x_1528:
[----:B--2---:R2:W3:Y:S02]  /*25140*/  SYNCS.PHASECHK.TRANS64.TRYWAIT P2, [R5+URZ+0x2d830], R6 ;  /* 0x02d83006050075a7 */ /* 0x0044e4000804017f */
[----:B---3--:R-:W-:Y:S05]  /*25150*/  @!P2 NANOSLEEP.SYNCS 0x989680 ;  /* 0x009896800000a95d */ /* 0x008fea0003900000 */
[----:B------:R-:W3:Y:S02]  /*25160*/  @!P2 SYNCS.PHASECHK.TRANS64 P2, [R5+URZ+0x2d830], R6 ;  /* 0x02d830060500a5a7 */ /* 0x000ee4000804007f */
[----:B---3--:R-:W-:Y:S05]  /*25170*/  @!P2 BRA `(.L_x_1528) ;  /* 0xfffffffc00f0a947 */ /* 0x008fea000383ffff */
[----:B------:R-:W-:Y:S05]  /*25180*/  BRA `(.L_x_1527) ;  /* 0xfffffeec00207947 */ /* 0x000fea000383ffff */
.L_x_1532:
[----:B-1----:R1:W2:Y:S02]  /*25190*/  SYNCS.PHASECHK.TRANS64.TRYWAIT P1, [R6+URZ+0x2d850], R5 ;  /* 0x02d85005060075a7 */ /* 0x0022a4000802017f */
[----:B--2---:R-:W-:Y:S05]  /*251a0*/  @!P1 NANOSLEEP.SYNCS 0x989680 ;  /* 0x009896800000995d */ /* 0x004fea0003900000 */
[----:B------:R-:W2:Y:S02]  /*251b0*/  @!P1 SYNCS.PHASECHK.TRANS64 P1, [R6+URZ+0x2d850], R5 ;  /* 0x02d85005060095a7 */ /* 0x000ea4000802007f */
[----:B--2---:R-:W-:Y:S05]  /*251c0*/  @!P1 BRA `(.L_x_1532) ;  /* 0xfffffffc00f09947 */ /* 0x004fea000383ffff */
[----:B------:R-:W-:Y:S05]  /*251d0*/  BRA `(.L_x_1529) ;  /* 0xfffffef000487947 */ /* 0x000fea000383ffff */
.L_x_1541:
[----:B--2---:R2:W3:Y:S02]  /*251e0*/  SYNCS.PHASECHK.TRANS64.TRYWAIT P2, [R5+URZ+0x2d830], R6 ;  /* 0x02d83006050075a7 */ /* 0x0044e4000804017f */
[----:B---3--:R-:W-:Y:S05]  /*251f0*/  @!P2 NANOSLEEP.SYNCS 0x989680 ;  /* 0x009896800000a95d */ /* 0x008fea0003900000 */
[----:B------:R-:W3:Y:S02]  /*25200*/  @!P2 SYNCS.PHASECHK.TRANS64 P2, [R5+URZ+0x2d830], R6 ;  /* 0x02d830060500a5a7 */ /* 0x000ee4000804007f */
[----:B---3--:R-:W-:Y:S05]  /*25210*/  @!P2 BRA `(.L_x_1541) ;  /* 0xfffffffc00f0a947 */ /* 0x008fea000383ffff */
[----:B------:R-:W-:Y:S05]  /*25220*/  BRA `(.L_x_1540) ;  /* 0xffffff1800447947 */ /* 0x000fea000383ffff */
.L_x_1545:
[----:B-1----:R1:W2:Y:S02]  /*25230*/  SYNCS.PHASECHK.TRANS64.TRYWAIT P1, [R6+URZ+0x2d850], R5 ;  /* 0x02d85005060075a7 */ /* 0x0022a4000802017f */
[----:B--2---:R-:W-:Y:S05]  /*25240*/  @!P1 NANOSLEEP.SYNCS 0x989680 ;  /* 0x009896800000995d */ /* 0x004fea0003900000 */
[----:B------:R-:W2:Y:S02]  /*25250*/  @!P1 SYNCS.PHASECHK.TRANS64 P1, [R6+URZ+0x2d850], R5 ;  /* 0x02d85005060095a7 */ /* 0x000ea4000802007f */
[----:B--2---:R-:W-:Y:S05]  /*25260*/  @!P1 BRA `(.L_x_1545) ;  /* 0xfffffffc00f09947 */ /* 0x004fea000383ffff */
[----:B------:R-:W-:Y:S05]  /*25270*/  BRA `(.L_x_1542) ;  /* 0xffffff1c006c7947 */ /* 0x000fea000383ffff */
.L_x_1560:
[----:B--2---:R2:W3:Y:S02]  /*25280*/  SYNCS.PHASECHK.TRANS64.TRYWAIT P1, [R13+URZ+0x2d850], R0 ;  /* 0x02d850000d0075a7 */ /* 0x0044e4000802017f */
[----:B---3--:R-:W-:Y:S05]  /*25290*/  @!P1 NANOSLEEP.SYNCS 0x989680 ;  /* 0x009896800000995d */ /* 0x008fea0003900000 */
[----:B------:R-:W3:Y:S02]  /*252a0*/  @!P1 SYNCS.PHASECHK.TRANS64 P1, [R13+URZ+0x2d850], R0 ;  /* 0x02d850000d0095a7 */ /* 0x000ee4000802007f */
[----:B---3--:R-:W-:Y:S05]  /*252b0*/  @!P1 BRA `(.L_x_1560) ;  /* 0xfffffffc00f09947 */ /* 0x008fea000383ffff */
[----:B------:R-:W-:Y:S05]  /*252c0*/  BRA `(.L_x_1559) ;  /* 0xffffff54008c7947 */ /* 0x000fea000383ffff */
.L_x_1571:
[----:B------:R-:W-:Y:S02]  /*252d0*/  IMAD.MOV.U32 R13, RZ, RZ, R4 ;  /* 0x000000ffff0d7224 */ /* 0x000fe400078e0004 */
[----:B------:R-:W-:Y:S02]  /*252e0*/  IMAD.MOV.U32 R12, RZ, RZ, RZ ;  /* 0x000000ffff0c7224 */ /* 0x000fe400078e00ff */
[----:B------:R-:W-:Y:S02]  /*252f0*/  IMAD.MOV.U32 R11, RZ, RZ, 0x1c1f ;  /* 0x00001c1fff0b7424 */ /* 0x000fe400078e00ff */
[----:B------:R-:W-:-:S07]  /*25300*/  IMAD.MOV.U32 R15, RZ, RZ, -0x1 ;  /* 0xffffffffff0f7424 */ /* 0x000fce00078e00ff */
[----:B-1----:R-:W-:Y:S05]  /*25310*/  WARPSYNC.COLLECTIVE R15, `(.L_x_1747) ;  /* 0x000000000f087348 */ /* 0x002fea0003c00000 */
[----:B------:R0:W2:Y:S02]  /*25320*/  SHFL.IDX P6, R14, R13, R12, R11 ;  /* 0x0000000c0d0e7389 */ /* 0x0000a400000c000b */
[----:B012---:R-:W-:Y:S01]  /*25330*/  ENDCOLLECTIVE ;  /* 0x000000000000791b */ /* 0x007fe20003800000 */
.L_x_1747:
[----:B------:R-:W-:Y:S02]  /*25340*/  IMAD.MOV.U32 R13, RZ, RZ, R0 ;  /* 0x000000ffff0d7224 */ /* 0x000fe400078e0000 */
[----:B------:R-:W-:-:S07]  /*25350*/  IMAD.MOV.U32 R3, RZ, RZ, R14 ;  /* 0x000000ffff037224 */ /* 0x000fce00078e000e */
[----:B------:R-:W-:Y:S05]  /*25360*/  WARPSYNC.COLLECTIVE R15, `(.L_x_1748) ;  /* 0x000000000f087348 */ /* 0x000fea0003c00000 */
[----:B------:R0:W1:Y:S02]  /*25370*/  SHFL.IDX P6, R14, R13, R12, R11 ;  /* 0x0000000c0d0e7389 */ /* 0x00006400000c000b */
[----:B01----:R-:W-:Y:S01]  /*25380*/  ENDCOLLECTIVE ;  /* 0x000000000000791b */ /* 0x003fe20003800000 */
.L_x_1748:
[----:B------:R-:W-:Y:S05]  /*25390*/  BRA `(.L_x_1749) ;  /* 0xffffff7800bc7947 */ /* 0x000fea000383ffff */
.L_x_1574:
[----:B------:R-:W-:Y:S01]  /*253a0*/  BSSY B1, `(.L_x_1750) ;  /* 0x0000008000017945 */ /* 0x000fe20003800000 */
[----:B----4-:R-:W-:Y:S02]  /*253b0*/  IMAD.MOV.U32 R13, RZ, RZ, R4 ;  /* 0x000000ffff0d7224 */ /* 0x010fe400078e0004 */
[----:B------:R-:W-:Y:S02]  /*253c0*/  IMAD.MOV.U32 R12, RZ, RZ, 0x1 ;  /* 0x00000001ff0c7424 */ /* 0x000fe400078e00ff */
[----:B------:R-:W-:Y:S02]  /*253d0*/  IMAD.MOV.U32 R11, RZ, RZ, 0x1c1f ;  /* 0x00001c1fff0b7424 */ /* 0x000fe400078e00ff */
[----:B------:R-:W-:-:S07]  /*253e0*/  IMAD.MOV.U32 R15, RZ, RZ, -0x1 ;  /* 0xffffffffff0f7424 */ /* 0x000fce00078e00ff */
[----:B0123--:R-:W-:Y:S05]  /*253f0*/  WARPSYNC.COLLECTIVE R15, `(.L_x_1751) ;  /* 0x000000000f087348 */ /* 0x00ffea0003c00000 */
[----:B---3--:R3:W4:Y:S02]  /*25400*/  SHFL.IDX P6, R14, R13, R12, R11 ;  /* 0x0000000c0d0e7389 */ /* 0x00872400000c000b */
[----:B01234-:R-:W-:Y:S01]  /*25410*/  ENDCOLLECTIVE ;  /* 0x000000000000791b */ /* 0x01ffe20003800000 */
.L_x_1751:
[----:B------:R-:W-:Y:S05]  /*25420*/  BSYNC B1 ;  /* 0x0000000000017941 */ /* 0x000fea0003800000 */
.L_x_1750:
        /* <DEDUP_REMOVED lines=8> */
.L_x_1752:
[----:B------:R-:W-:Y:S05]  /*254b0*/  BRA `(.L_x_1753) ;  /* 0xffffff7800d07947 */ /* 0x000fea000383ffff */
.L_x_1599:
        /* <DEDUP_REMOVED lines=11> */
.L_x_1755:
[----:B------:R-:W-:Y:S05]  /*25570*/  BSYNC B1 ;  /* 0x0000000000017941 */ /* 0x000fea0003800000 */
.L_x_1754:
[----:B------:R-:W-:Y:S05]  /*25580*/  BRA `(.L_x_1756) ;  /* 0xffffff9000f07947 */ /* 0x000fea000383ffff */
.L_x_1601:
[----:B------:R-:W-:Y:S01]  /*25590*/  BSSY B1, `(.L_x_1757) ;  /* 0x0000006000017945 */ /* 0x000fe20003800000 */
[----:B------:R-:W-:-:S07]  /*255a0*/  IMAD.MOV.U32 R15, RZ, RZ, -0x1 ;  /* 0xffffffffff0f7424 */ /* 0x000fce00078e00ff */
[----:B0-----:R-:W-:Y:S05]  /*255b0*/  WARPSYNC.COLLECTIVE R15, `(.L_x_1758) ;  /* 0x000000000f0c7348 */ /* 0x001fea0003c00000 */
[----:B------:R-:W-:Y:S02]  /*255c0*/  ELECT P6, UR62, PT ;  /* 0x00000000003e782f */ /* 0x000fe400038c0000 */
[----:B------:R-:W-:Y:S01]  /*255d0*/  MOV R14, UR62 ;  /* 0x0000003e000e7c02 */ /* 0x000fe20008000f00 */
[----:B0-----:R-:W-:Y:S10]  /*255e0*/  ENDCOLLECTIVE ;  /* 0x000000000000791b */ /* 0x001ff40003800000 */
.L_x_1758:
[----:B------:R-:W-:Y:S05]  /*255f0*/  BSYNC B1 ;  /* 0x0000000000017941 */ /* 0x000fea0003800000 */
.L_x_1757:
[----:B------:R-:W-:Y:S05]  /*25600*/  BRA `(.L_x_1600) ;  /* 0xffffff9000e87947 */ /* 0x000fea000383ffff */
.L_x_1603:
[----:B0-----:R0:W1:Y:S02]  /*25610*/  SYNCS.PHASECHK.TRANS64.TRYWAIT P0, [R23+URZ+0x2d820], R5 ;  /* 0x02d82005170075a7 */ /* 0x001064000800017f */
[----:B-1----:R-:W-:Y:S05]  /*25620*/  @!P0 NANOSLEEP.SYNCS 0x989680 ;  /* 0x009896800000895d */ /* 0x002fea0003900000 */
[----:B------:R-:W1:Y:S02]  /*25630*/  @!P0 SYNCS.PHASECHK.TRANS64 P0, [R23+URZ+0x2d820], R5 ;  /* 0x02d82005170085a7 */ /* 0x000e64000800007f */
[----:B-1----:R-:W-:Y:S05]  /*25640*/  @!P0 BRA `(.L_x_1603) ;  /* 0xfffffffc00f08947 */ /* 0x002fea000383ffff */
[----:B------:R-:W-:Y:S05]  /*25650*/  BRA `(.L_x_1759) ;  /* 0xffffff9000f87947 */ /* 0x000fea000383ffff */
.L_x_1607:
[----:B-1----:R1:W2:Y:S02]  /*25660*/  SYNCS.PHASECHK.TRANS64.TRYWAIT P0, [R9+URZ+0x2d8a0], R8 ;  /* 0x02d8a008090075a7 */ /* 0x0022a4000800017f */
[----:B--2---:R-:W-:Y:S05]  /*25670*/  @!P0 NANOSLEEP.SYNCS 0x989680 ;  /* 0x009896800000895d */ /* 0x004fea0003900000 */
[----:B------:R-:W2:Y:S02]  /*25680*/  @!P0 SYNCS.PHASECHK.TRANS64 P0, [R9+URZ+0x2d8a0], R8 ;  /* 0x02d8a008090085a7 */ /* 0x000ea4000800007f */
[----:B--2---:R-:W-:Y:S05]  /*25690*/  @!P0 BRA `(.L_x_1607) ;  /* 0xfffffffc00f08947 */ /* 0x004fea000383ffff */
[----:B------:R-:W-:Y:S05]  /*256a0*/  BRA `(.L_x_1760) ;  /* 0xffffff9400147947 */ /* 0x000fea000383ffff */
.L_x_1614:
[----:B0-----:R0:W2:Y:S02]  /*256b0*/  SYNCS.PHASECHK.TRANS64.TRYWAIT P0, [R9+URZ+0x2d8c0], R8 ;  /* 0x02d8c008090075a7 */ /* 0x0010a4000800017f */
[----:B--2---:R-:W-:Y:S05]  /*256c0*/  @!P0 NANOSLEEP.SYNCS 0x989680 ;  /* 0x009896800000895d */ /* 0x004fea0003900000 */
[----:B------:R-:W2:Y:S02]  /*256d0*/  @!P0 SYNCS.PHASECHK.TRANS64 P0, [R9+URZ+0x2d8c0], R8 ;  /* 0x02d8c008090085a7 */ /* 0x000ea4000800007f */
[----:B--2---:R-:W-:Y:S05]  /*256e0*/  @!P0 BRA `(.L_x_1614) ;  /* 0xfffffffc00f08947 */ /* 0x004fea000383ffff */
[----:B------:R-:W-:Y:S05]  /*256f0*/  BRA `(.L_x_1761) ;  /* 0xffffff9800107947 */ /* 0x000fea000383ffff */
.L_x_1623:
[----:B0-----:R0:W1:Y:S02]  /*25700*/  SYNCS.PHASECHK.TRANS64.TRYWAIT P1, [R8+URZ+0x2d8a0], R7 ;  /* 0x02d8a007080075a7 */ /* 0x001064000802017f */
[----:B-1----:R-:W-:Y:S05]  /*25710*/  @!P1 NANOSLEEP.SYNCS 0x989680 ;  /* 0x009896800000995d */ /* 0x002fea0003900000 */
[----:B------:R-:W1:Y:S02]  /*25720*/  @!P1 SYNCS.PHASECHK.TRANS64 P1, [R8+URZ+0x2d8a0], R7 ;  /* 0x02d8a007080095a7 */ /* 0x000e64000802007f */
[----:B-1----:R-:W-:Y:S05]  /*25730*/  @!P1 BRA `(.L_x_1623) ;  /* 0xfffffffc00f09947 */ /* 0x002fea000383ffff */
[----:B------:R-:W-:Y:S05]  /*25740*/  BRA `(.L_x_1762) ;  /* 0xffffff9c00507947 */ /* 0x000fea000383ffff */
.L_x_1630:
[----:B-1----:R1:W2:Y:S02]  /*25750*/  SYNCS.PHASECHK.TRANS64.TRYWAIT P1, [R8+URZ+0x2d8c0], R7 ;  /* 0x02d8c007080075a7 */ /* 0x0022a4000802017f */
[----:B--2---:R-:W-:Y:S05]  /*25760*/  @!P1 NANOSLEEP.SYNCS 0x989680 ;  /* 0x009896800000995d */ /* 0x004fea0003900000 */
[----:B------:R-:W2:Y:S02]  /*25770*/  @!P1 SYNCS.PHASECHK.TRANS64 P1, [R8+URZ+0x2d8c0], R7 ;  /* 0x02d8c007080095a7 */ /* 0x000ea4000802007f */
[----:B--2---:R-:W-:Y:S05]  /*25780*/  @!P1 BRA `(.L_x_1630) ;  /* 0xfffffffc00f09947 */ /* 0x004fea000383ffff */
[----:B------:R-:W-:Y:S05]  /*25790*/  BRA `(.L_x_1763) ;  /* 0xffffffa000487947 */ /* 0x000fea000383ffff */
.L_x_1653:
[----:B------:R-:W0:Y:S01]  /*257a0*/  S2R R17, SR_TID.X ;  /* 0x0000000000117919 */ /* 0x000e220000002100 */
[----:B------:R-:W-:Y:S01]  /*257b0*/  BSSY B0, `(.L_x_1764) ;  /* 0x000000a000007945 */ /* 0x000fe20003800000 */
[----:B------:R-:W-:Y:S02]  /*257c0*/  IMAD.MOV.U32 R12, RZ, RZ, RZ ;  /* 0x000000ffff0c7224 */ /* 0x000fe400078e00ff */
[----:B------:R-:W-:Y:S01]  /*257d0*/  IMAD.MOV.U32 R15, RZ, RZ, -0x1 ;  /* 0xffffffffff0f7424 */ /* 0x000fe200078e00ff */
[----:B0-----:R-:W-:-:S04]  /*257e0*/  SHF.R.U32.HI R11, RZ, 0x5, R17 ;  /* 0x00000005ff0b7819 */ /* 0x001fc80000011611 */
[----:B------:R-:W-:-:S05]  /*257f0*/  LOP3.LUT R11, R11, 0x3, RZ, 0xc0, !PT ;  /* 0x000000030b0b7812 */ /* 0x000fca00078ec0ff */
[----:B------:R-:W-:Y:S02]  /*25800*/  IMAD.MOV.U32 R13, RZ, RZ, R11 ;  /* 0x000000ffff0d7224 */ /* 0x000fe400078e000b */
[----:B------:R-:W-:-:S07]  /*25810*/  IMAD.MOV.U32 R11, RZ, RZ, 0x1f ;  /* 0x0000001fff0b7424 */ /* 0x000fce00078e00ff */
[----:B-----5:R-:W-:Y:S05]  /*25820*/  WARPSYNC.COLLECTIVE R15, `(.L_x_1765) ;  /* 0x000000000f087348 */ /* 0x020fea0003c00000 */
[----:B------:R0:W1:Y:S02]  /*25830*/  SHFL.IDX P6, R14, R13, R12, R11 ;  /* 0x0000000c0d0e7389 */ /* 0x00006400000c000b */
[----:B01---5:R-:W-:Y:S01]  /*25840*/  ENDCOLLECTIVE ;  /* 0x000000000000791b */ /* 0x023fe20003800000 */
.L_x_1765:
[----:B------:R-:W-:Y:S05]  /*25850*/  BSYNC B0 ;  /* 0x0000000000007941 */ /* 0x000fea0003800000 */
.L_x_1764:
[----:B------:R-:W-:Y:S05]  /*25860*/  BRA `(.L_x_1766) ;  /* 0xffffffb000807947 */ /* 0x000fea000383ffff */
.L_x_1656:
[----:B-1----:R1:W2:Y:S02]  /*25870*/  SYNCS.PHASECHK.TRANS64.TRYWAIT P0, [R0+URZ+0x2d840], R5 ;  /* 0x02d84005000075a7 */ /* 0x0022a4000800017f */
[----:B--2---:R-:W-:Y:S05]  /*25880*/  @!P0 NANOSLEEP.SYNCS 0x989680 ;  /* 0x009896800000895d */ /* 0x004fea0003900000 */
[----:B------:R-:W2:Y:S02]  /*25890*/  @!P0 SYNCS.PHASECHK.TRANS64 P0, [R0+URZ+0x2d840], R5 ;  /* 0x02d84005000085a7 */ /* 0x000ea4000800007f */
[----:B--2---:R-:W-:Y:S05]  /*258a0*/  @!P0 BRA `(.L_x_1656) ;  /* 0xfffffffc00f08947 */ /* 0x004fea000383ffff */
[----:B------:R-:W-:Y:S05]  /*258b0*/  BRA `(.L_x_1767) ;  /* 0xffffffb000e47947 */ /* 0x000fea000383ffff */
.L_x_1657:
        /* <DEDUP_REMOVED lines=8> */
.L_x_1769:
[----:B------:R-:W-:Y:S05]  /*25940*/  BSYNC B0 ;  /* 0x0000000000007941 */ /* 0x000fea0003800000 */
.L_x_1768:
        /* <DEDUP_REMOVED lines=8> */
.L_x_1770:
[----:B------:R-:W-:Y:S02]  /*259d0*/  IMAD.MOV.U32 R13, RZ, RZ, R7 ;  /* 0x000000ffff0d7224 */ /* 0x000fe400078e0007 */
[----:B------:R-:W-:Y:S02]  /*259e0*/  IMAD.MOV.U32 R12, RZ, RZ, 0x1 ;  /* 0x00000001ff0c7424 */ /* 0x000fe400078e00ff */
[----:B------:R-:W-:-:S07]  /*259f0*/  IMAD.MOV.U32 R3, RZ, RZ, R14 ;  /* 0x000000ffff037224 */ /* 0x000fce00078e000e */
[----:B------:R-:W-:Y:S05]  /*25a00*/  WARPSYNC.COLLECTIVE R15, `(.L_x_1771) ;  /* 0x000000000f087348 */ /* 0x000fea0003c00000 */
[----:B------:R0:W1:Y:S02]  /*25a10*/  SHFL.IDX P6, R14, R13, R12, R11 ;  /* 0x0000000c0d0e7389 */ /* 0x00006400000c000b */
[----:B01----:R-:W-:Y:S01]  /*25a20*/  ENDCOLLECTIVE ;  /* 0x000000000000791b */ /* 0x003fe20003800000 */
.L_x_1771:
[----:B------:R-:W-:Y:S01]  /*25a30*/  @P0 LEA R5, P1, R9, R3, 0x1 ;  /* 0x0000000309050211 */ /* 0x000fe200078208ff */
[----:B------:R-:W-:-:S04]  /*25a40*/  @P0 IMAD R3, R8, 0x2, R23 ;  /* 0x0000000208030824 */ /* 0x000fc800078e0217 */
        /* <DEDUP_REMOVED lines=16> */
.L_x_1772:
[----:B------:R-:W-:Y:S02]  /*25b50*/  IMAD.MOV.U32 R13, RZ, RZ, R7 ;  /* 0x000000ffff0d7224 */ /* 0x000fe400078e0007 */
[----:B------:R-:W-:Y:S02]  /*25b60*/  IMAD.MOV.U32 R12, RZ, RZ, 0x2 ;  /* 0x00000002ff0c7424 */ /* 0x000fe400078e00ff */
[----:B------:R-:W-:-:S07]  /*25b70*/  IMAD.MOV.U32 R3, RZ, RZ, R14 ;  /* 0x000000ffff037224 */ /* 0x000fce00078e000e */
[----:B------:R-:W-:Y:S05]  /*25b80*/  WARPSYNC.COLLECTIVE R15, `(.L_x_1773) ;  /* 0x000000000f087348 */ /* 0x000fea0003c00000 */
[----:B------:R0:W1:Y:S02]  /*25b90*/  SHFL.IDX P6, R14, R13, R12, R11 ;  /* 0x0000000c0d0e7389 */ /* 0x00006400000c000b */
[----:B01----:R-:W-:Y:S01]  /*25ba0*/  ENDCOLLECTIVE ;  /* 0x000000000000791b */ /* 0x003fe20003800000 */
.L_x_1773:
[----:B------:R-:W-:Y:S01]  /*25bb0*/  @P1 LEA R5, P0, R9, R3, 0x1 ;  /* 0x0000000309051211 */ /* 0x000fe200078008ff */
[----:B------:R-:W-:-:S04]  /*25bc0*/  @P1 IMAD R3, R8, 0x2, R23 ;  /* 0x0000000208031824 */ /* 0x000fc800078e0217 */
        /* <DEDUP_REMOVED lines=11> */
[----:B------:R-:W-:Y:S02]  /*25c80*/  ISETP.GE.AND P1, PT, R6, 0x41, PT ;  /* 0x000000410600780c */ /* 0x000fe40003f26270 */
[----:B0-----:R-:W-:-:S11]  /*25c90*/  MOV R4, R14 ;  /* 0x0000000e00047202 */ /* 0x001fd60000000f00 */
[----:B------:R-:W-:Y:S05]  /*25ca0*/  WARPSYNC.COLLECTIVE R15, `(.L_x_1774) ;  /* 0x000000000f087348 */ /* 0x000fea0003c00000 */
[----:B------:R0:W1:Y:S02]  /*25cb0*/  SHFL.IDX P6, R14, R13, R12, R11 ;  /* 0x0000000c0d0e7389 */ /* 0x00006400000c000b */
[----:B01----:R-:W-:Y:S01]  /*25cc0*/  ENDCOLLECTIVE ;  /* 0x000000000000791b */ /* 0x003fe20003800000 */
.L_x_1774:
[----:B------:R-:W-:Y:S02]  /*25cd0*/  IMAD.MOV.U32 R13, RZ, RZ, R7 ;  /* 0x000000ffff0d7224 */ /* 0x000fe400078e0007 */
[----:B------:R-:W-:Y:S02]  /*25ce0*/  IMAD.MOV.U32 R12, RZ, RZ, 0x3 ;  /* 0x00000003ff0c7424 */ /* 0x000fe400078e00ff */
[----:B------:R-:W-:-:S07]  /*25cf0*/  IMAD.MOV.U32 R3, RZ, RZ, R14 ;  /* 0x000000ffff037224 */ /* 0x000fce00078e000e */
[----:B------:R-:W-:Y:S05]  /*25d00*/  WARPSYNC.COLLECTIVE R15, `(.L_x_1775) ;  /* 0x000000000f087348 */ /* 0x000fea0003c00000 */
[----:B------:R0:W1:Y:S02]  /*25d10*/  SHFL.IDX P6, R14, R13, R12, R11 ;  /* 0x0000000c0d0e7389 */ /* 0x00006400000c000b */
[----:B01----:R-:W-:Y:S01]  /*25d20*/  ENDCOLLECTIVE ;  /* 0x000000000000791b */ /* 0x003fe20003800000 */
.L_x_1775:
[----:B------:R-:W-:Y:S01]  /*25d30*/  @P1 LEA R5, P0, R9, R3, 0x1 ;  /* 0x0000000309051211 */ /* 0x000fe200078008ff */
[----:B------:R-:W-:-:S04]  /*25d40*/  @P1 IMAD R3, R8, 0x2, R23 ;  /* 0x0000000208031824 */ /* 0x000fc800078e0217 */
        /* <DEDUP_REMOVED lines=9> */
.L_x_1776:
        /* <DEDUP_REMOVED lines=8> */
.L_x_1662:
[----:B------:R0:W5:Y:S01]  /*25e60*/  LDL R21, [R1+0x34] ;  /* 0x0000340001157983 */ /* 0x0001620000100800 */
[----:B------:R-:W-:Y:S02]  /*25e70*/  IMAD.MOV.U32 R13, RZ, RZ, R4 ;  /* 0x000000ffff0d7224 */ /* 0x000fe400078e0004 */
[----:B------:R-:W-:Y:S02]  /*25e80*/  IMAD.MOV.U32 R12, RZ, RZ, RZ ;  /* 0x000000ffff0c7224 */ /* 0x000fe400078e00ff */
[----:B------:R-:W-:Y:S02]  /*25e90*/  IMAD.MOV.U32 R11, RZ, RZ, 0x1c1f ;  /* 0x00001c1fff0b7424 */ /* 0x000fe400078e00ff */
[----:B------:R-:W-:Y:S02]  /*25ea0*/  IMAD.MOV.U32 R15, RZ, RZ, -0x1 ;  /* 0xffffffffff0f7424 */ /* 0x000fe400078e00ff */
[----:B------:R-:W-:Y:S02]  /*25eb0*/  IMAD R0, R29, R9, RZ ;  /* 0x000000091d007224 */ /* 0x000fe400078e02ff */
[----:B0-----:R-:W-:-:S07]  /*25ec0*/  IMAD.IADD R28, R20, 0x1, R28 ;  /* 0x00000001141c7824 */ /* 0x001fce00078e021c */
[----:B-----5:R-:W-:Y:S05]  /*25ed0*/  WARPSYNC.COLLECTIVE R15, `(.L_x_1778) ;  /* 0x000000000f087348 */ /* 0x020fea0003c00000 */
[----:B------:R0:W1:Y:S02]  /*25ee0*/  SHFL.IDX P6, R14, R13, R12, R11 ;  /* 0x0000000c0d0e7389 */ /* 0x00006400000c000b */
[----:B01---5:R-:W-:Y:S01]  /*25ef0*/  ENDCOLLECTIVE ;  /* 0x000000000000791b */ /* 0x023fe20003800000 */
.L_x_1778:
[C---:B------:R-:W-:Y:S01]  /*25f00*/  VIADD R9, R28.reuse, 0x20 ;  /* 0x000000201c097836 */ /* 0x040fe20000000000 */
[----:B------:R-:W-:Y:S01]  /*25f10*/  ISETP.GE.AND P3, PT, R28, R0, PT ;  /* 0x000000001c00720c */ /* 0x000fe20003f66270 */
[----:B------:R-:W-:Y:S02]  /*25f20*/  IMAD.MOV.U32 R13, RZ, RZ, R5 ;  /* 0x000000ffff0d7224 */ /* 0x000fe400078e0005 */
[----:B------:R-:W-:-:S10]  /*25f30*/  IMAD.MOV.U32 R2, RZ, RZ, R14 ;  /* 0x000000ffff027224 */ /* 0x000fd400078e000e */
[----:B------:R-:W-:Y:S05]  /*25f40*/  WARPSYNC.COLLECTIVE R15, `(.L_x_1779) ;  /* 0x000000000f087348 */ /* 0x000fea0003c00000 */
[----:B------:R0:W1:Y:S02]  /*25f50*/  SHFL.IDX P6, R14, R13, R12, R11 ;  /* 0x0000000c0d0e7389 */ /* 0x00006400000c000b */
[----:B01----:R-:W-:Y:S01]  /*25f60*/  ENDCOLLECTIVE ;  /* 0x000000000000791b */ /* 0x003fe20003800000 */
.L_x_1779:
[----:B------:R-:W-:Y:S02]  /*25f70*/  IMAD.MOV.U32 R13, RZ, RZ, R4 ;  /* 0x000000ffff0d7224 */ /* 0x000fe400078e0004 */
[----:B------:R-:W-:Y:S01]  /*25f80*/  IMAD.MOV.U32 R12, RZ, RZ, 0x1 ;  /* 0x00000001ff0c7424 */ /* 0x000fe200078e00ff */
[----:B------:R-:W-:-:S07]  /*25f90*/  MOV R3, R14 ;  /* 0x0000000e00037202 */ /* 0x000fce0000000f00 */
[----:B------:R-:W-:Y:S05]  /*25fa0*/  WARPSYNC.COLLECTIVE R15, `(.L_x_1780) ;  /* 0x000000000f087348 */ /* 0x000fea0003c00000 */
[----:B------:R0:W1:Y:S02]  /*25fb0*/  SHFL.IDX P6, R14, R13, R12, R11 ;  /* 0x0000000c0d0e7389 */ /* 0x00006400000c000b */
[----:B01----:R-:W-:Y:S01]  /*25fc0*/  ENDCOLLECTIVE ;  /* 0x000000000000791b */ /* 0x003fe20003800000 */
.L_x_1780:
        /* <DEDUP_REMOVED lines=10> */
.L_x_1781:
[----:B------:R-:W-:Y:S02]  /*26070*/  IMAD.MOV.U32 R13, RZ, RZ, R4 ;  /* 0x000000ffff0d7224 */ /* 0x000fe400078e0004 */
[----:B------:R-:W-:Y:S01]  /*26080*/  IMAD.MOV.U32 R12, RZ, RZ, 0x2 ;  /* 0x00000002ff0c7424 */ /* 0x000fe200078e00ff */
        /* <DEDUP_REMOVED lines=11> */
.L_x_1782:
        /* <DEDUP_REMOVED lines=10> */
.L_x_1783:
[----:B------:R-:W-:Y:S01]  /*261e0*/  @!PT LDS RZ, [RZ] ;  /* 0x00000000fffff984 */ /* 0x000fe20000000800 */
[----:B------:R-:W-:Y:S01]  /*261f0*/  @!PT LDS RZ, [RZ] ;  /* 0x00000000fffff984 */ /* 0x000fe20000000800 */
[----:B------:R-:W-:Y:S01]  /*26200*/  @!PT LDS RZ, [RZ] ;  /* 0x00000000fffff984 */ /* 0x000fe20000000800 */
[----:B------:R-:W-:Y:S04]  /*26210*/  @!P3 LDGSTS.E.BYPASS.LTC128B.128 [R21+0xcc00], desc[UR54][R2.64], !P0 ;  /* 0x0cc000000215bfae */ /* 0x000fe8000c101d76 */
[----:B------:R-:W-:Y:S04]  /*26220*/  @!P3 LDGSTS.E.BYPASS.LTC128B.128 [R21+0xfc00], desc[UR54][R2.64+0x40], !P1 ;  /* 0x0fc000400215bfae */ /* 0x000fe8000c901d76 */
[----:B------:R0:W-:Y:S01]  /*26230*/  @!P3 LDGSTS.E.BYPASS.LTC128B.128 [R21+0x12c00], desc[UR54][R2.64+0x80], !P2 ;  /* 0x12c000800215bfae */ /* 0x0001e2000d101d76 */
[----:B------:R-:W-:Y:S02]  /*26240*/  IMAD.MOV.U32 R13, RZ, RZ, R4 ;  /* 0x000000ffff0d7224 */ /* 0x000fe400078e0004 */
[----:B------:R-:W-:-:S02]  /*26250*/  IMAD.MOV.U32 R12, RZ, RZ, 0x3 ;  /* 0x00000003ff0c7424 */ /* 0x000fc400078e00ff */
[----:B0-----:R-:W-:-:S05]  /*26260*/  VIADD R2, R28, 0x40 ;  /* 0x000000401c027836 */ /* 0x001fca0000000000 */
[----:B------:R-:W-:Y:S01]  /*26270*/  ISETP.GE.AND P3, PT, R2, R0, PT ;  /* 0x000000000200720c */ /* 0x000fe20003f66270 */
[----:B------:R-:W-:-:S12]  /*26280*/  IMAD.MOV.U32 R2, RZ, RZ, R14 ;  /* 0x000000ffff027224 */ /* 0x000fd800078e000e */
[----:B------:R-:W-:Y:S05]  /*26290*/  WARPSYNC.COLLECTIVE R15, `(.L_x_1784) ;  /* 0x000000000f087348 */ /* 0x000fea0003c00000 */
[----:B------:R0:W1:Y:S02]  /*262a0*/  SHFL.IDX P6, R14, R13, R12, R11 ;  /* 0x0000000c0d0e7389 */ /* 0x00006400000c000b */
[----:B01----:R-:W-:Y:S01]  /*262b0*/  ENDCOLLECTIVE ;  /* 0x000000000000791b */ /* 0x003fe20003800000 */
.L_x_1784:
[----:B------:R-:W-:Y:S01]  /*262c0*/  @!P3 LEA R3, P4, R10, R2, 0x1 ;  /* 0x000000020a03b211 */ /* 0x000fe200078808ff */
[----:B------:R-:W-:-:S03]  /*262d0*/  IMAD.MOV.U32 R13, RZ, RZ, R5 ;  /* 0x000000ffff0d7224 */ /* 0x000fc600078e0005 */
[----:B------:R-:W-:-:S04]  /*262e0*/  @!P3 IADD3.X R2, RZ, R8, RZ, P4, !PT ;  /* 0x00000008ff02b210 */ /* 0x000fc800027fe4ff */
[----:B------:R-:W-:-:S04]  /*262f0*/  @!P3 LOP3.LUT R3, R3, R2, RZ, 0x3c, !PT ;  /* 0x000000020303b212 */ /* 0x000fc800078e3cff */
[----:B------:R-:W-:Y:S01]  /*26300*/  @!P3 LOP3.LUT R2, R3, R2, RZ, 0x3c, !PT ;  /* 0x000000020302b212 */ /* 0x000fe200078e3cff */
[----:B------:R-:W-:-:S07]  /*26310*/  IMAD.MOV.U32 R4, RZ, RZ, R14 ;  /* 0x000000ffff047224 */ /* 0x000fce00078e000e */
[----:B------:R-:W-:Y:S05]  /*26320*/  WARPSYNC.COLLECTIVE R15, `(.L_x_1785) ;  /* 0x000000000f087348 */ /* 0x000fea0003c00000 */
[----:B------:R0:W1:Y:S02]  /*26330*/  SHFL.IDX P6, R14, R13, R12, R11 ;  /* 0x0000000c0d0e7389 */ /* 0x00006400000c000b */
[----:B01----:R-:W-:Y:S01]  /*26340*/  ENDCOLLECTIVE ;  /* 0x000000000000791b */ /* 0x003fe20003800000 */
.L_x_1785:
[----:B------:R-:W-:-:S05]  /*26350*/  @!P3 LOP3.LUT R3, R3, R2, RZ, 0x3c, !PT ;  /* 0x000000020303b212 */ /* 0x000fca00078e3cff */
[----:B------:R-:W-:Y:S01]  /*26360*/  @!PT LDS RZ, [RZ] ;  /* 0x00000000fffff984 */ /* 0x000fe20000000800 */
[----:B------:R-:W-:Y:S01]  /*26370*/  @!PT LDS RZ, [RZ] ;  /* 0x00000000fffff984 */ /* 0x000fe20000000800 */
[----:B------:R-:W-:Y:S01]  /*26380*/  @!PT LDS RZ, [RZ] ;  /* 0x00000000fffff984 */ /* 0x000fe20000000800 */
[----:B------:R0:W-:Y:S04]  /*26390*/  @!P3 LDGSTS.E.BYPASS.LTC128B.128 [R21+0xd400], desc[UR54][R2.64], !P0 ;  /* 0x0d4000000215bfae */ /* 0x0001e8000c101d76 */
[----:B------:R0:W-:Y:S01]  /*263a0*/  @!P3 LDGSTS.E.BYPASS.LTC128B.128 [R21+0x10400], desc[UR54][R2.64+0x40], !P1 ;  /* 0x104000400215bfae */ /* 0x0001e2000c901d76 */
[----:B------:R-:W-:-:S03]  /*263b0*/  IMAD.MOV.U32 R13, RZ, RZ, R6 ;  /* 0x000000ffff0d7224 */ /* 0x000fc600078e0006 */
[----:B------:R0:W-:Y:S01]  /*263c0*/  @!P3 LDGSTS.E.BYPASS.LTC128B.128 [R21+0x13400], desc[UR54][R2.64+0x80], !P2 ;  /* 0x134000800215bfae */ /* 0x0001e2000d101d76 */
[----:B------:R-:W-:Y:S02]  /*263d0*/  IMAD.MOV.U32 R12, RZ, RZ, RZ ;  /* 0x000000ffff0c7224 */ /* 0x000fe400078e00ff */
[----:B------:R-:W-:-:S07]  /*263e0*/  IMAD.MOV.U32 R5, RZ, RZ, R14 ;  /* 0x000000ffff057224 */ /* 0x000fce00078e000e */
[----:B0-----:R-:W-:Y:S05]  /*263f0*/  WARPSYNC.COLLECTIVE R15, `(.L_x_1786) ;  /* 0x000000000f087348 */ /* 0x001fea0003c00000 */
[----:B------:R1:W2:Y:S02]  /*26400*/  SHFL.IDX P6, R14, R13, R12, R11 ;  /* 0x0000000c0d0e7389 */ /* 0x0002a400000c000b */
[----:B012---:R-:W-:Y:S01]  /*26410*/  ENDCOLLECTIVE ;  /* 0x000000000000791b */ /* 0x007fe20003800000 */
.L_x_1786:
[----:B------:R-:W-:-:S05]  /*26420*/  VIADD R2, R28, 0x60 ;  /* 0x000000601c027836 */ /* 0x000fca0000000000 */
[----:B------:R-:W-:Y:S01]  /*26430*/  ISETP.GE.AND P3, PT, R2, R0, PT ;  /* 0x000000000200720c */ /* 0x000fe20003f66270 */
[----:B------:R-:W-:-:S12]  /*26440*/  IMAD.MOV.U32 R13, RZ, RZ, R7 ;  /* 0x000000ffff0d7224 */ /* 0x000fd800078e0007 */
[----:B------:R-:W-:-:S05]  /*26450*/  @!P3 LEA R2, P4, R10, R5, 0x1 ;  /* 0x000000050a02b211 */ /* 0x000fca00078808ff */
[----:B------:R-:W-:Y:S02]  /*26460*/  @!P3 IMAD.X R3, RZ, RZ, R4, P4 ;  /* 0x000000ffff03b224 */ /* 0x000fe400020e0604 */
[----:B------:R-:W-:-:S07]  /*26470*/  IMAD.MOV.U32 R4, RZ, RZ, R14 ;  /* 0x000000ffff047224 */ /* 0x000fce00078e000e */
[----:B------:R-:W-:Y:S05]  /*26480*/  WARPSYNC.COLLECTIVE R15, `(.L_x_1787) ;  /* 0x000000000f087348 */ /* 0x000fea0003c00000 */
[----:B------:R0:W1:Y:S02]  /*26490*/  SHFL.IDX P6, R14, R13, R12, R11 ;  /* 0x0000000c0d0e7389 */ /* 0x00006400000c000b */
[----:B01----:R-:W-:Y:S01]  /*264a0*/  ENDCOLLECTIVE ;  /* 0x000000000000791b */ /* 0x003fe20003800000 */
.L_x_1787:
[----:B------:R-:W-:Y:S01]  /*264b0*/  @!PT LDS RZ, [RZ] ;  /* 0x00000000fffff984 */ /* 0x000fe20000000800 */
[----:B------:R-:W-:Y:S01]  /*264c0*/  @!PT LDS RZ, [RZ] ;  /* 0x00000000fffff984 */ /* 0x000fe20000000800 */
[----:B------:R-:W-:Y:S01]  /*264d0*/  @!PT LDS RZ, [RZ] ;  /* 0x00000000fffff984 */ /* 0x000fe20000000800 */
[----:B------:R-:W-:Y:S04]  /*264e0*/  @!P3 LDGSTS.E.BYPASS.LTC128B.128 [R21+0xdc00], desc[UR54][R2.64], !P0 ;  /* 0x0dc000000215bfae */ /* 0x000fe8000c101d76 */
[----:B------:R-:W-:Y:S04]  /*264f0*/  @!P3 LDGSTS.E.BYPASS.LTC128B.128 [R21+0x10c00], desc[UR54][R2.64+0x40], !P1 ;  /* 0x10c000400215bfae */ /* 0x000fe8000c901d76 */
[----:B------:R0:W-:Y:S01]  /*26500*/  @!P3 LDGSTS.E.BYPASS.LTC128B.128 [R21+0x13c00], desc[UR54][R2.64+0x80], !P2 ;  /* 0x13c000800215bfae */ /* 0x0001e2000d101d76 */
[----:B------:R-:W-:Y:S01]  /*26510*/  IMAD.MOV.U32 R13, RZ, RZ, R6 ;  /* 0x000000ffff0d7224 */ /* 0x000fe200078e0006 */
[----:B------:R-:W-:Y:S01]  /*26520*/  MOV R12, 0x1 ;  /* 0x00000001000c7802 */ /* 0x000fe20000000f00 */
[----:B0-----:R-:W-:-:S05]  /*26530*/  VIADD R2, R28, 0x80 ;  /* 0x000000801c027836 */ /* 0x001fca0000000000 */
[----:B------:R-:W-:Y:S01]  /*26540*/  ISETP.GE.AND P3, PT, R2, R0, PT ;  /* 0x000000000200720c */ /* 0x000fe20003f66270 */
[----:B------:R-:W-:-:S12]  /*26550*/  IMAD.MOV.U32 R2, RZ, RZ, R14 ;  /* 0x000000ffff027224 */ /* 0x000fd800078e000e */
[----:B------:R-:W-:Y:S05]  /*26560*/  WARPSYNC.COLLECTIVE R15, `(.L_x_1788) ;  /* 0x000000000f087348 */ /* 0x000fea0003c00000 */
[----:B------:R0:W1:Y:S02]  /*26570*/  SHFL.IDX P6, R14, R13, R12, R11 ;  /* 0x0000000c0d0e7389 */ /* 0x00006400000c000b */
[----:B01----:R-:W-:Y:S01]  /*26580*/  ENDCOLLECTIVE ;  /* 0x000000000000791b */ /* 0x003fe20003800000 */
.L_x_1788:
[----:B------:R-:W-:Y:S01]  /*26590*/  @!P3 LEA R2, P4, R10, R2, 0x1 ;  /* 0x000000020a02b211 */ /* 0x000fe200078808ff */
[----:B------:R-:W-:-:S04]  /*265a0*/  IMAD.MOV.U32 R13, RZ, RZ, R7 ;  /* 0x000000ffff0d7224 */ /* 0x000fc800078e0007 */
[----:B------:R-:W-:-:S05]  /*265b0*/  @!P3 IMAD.X R3, RZ, RZ, R4, P4 ;  /* 0x000000ffff03b224 */ /* 0x000fca00020e0604 */
[----:B------:R-:W-:Y:S01]  /*265c0*/  @!PT LDS RZ, [RZ] ;  /* 0x00000000fffff984 */ /* 0x000fe20000000800 */
[----:B------:R-:W-:Y:S01]  /*265d0*/  @!PT LDS RZ, [RZ] ;  /* 0x00000000fffff984 */ /* 0x000fe20000000800 */
[----:B------:R-:W-:Y:S01]  /*265e0*/  @!PT LDS RZ, [RZ] ;  /* 0x00000000fffff984 */ /* 0x000fe20000000800 */
[----:B------:R0:W-:Y:S01]  /*265f0*/  @!P3 LDGSTS.E.BYPASS.LTC128B.128 [R21+0xe400], desc[UR54][R2.64], !P0 ;  /* 0x0e4000000215bfae */ /* 0x0001e2000c101d76 */
[----:B------:R-:W-:-:S03]  /*26600*/  IMAD.MOV.U32 R6, RZ, RZ, R14 ;  /* 0x000000ffff067224 */ /* 0x000fc600078e000e */
[----:B------:R0:W-:Y:S04]  /*26610*/  @!P3 LDGSTS.E.BYPASS.LTC128B.128 [R21+0x11400], desc[UR54][R2.64+0x40], !P1 ;  /* 0x114000400215bfae */ /* 0x0001e8000c901d76 */
[----:B0-----:R-:W-:Y:S05]  /*26620*/  WARPSYNC.COLLECTIVE R15, `(.L_x_1789) ;  /* 0x000000000f087348 */ /* 0x001fea0003c00000 */
[----:B------:R1:W2:Y:S02]  /*26630*/  SHFL.IDX P6, R14, R13, R12, R11 ;  /* 0x0000000c0d0e7389 */ /* 0x0002a400000c000b */
[----:B012---:R-:W-:Y:S01]  /*26640*/  ENDCOLLECTIVE ;  /* 0x000000000000791b */ /* 0x007fe20003800000 */
.L_x_1789:
[----:B------:R-:W-:Y:S01]  /*26650*/  @!PT LDS RZ, [RZ] ;  /* 0x00000000fffff984 */ /* 0x000fe20000000800 */
[----:B------:R-:W-:Y:S01]  /*26660*/  @!PT LDS RZ, [RZ] ;  /* 0x00000000fffff984 */ /* 0x000fe20000000800 */
[----:B------:R-:W-:Y:S01]  /*26670*/  @!PT LDS RZ, [RZ] ;  /* 0x00000000fffff984 */ /* 0x000fe20000000800 */
[----:B------:R0:W-:Y:S02]  /*26680*/  @!P3 LDGSTS.E.BYPASS.LTC128B.128 [R21+0x14400], desc[UR54][R2.64+0x80], !P2 ;  /* 0x144000800215bfae */ /* 0x0001e4000d101d76 */
[----:B0-----:R-:W-:Y:S01]  /*26690*/  IMAD.MOV.U32 R2, RZ, RZ, R14 ;  /* 0x000000ffff027224 */ /* 0x001fe200078e000e */
[----:B------:R-:W-:Y:S06]  /*266a0*/  BRA `(.L_x_1790) ;  /* 0xffffffb400cc7947 */ /* 0x000fec000383ffff */
.L_x_1665:
[----:B-1----:R1:W2:Y:S02]  /*266b0*/  SYNCS.PHASECHK.TRANS64.TRYWAIT P0, [R23+URZ+0x2d820], R0 ;  /* 0x02d82000170075a7 */ /* 0x0022a4000800017f */
[----:B--2---:R-:W-:Y:S05]  /*266c0*/  @!P0 NANOSLEEP.SYNCS 0x989680 ;  /* 0x009896800000895d */ /* 0x004fea0003900000 */
[----:B------:R-:W2:Y:S02]  /*266d0*/  @!P0 SYNCS.PHASECHK.TRANS64 P0, [R23+URZ+0x2d820], R0 ;  /* 0x02d82000170085a7 */ /* 0x000ea4000800007f */
[----:B--2---:R-:W-:Y:S05]  /*266e0*/  @!P0 BRA `(.L_x_1665) ;  /* 0xfffffffc00f08947 */ /* 0x004fea000383ffff */
[----:B------:R-:W-:Y:S05]  /*266f0*/  BRA `(.L_x_1791) ;  /* 0xffffffb800347947 */ /* 0x000fea000383ffff */
.L_x_1670:
[----:B0-----:R0:W1:Y:S02]  /*26700*/  SYNCS.PHASECHK.TRANS64.TRYWAIT P0, [R5+URZ+0x2d840], R0 ;  /* 0x02d84000050075a7 */ /* 0x001064000800017f */
[----:B-1----:R-:W-:Y:S05]  /*26710*/  @!P0 NANOSLEEP.SYNCS 0x989680 ;  /* 0x009896800000895d */ /* 0x002fea0003900000 */
[----:B------:R-:W1:Y:S02]  /*26720*/  @!P0 SYNCS.PHASECHK.TRANS64 P0, [R5+URZ+0x2d840], R0 ;  /* 0x02d84000050085a7 */ /* 0x000e64000800007f */
[----:B-1----:R-:W-:Y:S05]  /*26730*/  @!P0 BRA `(.L_x_1670) ;  /* 0xfffffffc00f08947 */ /* 0x002fea000383ffff */
[----:B------:R-:W-:Y:S05]  /*26740*/  BRA `(.L_x_1792) ;  /* 0xffffffbc00287947 */ /* 0x000fea000383ffff */
.L_x_1671:
        /* <DEDUP_REMOVED lines=8> */
.L_x_1794:
[----:B------:R-:W-:Y:S05]  /*267d0*/  BSYNC B1 ;  /* 0x0000000000017941 */ /* 0x000fea0003800000 */
.L_x_1793:
        /* <DEDUP_REMOVED lines=13> */
.L_x_1795:
        /* <DEDUP_REMOVED lines=8> */
.L_x_1796:
        /* <DEDUP_REMOVED lines=14> */
.L_x_1797:
[----:B------:R-:W-:Y:S02]  /*26a10*/  IMAD.MOV.U32 R13, RZ, RZ, R7 ;  /* 0x000000ffff0d7224 */ /* 0x000fe400078e0007 */
[----:B------:R-:W-:Y:S02]  /*26a20*/  IMAD.MOV.U32 R12, RZ, RZ, 0x2 ;  /* 0x00000002ff0c7424 */ /* 0x000fe400078e00ff */
[----:B------:R-:W-:-:S07]  /*26a30*/  IMAD.MOV.U32 R2, RZ, RZ, R14 ;  /* 0x000000ffff027224 */ /* 0x000fce00078e000e */
[----:B------:R-:W-:Y:S05]  /*26a40*/  WARPSYNC.COLLECTIVE R15, `(.L_x_1798) ;  /* 0x000000000f087348 */ /* 0x000fea0003c00000 */
[----:B------:R0:W1:Y:S02]  /*26a50*/  SHFL.IDX P6, R14, R13, R12, R11 ;  /* 0x0000000c0d0e7389 */ /* 0x00006400000c000b */
[----:B01----:R-:W-:Y:S01]  /*26a60*/  ENDCOLLECTIVE ;  /* 0x000000000000791b */ /* 0x003fe20003800000 */
.L_x_1798:
        /* <DEDUP_REMOVED lines=13> */
.L_x_1799:
[----:B------:R-:W-:Y:S02]  /*26b40*/  IMAD.MOV.U32 R13, RZ, RZ, R7 ;  /* 0x000000ffff0d7224 */ /* 0x000fe400078e0007 */
[----:B------:R-:W-:Y:S02]  /*26b50*/  IMAD.MOV.U32 R12, RZ, RZ, 0x3 ;  /* 0x00000003ff0c7424 */ /* 0x000fe400078e00ff */
[----:B------:R-:W-:-:S07]  /*26b60*/  IMAD.MOV.U32 R2, RZ, RZ, R14 ;  /* 0x000000ffff027224 */ /* 0x000fce00078e000e */
[----:B------:R-:W-:Y:S05]  /*26b70*/  WARPSYNC.COLLECTIVE R15, `(.L_x_1800) ;  /* 0x000000000f087348 */ /* 0x000fea0003c00000 */
[----:B------:R0:W1:Y:S02]  /*26b80*/  SHFL.IDX P6, R14, R13, R12, R11 ;  /* 0x0000000c0d0e7389 */ /* 0x00006400000c000b */
[----:B01----:R-:W-:Y:S01]  /*26b90*/  ENDCOLLECTIVE ;  /* 0x000000000000791b */ /* 0x003fe20003800000 */
.L_x_1800:
        /* <DEDUP_REMOVED lines=10> */
[----:B------:R-:W-:-:S07]  /*26c40*/  MOV R21, R14 ;  /* 0x0000000e00157202 */ /* 0x000fce0000000f00 */
[----:B0-----:R-:W-:Y:S05]  /*26c50*/  WARPSYNC.COLLECTIVE R15, `(.L_x_1801) ;  /* 0x000000000f087348 */ /* 0x001fea0003c00000 */
[----:B------:R1:W2:Y:S02]  /*26c60*/  SHFL.IDX P6, R14, R13, R12, R11 ;  /* 0x0000000c0d0e7389 */ /* 0x0002a400000c000b */
[----:B012---:R-:W-:Y:S01]  /*26c70*/  ENDCOLLECTIVE ;  /* 0x000000000000791b */ /* 0x007fe20003800000 */
.L_x_1801:
[----:B------:R-:W-:Y:S01]  /*26c80*/  IMAD.MOV.U32 R2, RZ, RZ, R14 ;  /* 0x000000ffff027224 */ /* 0x000fe200078e000e */
[----:B------:R-:W-:Y:S06]  /*26c90*/  BRA `(.L_x_1802) ;  /* 0xffffffb800b47947 */ /* 0x000fec000383ffff */
.L_x_1676:
[----:B-1----:R1:W2:Y:S02]  /*26ca0*/  SYNCS.PHASECHK.TRANS64.TRYWAIT P0, [R5+URZ+0x2d860], R2 ;  /* 0x02d86002050075a7 */ /* 0x0022a4000800017f */
[----:B--2---:R-:W-:Y:S05]  /*26cb0*/  @!P0 NANOSLEEP.SYNCS 0x989680 ;  /* 0x009896800000895d */ /* 0x004fea0003900000 */
[----:B------:R-:W2:Y:S02]  /*26cc0*/  @!P0 SYNCS.PHASECHK.TRANS64 P0, [R5+URZ+0x2d860], R2 ;  /* 0x02d86002050085a7 */ /* 0x000ea4000800007f */
[----:B--2---:R-:W-:Y:S05]  /*26cd0*/  @!P0 BRA `(.L_x_1676) ;  /* 0xfffffffc00f08947 */ /* 0x004fea000383ffff */
[----:B------:R-:W-:Y:S05]  /*26ce0*/  BRA `(.L_x_1803) ;  /* 0xffffffbc00187947 */ /* 0x000fea000383ffff */
.L_x_1677:
        /* <DEDUP_REMOVED lines=8> */
.L_x_1805:
[----:B------:R-:W-:Y:S05]  /*26d70*/  BSYNC B1 ;  /* 0x0000000000017941 */ /* 0x000fea0003800000 */
.L_x_1804:
        /* <DEDUP_REMOVED lines=9> */
.L_x_1806:
[----:B------:R-:W-:Y:S01]  /*26e10*/  IMAD.MOV.U32 R13, RZ, RZ, R24 ;  /* 0x000000ffff0d7224 */ /* 0x000fe200078e0018 */
[----:B------:R-:W-:Y:S01]  /*26e20*/  MOV R12, 0x1 ;  /* 0x00000001000c7802 */ /* 0x000fe20000000f00 */
[----:B------:R-:W-:-:S07]  /*26e30*/  IMAD.MOV.U32 R2, RZ, RZ, R14 ;  /* 0x000000ffff027224 */ /* 0x000fce00078e000e */
[----:B------:R-:W-:Y:S05]  /*26e40*/  WARPSYNC.COLLECTIVE R15, `(.L_x_1807) ;  /* 0x000000000f087348 */ /* 0x000fea0003c00000 */
[----:B------:R0:W1:Y:S02]  /*26e50*/  SHFL.IDX P6, R14, R13, R12, R11 ;  /* 0x0000000c0d0e7389 */ /* 0x00006400000c000b */
[----:B01----:R-:W-:Y:S01]  /*26e60*/  ENDCOLLECTIVE ;  /* 0x000000000000791b */ /* 0x003fe20003800000 */
.L_x_1807:
        /* <DEDUP_REMOVED lines=16> */
.L_x_1808:
[----:B------:R-:W-:Y:S02]  /*26f70*/  IMAD.MOV.U32 R13, RZ, RZ, R24 ;  /* 0x000000ffff0d7224 */ /* 0x000fe400078e0018 */
[----:B------:R-:W-:Y:S02]  /*26f80*/  IMAD.MOV.U32 R12, RZ, RZ, 0x2 ;  /* 0x00000002ff0c7424 */ /* 0x000fe400078e00ff */
[----:B------:R-:W-:-:S07]  /*26f90*/  IMAD.MOV.U32 R2, RZ, RZ, R14 ;  /* 0x000000ffff027224 */ /* 0x000fce00078e000e */
[----:B------:R-:W-:Y:S05]  /*26fa0*/  WARPSYNC.COLLECTIVE R15, `(.L_x_1809) ;  /* 0x000000000f087348 */ /* 0x000fea0003c00000 */
[----:B------:R0:W1:Y:S02]  /*26fb0*/  SHFL.IDX P6, R14, R13, R12, R11 ;  /* 0x0000000c0d0e7389 */ /* 0x00006400000c000b */
[----:B01----:R-:W-:Y:S01]  /*26fc0*/  ENDCOLLECTIVE ;  /* 0x000000000000791b */ /* 0x003fe20003800000 */
.L_x_1809:
        /* <DEDUP_REMOVED lines=16> */
.L_x_1810:
[----:B------:R-:W-:Y:S02]  /*270d0*/  IMAD.MOV.U32 R13, RZ, RZ, R24 ;  /* 0x000000ffff0d7224 */ /* 0x000fe400078e0018 */
[----:B------:R-:W-:Y:S02]  /*270e0*/  IMAD.MOV.U32 R12, RZ, RZ, 0x3 ;  /* 0x00000003ff0c7424 */ /* 0x000fe400078e00ff */
[----:B------:R-:W-:-:S07]  /*270f0*/  IMAD.MOV.U32 R2, RZ, RZ, R14 ;  /* 0x000000ffff027224 */ /* 0x000fce00078e000e */
[----:B------:R-:W-:Y:S05]  /*27100*/  WARPSYNC.COLLECTIVE R15, `(.L_x_1811) ;  /* 0x000000000f087348 */ /* 0x000fea0003c00000 */
[----:B------:R0:W1:Y:S02]  /*27110*/  SHFL.IDX P6, R14, R13, R12, R11 ;  /* 0x0000000c0d0e7389 */ /* 0x00006400000c000b */
[----:B01----:R-:W-:Y:S01]  /*27120*/  ENDCOLLECTIVE ;  /* 0x000000000000791b */ /* 0x003fe20003800000 */
.L_x_1811:
        /* <DEDUP_REMOVED lines=13> */
.L_x_1812:
        /* <DEDUP_REMOVED lines=8> */
.L_x_1685:
[----:B-1----:R1:W2:Y:S02]  /*27280*/  SYNCS.PHASECHK.TRANS64.TRYWAIT P0, [R0+URZ+0x2d860], R3 ;  /* 0x02d86003000075a7 */ /* 0x0022a4000800017f */
[----:B--2---:R-:W-:Y:S05]  /*27290*/  @!P0 NANOSLEEP.SYNCS 0x989680 ;  /* 0x009896800000895d */ /* 0x004fea0003900000 */
[----:B------:R-:W2:Y:S02]  /*272a0*/  @!P0 SYNCS.PHASECHK.TRANS64 P0, [R0+URZ+0x2d860], R3 ;  /* 0x02d86003000085a7 */ /* 0x000ea4000800007f */
[----:B--2---:R-:W-:Y:S05]  /*272b0*/  @!P0 BRA `(.L_x_1685) ;  /* 0xfffffffc00f08947 */ /* 0x004fea000383ffff */
[----:B------:R-:W-:Y:S05]  /*272c0*/  BRA `(.L_x_1814) ;  /* 0xffffffbc00a47947 */ /* 0x000fea000383ffff */
.L_x_1686:
        /* <DEDUP_REMOVED lines=8> */
.L_x_1816:
[----:B------:R-:W-:Y:S05]  /*27350*/  BSYNC B0 ;  /* 0x0000000000007941 */ /* 0x000fea0003800000 */
.L_x_1815:
        /* <DEDUP_REMOVED lines=10> */
.L_x_1817:
        /* <DEDUP_REMOVED lines=17> */
.L_x_1818:
        /* <DEDUP_REMOVED lines=14> */
.L_x_1819:
[----:B------:R-:W-:Y:S02]  /*275f0*/  IMAD.MOV.U32 R13, RZ, RZ, R24 ;  /* 0x000000ffff0d7224 */ /* 0x000fe400078e0018 */
[----:B------:R-:W-:Y:S01]  /*27600*/  IMAD.MOV.U32 R12, RZ, RZ, 0x2 ;  /* 0x00000002ff0c7424 */ /* 0x000fe200078e00ff */
[----:B------:R-:W-:-:S13]  /*27610*/  IADD3 R2, P4, R14, R5, RZ ;  /* 0x000000050e027210 */ /* 0x000fda0007f9e0ff */
[----:B------:R-:W-:Y:S05]  /*27620*/  WARPSYNC.COLLECTIVE R15, `(.L_x_1820) ;  /* 0x000000000f087348 */ /* 0x000fea0003c00000 */
[----:B------:R0:W1:Y:S02]  /*27630*/  SHFL.IDX P6, R14, R13, R12, R11 ;  /* 0x0000000c0d0e7389 */ /* 0x00006400000c000b */
[----:B01----:R-:W-:Y:S01]  /*27640*/  ENDCOLLECTIVE ;  /* 0x000000000000791b */ /* 0x003fe20003800000 */
.L_x_1820:
        /* <DEDUP_REMOVED lines=15> */
.L_x_1821:
[----:B------:R-:W-:Y:S02]  /*27740*/  IMAD.MOV.U32 R13, RZ, RZ, R24 ;  /* 0x000000ffff0d7224 */ /* 0x000fe400078e0018 */
[----:B------:R-:W-:Y:S01]  /*27750*/  IMAD.MOV.U32 R12, RZ, RZ, 0x3 ;  /* 0x00000003ff0c7424 */ /* 0x000fe200078e00ff */
[----:B------:R-:W-:-:S13]  /*27760*/  IADD3 R2, P4, R14, R5, RZ ;  /* 0x000000050e027210 */ /* 0x000fda0007f9e0ff */
[----:B------:R-:W-:Y:S05]  /*27770*/  WARPSYNC.COLLECTIVE R15, `(.L_x_1822) ;  /* 0x000000000f087348 */ /* 0x000fea0003c00000 */
[----:B------:R0:W1:Y:S02]  /*27780*/  SHFL.IDX P6, R14, R13, R12, R11 ;  /* 0x0000000c0d0e7389 */ /* 0x00006400000c000b */
[----:B01----:R-:W-:Y:S01]  /*27790*/  ENDCOLLECTIVE ;  /* 0x000000000000791b */ /* 0x003fe20003800000 */
.L_x_1822:
        /* <DEDUP_REMOVED lines=14> */
.L_x_1823:
[----:B------:R-:W-:Y:S05]  /*27880*/  BRA `(.L_x_1824) ;  /* 0xffffffbc00047947 */ /* 0x000fea000383ffff */
.L_x_1691:
[----:B------:R-:W-:Y:S01]  /*27890*/  BSSY B0, `(.L_x_1825) ;  /* 0x0000008000007945 */ /* 0x000fe20003800000 */
[----:B------:R-:W-:Y:S02]  /*278a0*/  IMAD.MOV.U32 R13, RZ, RZ, R16 ;  /* 0x000000ffff0d7224 */ /* 0x000fe400078e0010 */
[----:B------:R-:W-:Y:S02]  /*278b0*/  IMAD.MOV.U32 R12, RZ, RZ, RZ ;  /* 0x000000ffff0c7224 */ /* 0x000fe400078e00ff */
[----:B------:R-:W-:Y:S02]  /*278c0*/  IMAD.MOV.U32 R11, RZ, RZ, 0x1f ;  /* 0x0000001fff0b7424 */ /* 0x000fe400078e00ff */
[----:B------:R-:W-:-:S07]  /*278d0*/  IMAD.MOV.U32 R15, RZ, RZ, -0x1 ;  /* 0xffffffffff0f7424 */ /* 0x000fce00078e00ff */
[----:B0-2--5:R-:W-:Y:S05]  /*278e0*/  WARPSYNC.COLLECTIVE R15, `(.L_x_1826) ;  /* 0x000000000f087348 */ /* 0x025fea0003c00000 */
[----:B------:R1:W3:Y:S02]  /*278f0*/  SHFL.IDX P6, R14, R13, R12, R11 ;  /* 0x0000000c0d0e7389 */ /* 0x0002e400000c000b */
[----:B0123-5:R-:W-:Y:S01]  /*27900*/  ENDCOLLECTIVE ;  /* 0x000000000000791b */ /* 0x02ffe20003800000 */
.L_x_1826:
[----:B------:R-:W-:Y:S05]  /*27910*/  BSYNC B0 ;  /* 0x0000000000007941 */ /* 0x000fea0003800000 */
.L_x_1825:
        /* <DEDUP_REMOVED lines=9> */
.L_x_1827:
        /* <DEDUP_REMOVED lines=18> */
.L_x_1828:
[----:B------:R-:W-:Y:S01]  /*27ad0*/  IMAD.MOV.U32 R12, RZ, RZ, 0x2 ;  /* 0x00000002ff0c7424 */ /* 0x000fe200078e00ff */
[----:B------:R-:W-:-:S05]  /*27ae0*/  SEL R5, R14, RZ, P1 ;  /* 0x000000ff0e057207 */ /* 0x000fca0000800000 */
[----:B------:R-:W-:-:S04]  /*27af0*/  IMAD.IADD R4, R2, 0x1, R5 ;  /* 0x0000000102047824 */ /* 0x000fc800078e0205 */
[----:B------:R-:W-:-:S07]  /*27b00*/  IMAD.MOV.U32 R13, RZ, RZ, R4 ;  /* 0x000000ffff0d7224 */ /* 0x000fce00078e0004 */
[----:B------:R-:W-:Y:S05]  /*27b10*/  WARPSYNC.COLLECTIVE R15, `(.L_x_1829) ;  /* 0x000000000f087348 */ /* 0x000fea0003c00000 */
[----:B------:R0:W1:Y:S02]  /*27b20*/  SHFL.UP P6, R14, R13, R12, R11 ;  /* 0x0400000c0d0e7389 */ /* 0x00006400000c000b */
[----:B01----:R-:W-:Y:S01]  /*27b30*/  ENDCOLLECTIVE ;  /* 0x000000000000791b */ /* 0x003fe20003800000 */
.L_x_1829:
[----:B------:R-:W-:Y:S01]  /*27b40*/  IMAD.MOV.U32 R12, RZ, RZ, 0x4 ;  /* 0x00000004ff0c7424 */ /* 0x000fe200078e00ff */
[----:B------:R-:W-:-:S05]  /*27b50*/  SEL R5, R14, RZ, P2 ;  /* 0x000000ff0e057207 */ /* 0x000fca0001000000 */
[----:B------:R-:W-:-:S04]  /*27b60*/  IMAD.IADD R5, R4, 0x1, R5 ;  /* 0x0000000104057824 */ /* 0x000fc800078e0205 */
[----:B------:R-:W-:-:S07]  /*27b70*/  IMAD.MOV.U32 R13, RZ, RZ, R5 ;  /* 0x000000ffff0d7224 */ /* 0x000fce00078e0005 */
[----:B------:R-:W-:Y:S05]  /*27b80*/  WARPSYNC.COLLECTIVE R15, `(.L_x_1830) ;  /* 0x000000000f087348 */ /* 0x000fea0003c00000 */
[----:B------:R0:W1:Y:S02]  /*27b90*/  SHFL.UP P6, R14, R13, R12, R11 ;  /* 0x0400000c0d0e7389 */ /* 0x00006400000c000b */
[----:B01----:R-:W-:Y:S01]  /*27ba0*/  ENDCOLLECTIVE ;  /* 0x000000000000791b */ /* 0x003fe20003800000 */
.L_x_1830:
[----:B------:R-:W-:Y:S01]  /*27bb0*/  IMAD.MOV.U32 R12, RZ, RZ, 0x8 ;  /* 0x00000008ff0c7424 */ /* 0x000fe200078e00ff */
[----:B------:R-:W-:-:S04]  /*27bc0*/  SEL R6, R14, RZ, P3 ;  /* 0x000000ff0e067207 */ /* 0x000fc80001800000 */
[----:B------:R-:W-:-:S05]  /*27bd0*/  IADD3 R6, R5, R6, RZ ;  /* 0x0000000605067210 */ /* 0x000fca0007ffe0ff */
[----:B------:R-:W-:-:S07]  /*27be0*/  IMAD.MOV.U32 R13, RZ, RZ, R6 ;  /* 0x000000ffff0d7224 */ /* 0x000fce00078e0006 */
[----:B------:R-:W-:Y:S05]  /*27bf0*/  WARPSYNC.COLLECTIVE R15, `(.L_x_1831) ;  /* 0x000000000f087348 */ /* 0x000fea0003c00000 */
[----:B------:R0:W1:Y:S02]  /*27c00*/  SHFL.UP P6, R14, R13, R12, R11 ;  /* 0x0400000c0d0e7389 */ /* 0x00006400000c000b */
[----:B01----:R-:W-:Y:S01]  /*27c10*/  ENDCOLLECTIVE ;  /* 0x000000000000791b */ /* 0x003fe20003800000 */
.L_x_1831:
[----:B------:R-:W-:Y:S01]  /*27c20*/  IMAD.MOV.U32 R12, RZ, RZ, 0x10 ;  /* 0x00000010ff0c7424 */ /* 0x000fe200078e00ff */
[----:B------:R-:W-:-:S05]  /*27c30*/  SEL R3, R14, RZ, P4 ;  /* 0x000000ff0e037207 */ /* 0x000fca0002000000 */
[----:B------:R-:W-:-:S04]  /*27c40*/  IMAD.IADD R4, R6, 0x1, R3 ;  /* 0x0000000106047824 */ /* 0x000fc800078e0203 */
[----:B------:R-:W-:-:S07]  /*27c50*/  IMAD.MOV.U32 R13, RZ, RZ, R4 ;  /* 0x000000ffff0d7224 */ /* 0x000fce00078e0004 */
[----:B------:R-:W-:Y:S05]  /*27c60*/  WARPSYNC.COLLECTIVE R15, `(.L_x_1832) ;  /* 0x000000000f087348 */ /* 0x000fea0003c00000 */
[----:B------:R0:W1:Y:S02]  /*27c70*/  SHFL.UP P6, R14, R13, R12, R11 ;  /* 0x0400000c0d0e7389 */ /* 0x00006400000c000b */
[----:B01----:R-:W-:Y:S01]  /*27c80*/  ENDCOLLECTIVE ;  /* 0x000000000000791b */ /* 0x003fe20003800000 */
.L_x_1832:
        /* <DEDUP_REMOVED lines=8> */
.L_x_1833:
[----:B------:R-:W-:Y:S05]  /*27d10*/  BRA `(.L_x_1834) ;  /* 0xffffffbc00207947 */ /* 0x000fea000383ffff */
.L_x_1696:
[----:B------:R-:W-:Y:S01]  /*27d20*/  BSSY B0, `(.L_x_1835) ;  /* 0x0000008000007945 */ /* 0x000fe20003800000 */
[----:B-----5:R-:W-:Y:S02]  /*27d30*/  IMAD.MOV.U32 R13, RZ, RZ, R2 ;  /* 0x000000ffff0d7224 */ /* 0x020fe400078e0002 */
[----:B------:R-:W-:Y:S02]  /*27d40*/  IMAD.MOV.U32 R12, RZ, RZ, 0x1 ;  /* 0x00000001ff0c7424 */ /* 0x000fe400078e00ff */
[----:B------:R-:W-:Y:S02]  /*27d50*/  IMAD.MOV.U32 R11, RZ, RZ, RZ ;  /* 0x000000ffff0b7224 */ /* 0x000fe400078e00ff */
[----:B------:R-:W-:-:S07]  /*27d60*/  IMAD.MOV.U32 R15, RZ, RZ, -0x1 ;  /* 0xffffffffff0f7424 */ /* 0x000fce00078e00ff */
[----:B01----:R-:W-:Y:S05]  /*27d70*/  WARPSYNC.COLLECTIVE R15, `(.L_x_1836) ;  /* 0x000000000f087348 */ /* 0x003fea0003c00000 */
[----:B------:R2:W3:Y:S02]  /*27d80*/  SHFL.UP P6, R14, R13, R12, R11 ;  /* 0x0400000c0d0e7389 */ /* 0x0004e400000c000b */
[----:B0123--:R-:W-:Y:S01]  /*27d90*/  ENDCOLLECTIVE ;  /* 0x000000000000791b */ /* 0x00ffe20003800000 */
.L_x_1836:
[----:B------:R-:W-:Y:S05]  /*27da0*/  BSYNC B0 ;  /* 0x0000000000007941 */ /* 0x000fea0003800000 */
.L_x_1835:
        /* <DEDUP_REMOVED lines=8> */
.L_x_1837:
[----:B------:R-:W-:Y:S01]  /*27e30*/  IMAD.MOV.U32 R12, RZ, RZ, 0x4 ;  /* 0x00000004ff0c7424 */ /* 0x000fe200078e00ff */
[----:B------:R-:W-:-:S05]  /*27e40*/  SEL R14, R14, RZ, P2 ;  /* 0x000000ff0e0e7207 */ /* 0x000fca0001000000 */
[----:B------:R-:W-:-:S04]  /*27e50*/  IMAD.IADD R3, R13, 0x1, R14 ;  /* 0x000000010d037824 */ /* 0x000fc800078e020e */
[----:B------:R-:W-:-:S07]  /*27e60*/  IMAD.MOV.U32 R13, RZ, RZ, R3 ;  /* 0x000000ffff0d7224 */ /* 0x000fce00078e0003 */
[----:B------:R-:W-:Y:S05]  /*27e70*/  WARPSYNC.COLLECTIVE R15, `(.L_x_1838) ;  /* 0x000000000f087348 */ /* 0x000fea0003c00000 */
[----:B------:R0:W1:Y:S02]  /*27e80*/  SHFL.UP P6, R14, R13, R12, R11 ;  /* 0x0400000c0d0e7389 */ /* 0x00006400000c000b */
[----:B01----:R-:W-:Y:S01]  /*27e90*/  ENDCOLLECTIVE ;  /* 0x000000000000791b */ /* 0x003fe20003800000 */
.L_x_1838:
[----:B------:R-:W-:Y:S01]  /*27ea0*/  IMAD.MOV.U32 R12, RZ, RZ, 0x8 ;  /* 0x00000008ff0c7424 */ /* 0x000fe200078e00ff */
[----:B------:R-:W-:-:S05]  /*27eb0*/  SEL R4, R14, RZ, P3 ;  /* 0x000000ff0e047207 */ /* 0x000fca0001800000 */
[----:B------:R-:W-:-:S04]  /*27ec0*/  IMAD.IADD R4, R3, 0x1, R4 ;  /* 0x0000000103047824 */ /* 0x000fc800078e0204 */
[----:B------:R-:W-:-:S07]  /*27ed0*/  IMAD.MOV.U32 R13, RZ, RZ, R4 ;  /* 0x000000ffff0d7224 */ /* 0x000fce00078e0004 */
[----:B------:R-:W-:Y:S05]  /*27ee0*/  WARPSYNC.COLLECTIVE R15, `(.L_x_1839) ;  /* 0x000000000f087348 */ /* 0x000fea0003c00000 */
[----:B------:R0:W1:Y:S02]  /*27ef0*/  SHFL.UP P6, R14, R13, R12, R11 ;  /* 0x0400000c0d0e7389 */ /* 0x00006400000c000b */
[----:B01----:R-:W-:Y:S01]  /*27f00*/  ENDCOLLECTIVE ;  /* 0x000000000000791b */ /* 0x003fe20003800000 */
.L_x_1839:
[----:B------:R-:W-:Y:S01]  /*27f10*/  IMAD.MOV.U32 R12, RZ, RZ, 0x10 ;  /* 0x00000010ff0c7424 */ /* 0x000fe200078e00ff */
[----:B------:R-:W-:-:S05]  /*27f20*/  SEL R5, R14, RZ, P4 ;  /* 0x000000ff0e057207 */ /* 0x000fca0002000000 */
[----:B------:R-:W-:-:S04]  /*27f30*/  IMAD.IADD R5, R4, 0x1, R5 ;  /* 0x0000000104057824 */ /* 0x000fc800078e0205 */
[----:B------:R-:W-:-:S07]  /*27f40*/  IMAD.MOV.U32 R13, RZ, RZ, R5 ;  /* 0x000000ffff0d7224 */ /* 0x000fce00078e0005 */
[----:B------:R-:W-:Y:S05]  /*27f50*/  WARPSYNC.COLLECTIVE R15, `(.L_x_1840) ;  /* 0x000000000f087348 */ /* 0x000fea0003c00000 */
[----:B------:R0:W1:Y:S02]  /*27f60*/  SHFL.UP P6, R14, R13, R12, R11 ;  /* 0x0400000c0d0e7389 */ /* 0x00006400000c000b */
[----:B01----:R-:W-:Y:S01]  /*27f70*/  ENDCOLLECTIVE ;  /* 0x000000000000791b */ /* 0x003fe20003800000 */
.L_x_1840:
        /* <DEDUP_REMOVED lines=8> */
.L_x_1841:
[----:B------:R-:W-:Y:S05]  /*28000*/  BRA `(.L_x_1842) ;  /* 0xffffffbc00007947 */ /* 0x000fea000383ffff */
.L_x_1698:
[----:B------:R-:W-:Y:S01]  /*28010*/  BSSY B0, `(.L_x_1843) ;  /* 0x0000006000007945 */ /* 0x000fe20003800000 */
[----:B------:R-:W-:Y:S01]  /*28020*/  PLOP3.LUT P6, PT, P6, PT, PT, 0x8, 0x0 ;  /* 0x000000000000781c */ /* 0x000fe200037ce170 */
[----:B------:R-:W-:-:S12]  /*28030*/  IMAD.MOV.U32 R15, RZ, RZ, -0x1 ;  /* 0xffffffffff0f7424 */ /* 0x000fd800078e00ff */
[----:B0----5:R-:W-:Y:S05]  /*28040*/  WARPSYNC.COLLECTIVE R15, `(.L_x_1844) ;  /* 0x000000000f087348 */ /* 0x021fea0003c00000 */
[----:B------:R-:W-:Y:S01]  /*28050*/  VOTE.ANY R14, PT, P6 ;  /* 0x00000000000e7806 */ /* 0x000fe200030e0100 */
[----:B0----5:R-:W-:Y:S06]  /*28060*/  ENDCOLLECTIVE ;  /* 0x000000000000791b */ /* 0x021fec0003800000 */
.L_x_1844:
[----:B------:R-:W-:Y:S05]  /*28070*/  BSYNC B0 ;  /* 0x0000000000007941 */ /* 0x000fea0003800000 */
.L_x_1843:
[----:B------:R-:W-:Y:S01]  /*28080*/  MOV R5, R14 ;  /* 0x0000000e00057202 */ /* 0x000fe20000000f00 */
[----:B------:R-:W-:Y:S02]  /*28090*/  IMAD.MOV.U32 R13, RZ, RZ, R2 ;  /* 0x000000ffff0d7224 */ /* 0x000fe400078e0002 */
[----:B------:R-:W-:Y:S01]  /*280a0*/  IMAD.MOV.U32 R11, RZ, RZ, 0x1f ;  /* 0x0000001fff0b7424 */ /* 0x000fe200078e00ff */
[----:B------:R-:W0:Y:S01]  /*280b0*/  POPC R6, R5 ;  /* 0x0000000500067309 */ /* 0x000e220000000000 */
[----:B------:R-:W-:Y:S02]  /*280c0*/  IMAD.MOV.U32 R15, RZ, RZ, -0x1 ;  /* 0xffffffffff0f7424 */ /* 0x000fe400078e00ff */
[----:B0-----:R-:W-:-:S07]  /*280d0*/  IMAD.MOV.U32 R12, RZ, RZ, R6 ;  /* 0x000000ffff0c7224 */ /* 0x001fce00078e0006 */
[----:B------:R-:W-:Y:S05]  /*280e0*/  WARPSYNC.COLLECTIVE R15, `(.L_x_1845) ;  /* 0x000000000f087348 */ /* 0x000fea0003c00000 */
[----:B------:R0:W1:Y:S02]  /*280f0*/  SHFL.IDX P6, R14, R13, R12, R11 ;  /* 0x0000000c0d0e7389 */ /* 0x00006400000c000b */
[----:B01----:R-:W-:Y:S01]  /*28100*/  ENDCOLLECTIVE ;  /* 0x000000000000791b */ /* 0x003fe20003800000 */
.L_x_1845:
[----:B------:R-:W-:Y:S01]  /*28110*/  IMAD.MOV.U32 R17, RZ, RZ, R14 ;  /* 0x000000ffff117224 */ /* 0x000fe200078e000e */
[----:B------:R-:W-:Y:S06]  /*28120*/  BRA `(.L_x_1846) ;  /* 0xffffffb800f07947 */ /* 0x000fec000383ffff */
.L_x_1700:
[----:B------:R-:W-:Y:S01]  /*28130*/  BSSY B0, `(.L_x_1847) ;  /* 0x0000007000007945 */ /* 0x000fe20003800000 */
[----:B------:R-:W-:Y:S02]  /*28140*/  IMAD.MOV.U32 R13, RZ, RZ, R3 ;  /* 0x000000ffff0d7224 */ /* 0x000fe400078e0003 */
[----:B------:R-:W-:Y:S02]  /*28150*/  IMAD.MOV.U32 R11, RZ, RZ, 0x1f ;  /* 0x0000001fff0b7424 */ /* 0x000fe400078e00ff */
[----:B------:R-:W-:-:S07]  /*28160*/  IMAD.MOV.U32 R15, RZ, RZ, -0x1 ;  /* 0xffffffffff0f7424 */ /* 0x000fce00078e00ff */
[----:B012--5:R-:W-:Y:S05]  /*28170*/  WARPSYNC.COLLECTIVE R15, `(.L_x_1848) ;  /* 0x000000000f087348 */ /* 0x027fea0003c00000 */
[----:B------:R3:W4:Y:S02]  /*28180*/  SHFL.IDX P6, R14, R13, R12, R11 ;  /* 0x0000000c0d0e7389 */ /* 0x00072400000c000b */
[----:B012345:R-:W-:Y:S01]  /*28190*/  ENDCOLLECTIVE ;  /* 0x000000000000791b */ /* 0x03ffe20003800000 */
.L_x_1848:
[----:B------:R-:W-:Y:S05]  /*281a0*/  BSYNC B0 ;  /* 0x0000000000007941 */ /* 0x000fea0003800000 */
.L_x_1847:
[----:B------:R-:W-:Y:S01]  /*281b0*/  IMAD.MOV.U32 R5, RZ, RZ, R14 ;  /* 0x000000ffff057224 */ /* 0x000fe200078e000e */
[----:B------:R-:W-:Y:S06]  /*281c0*/  BRA `(.L_x_1699) ;  /* 0xffffffb800e47947 */ /* 0x000fec000383ffff */
.L_x_1704:
[----:B0-----:R0:W2:Y:S02]  /*281d0*/  SYNCS.PHASECHK.TRANS64.TRYWAIT P0, [R5+URZ+0x2d820], R0 ;  /* 0x02d82000050075a7 */ /* 0x0010a4000800017f */
[----:B--2---:R-:W-:Y:S05]  /*281e0*/  @!P0 NANOSLEEP.SYNCS 0x989680 ;  /* 0x009896800000895d */ /* 0x004fea0003900000 */
[----:B------:R-:W2:Y:S02]  /*281f0*/  @!P0 SYNCS.PHASECHK.TRANS64 P0, [R5+URZ+0x2d820], R0 ;  /* 0x02d82000050085a7 */ /* 0x000ea4000800007f */
[----:B--2---:R-:W-:Y:S05]  /*28200*/  @!P0 BRA `(.L_x_1704) ;  /* 0xfffffffc00f08947 */ /* 0x004fea000383ffff */
[----:B------:R-:W-:Y:S05]  /*28210*/  BRA `(.L_x_1849) ;  /* 0xffffffc0005c7947 */ /* 0x000fea000383ffff */
.L_x_1705:
        /* <DEDUP_REMOVED lines=8> */
[----:B01-3-5:R-:W-:Y:S05]  /*282a0*/  WARPSYNC.COLLECTIVE R15, `(.L_x_1851) ;  /* 0x000000000f087348 */ /* 0x02bfea0003c00000 */
[----:B------:R2:W4:Y:S02]  /*282b0*/  SHFL.IDX P6, R14, R13, R12, R11 ;  /* 0x0000000c0d0e7389 */ /* 0x00052400000c000b */
[----:B012345:R-:W-:Y:S01]  /*282c0*/  ENDCOLLECTIVE ;  /* 0x000000000000791b */ /* 0x03ffe20003800000 */
.L_x_1851:
[----:B------:R-:W-:Y:S05]  /*282d0*/  BSYNC B0 ;  /* 0x0000000000007941 */ /* 0x000fea0003800000 */
.L_x_1850:
[----:B------:R-:W-:Y:S05]  /*282e0*/  BRA `(.L_x_1852) ;  /* 0xffffffc000447947 */ /* 0x000fea000383ffff */
.L_x_1706:
[----:B------:R-:W-:Y:S01]  /*282f0*/  BSSY B0, `(.L_x_1853) ;  /* 0x0000006000007945 */ /* 0x000fe20003800000 */
[----:B------:R-:W-:-:S07]  /*28300*/  IMAD.MOV.U32 R15, RZ, RZ, -0x1 ;  /* 0xffffffffff0f7424 */ /* 0x000fce00078e00ff */
[----:B01-3-5:R-:W-:Y:S05]  /*28310*/  WARPSYNC.COLLECTIVE R15, `(.L_x_1854) ;  /* 0x000000000f0c7348 */ /* 0x02bfea0003c00000 */
[----:B------:R-:W-:Y:S02]  /*28320*/  ELECT P6, UR62, PT ;  /* 0x00000000003e782f */ /* 0x000fe400038c0000 */
[----:B------:R-:W-:Y:S01]  /*28330*/  MOV R14, UR62 ;  /* 0x0000003e000e7c02 */ /* 0x000fe20008000f00 */
[----:B01-3-5:R-:W-:Y:S10]  /*28340*/  ENDCOLLECTIVE ;  /* 0x000000000000791b */ /* 0x02bff40003800000 */
.L_x_1854:
[----:B------:R-:W-:Y:S05]  /*28350*/  BSYNC B0 ;  /* 0x0000000000007941 */ /* 0x000fea0003800000 */
.L_x_1853:
[----:B------:R-:W-:Y:S05]  /*28360*/  BRA `(.L_x_1855) ;  /* 0xffffffc000387947 */ /* 0x000fea000383ffff */
.L_x_1708:
[----:B0-----:R0:W2:Y:S02]  /*28370*/  SYNCS.PHASECHK.TRANS64.TRYWAIT P1, [R3+URZ+0x2d840], R2 ;  /* 0x02d84002030075a7 */ /* 0x0010a4000802017f */
[----:B--2---:R-:W-:Y:S05]  /*28380*/  @!P1 NANOSLEEP.SYNCS 0x989680 ;  /* 0x009896800000995d */ /* 0x004fea0003900000 */
[----:B------:R-:W2:Y:S02]  /*28390*/  @!P1 SYNCS.PHASECHK.TRANS64 P1, [R3+URZ+0x2d840], R2 ;  /* 0x02d84002030095a7 */ /* 0x000ea4000802007f */
[----:B--2---:R-:W-:Y:S05]  /*283a0*/  @!P1 BRA `(.L_x_1708) ;  /* 0xfffffffc00f09947 */ /* 0x004fea000383ffff */
[----:B------:R-:W-:Y:S05]  /*283b0*/  BRA `(.L_x_1856) ;  /* 0xffffffc0005c7947 */ /* 0x000fea000383ffff */
.L_x_1710:
[----:B--2---:R2:W4:Y:S02]  /*283c0*/  SYNCS.PHASECHK.TRANS64.TRYWAIT P1, [R25+URZ+0x2d840], R0 ;  /* 0x02d84000190075a7 */ /* 0x004524000802017f */
[----:B----4-:R-:W-:Y:S05]  /*283d0*/  @!P1 NANOSLEEP.SYNCS 0x989680 ;  /* 0x009896800000995d */ /* 0x010fea0003900000 */
[----:B------:R-:W4:Y:S02]  /*283e0*/  @!P1 SYNCS.PHASECHK.TRANS64 P1, [R25+URZ+0x2d840], R0 ;  /* 0x02d84000190095a7 */ /* 0x000f24000802007f */
[----:B----4-:R-:W-:Y:S05]  /*283f0*/  @!P1 BRA `(.L_x_1710) ;  /* 0xfffffffc00f09947 */ /* 0x010fea000383ffff */
[----:B------:R-:W-:Y:S05]  /*28400*/  BRA `(.L_x_1857) ;  /* 0xffffffc0006c7947 */ /* 0x000fea000383ffff */
.L_x_1712:
[----:B----4-:R4:W0:Y:S02]  /*28410*/  SYNCS.PHASECHK.TRANS64.TRYWAIT P1, [R3+URZ+0x2d860], R2 ;  /* 0x02d86002030075a7 */ /* 0x010824000802017f */
[----:B0-----:R-:W-:Y:S05]  /*28420*/  @!P1 NANOSLEEP.SYNCS 0x989680 ;  /* 0x009896800000995d */ /* 0x001fea0003900000 */
[----:B------:R-:W0:Y:S02]  /*28430*/  @!P1 SYNCS.PHASECHK.TRANS64 P1, [R3+URZ+0x2d860], R2 ;  /* 0x02d86002030095a7 */ /* 0x000e24000802007f */
[----:B0-----:R-:W-:Y:S05]  /*28440*/  @!P1 BRA `(.L_x_1712) ;  /* 0xfffffffc00f09947 */ /* 0x001fea000383ffff */
[----:B------:R-:W-:Y:S05]  /*28450*/  BRA `(.L_x_1858) ;  /* 0xffffffc000687947 */ /* 0x000fea000383ffff */
.L_x_1859:
        /* <DEDUP_REMOVED lines=10> */
.L_x_2733:


//--------------------- .text._ZN7cutlass13device_kernelIN5flash11enable_sm90INS1_16FlashAttnFwdSm90INS1_25CollectiveMainloopFwdSm90ILi2EN4cute5tupleIJNS5_1CILi1EEES8_S8_EEENS6_IJNS7_ILi192EEENS7_ILi128EEENS7_ILi96EEEEEELi96ENS_6half_tEfNS_4arch4Sm90ELb1ELb0ELb1ELb0ELb1ELb0ELb0ELb0ELb1ELb1ELb0ELb0EEENS1_21CollectiveEpilogueFwdINS6_IJSA_SC_SB_EEES9_SE_SG_Li384ELb0ELb1ELb0ELb0EEENS1_30DynamicPersistentTileSchedulerILi384ELi128ELb0ELb1ELb1EEEEEEEEEvNT_6ParamsE --------------------------
	.section	.text._ZN7cutlass13device_kernelIN5flash11enable_sm90INS1_16FlashAttnFwdSm90INS1_25CollectiveMainloopFwdSm90ILi2EN4cute5tupleIJNS5_1CILi1EEES8_S8_EEENS6_IJNS7_ILi192EEENS7_ILi128EEENS7_ILi96EEEEEELi96ENS_6half_tEfNS_4arch4Sm90ELb1ELb0ELb1ELb0ELb1ELb0ELb0ELb0ELb1ELb1ELb0ELb0EEENS1_21CollectiveEpilogueFwdINS6_IJSA_SC_SB_EEES9_SE_SG_Li384ELb0ELb1ELb0ELb0EEENS1_30DynamicPersistentTileSchedulerILi384ELi128ELb0ELb1ELb1EEEEEEEEEvNT_6ParamsE,"ax",@progbits
	.align	128
.text._ZN7cutlass13device_kernelIN5flash11enable_sm90INS1_16FlashAttnFwdSm90INS1_25CollectiveMainloopFwdSm90ILi2EN4cute5tupleIJNS5_1CILi1EEES8_S8_EEENS6_IJNS7_ILi192EEENS7_ILi128EEENS7_ILi96EEEEEELi96ENS_6half_tEfNS_4arch4Sm90ELb1ELb0ELb1ELb0ELb1ELb0ELb0ELb0ELb1ELb1ELb0ELb0EEENS1_21CollectiveEpilogueFwdINS6_IJSA_SC_SB_EEES9_SE_SG_Li384ELb0ELb1ELb0ELb0EEENS1_30DynamicPersistentTileSchedulerILi384ELi128ELb0ELb1ELb1EEEEEEEEEvNT_6ParamsE:
        .type           _ZN7cutlass13device_kernelIN5flash11enable_sm90INS1_16FlashAttnFwdSm90INS1_25CollectiveMainloopFwdSm90ILi2EN4cute5tupleIJNS5_1CILi1EEES8_S8_EEENS6_IJNS7_ILi192EEENS7_ILi128EEENS7_ILi96EEEEEELi96ENS_6half_tEfNS_4arch4Sm90ELb1ELb0ELb1ELb0ELb1ELb0ELb0ELb0ELb1ELb1ELb0ELb0EEENS1_21CollectiveEpilogueFwdINS6_IJSA_SC_SB_EEES9_SE_SG_Li384ELb0ELb1ELb0ELb0EEENS1_30DynamicPersistentTileSchedulerILi384ELi128ELb0ELb1ELb1EEEEEEEEEvNT_6ParamsE,@function
        .size           _ZN7cutlass13device_kernelIN5flash11enable_sm90INS1_16FlashAttnFwdSm90INS1_25CollectiveMainloopFwdSm90ILi2EN4cute5tupleIJNS5_1CILi1EEES8_S8_EEENS6_IJNS7_ILi192EEENS7_ILi128EEENS7_ILi96EEEEEELi96ENS_6half_tEfNS_4arch4Sm90ELb1ELb0ELb1ELb0ELb1ELb0ELb0ELb0ELb1ELb1ELb0ELb0EEENS1_21CollectiveEpilogueFwdINS6_IJSA_SC_SB_EEES9_SE_SG_Li384ELb0ELb1ELb0ELb0EEENS1_30DynamicPersistentTileSchedulerILi384ELi128ELb0ELb1ELb1EEEEEEEEEvNT_6ParamsE,(.L_x_2734 - _ZN7cutlass13device_kernelIN5flash11enable_sm90INS1_16FlashAttnFwdSm90INS1_25CollectiveMainloopFwdSm90ILi2EN4cute5tupleIJNS5_1CILi1EEES8_S8_EEENS6_IJNS7_ILi192EEENS7_ILi128EEENS7_ILi96EEEEEELi96ENS_6half_tEfNS_4arch4Sm90ELb1ELb0ELb1ELb0ELb1ELb0ELb0ELb0ELb1ELb1ELb0ELb0EEENS1_21CollectiveEpilogueFwdINS6_IJSA_SC_SB_EEES9_SE_SG_Li384ELb0ELb1ELb0ELb0EEENS1_30DynamicPersistentTileSchedulerILi384ELi128ELb0ELb1ELb1EEEEEEEEEvNT_6ParamsE)
        .other          _ZN7cutlass13device_kernelIN5flash11enable_sm90INS1_16FlashAttnFwdSm90INS1_25CollectiveMainloopFwdSm90ILi2EN4cute5tupleIJNS5_1CILi1EEES8_S8_EEENS6_IJNS7_ILi192EEENS7_ILi128EEENS7_ILi96EEEEEELi96ENS_6half_tEfNS_4arch4Sm90ELb1ELb0ELb1ELb0ELb1ELb0ELb0ELb0ELb1ELb1ELb0ELb0EEENS1_21CollectiveEpilogueFwdINS6_IJSA_SC_SB_EEES9_SE_SG_Li384ELb0ELb1ELb0ELb0EEENS1_30DynamicPersistentTileSchedulerILi384ELi128ELb0ELb1ELb1EEEEEEEEEvNT_6ParamsE,@"STO_CUDA_ENTRY STV_DEFAULT"
_ZN7cutlass13device_kernelIN5flash11enable_sm90INS1_16FlashAttnFwdSm90INS1_25CollectiveMainloopFwdSm90ILi2EN4cute5tupleIJNS5_1CILi1EEES8_S8_EEENS6_IJNS7_ILi192EEENS7_ILi128EEENS7_ILi96EEEEEELi96ENS_6half_tEfNS_4arch4Sm90ELb1ELb0ELb1ELb0ELb1ELb0ELb0ELb0ELb1ELb1ELb0ELb0EEENS1_21CollectiveEpilogueFwdINS6_IJSA_SC_SB_EEES9_SE_SG_Li384ELb0ELb1ELb0ELb0EEENS1_30DynamicPersistentTileSchedulerILi384ELi128ELb0ELb1ELb1EEEEEEEEEvNT_6ParamsE:
        /* <DEDUP_REMOVED lines=45> */
.L_x_1860:
        /* <DEDUP_REMOVED lines=22> */
.L_x_1861:
        /* <DEDUP_REMOVED lines=18> */
.L_x_1862:
        /* <DEDUP_REMOVED lines=22> */
.L_x_1863:
        /* <DEDUP_REMOVED lines=23> */
.L_x_1864:
        /* <DEDUP_REMOVED lines=8> */
.L_x_1866:
        /* <DEDUP_REMOVED lines=36> */
[----:B------:R-:W-:Y:S01]  /*0ae0*/  SHF.R.S32.HI R8, RZ, 0x1f, R147 ;  /* 0x0000001fff087819 */ /* 0x000fe20000011493 */
[----:B------:R-:W-:Y:S01]  /*0af0*/  IMAD.IADD R2, R5, 0x1, -R2 ;  /* 0x0000000105027824 */ /* 0x000fe200078e0a02 */
[C---:B------:R-:W-:Y:S01]  /*0b00*/  LOP3.LUT R5, R3.reuse, 0xfffffff8, RZ, 0xc0, !PT ;  /* 0xfffffff803057812 */ /* 0x040fe200078ec0ff */
[----:B------:R-:W-:Y:S01]  /*0b10*/  IMAD.SHL.U32 R3, R3, 0x40, RZ ;  /* 0x0000004003037824 */ /* 0x000fe200078e00ff */
[----:B------:R-:W-:Y:S01]  /*0b20*/  LEA.HI R6, R0, R153, RZ, 0x5 ;  /* 0x0000009900067211 */ /* 0x000fe200078f28ff */
[----:B------:R-:W-:Y:S01]  /*0b30*/  IMAD.SHL.U32 R2, R2, 0x8, RZ ;  /* 0x0000000802027824 */ /* 0x000fe200078e00ff */
[----:B------:R-:W-:Y:S01]  /*0b40*/  LEA.HI R9, R8, R147, RZ, 0x2 ;  /* 0x0000009308097211 */ /* 0x000fe200078f10ff */
[----:B------:R-:W-:Y:S01]  /*0b50*/  IMAD.IADD R5, R4, 0x1, -R5 ;  /* 0x0000000104057824 */ /* 0x000fe200078e0a05 */
[----:B------:R-:W-:-:S02]  /*0b60*/  SHF.R.S32.HI R6, RZ, 0x5, R6 ;  /* 0x00000005ff067819 */ /* 0x000fc40000011406 */
[--C-:B------:R-:W-:Y:S02]  /*0b70*/  SHF.R.S32.HI R7, RZ, 0x2, R9.reuse ;  /* 0x00000002ff077819 */ /* 0x100fe40000011409 */
[C---:B------:R-:W-:Y:S01]  /*0b80*/  R2P PR, R5.reuse, 0x6 ;  /* 0x0000000605007804 */ /* 0x040fe20000000000 */
[----:B------:R-:W-:Y:S01]  /*0b90*/  IMAD.SHL.U32 R5, R5, 0x40, RZ ;  /* 0x0000004005057824 */ /* 0x000fe200078e00ff */
[----:B------:R-:W-:Y:S02]  /*0ba0*/  SHF.R.S32.HI R10, RZ, 0x1f, R9 ;  /* 0x0000001fff0a7819 */ /* 0x000fe40000011409 */
[----:B------:R-:W-:Y:S01]  /*0bb0*/  LEA R13, R6, R4, 0x4 ;  /* 0x00000004060d7211 */ /* 0x000fe200078e20ff */
[----:B------:R-:W-:Y:S01]  /*0bc0*/  IMAD.HI R4, R148, 0x55555556, RZ ;  /* 0x5555555694047827 */ /* 0x000fe200078e02ff */
[----:B------:R-:W-:Y:S02]  /*0bd0*/  LEA.HI R10, R10, R7, RZ, 0x3 ;  /* 0x000000070a0a7211 */ /* 0x000fe400078f18ff */
[----:B------:R-:W-:Y:S01]  /*0be0*/  LOP3.LUT R5, R5, 0x1c0, RZ, 0xc0, !PT ;  /* 0x000001c005057812 */ /* 0x000fe200078ec0ff */
[----:B------:R-:W-:Y:S01]  /*0bf0*/  IMAD.U32 R150, R13, 0x20, R2 ;  /* 0x000000200d967824 */ /* 0x000fe200078e0002 */
[----:B------:R-:W-:-:S02]  /*0c00*/  LOP3.LUT R10, R10, 0xfffffff8, RZ, 0xc0, !PT ;  /* 0xfffffff80a0a7812 */ /* 0x000fc400078ec0ff */
[----:B------:R-:W-:Y:S02]  /*0c10*/  LOP3.LUT R2, R5, 0x8, R2, 0xf8, !PT ;  /* 0x0000000805027812 */ /* 0x000fe400078ef802 */
[----:B------:R-:W-:Y:S01]  /*0c20*/  LOP3.LUT R3, R3, 0x7ffffe00, RZ, 0xc0, !PT ;  /* 0x7ffffe0003037812 */ /* 0x000fe200078ec0ff */
[----:B------:R-:W-:Y:S01]  /*0c30*/  IMAD.IADD R11, R7, 0x1, -R10 ;  /* 0x00000001070b7824 */ /* 0x000fe200078e0a0a */
[----:B------:R-:W-:Y:S02]  /*0c40*/  SHF.R.U32.HI R5, RZ, 0x3, R5 ;  /* 0x00000003ff057819 */ /* 0x000fe40000011605 */
[----:B------:R-:W-:Y:S01]  /*0c50*/  LEA.HI R0, R0, R153, RZ, 0x2 ;  /* 0x0000009900007211 */ /* 0x000fe200078f10ff */
[----:B------:R-:W-:Y:S01]  /*0c60*/  IMAD R3, R6, 0x400, R3 ;  /* 0x0000040006037824 */ /* 0x000fe200078e0203 */
[----:B------:R-:W-:Y:S02]  /*0c70*/  LOP3.LUT R2, R2, R5, RZ, 0x3c, !PT ;  /* 0x0000000502027212 */ /* 0x000fe400078e3cff */
[----:B------:R-:W-:-:S02]  /*0c80*/  LEA.HI R7, R4, R4, RZ, 0x1 ;  /* 0x0000000404077211 */ /* 0x000fc400078f08ff */
[----:B------:R-:W-:Y:S01]  /*0c90*/  LOP3.LUT R4, R0, 0xfffffffc, RZ, 0xc0, !PT ;  /* 0xfffffffc00047812 */ /* 0x000fe200078ec0ff */
[----:B------:R-:W-:Y:S01]  /*0ca0*/  IMAD.IADD R2, R3, 0x1, R2 ;  /* 0x0000000103027824 */ /* 0x000fe200078e0202 */
[----:B------:R-:W-:Y:S01]  /*0cb0*/  LEA.HI R8, R8, R147, RZ, 0x5 ;  /* 0x0000009308087211 */ /* 0x000fe200078f28ff */
[----:B------:R-:W-:Y:S01]  /*0cc0*/  IMAD R7, R7, -0x3, R148 ;  /* 0xfffffffd07077824 */ /* 0x000fe200078e0294 */
[----:B------:R-:W-:Y:S02]  /*0cd0*/  IADD3 R145, R153, -R4, RZ ;  /* 0x8000000499917210 */ /* 0x000fe40007ffe0ff */
[----:B------:R-:W-:Y:S02]  /*0ce0*/  SHF.R.S32.HI R8, RZ, 0x5, R8 ;  /* 0x00000005ff087819 */ /* 0x000fe40000011408 */
[C---:B------:R-:W-:Y:S01]  /*0cf0*/  LEA.HI R3, R145.reuse, R145, RZ, 0x1 ;  /* 0x0000009191037211 */ /* 0x040fe200078f08ff */
[----:B------:R-:W-:Y:S01]  /*0d00*/  IMAD.SHL.U32 R137, R145, 0x8, RZ ;  /* 0x0000000891897824 */ /* 0x000fe200078e00ff */
[----:B------:R-:W-:Y:S01]  /*0d10*/  LEA R16, R2, UR40, 0x1 ;  /* 0x0000002802107c11 */ /* 0x000fe2000f8e08ff */
[----:B------:R-:W-:Y:S01]  /*0d20*/  IMAD R8, R8, 0x10, R11 ;  /* 0x0000001008087824 */ /* 0x000fe200078e020b */
[----:B------:R-:W-:Y:S01]  /*0d30*/  SHF.R.S32.HI R146, RZ, 0x2, R0 ;  /* 0x00000002ff927819 */ /* 0x000fe20000011400 */
[----:B------:R-:W-:Y:S01]  /*0d40*/  VIADD R138, R137, 0x20 ;  /* 0x00000020898a7836 */ /* 0x000fe20000000000 */
[----:B------:R-:W-:Y:S01]  /*0d50*/  LOP3.LUT R0, R3, 0x1ffffffe, RZ, 0xc0, !PT ;  /* 0x1ffffffe03007812 */ /* 0x000fe200078ec0ff */
[C---:B------:R-:W-:Y:S01]  /*0d60*/  VIADD R18, R16.reuse, 0x21800 ;  /* 0x0002180010127836 */ /* 0x040fe20000000000 */
[----:B------:R-:W-:Y:S01]  /*0d70*/  SEL R17, R17, 0xffffffc0, !P2 ;  /* 0xffffffc011117807 */ /* 0x000fe20005000000 */
[----:B------:R-:W-:Y:S01]  /*0d80*/  VIADD R139, R137, 0x40 ;  /* 0x00000040898b7836 */ /* 0x000fe20000000000 */
[----:B------:R-:W-:Y:S01]  /*0d90*/  LOP3.LUT R2, R9, 0x7ffffffc, RZ, 0xc0, !PT ;  /* 0x7ffffffc09027812 */ /* 0x000fe200078ec0ff */
[----:B------:R-:W-:Y:S01]  /*0da0*/  IMAD R149, R7, 0x40, R8 ;  /* 0x0000004007957824 */ /* 0x000fe200078e0208 */
[----:B------:R-:W-:Y:S01]  /*0db0*/  IADD3 R19, R16, 0x21820, RZ ;  /* 0x0002182010137810 */ /* 0x000fe20007ffe0ff */
[----:B------:R-:W-:Y:S01]  /*0dc0*/  IMAD.IADD R0, R145, 0x1, -R0 ;  /* 0x0000000191007824 */ /* 0x000fe200078e0a00 */
[----:B------:R-:W-:Y:S01]  /*0dd0*/  SHF.R.S32.HI R152, RZ, 0x1f, R138 ;  /* 0x0000001fff987819 */ /* 0x000fe2000001148a */
[C---:B------:R-:W-:Y:S01]  /*0de0*/  @P1 VIADD R19, R18.reuse, 0xffffffe0 ;  /* 0xffffffe012131836 */ /* 0x040fe20000000000 */
[----:B------:R-:W-:Y:S01]  /*0df0*/  SHF.R.S32.HI R151, RZ, 0x1f, R139 ;  /* 0x0000001fff977819 */ /* 0x000fe2000001148b */
[----:B------:R-:W-:-:S02]  /*0e00*/  IMAD.IADD R18, R18, 0x1, R17 ;  /* 0x0000000112127824 */ /* 0x000fc400078e0211 */
[----:B------:R-:W-:Y:S02]  /*0e10*/  IMAD.IADD R23, R147, 0x1, -R2 ;  /* 0x0000000193177824 */ /* 0x000fe400078e0a02 */
[----:B------:R-:W-:Y:S02]  /*0e20*/  IMAD R136, R0, 0x8, R149 ;  /* 0x0000000800887824 */ /* 0x000fe400078e0295 */
[----:B------:R-:W-:Y:S02]  /*0e30*/  IMAD.IADD R17, R17, 0x1, R19 ;  /* 0x0000000111117824 */ /* 0x000fe400078e0213 */
[----:B------:R-:W-:-:S07]  /*0e40*/  VIADD R22, R19, 0x6000 ;  /* 0x0000600013167836 */ /* 0x000fce0000000000 */
.L_x_1915:
        /* <DEDUP_REMOVED lines=21> */
.L_x_1867:
[----:B------:R-:W-:Y:S01]  /*0fa0*/  ULDC UR7, c[0x0][0xc54] ;  /* 0x0003150000077ab9 */ /* 0x000fe20000000800 */
[----:B------:R-:W-:Y:S01]  /*0fb0*/  UMOV UR6, UR9 ;  /* 0x0000000900067c82 */ /* 0x000fe20008000000 */
[----:B------:R-:W-:-:S11]  /*0fc0*/  UISETP.NE.AND UP0, UPT, UR7, 0x1, UPT ;  /* 0x000000010700788c */ /* 0x000fd6000bf05270 */
[----:B------:R-:W-:Y:S02]  /*0fd0*/  @UP0 ULDC.64 UR10, c[0x0][0xc58] ;  /* 0x00031600000a0ab9 */ /* 0x000fe40000000a00 */
[----:B------:R-:W-:-:S04]  /*0fe0*/  UIMAD.WIDE.U32 UR4, UR9, UR10, URZ ;  /* 0x0000000a090472a5 */ /* 0x000fc8000f8e003f */
[----:B------:R-:W-:-:S04]  /*0ff0*/  @UP0 USHF.R.U32.HI UR6, URZ, UR11, UR5 ;  /* 0x0000000b3f060299 */ /* 0x000fc80008011605 */
[----:B------:R-:W-:-:S12]  /*1000*/  UIMAD UR4, UR6, UR7, URZ ;  /* 0x00000007060472a4 */ /* 0x000fd8000f8e023f */
.L_x_1868:
[----:B------:R-:W-:Y:S01]  /*1010*/  ULDC.64 UR10, c[0x0][0x418] ;  /* 0x00010600000a7ab9 */ /* 0x000fe20000000a00 */
[----:B------:R-:W-:Y:S01]  /*1020*/  ULOP3.LUT UR6, URZ, UR6, URZ, 0x33, !UPT ;  /* 0x000000063f067292 */ /* 0x000fe2000f8e333f */
[----:B------:R-:W-:Y:S01]  /*1030*/  PLOP3.LUT P0, PT, PT, PT, PT, 0x80, 0x0 ;  /* 0x000000000000781c */ /* 0x000fe20003f0f070 */
[----:B------:R-:W-:Y:S01]  /*1040*/  UISETP.NE.U32.AND UP0, UPT, UR10, URZ, UPT ;  /* 0x0000003f0a00728c */ /* 0x000fe2000bf05070 */
[----:B------:R-:W-:Y:S01]  /*1050*/  IMAD.MOV.U32 R38, RZ, RZ, RZ ;  /* 0x000000ffff267224 */ /* 0x000fe200078e00ff */
[----:B------:R-:W-:Y:S01]  /*1060*/  ULDC UR5, c[0x0][0xc3c] ;  /* 0x00030f0000057ab9 */ /* 0x000fe20000000800 */
[----:B------:R-:W-:Y:S01]  /*1070*/  UIADD3 UR4, UR9, -UR4, URZ ;  /* 0x8000000409047290 */ /* 0x000fe2000fffe03f */
[----:B------:R-:W-:Y:S01]  /*1080*/  MOV R0, RZ ;  /* 0x000000ff00007202 */ /* 0x000fe20000000f00 */
[----:B------:R-:W-:Y:S01]  /*1090*/  UISETP.NE.AND.EX UP0, UPT, UR11, URZ, UPT, UP0 ;  /* 0x0000003f0b00728c */ /* 0x000fe2000bf05300 */
[----:B------:R-:W-:Y:S01]  /*10a0*/  IMAD.MOV.U32 R46, RZ, RZ, RZ ;  /* 0x000000ffff2e7224 */ /* 0x000fe200078e00ff */
[----:B------:R-:W-:Y:S01]  /*10b0*/  UIADD3 UR6, UR6, UR5, URZ ;  /* 0x0000000506067290 */ /* 0x000fe2000fffe03f */
[----:B------:R-:W-:Y:S01]  /*10c0*/  CS2R R34, SRZ ;  /* 0x0000000000227805 */ /* 0x000fe2000001ff00 */
[----:B------:R-:W-:Y:S01]  /*10d0*/  ULDC UR11, c[0x0][0x448] ;  /* 0x00011200000b7ab9 */ /* 0x000fe20000000800 */
[----:B------:R-:W-:Y:S01]  /*10e0*/  ULDC UR10, c[0x0][0xc54] ;  /* 0x00031500000a7ab9 */ /* 0x000fe20000000800 */
[----:B------:R-:W-:Y:S01]  /*10f0*/  UISETP.NE.AND UP2, UPT, UR11, 0x1, UPT ;  /* 0x000000010b00788c */ /* 0x000fe2000bf45270 */
[----:B------:R-:W-:Y:S01]  /*1100*/  IMAD.MOV.U32 R133, RZ, RZ, RZ ;  /* 0x000000ffff857224 */ /* 0x000fe200078e00ff */
[----:B------:R-:W-:Y:S01]  /*1110*/  UIMAD UR39, UR6, 0xc0, URZ ;  /* 0x000000c0062778a4 */ /* 0x000fe2000f8e023f */
[----:B------:R-:W-:Y:S01]  /*1120*/  IMAD.MOV.U32 R42, RZ, RZ, RZ ;  /* 0x000000ffff2a7224 */ /* 0x000fe200078e00ff */
[----:B------:R-:W-:Y:S01]  /*1130*/  UIMAD UR10, UR8, UR10, UR4 ;  /* 0x0000000a080a72a4 */ /* 0x000fe2000f8e0204 */
[----:B------:R-:W-:Y:S01]  /*1140*/  CS2R R32, SRZ ;  /* 0x0000000000207805 */ /* 0x000fe2000001ff00 */
[----:B------:R-:W-:Y:S01]  /*1150*/  UIADD3 UR6, UR39, 0xbf, URZ ;  /* 0x000000bf27067890 */ /* 0x000fe2000fffe03f */
[----:B------:R-:W-:Y:S01]  /*1160*/  IMAD.MOV.U32 R129, RZ, RZ, RZ ;  /* 0x000000ffff817224 */ /* 0x000fe200078e00ff */
[----:B------:R-:W-:Y:S01]  /*1170*/  ULDC UR48, c[0x0][0x424] ;  /* 0x0001090000307ab9 */ /* 0x000fe20000000800 */
[----:B------:R-:W-:Y:S01]  /*1180*/  ULDC UR7, c[0x0][0x288] ;  /* 0x0000a20000077ab9 */ /* 0x000fe20000000800 */
[----:B------:R-:W-:Y:S01]  /*1190*/  USEL UR48, UR48, 0x1, UP0 ;  /* 0x0000000130307887 */ /* 0x000fe20008000000 */
[----:B------:R-:W-:Y:S01]  /*11a0*/  IMAD.MOV.U32 R44, RZ, RZ, RZ ;  /* 0x000000ffff2c7224 */ /* 0x000fe200078e00ff */
[----:B------:R-:W-:Y:S01]  /*11b0*/  @UP2 ULDC UR4, c[0x0][0x44c] ;  /* 0x0001130000042ab9 */ /* 0x000fe20000000800 */
[----:B------:R-:W-:Y:S01]  /*11c0*/  UIADD3 UR7, -UR7, 0x80, URZ ;  /* 0x0000008007077890 */ /* 0x000fe2000fffe13f */
[----:B------:R-:W-:Y:S01]  /*11d0*/  CS2R R26, SRZ ;  /* 0x00000000001a7805 */ /* 0x000fe2000001ff00 */
[----:B------:R-:W-:Y:S01]  /*11e0*/  UIMAD.WIDE.U32 UR4, UR6, UR4, URZ ;  /* 0x00000004060472a5 */ /* 0x000fe2000f8e003f */
[----:B------:R-:W-:Y:S01]  /*11f0*/  IMAD.MOV.U32 R125, RZ, RZ, RZ ;  /* 0x000000ffff7d7224 */ /* 0x000fe200078e00ff */
[----:B------:R-:W-:Y:S01]  /*1200*/  ULDC UR9, c[0x0][0x2f0] ;  /* 0x0000bc0000097ab9 */ /* 0x000fe20000000800 */
[----:B------:R-:W-:Y:S01]  /*1210*/  @UP2 ULDC UR11, c[0x0][0x450] ;  /* 0x00011400000b2ab9 */ /* 0x000fe20000000800 */
[----:B------:R-:W-:Y:S01]  /*1220*/  UIMAD UR7, UR48, UR9, UR7 ;  /* 0x00000009300772a4 */ /* 0x000fe2000f8e0207 */
[----:B------:R-:W-:Y:S01]  /*1230*/  CS2R R122, SRZ ;  /* 0x00000000007a7805 */ /* 0x000fe2000001ff00 */
[----:B------:R-:W-:Y:S01]  /*1240*/  @UP2 USHF.R.U32.HI UR6, URZ, UR11, UR5 ;  /* 0x0000000b3f062299 */ /* 0x000fe20008011605 */
[----:B------:R-:W-:Y:S01]  /*1250*/  CS2R R120, SRZ ;  /* 0x0000000000787805 */ /* 0x000fe2000001ff00 */
[----:B------:R-:W-:Y:S01]  /*1260*/  UIMAD UR4, UR48, UR9, 0x7f ;  /* 0x0000007f300474a4 */ /* 0x000fe2000f8e0209 */
[----:B------:R-:W-:Y:S01]  /*1270*/  CS2R R118, SRZ ;  /* 0x0000000000767805 */ /* 0x000fe2000001ff00 */
[----:B------:R-:W-:Y:S01]  /*1280*/  UIADD3 UR6, UR7, UR6, URZ ;  /* 0x0000000607067290 */ /* 0x000fe2000fffe03f */
[----:B------:R-:W-:Y:S01]  /*1290*/  CS2R R116, SRZ ;  /* 0x0000000000747805 */ /* 0x000fe2000001ff00 */
[----:B------:R-:W-:Y:S01]  /*12a0*/  USHF.R.S32.HI UR5, URZ, 0x1f, UR4 ;  /* 0x0000001f3f057899 */ /* 0x000fe20008011404 */
[----:B------:R-:W-:Y:S01]  /*12b0*/  CS2R R114, SRZ ;  /* 0x0000000000727805 */ /* 0x000fe2000001ff00 */
[----:B------:R-:W-:Y:S01]  /*12c0*/  USHF.R.S32.HI UR7, URZ, 0x1f, UR6 ;  /* 0x0000001f3f077899 */ /* 0x000fe20008011406 */
[----:B------:R-:W-:Y:S01]  /*12d0*/  CS2R R112, SRZ ;  /* 0x0000000000707805 */ /* 0x000fe2000001ff00 */
[----:B------:R-:W-:Y:S01]  /*12e0*/  ULEA.HI UR5, UR5, UR4, URZ, 0x7 ;  /* 0x0000000405057291 */ /* 0x000fe2000f8f383f */
[----:B------:R-:W-:Y:S01]  /*12f0*/  CS2R R110, SRZ ;  /* 0x00000000006e7805 */ /* 0x000fe2000001ff00 */
[----:B------:R-:W-:Y:S01]  /*1300*/  ULEA.HI UR7, UR7, UR6, URZ, 0x7 ;  /* 0x0000000607077291 */ /* 0x000fe2000f8f383f */
[----:B------:R-:W-:Y:S01]  /*1310*/  CS2R R108, SRZ ;  /* 0x00000000006c7805 */ /* 0x000fe2000001ff00 */
[----:B------:R-:W-:Y:S01]  /*1320*/  USHF.R.S32.HI UR54, URZ, 0x7, UR5 ;  /* 0x000000073f367899 */ /* 0x000fe20008011405 */
[----:B------:R-:W-:Y:S01]  /*1330*/  CS2R R106, SRZ ;  /* 0x00000000006a7805 */ /* 0x000fe2000001ff00 */
[----:B------:R-:W-:Y:S01]  /*1340*/  USHF.R.S32.HI UR7, URZ, 0x7, UR7 ;  /* 0x000000073f077899 */ /* 0x000fe20008011407 */
[----:B------:R-:W-:Y:S01]  /*1350*/  CS2R R104, SRZ ;  /* 0x0000000000687805 */ /* 0x000fe2000001ff00 */
[----:B------:R-:W-:Y:S01]  /*1360*/  ULDC UR38, c[0x0][0xc48] ;  /* 0x0003120000267ab9 */ /* 0x000fe20000000800 */
[----:B------:R-:W-:Y:S01]  /*1370*/  UMOV UR43, UR10 ;  /* 0x0000000a002b7c82 */ /* 0x000fe20008000000 */
[----:B------:R-:W-:Y:S01]  /*1380*/  UISETP.LT.AND UP0, UPT, UR54, UR7, UPT ;  /* 0x000000073600728c */ /* 0x000fe2000bf01270 */
[----:B------:R-:W-:Y:S01]  /*1390*/  CS2R R102, SRZ ;  /* 0x0000000000667805 */ /* 0x000fe2000001ff00 */
[----:B------:R-:W-:Y:S01]  /*13a0*/  UISETP.NE.AND UP1, UPT, UR38, 0x1, UPT ;  /* 0x000000012600788c */ /* 0x000fe2000bf25270 */
[----:B------:R-:W-:Y:S01]  /*13b0*/  CS2R R100, SRZ ;  /* 0x0000000000647805 */ /* 0x000fe2000001ff00 */
[----:B------:R-:W-:Y:S01]  /*13c0*/  USEL UR54, UR54, UR7, UP0 ;  /* 0x0000000736367287 */ /* 0x000fe20008000000 */
[----:B------:R-:W-:Y:S01]  /*13d0*/  CS2R R98, SRZ ;  /* 0x0000000000627805 */ /* 0x000fe2000001ff00 */
[----:B------:R-:W-:Y:S01]  /*13e0*/  UP2UR UR49, UPR, URZ, 0x4 ;  /* 0x000000043f317883 */ /* 0x000fe20008000000 */
[----:B------:R-:W-:Y:S01]  /*13f0*/  CS2R R96, SRZ ;  /* 0x0000000000607805 */ /* 0x000fe2000001ff00 */
[----:B------:R-:W-:Y:S01]  /*1400*/  UISETP.GE.AND UP0, UPT, UR54, 0x1, UPT ;  /* 0x000000013600788c */ /* 0x000fe2000bf06270 */
[----:B------:R-:W-:Y:S01]  /*1410*/  IMAD.MOV.U32 R48, RZ, RZ, RZ ;  /* 0x000000ffff307224 */ /* 0x000fe200078e00ff */
[----:B------:R-:W-:-:S02]  /*1420*/  CS2R R6, SRZ ;  /* 0x0000000000067805 */ /* 0x000fc4000001ff00 */
[----:B------:R-:W-:Y:S02]  /*1430*/  MOV R93, RZ ;  /* 0x000000ff005d7202 */ /* 0x000fe40000000f00 */
[----:B------:R-:W-:Y:S01]  /*1440*/  CS2R R90, SRZ ;  /* 0x00000000005a7805 */ /* 0x000fe2000001ff00 */
[----:B------:R-:W-:Y:S01]  /*1450*/  @UP1 ULDC UR8, c[0x0][0xc4c] ;  /* 0x0003130000081ab9 */ /* 0x000fe20000000800 */
[----:B------:R-:W-:Y:S01]  /*1460*/  PLOP3.LUT P1, PT, PT, PT, UP0, 0x80, 0x0 ;  /* 0x000000000000781c */ /* 0x000fe20003f2f008 */
[----:B------:R-:W-:Y:S01]  /*1470*/  UIMAD.WIDE.U32 UR4, UR10, UR8, URZ ;  /* 0x000000080a0472a5 */ /* 0x000fe2000f8e003f */
[----:B------:R-:W-:Y:S01]  /*1480*/  CS2R R88, SRZ ;  /* 0x0000000000587805 */ /* 0x000fe2000001ff00 */
[----:B------:R-:W-:Y:S02]  /*1490*/  @UP1 ULDC UR6, c[0x0][0xc50] ;  /* 0x0003140000061ab9 */ /* 0x000fe40000000800 */
[----:B------:R-:W-:-:S04]  /*14a0*/  @UP1 USHF.R.U32.HI UR43, URZ, UR6, UR5 ;  /* 0x000000063f2b1299 */ /* 0x000fc80008011605 */
[----:B------:R-:W-:-:S04]  /*14b0*/  UIADD3 UR4, -UR43, URZ, URZ ;  /* 0x0000003f2b047290 */ /* 0x000fc8000fffe13f */
[----:B------:R-:W-:Y:S01]  /*14c0*/  UIMAD UR38, UR38, UR4, UR10 ;  /* 0x00000004262672a4 */ /* 0x000fe2000f8e020a */
[----:B------:R-:W-:Y:S11]  /*14d0*/  @!P1 BRA `(.L_x_1869) ;  /* 0x00000094000c9947 */ /* 0x000ff60003800000 */
[----:B------:R-:W0:Y:S01]  /*14e0*/  SHFL.IDX PT, R0, R148, RZ, 0x1f ;  /* 0x00001fff94007589 */ /* 0x000e2200000e0000 */
[----:B------:R-:W-:-:S04]  /*14f0*/  UIADD3 UR6, UR40, 0x21800, URZ ;  /* 0x0002180028067890 */ /* 0x000fc8000fffe03f */
[----:B------:R-:W-:-:S06]  /*1500*/  ULOP3.LUT UP0, URZ, UR6, 0x3ff, URZ, 0xc0, !UPT ;  /* 0x000003ff063f7892 */ /* 0x000fcc000f80c03f */
[----:B------:R-:W-:Y:S02]  /*1510*/  PLOP3.LUT P0, PT, PT, PT, UP0, 0x80, 0x0 ;  /* 0x000000000000781c */ /* 0x000fe40003f0f008 */
[----:B0-----:R-:W-:-:S13]  /*1520*/  R2UR UR37, R0 ;  /* 0x00000000002572ca */ /* 0x001fda00000e0000 */
[----:B------:R-:W-:-:S04]  /*1530*/  UIMAD.WIDE UR4, UR37, 0x55555556, URZ ;  /* 0x55555556250478a5 */ /* 0x000fc8000f8e023f */
[----:B------:R-:W-:-:S04]  /*1540*/  ULEA.HI UR5, UR5, UR5, URZ, 0x1 ;  /* 0x0000000505057291 */ /* 0x000fc8000f8f083f */
[----:B------:R-:W-:-:S04]  /*1550*/  UIMAD UR5, UR5, -0x3, UR37 ;  /* 0xfffffffd050578a4 */ /* 0x000fc8000f8e0225 */
[----:B------:R-:W-:Y:S02]  /*1560*/  ULEA UR4, UR5, UR40, 0xc ;  /* 0x0000002805047291 */ /* 0x000fe4000f8e603f */
[----:B------:R-:W-:Y:S02]  /*1570*/  ULEA UR5, UR5, UR6, 0xd ;  /* 0x0000000605057291 */ /* 0x000fe4000f8e683f */
[----:B------:R-:W-:Y:S02]  /*1580*/  UIADD3 UR4, UR4, 0xc400, URZ ;  /* 0x0000c40004047890 */ /* 0x000fe4000fffe03f */
[----:B------:R-:W-:Y:S02]  /*1590*/  USHF.R.U32.HI UR5, URZ, 0x4, UR5 ;  /* 0x000000043f057899 */ /* 0x000fe40008011605 */
[----:B------:R-:W-:Y:S02]  /*15a0*/  USHF.R.U32.HI UR4, URZ, 0x4, UR4 ;  /* 0x000000043f047899 */ /* 0x000fe40008011604 */
[----:B------:R-:W-:-:S02]  /*15b0*/  ULOP3.LUT UR36, UR5, 0x3fff, URZ, 0xc0, !UPT ;  /* 0x00003fff05247892 */ /* 0x000fc4000f8ec03f */
[----:B------:R-:W-:Y:S01]  /*15c0*/  ULOP3.LUT UR52, UR4, 0x3fff, URZ, 0xc0, !UPT ;  /* 0x00003fff04347892 */ /* 0x000fe2000f8ec03f */
[----:B------:R-:W-:Y:S11]  /*15d0*/  @!P0 BRA `(.L_x_1870) ;  /* 0x0000000000408947 */ /* 0x000ff60003800000 */
        /* <DEDUP_REMOVED lines=16> */
.L_x_1870:
        /* <DEDUP_REMOVED lines=9> */
.L_x_1979:
[----:B------:R-:W-:Y:S05]  /*1770*/  @!P0 BRA `(.L_x_1872) ;  /* 0x0000000000048947 */ /* 0x000fea0003800000 */
[----:B------:R-:W-:Y:S01]  /*1780*/  BPT.TRAP 0x1 ;  /* 0x000000040000795c */ /* 0x000fe20000300000 */
.L_x_1872:
[----:B0-----:R-:W-:Y:S02]  /*1790*/  IMAD.U32 R0, RZ, RZ, UR44 ;  /* 0x0000002cff007e24 */ /* 0x001fe4000f8e00ff */
[----:B------:R-:W-:-:S03]  /*17a0*/  IMAD.U32 R3, RZ, RZ, UR45 ;  /* 0x0000002dff037e24 */ /* 0x000fc6000f8e00ff */
[----:B------:R-:W-:Y:S02]  /*17b0*/  LEA R0, R0, UR40, 0x3 ;  /* 0x0000002800007c11 */ /* 0x000fe4000f8e18ff */
[----:B------:R-:W-:-:S04]  /*17c0*/  SHF.L.U32 R3, R3, 0x1f, RZ ;  /* 0x0000001f03037819 */ /* 0x000fc800000006ff */
[----:B------:R0:W1:Y:S01]  /*17d0*/  SYNCS.PHASECHK.TRANS64.TRYWAIT P1, [R0+URZ+0x2d830], R3 ;  /* 0x02d83003000075a7 */ /* 0x000062000802017f */
[----:B------:R-:W-:Y:S05]  /*17e0*/  @!P0 BRA `(.L_x_1873) ;  /* 0x0000000000048947 */ /* 0x000fea0003800000 */
[----:B------:R-:W-:Y:S01]  /*17f0*/  BPT.TRAP 0x1 ;  /* 0x000000040000795c */ /* 0x000fe20000300000 */
.L_x_1873:
[----:B-1----:R-:W-:Y:S05]  /*1800*/  @P1 BRA `(.L_x_1874) ;  /* 0x0000000000081947 */ /* 0x002fea0003800000 */
[----:B------:R-:W1:Y:S02]  /*1810*/  SYNCS.PHASECHK.TRANS64.TRYWAIT P1, [R0+URZ+0x2d830], R3 ;  /* 0x02d83003000075a7 */ /* 0x000e64000802017f */
[----:B-1----:R-:W-:Y:S05]  /*1820*/  @!P1 BRA `(.L_x_1875) ;  /* 0x000000e800d09947 */ /* 0x002fea0003800000 */
.L_x_1874:
        /* <DEDUP_REMOVED lines=49> */
.L_x_1876:
[----:B------:R-:W-:Y:S01]  /*1b40*/  UISETP.NE.AND UP0, UPT, UR49, URZ, UPT ;  /* 0x0000003f3100728c */ /* 0x000fe2000bf05270 */
[----:B------:R-:W-:Y:S01]  /*1b50*/  CS2R R134, SRZ ;  /* 0x0000000000867805 */ /* 0x000fe2000001ff00 */
[----:B------:R-:W-:Y:S01]  /*1b60*/  ULDC UR10, c[0x0][0x9d8] ;  /* 0x00027600000a7ab9 */ /* 0x000fe20000000800 */
[----:B------:R-:W-:Y:S01]  /*1b70*/  ULDC UR11, c[0x0][0x2f0] ;  /* 0x0000bc00000b7ab9 */ /* 0x000fe20000000800 */
[----:B------:R-:W-:Y:S01]  /*1b80*/  FMUL.FTZ R2, R25, UR10 ;  /* 0x0000000a19027c20 */ /* 0x000fe20008410000 */
[----:B------:R-:W-:Y:S01]  /*1b90*/  VIADD R25, R136, UR39 ;  /* 0x0000002788197c36 */ /* 0x000fe20008000000 */
[----:B------:R-:W-:Y:S01]  /*1ba0*/  PLOP3.LUT P1, PT, PT, PT, UP0, 0x80, 0x0 ;  /* 0x000000000000781c */ /* 0x000fe20003f2f008 */
[----:B------:R-:W-:Y:S01]  /*1bb0*/  FMUL.FTZ R93, R26, UR10 ;  /* 0x0000000a1a5d7c20 */ /* 0x000fe20008410000 */
[----:B------:R-:W-:Y:S01]  /*1bc0*/  PLOP3.LUT P2, PT, PT, PT, UP0, 0x80, 0x0 ;  /* 0x000000000000781c */ /* 0x000fe20003f4f008 */
[----:B------:R-:W-:Y:S01]  /*1bd0*/  FMUL.FTZ R91, R27, UR10 ;  /* 0x0000000a1b5b7c20 */ /* 0x000fe20008410000 */
[----:B------:R-:W-:Y:S01]  /*1be0*/  MOV R7, UR11 ;  /* 0x0000000b00077c02 */ /* 0x000fe20008000f00 */
[----:B------:R-:W-:Y:S01]  /*1bf0*/  @UP0 ULDC UR6, c[0x0][0x44c] ;  /* 0x0001130000060ab9 */ /* 0x000fe20000000800 */
[----:B------:R-:W-:Y:S01]  /*1c00*/  FMUL.FTZ R89, R30, UR10 ;  /* 0x0000000a1e597c20 */ /* 0x000fe20008410000 */
[----:B------:R-:W-:Y:S01]  /*1c10*/  FMUL.FTZ R55, R55, UR10 ;  /* 0x0000000a37377c20 */ /* 0x000fe20008410000 */
[----:B------:R-:W2:Y:S01]  /*1c20*/  MUFU.TANH R93, R93 ;  /* 0x0000005d005d7308 */ /* 0x000ea20000002400 */
[----:B------:R-:W-:Y:S01]  /*1c30*/  FMUL.FTZ R4, R35, UR10 ;  /* 0x0000000a23047c20 */ /* 0x000fe20008410000 */
[----:B01----:R-:W-:Y:S01]  /*1c40*/  FMUL.FTZ R3, R31, UR10 ;  /* 0x0000000a1f037c20 */ /* 0x003fe20008410000 */
[----:B------:R-:W-:Y:S01]  /*1c50*/  FMUL.FTZ R35, R44, UR10 ;  /* 0x0000000a2c237c20 */ /* 0x000fe20008410000 */
[----:B------:R-:W-:Y:S01]  /*1c60*/  ULDC UR14, c[0x0][0x288] ;  /* 0x0000a200000e7ab9 */ /* 0x000fe20000000800 */
[----:B------:R-:W-:Y:S01]  /*1c70*/  @P1 IMAD.HI.U32 R5, R25, UR6, RZ ;  /* 0x0000000619051c27 */ /* 0x000fe2000f8e00ff */
[----:B------:R-:W-:-:S03]  /*1c80*/  @UP0 ULDC UR6, c[0x0][0x450] ;  /* 0x0001140000060ab9 */ /* 0x000fc60000000800 */
[----:B------:R-:W-:Y:S01]  /*1c90*/  FMUL.FTZ R6, R34, UR10 ;  /* 0x0000000a22067c20 */ /* 0x000fe20008410000 */
[----:B------:R-:W0:Y:S01]  /*1ca0*/  MUFU.TANH R91, R91 ;  /* 0x0000005b005b7308 */ /* 0x000e220000002400 */
[----:B------:R-:W-:Y:S01]  /*1cb0*/  FMUL.FTZ R38, R38, UR10 ;  /* 0x0000000a26267c20 */ /* 0x000fe20008410000 */
[----:B------:R-:W-:Y:S01]  /*1cc0*/  @P2 SHF.R.U32.HI R25, RZ, UR6, R5 ;  /* 0x00000006ff192c19 */ /* 0x000fe20008011605 */
[----:B------:R-:W-:Y:S01]  /*1cd0*/  UMOV UR6, 0xffffff80 ;  /* 0xffffff8000067882 */ /* 0x000fe20000000000 */
[----:B------:R-:W-:Y:S01]  /*1ce0*/  FMUL.FTZ R39, R39, UR10 ;  /* 0x0000000a27277c20 */ /* 0x000fe20008410000 */
[----:B------:R-:W-:Y:S01]  /*1cf0*/  UIMAD UR6, UR54, UR6, 0x80 ;  /* 0x00000080360674a4 */ /* 0x000fe2000f8e0206 */
[----:B------:R-:W-:Y:S01]  /*1d00*/  FMUL.FTZ R42, R42, UR10 ;  /* 0x0000000a2a2a7c20 */ /* 0x000fe20008410000 */
[----:B------:R-:W1:Y:S01]  /*1d10*/  SHFL.IDX PT, R5, R25, 0x1, 0x1c1f ;  /* 0x003c1f0019057f89 */ /* 0x000e6200000e0000 */
[----:B------:R3:W-:Y:S01]  /*1d20*/  MUFU.TANH R44, R55 ;  /* 0x00000037002c7308 */ /* 0x0007e20000002400 */
[----:B------:R-:W-:Y:S01]  /*1d30*/  UIADD3 UR7, UR6, 0x1, URZ ;  /* 0x0000000106077890 */ /* 0x000fe2000fffe03f */
[----:B------:R-:W-:Y:S01]  /*1d40*/  FMUL.FTZ R59, R59, UR10 ;  /* 0x0000000a3b3b7c20 */ /* 0x000fe20008410000 */
[----:B------:R-:W-:Y:S01]  /*1d50*/  UIMAD UR6, UR48, UR11, UR6 ;  /* 0x0000000b300672a4 */ /* 0x000fe2000f8e0206 */
[----:B------:R-:W-:Y:S01]  /*1d60*/  FMUL.FTZ R43, R43, UR10 ;  /* 0x0000000a2b2b7c20 */ /* 0x000fe20008410000 */
[----:B------:R-:W-:Y:S01]  /*1d70*/  FMUL.FTZ R46, R46, UR10 ;  /* 0x0000000a2e2e7c20 */ /* 0x000fe20008410000 */
[----:B------:R-:W-:Y:S01]  /*1d80*/  FMUL.FTZ R30, R33, UR10 ;  /* 0x0000000a211e7c20 */ /* 0x000fe20008410000 */
[----:B------:R-:W-:Y:S01]  /*1d90*/  IMAD.U32 R26, RZ, RZ, UR7 ;  /* 0x00000007ff1a7e24 */ /* 0x000fe2000f8e00ff */
[----:B------:R-:W4:Y:S01]  /*1da0*/  MUFU.TANH R89, R89 ;  /* 0x0000005900597308 */ /* 0x000f220000002400 */
[----:B------:R-:W-:-:S02]  /*1db0*/  IMAD.U32 R8, RZ, RZ, UR6 ;  /* 0x00000006ff087e24 */ /* 0x000fc4000f8e00ff */
[----:B------:R-:W-:Y:S01]  /*1dc0*/  FMUL.FTZ R47, R47, UR10 ;  /* 0x0000000a2f2f7c20 */ /* 0x000fe20008410000 */
[C---:B------:R-:W-:Y:S02]  /*1dd0*/  IMAD R26, R23.reuse, -0x2, R26 ;  /* 0xfffffffe171a7824 */ /* 0x040fe400078e021a */
[----:B------:R-:W-:Y:S01]  /*1de0*/  FMUL.FTZ R33, R40, UR10 ;  /* 0x0000000a28217c20 */ /* 0x000fe20008410000 */
[----:B---3--:R-:W-:Y:S02]  /*1df0*/  IMAD R55, R23, -0x2, R8 ;  /* 0xfffffffe17377824 */ /* 0x008fe400078e0208 */
[----:B------:R-:W-:Y:S01]  /*1e00*/  FMUL.FTZ R40, R53, UR10 ;  /* 0x0000000a35287c20 */ /* 0x000fe20008410000 */
[----:B------:R-:W-:Y:S01]  /*1e10*/  IMAD R26, R7, UR48, R26 ;  /* 0x00000030071a7c24 */ /* 0x000fe2000f8e021a */
[----:B------:R-:W3:Y:S01]  /*1e20*/  MUFU.TANH R3, R3 ;  /* 0x0000000300037308 */ /* 0x000ee20000002400 */
[----:B------:R-:W-:Y:S01]  /*1e30*/  FMUL.FTZ R7, R63, UR10 ;  /* 0x0000000a3f077c20 */ /* 0x000fe20008410000 */
[----:B------:R-:W-:Y:S01]  /*1e40*/  FMUL.FTZ R50, R50, UR10 ;  /* 0x0000000a32327c20 */ /* 0x000fe20008410000 */
[----:B------:R-:W-:Y:S01]  /*1e50*/  FMUL.FTZ R51, R51, UR10 ;  /* 0x0000000a33337c20 */ /* 0x000fe20008410000 */
[----:B------:R-:W-:Y:S01]  /*1e60*/  FMUL.FTZ R54, R54, UR10 ;  /* 0x0000000a36367c20 */ /* 0x000fe20008410000 */
[----:B------:R-:W-:Y:S01]  /*1e70*/  FMUL.FTZ R31, R36, UR10 ;  /* 0x0000000a241f7c20 */ /* 0x000fe20008410000 */
[----:B------:R-:W-:Y:S01]  /*1e80*/  FMUL.FTZ R36, R45, UR10 ;  /* 0x0000000a2d247c20 */ /* 0x000fe20008410000 */
[----:B-1----:R-:W-:Y:S01]  /*1e90*/  IADD3 R8, R5, -UR14, R26 ;  /* 0x8000000e05087c10 */ /* 0x002fe2000fffe01a */
[----:B------:R-:W-:Y:S01]  /*1ea0*/  MUFU.TANH R6, R6 ;  /* 0x0000000600067308 */ /* 0x000fe20000002400 */
[----:B------:R-:W-:Y:S01]  /*1eb0*/  FMUL.FTZ R27, R28, UR10 ;  /* 0x0000000a1c1b7c20 */ /* 0x000fe20008410000 */
[----:B------:R-:W-:Y:S01]  /*1ec0*/  FMUL.FTZ R28, R29, UR10 ;  /* 0x0000000a1d1c7c20 */ /* 0x000fe20008410000 */
[----:B------:R-:W-:Y:S01]  /*1ed0*/  VIMNMX R5, R55, R8, PT ;  /* 0x0000000837057248 */ /* 0x000fe20003fe0100 */
[----:B------:R-:W-:Y:S01]  /*1ee0*/  FMUL.FTZ R29, R32, UR10 ;  /* 0x0000000a201d7c20 */ /* 0x000fe20008410000 */
[----:B------:R-:W-:Y:S01]  /*1ef0*/  FMUL.FTZ R58, R58, UR10 ;  /* 0x0000000a3a3a7c20 */ /* 0x000fe20008410000 */
[----:B------:R-:W-:Y:S01]  /*1f00*/  FMUL.FTZ R32, R37, UR10 ;  /* 0x0000000a25207c20 */ /* 0x000fe20008410000 */
[C---:B------:R-:W-:Y:S01]  /*1f10*/  ISETP.GT.AND P1, PT, R5.reuse, RZ, PT ;  /* 0x000000ff0500720c */ /* 0x040fe20003f24270 */
[----:B------:R-:W1:Y:S01]  /*1f20*/  MUFU.TANH R4, R4 ;  /* 0x0000000400047308 */ /* 0x000e620000002400 */
[C---:B------:R-:W-:Y:S01]  /*1f30*/  ISETP.GT.AND P2, PT, R5.reuse, 0x1, PT ;  /* 0x000000010500780c */ /* 0x040fe20003f44270 */
[----:B------:R-:W-:Y:S01]  /*1f40*/  FMUL.FTZ R37, R48, UR10 ;  /* 0x0000000a30257c20 */ /* 0x000fe20008410000 */
[----:B------:R-:W-:Y:S01]  /*1f50*/  ISETP.GT.AND P3, PT, R5, 0x8, PT ;  /* 0x000000080500780c */ /* 0x000fe20003f64270 */
[----:B------:R-:W-:Y:S01]  /*1f60*/  FMUL.FTZ R62, R62, UR10 ;  /* 0x0000000a3e3e7c20 */ /* 0x000fe20008410000 */
[----:B--2---:R-:W-:Y:S01]  /*1f70*/  FSEL R93, R93, -INF , P1 ;  /* 0xff8000005d5d7808 */ /* 0x004fe20000800000 */
[----:B------:R-:W-:Y:S01]  /*1f80*/  FMUL.FTZ R66, R66, UR10 ;  /* 0x0000000a42427c20 */ /* 0x000fe20008410000 */
[----:B0-----:R-:W-:Y:S01]  /*1f90*/  FSEL R91, R91, -INF , P2 ;  /* 0xff8000005b5b7808 */ /* 0x001fe20001000000 */
[----:B------:R0:W2:Y:S01]  /*1fa0*/  MUFU.TANH R9, R38 ;  /* 0x0000002600097308 */ /* 0x0000a20000002400 */
[----:B------:R-:W-:Y:S01]  /*1fb0*/  ISETP.GT.AND P1, PT, R5, 0x9, PT ;  /* 0x000000090500780c */ /* 0x000fe20003f24270 */
[----:B------:R-:W-:Y:S01]  /*1fc0*/  FMUL.FTZ R67, R67, UR10 ;  /* 0x0000000a43437c20 */ /* 0x000fe20008410000 */
[----:B----4-:R-:W-:Y:S01]  /*1fd0*/  FSEL R89, R89, -INF , P3 ;  /* 0xff80000059597808 */ /* 0x010fe20001800000 */
[----:B------:R-:W-:Y:S01]  /*1fe0*/  FMUL.FTZ R70, R70, UR10 ;  /* 0x0000000a46467c20 */ /* 0x000fe20008410000 */
[----:B------:R-:W-:Y:S01]  /*1ff0*/  FMNMX.FTZ R8, R93, R91, !PT ;  /* 0x0000005b5d087209 */ /* 0x000fe20007810000 */
[----:B------:R-:W-:Y:S01]  /*2000*/  FMUL.FTZ R71, R71, UR10 ;  /* 0x0000000a47477c20 */ /* 0x000fe20008410000 */
[----:B------:R-:W-:Y:S01]  /*2010*/  ISETP.GT.AND P2, PT, R5, 0x10, PT ;  /* 0x000000100500780c */ /* 0x000fe20003f44270 */
[----:B------:R4:W5:Y:S01]  /*2020*/  MUFU.TANH R10, R39 ;  /* 0x00000027000a7308 */ /* 0x0009620000002400 */
[----:B---3--:R-:W-:Y:S01]  /*2030*/  FSEL R63, R3, -INF , P1 ;  /* 0xff800000033f7808 */ /* 0x008fe20000800000 */
[----:B0-----:R-:W-:Y:S01]  /*2040*/  FMUL.FTZ R38, R49, UR10 ;  /* 0x0000000a31267c20 */ /* 0x001fe20008410000 */
[----:B------:R-:W-:Y:S01]  /*2050*/  FMNMX.FTZ R8, R89, R8, !PT ;  /* 0x0000000859087209 */ /* 0x000fe20007810000 */
[----:B------:R-:W-:Y:S01]  /*2060*/  FMUL.FTZ R74, R74, UR10 ;  /* 0x0000000a4a4a7c20 */ /* 0x000fe20008410000 */
[----:B------:R-:W-:Y:S01]  /*2070*/  ISETP.GT.AND P1, PT, R5, 0x11, PT ;  /* 0x000000110500780c */ /* 0x000fe20003f24270 */
[----:B------:R-:W-:Y:S01]  /*2080*/  FMUL.FTZ R75, R75, UR10 ;  /* 0x0000000a4b4b7c20 */ /* 0x000fe20008410000 */
[----:B------:R-:W-:Y:S01]  /*2090*/  FMNMX.FTZ R8, R63, R8, !PT ;  /* 0x000000083f087209 */ /* 0x000fe20007810000 */
[----:B------:R0:W-:Y:S01]  /*20a0*/  MUFU.TANH R11, R42 ;  /* 0x0000002a000b7308 */ /* 0x0001e20000002400 */
[----:B----4-:R-:W-:Y:S01]  /*20b0*/  FMUL.FTZ R39, R52, UR10 ;  /* 0x0000000a34277c20 */ /* 0x010fe20008410000 */
[----:B------:R-:W-:Y:S01]  /*20c0*/  FMUL.FTZ R78, R78, UR10 ;  /* 0x0000000a4e4e7c20 */ /* 0x000fe20008410000 */
[----:B------:R-:W-:Y:S01]  /*20d0*/  FMUL.FTZ R79, R79, UR10 ;  /* 0x0000000a4f4f7c20 */ /* 0x000fe20008410000 */
[----:B------:R-:W-:Y:S01]  /*20e0*/  FMUL.FTZ R82, R82, UR10 ;  /* 0x0000000a52527c20 */ /* 0x000fe20008410000 */
[----:B------:R-:W-:Y:S01]  /*20f0*/  FMUL.FTZ R83, R83, UR10 ;  /* 0x0000000a53537c20 */ /* 0x000fe20008410000 */
[----:B------:R-:W-:Y:S01]  /*2100*/  FMUL.FTZ R86, R86, UR10 ;  /* 0x0000000a56567c20 */ /* 0x000fe20008410000 */
[----:B------:R-:W-:Y:S01]  /*2110*/  FMUL.FTZ R87, R87, UR10 ;  /* 0x0000000a57577c20 */ /* 0x000fe20008410000 */
[----:B------:R3:W-:Y:S01]  /*2120*/  MUFU.TANH R21, R59 ;  /* 0x0000003b00157308 */ /* 0x0007e20000002400 */
[----:B0-----:R-:W-:Y:S01]  /*2130*/  FMUL.FTZ R42, R57, UR10 ;  /* 0x0000000a392a7c20 */ /* 0x001fe20008410000 */
[----:B-1----:R-:W-:Y:S01]  /*2140*/  FSEL R57, R4, -INF , P1 ;  /* 0xff80000004397808 */ /* 0x002fe20000800000 */
[----:B------:R-:W-:Y:S01]  /*2150*/  FMUL.FTZ R88, R24, UR10 ;  /* 0x0000000a18587c20 */ /* 0x000fe20008410000 */
[----:B------:R-:W-:Y:S01]  /*2160*/  ISETP.GT.AND P1, PT, R5, 0x19, PT ;  /* 0x000000190500780c */ /* 0x000fe20003f24270 */
[----:B------:R-:W-:-:S02]  /*2170*/  VIADD R26, R26, -UR14 ;  /* 0x8000000e1a1a7c36 */ /* 0x000fc40008000000 */
[----:B------:R-:W-:Y:S01]  /*2180*/  FMUL.FTZ R34, R41, UR10 ;  /* 0x0000000a29227c20 */ /* 0x000fe20008410000 */
[----:B------:R-:W-:Y:S01]  /*2190*/  ULDC UR33, c[0x0][0x988] ;  /* 0x0002620000217ab9 */ /* 0x000fe20000000800 */
[----:B------:R-:W0:Y:S01]  /*21a0*/  MUFU.TANH R43, R43 ;  /* 0x0000002b002b7308 */ /* 0x000e220000002400 */
[----:B---3--:R-:W-:Y:S01]  /*21b0*/  FSEL R59, R6, -INF , P2 ;  /* 0xff800000063b7808 */ /* 0x008fe20001000000 */
[----:B------:R-:W-:Y:S01]  /*21c0*/  FMUL.FTZ R41, R56, UR10 ;  /* 0x0000000a38297c20 */ /* 0x000fe20008410000 */
[----:B------:R-:W-:Y:S01]  /*21d0*/  ISETP.GT.AND P2, PT, R5, 0x18, PT ;  /* 0x000000180500780c */ /* 0x000fe20003f44270 */
[----:B------:R-:W-:Y:S01]  /*21e0*/  FMUL.FTZ R64, R64, UR10 ;  /* 0x0000000a40407c20 */ /* 0x000fe20008410000 */
[----:B------:R-:W-:Y:S01]  /*21f0*/  FMNMX.FTZ R8, R59, R8, !PT ;  /* 0x000000083b087209 */ /* 0x000fe20007810000 */
[----:B------:R-:W-:Y:S01]  /*2200*/  FMUL.FTZ R65, R65, UR10 ;  /* 0x0000000a41417c20 */ /* 0x000fe20008410000 */
[----:B--2---:R-:W-:Y:S01]  /*2210*/  FSEL R53, R9, -INF , P2 ;  /* 0xff80000009357808 */ /* 0x004fe20001000000 */
[----:B------:R-:W-:Y:S01]  /*2220*/  MUFU.TANH R46, R46 ;  /* 0x0000002e002e7308 */ /* 0x000fe20000002400 */
[----:B------:R-:W-:Y:S01]  /*2230*/  FMNMX.FTZ R8, R57, R8, !PT ;  /* 0x0000000839087209 */ /* 0x000fe20007810000 */
[----:B------:R-:W-:Y:S01]  /*2240*/  FMUL.FTZ R69, R69, UR10 ;  /* 0x0000000a45457c20 */ /* 0x000fe20008410000 */
[----:B------:R-:W-:Y:S01]  /*2250*/  ISETP.GT.AND P2, PT, R5, 0x20, PT ;  /* 0x000000200500780c */ /* 0x000fe20003f44270 */
[----:B------:R-:W-:Y:S01]  /*2260*/  @UP0 ULDC UR15, c[0x0][0x450] ;  /* 0x00011400000f0ab9 */ /* 0x000fe20000000800 */
[----:B-----5:R-:W-:Y:S01]  /*2270*/  FSEL R52, R10, -INF , P1 ;  /* 0xff8000000a347808 */ /* 0x020fe20000800000 */
[----:B------:R-:W-:Y:S01]  /*2280*/  UIMAD UR11, UR48, UR11, -UR14 ;  /* 0x0000000b300b72a4 */ /* 0x000fe2000f8e0a0e */
[----:B------:R-:W-:Y:S01]  /*2290*/  FMNMX.FTZ R3, R53, R8, !PT ;  /* 0x0000000835037209 */ /* 0x000fe20007810000 */
[----:B------:R-:W1:Y:S01]  /*22a0*/  MUFU.TANH R47, R47 ;  /* 0x0000002f002f7308 */ /* 0x000e620000002400 */
[----:B------:R-:W-:Y:S01]  /*22b0*/  ISETP.GT.AND P1, PT, R5, 0x21, PT ;  /* 0x000000210500780c */ /* 0x000fe20003f24270 */
[----:B------:R-:W-:Y:S01]  /*22c0*/  UIADD3 UR54, UR54, -0x2, URZ ;  /* 0xfffffffe36367890 */ /* 0x000fe2000fffe03f */
[----:B------:R-:W-:-:S02]  /*22d0*/  FMNMX.FTZ R4, R52, R3, !PT ;  /* 0x0000000334047209 */ /* 0x000fc40007810000 */
[----:B------:R-:W-:Y:S02]  /*22e0*/  CS2R R132, SRZ ;  /* 0x0000000000847805 */ /* 0x000fe4000001ff00 */
[----:B------:R-:W-:Y:S02]  /*22f0*/  R2UR UR6, R0 ;  /* 0x00000000000672ca */ /* 0x000fe400000e0000 */
[----:B------:R-:W-:Y:S02]  /*2300*/  CS2R R130, SRZ ;  /* 0x0000000000827805 */ /* 0x000fe4000001ff00 */
[----:B------:R-:W-:Y:S01]  /*2310*/  CS2R R128, SRZ ;  /* 0x0000000000807805 */ /* 0x000fe2000001ff00 */
[----:B------:R0:W2:Y:S01]  /*2320*/  MUFU.TANH R12, R50 ;  /* 0x00000032000c7308 */ /* 0x0000a20000002400 */
[----:B------:R-:W-:Y:S02]  /*2330*/  CS2R R126, SRZ ;  /* 0x00000000007e7805 */ /* 0x000fe4000001ff00 */
[----:B------:R-:W-:-:S02]  /*2340*/  CS2R R124, SRZ ;  /* 0x00000000007c7805 */ /* 0x000fc4000001ff00 */
[----:B------:R-:W-:Y:S02]  /*2350*/  CS2R R122, SRZ ;  /* 0x00000000007a7805 */ /* 0x000fe4000001ff00 */
[----:B------:R-:W-:Y:S02]  /*2360*/  CS2R R120, SRZ ;  /* 0x0000000000787805 */ /* 0x000fe4000001ff00 */
[----:B------:R-:W-:Y:S02]  /*2370*/  CS2R R118, SRZ ;  /* 0x0000000000767805 */ /* 0x000fe4000001ff00 */
[----:B------:R-:W-:Y:S02]  /*2380*/  CS2R R116, SRZ ;  /* 0x0000000000747805 */ /* 0x000fe4000001ff00 */
[----:B------:R-:W-:Y:S01]  /*2390*/  CS2R R114, SRZ ;  /* 0x0000000000727805 */ /* 0x000fe2000001ff00 */
[----:B------:R3:W4:Y:S01]  /*23a0*/  MUFU.TANH R13, R51 ;  /* 0x00000033000d7308 */ /* 0x0007220000002400 */
[----:B0-----:R-:W-:Y:S01]  /*23b0*/  FSEL R50, R43, -INF , P1 ;  /* 0xff8000002b327808 */ /* 0x001fe20000800000 */
[----:B------:R-:W-:Y:S01]  /*23c0*/  UIADD3 UR6, UR6, 0x2d840, URZ ;  /* 0x0002d84006067890 */ /* 0x000fe2000fffe03f */
[----:B------:R-:W-:-:S02]  /*23d0*/  ISETP.GT.AND P1, PT, R5, 0x29, PT ;  /* 0x000000290500780c */ /* 0x000fc40003f24270 */
[----:B------:R-:W-:Y:S02]  /*23e0*/  CS2R R112, SRZ ;  /* 0x0000000000707805 */ /* 0x000fe4000001ff00 */
[----:B------:R-:W-:Y:S01]  /*23f0*/  CS2R R110, SRZ ;  /* 0x00000000006e7805 */ /* 0x000fe2000001ff00 */
[----:B------:R-:W-:Y:S01]  /*2400*/  UPRMT UR6, UR41, 0x654, UR6 ;  /* 0x0000065429067896 */ /* 0x000fe20008000006 */
[----:B-1----:R-:W-:Y:S01]  /*2410*/  FSEL R48, R47, -INF , P1 ;  /* 0xff8000002f307808 */ /* 0x002fe20000800000 */
[----:B------:R-:W0:Y:S01]  /*2420*/  MUFU.TANH R45, R54 ;  /* 0x00000036002d7308 */ /* 0x000e220000002400 */
[----:B---3--:R-:W-:Y:S02]  /*2430*/  FSEL R51, R11, -INF , P2 ;  /* 0xff8000000b337808 */ /* 0x008fe40001000000 */
[----:B------:R-:W-:Y:S02]  /*2440*/  CS2R R108, SRZ ;  /* 0x00000000006c7805 */ /* 0x000fe4000001ff00 */
[----:B------:R-:W-:-:S02]  /*2450*/  ISETP.GT.AND P2, PT, R5, 0x28, PT ;  /* 0x000000280500780c */ /* 0x000fc40003f44270 */
[----:B------:R-:W-:Y:S02]  /*2460*/  CS2R R106, SRZ ;  /* 0x00000000006a7805 */ /* 0x000fe4000001ff00 */
[----:B------:R-:W-:Y:S02]  /*2470*/  FMNMX.FTZ R3, R51, R4, !PT ;  /* 0x0000000433037209 */ /* 0x000fe40007810000 */
[----:B------:R-:W-:Y:S02]  /*2480*/  CS2R R104, SRZ ;  /* 0x0000000000687805 */ /* 0x000fe4000001ff00 */
[----:B------:R-:W-:Y:S01]  /*2490*/  FSEL R49, R46, -INF , P2 ;  /* 0xff8000002e317808 */ /* 0x000fe20001000000 */
[----:B------:R-:W1:Y:S01]  /*24a0*/  MUFU.TANH R58, R58 ;  /* 0x0000003a003a7308 */ /* 0x000e620000002400 */
[----:B------:R-:W-:Y:S01]  /*24b0*/  FMNMX.FTZ R4, R50, R3, !PT ;  /* 0x0000000332047209 */ /* 0x000fe20007810000 */
[----:B------:R-:W-:Y:S01]  /*24c0*/  SYNCS.ARRIVE.TRANS64.RED.A1T0 RZ, [UR6], RZ ;  /* 0x000000ffffff79a7 */ /* 0x000fe20008100406 */
[----:B------:R-:W-:Y:S01]  /*24d0*/  ISETP.GT.AND P2, PT, R5, 0x30, PT ;  /* 0x000000300500780c */ /* 0x000fe20003f44270 */
[----:B------:R-:W-:Y:S01]  /*24e0*/  @UP0 ULDC UR6, c[0x0][0x44c] ;  /* 0x0001130000060ab9 */ /* 0x000fe20000000800 */
[----:B------:R-:W-:Y:S01]  /*24f0*/  FMNMX.FTZ R3, R49, R4, !PT ;  /* 0x0000000431037209 */ /* 0x000fe20007810000 */
[----:B------:R-:W-:Y:S01]  /*2500*/  UIMAD.WIDE.U32 UR6, UR39, UR6, URZ ;  /* 0x00000006270672a5 */ /* 0x000fe2000f8e003f */
[----:B------:R-:W-:Y:S01]  /*2510*/  ISETP.GT.AND P1, PT, R5, 0x31, PT ;  /* 0x000000310500780c */ /* 0x000fe20003f24270 */
[----:B------:R-:W3:Y:S01]  /*2520*/  MUFU.TANH R20, R62 ;  /* 0x0000003e00147308 */ /* 0x000ee20000002400 */
[----:B--2---:R-:W-:-:S02]  /*2530*/  FSEL R47, R12, -INF , P2 ;  /* 0xff8000000c2f7808 */ /* 0x004fc40001000000 */
[----:B------:R-:W-:Y:S02]  /*2540*/  CS2R R102, SRZ ;  /* 0x0000000000667805 */ /* 0x000fe4000001ff00 */
[----:B------:R-:W-:Y:S02]  /*2550*/  FMNMX.FTZ R4, R48, R3, !PT ;  /* 0x0000000330047209 */ /* 0x000fe40007810000 */
[----:B------:R-:W-:Y:S02]  /*2560*/  CS2R R100, SRZ ;  /* 0x0000000000647805 */ /* 0x000fe4000001ff00 */
[----:B------:R-:W-:Y:S02]  /*2570*/  ISETP.GT.AND P2, PT, R5, 0x38, PT ;  /* 0x000000380500780c */ /* 0x000fe40003f44270 */
[----:B------:R-:W-:Y:S02]  /*2580*/  CS2R R98, SRZ ;  /* 0x0000000000627805 */ /* 0x000fe4000001ff00 */
[----:B----4-:R-:W-:Y:S01]  /*2590*/  FSEL R46, R13, -INF , P1 ;  /* 0xff8000000d2e7808 */ /* 0x010fe20000800000 */
[----:B------:R-:W2:Y:S01]  /*25a0*/  MUFU.TANH R7, R7 ;  /* 0x0000000700077308 */ /* 0x000ea20000002400 */
[----:B------:R-:W-:-:S02]  /*25b0*/  FMNMX.FTZ R3, R47, R4, !PT ;  /* 0x000000042f037209 */ /* 0x000fc40007810000 */
[----:B------:R-:W-:Y:S02]  /*25c0*/  CS2R R96, SRZ ;  /* 0x0000000000607805 */ /* 0x000fe4000001ff00 */
[----:B------:R-:W-:Y:S02]  /*25d0*/  ISETP.GT.AND P1, PT, R5, 0x39, PT ;  /* 0x000000390500780c */ /* 0x000fe40003f24270 */
[----:B------:R-:W-:Y:S02]  /*25e0*/  CS2R R94, SRZ ;  /* 0x00000000005e7805 */ /* 0x000fe4000001ff00 */
[----:B0-----:R-:W-:Y:S02]  /*25f0*/  FSEL R45, R45, -INF , P2 ;  /* 0xff8000002d2d7808 */ /* 0x001fe40001000000 */
[----:B------:R-:W-:Y:S01]  /*2600*/  FMNMX.FTZ R4, R46, R3, !PT ;  /* 0x000000032e047209 */ /* 0x000fe20007810000 */
[----:B------:R0:W4:Y:S01]  /*2610*/  MUFU.TANH R14, R66 ;  /* 0x00000042000e7308 */ /* 0x0001220000002400 */
[----:B------:R-:W-:-:S02]  /*2620*/  ISETP.GT.AND P2, PT, R5, 0x40, PT ;  /* 0x000000400500780c */ /* 0x000fc40003f44270 */
[----:B------:R-:W-:Y:S02]  /*2630*/  FSEL R44, R44, -INF , P1 ;  /* 0xff8000002c2c7808 */ /* 0x000fe40000800000 */
[----:B------:R-:W-:Y:S02]  /*2640*/  FMNMX.FTZ R3, R45, R4, !PT ;  /* 0x000000042d037209 */ /* 0x000fe40007810000 */
[----:B------:R-:W-:Y:S01]  /*2650*/  ISETP.GT.AND P1, PT, R5, 0x41, PT ;  /* 0x000000410500780c */ /* 0x000fe20003f24270 */
[----:B------:R-:W5:Y:S01]  /*2660*/  MUFU.TANH R67, R67 ;  /* 0x0000004300437308 */ /* 0x000f620000002400 */
[----:B-1----:R-:W-:Y:S01]  /*2670*/  FSEL R43, R58, -INF , P2 ;  /* 0xff8000003a2b7808 */ /* 0x002fe20001000000 */
[----:B0-----:R-:W-:Y:S01]  /*2680*/  FMUL.FTZ R66, R61, UR10 ;  /* 0x0000000a3d427c20 */ /* 0x001fe20008410000 */
[----:B------:R-:W-:Y:S01]  /*2690*/  FMNMX.FTZ R4, R44, R3, !PT ;  /* 0x000000032c047209 */ /* 0x000fe20007810000 */
[----:B------:R-:W-:Y:S01]  /*26a0*/  FMUL.FTZ R58, R60, UR10 ;  /* 0x0000000a3c3a7c20 */ /* 0x000fe20008410000 */
[----:B------:R-:W-:-:S02]  /*26b0*/  ISETP.GT.AND P2, PT, R5, 0x48, PT ;  /* 0x000000480500780c */ /* 0x000fc40003f44270 */
[----:B------:R-:W-:Y:S01]  /*26c0*/  FSEL R21, R21, -INF , P1 ;  /* 0xff80000015157808 */ /* 0x000fe20000800000 */
[----:B------:R-:W0:Y:S01]  /*26d0*/  MUFU.TANH R70, R70 ;  /* 0x0000004600467308 */ /* 0x000e220000002400 */
[----:B------:R-:W-:Y:S02]  /*26e0*/  FMNMX.FTZ R4, R43, R4, !PT ;  /* 0x000000042b047209 */ /* 0x000fe40007810000 */
[----:B------:R-:W-:Y:S02]  /*26f0*/  ISETP.GT.AND P1, PT, R5, 0x49, PT ;  /* 0x000000490500780c */ /* 0x000fe40003f24270 */
[----:B---3--:R-:W-:Y:S02]  /*2700*/  FSEL R20, R20, -INF , P2 ;  /* 0xff80000014147808 */ /* 0x008fe40001000000 */
[----:B------:R-:W-:Y:S01]  /*2710*/  FMNMX.FTZ R3, R21, R4, !PT ;  /* 0x0000000415037209 */ /* 0x000fe20007810000 */
[----:B------:R1:W3:Y:S01]  /*2720*/  MUFU.TANH R11, R71 ;  /* 0x00000047000b7308 */ /* 0x0002e20000002400 */
[----:B------:R-:W-:-:S02]  /*2730*/  ISETP.GT.AND P2, PT, R5, 0x50, PT ;  /* 0x000000500500780c */ /* 0x000fc40003f44270 */
[----:B--2---:R-:W-:Y:S02]  /*2740*/  FSEL R15, R7, -INF , P1 ;  /* 0xff800000070f7808 */ /* 0x004fe40000800000 */
[----:B------:R-:W-:Y:S02]  /*2750*/  FMNMX.FTZ R4, R20, R3, !PT ;  /* 0x0000000314047209 */ /* 0x000fe40007810000 */
[----:B------:R-:W-:Y:S01]  /*2760*/  ISETP.GT.AND P1, PT, R5, 0x51, PT ;  /* 0x000000510500780c */ /* 0x000fe20003f24270 */
[----:B------:R2:W2:Y:S01]  /*2770*/  MUFU.TANH R10, R74 ;  /* 0x0000004a000a7308 */ /* 0x0004a20000002400 */
[----:B----4-:R-:W-:Y:S01]  /*2780*/  FSEL R14, R14, -INF , P2 ;  /* 0xff8000000e0e7808 */ /* 0x010fe20001000000 */
[----:B-1----:R-:W-:Y:S01]  /*2790*/  FMUL.FTZ R71, R73, UR10 ;  /* 0x0000000a49477c20 */ /* 0x002fe20008410000 */
[----:B------:R-:W-:Y:S01]  /*27a0*/  FMNMX.FTZ R3, R15, R4, !PT ;  /* 0x000000040f037209 */ /* 0x000fe20007810000 */
[----:B------:R-:W-:Y:S01]  /*27b0*/  FMUL.FTZ R73, R77, UR10 ;  /* 0x0000000a4d497c20 */ /* 0x000fe20008410000 */
[----:B------:R-:W-:Y:S01]  /*27c0*/  ISETP.GT.AND P2, PT, R5, 0x58, PT ;  /* 0x000000580500780c */ /* 0x000fe20003f44270 */
[----:B------:R-:W1:Y:S01]  /*27d0*/  SHFL.IDX PT, R77, R25, RZ, 0x1c1f ;  /* 0x001c1fff194d7589 */ /* 0x000e6200000e0000 */
[----:B-----5:R-:W-:Y:S01]  /*27e0*/  FSEL R13, R67, -INF , P1 ;  /* 0xff800000430d7808 */ /* 0x020fe20000800000 */
[----:B------:R-:W4:Y:S01]  /*27f0*/  MUFU.TANH R75, R75 ;  /* 0x0000004b004b7308 */ /* 0x000f220000002400 */
[----:B------:R-:W-:Y:S01]  /*2800*/  FMNMX.FTZ R4, R14, R3, !PT ;  /* 0x000000030e047209 */ /* 0x000fe20007810000 */
[----:B------:R-:W-:Y:S01]  /*2810*/  FMUL.FTZ R67, R68, UR10 ;  /* 0x0000000a44437c20 */ /* 0x000fe20008410000 */
[----:B------:R-:W-:Y:S01]  /*2820*/  ISETP.GT.AND P1, PT, R5, 0x59, PT ;  /* 0x000000590500780c */ /* 0x000fe20003f24270 */
[----:B------:R-:W-:Y:S01]  /*2830*/  FMUL.FTZ R68, R72, UR10 ;  /* 0x0000000a48447c20 */ /* 0x000fe20008410000 */
[----:B0-----:R-:W-:Y:S01]  /*2840*/  FSEL R12, R70, -INF , P2 ;  /* 0xff800000460c7808 */ /* 0x001fe20001000000 */
[----:B------:R-:W-:Y:S01]  /*2850*/  FMUL.FTZ R70, R76, UR10 ;  /* 0x0000000a4c467c20 */ /* 0x000fe20008410000 */
[----:B------:R-:W-:Y:S01]  /*2860*/  FMNMX.FTZ R3, R13, R4, !PT ;  /* 0x000000040d037209 */ /* 0x000fe20007810000 */
[----:B------:R-:W0:Y:S01]  /*2870*/  MUFU.TANH R9, R78 ;  /* 0x0000004e00097308 */ /* 0x000e220000002400 */
[----:B------:R-:W-:Y:S01]  /*2880*/  ISETP.GT.AND P2, PT, R5, 0x60, PT ;  /* 0x000000600500780c */ /* 0x000fe20003f44270 */
[----:B------:R-:W-:Y:S01]  /*2890*/  FMUL.FTZ R72, R80, UR10 ;  /* 0x0000000a50487c20 */ /* 0x000fe20008410000 */
[----:B---3--:R-:W-:Y:S01]  /*28a0*/  FSEL R11, R11, -INF , P1 ;  /* 0xff8000000b0b7808 */ /* 0x008fe20000800000 */
[----:B--2---:R-:W-:Y:S01]  /*28b0*/  FMUL.FTZ R74, R81, UR10 ;  /* 0x0000000a514a7c20 */ /* 0x004fe20008410000 */
[----:B------:R-:W-:Y:S01]  /*28c0*/  FMNMX.FTZ R4, R12, R3, !PT ;  /* 0x000000030c047209 */ /* 0x000fe20007810000 */
[----:B------:R-:W-:Y:S01]  /*28d0*/  FMUL.FTZ R76, R85, UR10 ;  /* 0x0000000a554c7c20 */ /* 0x000fe20008410000 */
[----:B------:R-:W-:Y:S01]  /*28e0*/  ISETP.GT.AND P1, PT, R5, 0x61, PT ;  /* 0x000000610500780c */ /* 0x000fe20003f24270 */
[----:B------:R-:W2:Y:S01]  /*28f0*/  MUFU.TANH R79, R79 ;  /* 0x0000004f004f7308 */ /* 0x000ea20000002400 */
[----:B------:R-:W-:-:S02]  /*2900*/  FSEL R10, R10, -INF , P2 ;  /* 0xff8000000a0a7808 */ /* 0x000fc40001000000 */
[----:B------:R-:W-:Y:S02]  /*2910*/  FMNMX.FTZ R7, R11, R4, !PT ;  /* 0x000000040b077209 */ /* 0x000fe40007810000 */
[----:B------:R-:W-:Y:S02]  /*2920*/  ISETP.GT.AND P2, PT, R5, 0x68, PT ;  /* 0x000000680500780c */ /* 0x000fe40003f44270 */
[----:B----4-:R-:W-:Y:S01]  /*2930*/  FSEL R3, R75, -INF , P1 ;  /* 0xff8000004b037808 */ /* 0x010fe20000800000 */
[----:B------:R-:W3:Y:S01]  /*2940*/  MUFU.TANH R8, R82 ;  /* 0x0000005200087308 */ /* 0x000ee20000002400 */
[----:B------:R-:W-:Y:S01]  /*2950*/  FMNMX.FTZ R4, R10, R7, !PT ;  /* 0x000000070a047209 */ /* 0x000fe20007810000 */
[----:B------:R-:W-:Y:S01]  /*2960*/  FMUL.FTZ R75, R84, UR10 ;  /* 0x0000000a544b7c20 */ /* 0x000fe20008410000 */
[----:B------:R-:W-:Y:S01]  /*2970*/  ISETP.GT.AND P1, PT, R5, 0x69, PT ;  /* 0x000000690500780c */ /* 0x000fe20003f24270 */
[----:B------:R-:W-:Y:S01]  /*2980*/  UMOV UR10, UR39 ;  /* 0x00000027000a7c82 */ /* 0x000fe20008000000 */
[----:B0-----:R-:W-:Y:S01]  /*2990*/  FSEL R9, R9, -INF , P2 ;  /* 0xff80000009097808 */ /* 0x001fe20001000000 */
[----:B------:R-:W-:Y:S01]  /*29a0*/  @UP0 USHF.R.U32.HI UR10, URZ, UR15, UR7 ;  /* 0x0000000f3f0a0299 */ /* 0x000fe20008011607 */
[----:B------:R-:W-:Y:S01]  /*29b0*/  FMNMX.FTZ R6, R3, R4, !PT ;  /* 0x0000000403067209 */ /* 0x000fe20007810000 */
[----:B------:R-:W0:Y:S01]  /*29c0*/  MUFU.TANH R83, R83 ;  /* 0x0000005300537308 */ /* 0x000e220000002400 */
[----:B------:R-:W-:Y:S01]  /*29d0*/  ISETP.GT.AND P2, PT, R5, 0x70, PT ;  /* 0x000000700500780c */ /* 0x000fe20003f44270 */
[----:B------:R-:W-:Y:S01]  /*29e0*/  UIADD3 UR11, UR11, UR10, URZ ;  /* 0x0000000a0b0b7290 */ /* 0x000fe2000fffe03f */
[----:B--2---:R-:W-:-:S02]  /*29f0*/  FSEL R4, R79, -INF , P1 ;  /* 0xff8000004f047808 */ /* 0x004fc40000800000 */
[----:B------:R-:W-:Y:S01]  /*2a00*/  FMNMX.FTZ R7, R9, R6, !PT ;  /* 0x0000000609077209 */ /* 0x000fe20007810000 */
[----:B------:R-:W-:Y:S01]  /*2a10*/  USHF.R.S32.HI UR6, URZ, 0x1f, UR11 ;  /* 0x0000001f3f067899 */ /* 0x000fe2000801140b */
[C---:B------:R-:W-:Y:S01]  /*2a20*/  ISETP.GT.AND P1, PT, R5.reuse, 0x71, PT ;  /* 0x000000710500780c */ /* 0x040fe20003f24270 */
[----:B------:R-:W2:Y:S01]  /*2a30*/  MUFU.TANH R86, R86 ;  /* 0x0000005600567308 */ /* 0x000ea20000002400 */
[----:B---3--:R-:W-:Y:S01]  /*2a40*/  FSEL R8, R8, -INF , P2 ;  /* 0xff80000008087808 */ /* 0x008fe20001000000 */
[----:B------:R-:W-:Y:S01]  /*2a50*/  ULEA.HI UR6, UR6, UR11, URZ, 0x7 ;  /* 0x0000000b06067291 */ /* 0x000fe2000f8f383f */
[----:B------:R-:W-:Y:S02]  /*2a60*/  FMNMX.FTZ R7, R4, R7, !PT ;  /* 0x0000000704077209 */ /* 0x000fe40007810000 */
[----:B------:R-:W-:Y:S01]  /*2a70*/  ISETP.GT.AND P2, PT, R5, 0x78, PT ;  /* 0x000000780500780c */ /* 0x000fe20003f44270 */
[----:B------:R-:W-:Y:S01]  /*2a80*/  USHF.R.S32.HI UR6, URZ, 0x7, UR6 ;  /* 0x000000073f067899 */ /* 0x000fe20008011406 */
[----:B------:R-:W-:Y:S01]  /*2a90*/  FMNMX.FTZ R7, R8, R7, !PT ;  /* 0x0000000708077209 */ /* 0x000fe20007810000 */
[----:B------:R-:W3:Y:S01]  /*2aa0*/  MUFU.TANH R87, R87 ;  /* 0x0000005700577308 */ /* 0x000ee20000002400 */
[----:B0-----:R-:W-:Y:S01]  /*2ab0*/  FSEL R6, R83, -INF , P1 ;  /* 0xff80000053067808 */ /* 0x001fe20000800000 */
[----:B------:R-:W-:Y:S01]  /*2ac0*/  UISETP.LT.AND UP0, UPT, URZ, UR6, UPT ;  /* 0x000000063f00728c */ /* 0x000fe2000bf01270 */
[----:B------:R-:W-:-:S02]  /*2ad0*/  ISETP.GT.AND P1, PT, R5, 0x79, PT ;  /* 0x000000790500780c */ /* 0x000fc40003f24270 */
[----:B------:R-:W-:Y:S01]  /*2ae0*/  FMNMX.FTZ R24, R6, R7, !PT ;  /* 0x0000000706187209 */ /* 0x000fe20007810000 */
[----:B------:R-:W-:Y:S01]  /*2af0*/  USEL UR52, URZ, UR6, !UP0 ;  /* 0x000000063f347287 */ /* 0x000fe2000c000000 */
[----:B-1----:R-:W-:Y:S01]  /*2b00*/  VIADDMNMX R77, R77, R26, R55, PT ;  /* 0x0000001a4d4d7246 */ /* 0x002fe20003800137 */
[----:B------:R-:W-:Y:S01]  /*2b10*/  MUFU.TANH R88, R88 ;  /* 0x0000005800587308 */ /* 0x000fe20000002400 */
[----:B--2---:R-:W-:Y:S01]  /*2b20*/  FSEL R5, R86, -INF , P2 ;  /* 0xff80000056057808 */ /* 0x004fe20001000000 */
[----:B------:R-:W-:Y:S01]  /*2b30*/  UISETP.GE.AND UP0, UPT, UR54, UR52, UPT ;  /* 0x000000343600728c */ /* 0x000fe2000bf06270 */
[----:B------:R-:W-:Y:S02]  /*2b40*/  ISETP.GT.AND P2, PT, R77, 0x1, PT ;  /* 0x000000014d00780c */ /* 0x000fe40003f44270 */
[----:B------:R-:W-:Y:S02]  /*2b50*/  FMNMX.FTZ R24, R5, R24, !PT ;  /* 0x0000001805187209 */ /* 0x000fe40007810000 */
[----:B------:R-:W-:Y:S01]  /*2b60*/  ISETP.GT.AND P3, PT, R77, 0x8, PT ;  /* 0x000000084d00780c */ /* 0x000fe20003f64270 */
[----:B------:R-:W-:Y:S01]  /*2b70*/  MUFU.TANH R2, R2 ;  /* 0x0000000200027308 */ /* 0x000fe20000002400 */
[----:B---3--:R-:W-:-:S04]  /*2b80*/  FSEL R7, R87, -INF , P1 ;  /* 0xff80000057077808 */ /* 0x008fc80000800000 */
[----:B------:R-:W-:-:S03]  /*2b90*/  FMNMX.FTZ R24, R7, R24, !PT ;  /* 0x0000001807187209 */ /* 0x000fc60007810000 */
[----:B------:R-:W0:Y:S02]  /*2ba0*/  MUFU.TANH R27, R27 ;  /* 0x0000001b001b7308 */ /* 0x000e240000002400 */
[----:B------:R-:W1:Y:S06]  /*2bb0*/  SHFL.BFLY PT, R61, R24, 0x2, 0x1f ;  /* 0x0c401f00183d7f89 */ /* 0x000e6c00000e0000 */
[----:B------:R-:W-:Y:S08]  /*2bc0*/  MUFU.TANH R28, R28 ;  /* 0x0000001c001c7308 */ /* 0x000ff00000002400 */
[----:B------:R-:W2:Y:S01]  /*2bd0*/  MUFU.TANH R29, R29 ;  /* 0x0000001d001d7308 */ /* 0x000ea20000002400 */
[----:B0-----:R-:W-:-:S07]  /*2be0*/  FSEL R55, R27, -INF , P3 ;  /* 0xff8000001b377808 */ /* 0x001fce0001800000 */
        /* <DEDUP_REMOVED lines=8> */
[----:B------:R-:W-:Y:S02]  /*2c70*/  FSEL R61, R2, -INF , P2 ;  /* 0xff800000023d7808 */ /* 0x000fe40001000000 */
[C---:B------:R-:W-:Y:S01]  /*2c80*/  FSETP.NEU.FTZ.AND P1, PT, R54.reuse, -INF , PT ;  /* 0xff8000003600780b */ /* 0x040fe20003f3d000 */
[----:B------:R-:W-:Y:S01]  /*2c90*/  FMUL.FTZ R56, R54, UR33 ;  /* 0x0000002136387c20 */ /* 0x000fe20008410000 */
[----:B------:R-:W-:-:S03]  /*2ca0*/  ISETP.GT.AND P2, PT, R77, 0x10, PT ;  /* 0x000000104d00780c */ /* 0x000fc60003f44270 */
[----:B------:R-:W1:Y:S01]  /*2cb0*/  MUFU.TANH R35, R35 ;  /* 0x0000002300237308 */ /* 0x000e620000002400 */
[----:B------:R-:W-:Y:S02]  /*2cc0*/  FSEL R56, R56, RZ, P1 ;  /* 0x000000ff38387208 */ /* 0x000fe40000800000 */
[----:B------:R-:W-:Y:S02]  /*2cd0*/  ISETP.GT.AND P1, PT, R77, RZ, PT ;  /* 0x000000ff4d00720c */ /* 0x000fe40003f24270 */
[----:B--2---:R-:W-:Y:S01]  /*2ce0*/  FSEL R62, R29, -INF , P2 ;  /* 0xff8000001d3e7808 */ /* 0x004fe20001000000 */
[--C-:B------:R-:W-:Y:S01]  /*2cf0*/  FFMA.FTZ R27, R63, UR33, -R56.reuse ;  /* 0x000000213f1b7c23 */ /* 0x100fe20008010838 */
[----:B------:R-:W-:Y:S01]  /*2d00*/  FSEL R88, R88, -INF , P1 ;  /* 0xff80000058587808 */ /* 0x000fe20000800000 */
[----:B------:R-:W2:Y:S01]  /*2d10*/  MUFU.TANH R36, R36 ;  /* 0x0000002400247308 */ /* 0x000ea20000002400 */
[----:B------:R-:W-:Y:S01]  /*2d20*/  ISETP.GT.AND P1, PT, R77, 0x9, PT ;  /* 0x000000094d00780c */ /* 0x000fe20003f24270 */
[--C-:B------:R-:W-:Y:S01]  /*2d30*/  FFMA.FTZ R29, R57, UR33, -R56.reuse ;  /* 0x00000021391d7c23 */ /* 0x100fe20008010838 */
[----:B------:R-:W-:Y:S01]  /*2d40*/  FMNMX.FTZ R2, R88, R61, !PT ;  /* 0x0000003d58027209 */ /* 0x000fe20007810000 */
[--C-:B------:R-:W-:Y:S01]  /*2d50*/  FFMA.FTZ R78, R52, UR33, -R56.reuse ;  /* 0x00000021344e7c23 */ /* 0x100fe20008010838 */
[----:B------:R-:W-:Y:S01]  /*2d60*/  FSEL R60, R28, -INF , P1 ;  /* 0xff8000001c3c7808 */ /* 0x000fe20000800000 */
[--C-:B------:R-:W-:Y:S01]  /*2d70*/  FFMA.FTZ R24, R93, UR33, -R56.reuse ;  /* 0x000000215d187c23 */ /* 0x100fe20008010838 */
[----:B------:R-:W-:Y:S01]  /*2d80*/  FMNMX.FTZ R63, R55, R2, !PT ;  /* 0x00000002373f7209 */ /* 0x000fe20007810000 */
[--C-:B------:R-:W-:Y:S01]  /*2d90*/  FFMA.FTZ R2, R59, UR33, -R56.reuse ;  /* 0x000000213b027c23 */ /* 0x100fe20008010838 */
[----:B------:R-:W-:Y:S01]  /*2da0*/  ISETP.GT.AND P1, PT, R77, 0x11, PT ;  /* 0x000000114d00780c */ /* 0x000fe20003f24270 */
[----:B------:R-:W2:Y:S01]  /*2db0*/  MUFU.TANH R37, R37 ;  /* 0x0000002500257308 */ /* 0x000ea20000002400 */
[----:B------:R-:W-:Y:S01]  /*2dc0*/  FMNMX.FTZ R63, R60, R63, !PT ;  /* 0x0000003f3c3f7209 */ /* 0x000fe20007810000 */
[--C-:B------:R-:W-:Y:S01]  /*2dd0*/  FFMA.FTZ R25, R91, UR33, -R56.reuse ;  /* 0x000000215b197c23 */ /* 0x100fe20008010838 */
[----:B------:R-:W-:Y:S01]  /*2de0*/  ISETP.GT.AND P2, PT, R77, 0x18, PT ;  /* 0x000000184d00780c */ /* 0x000fe20003f44270 */
[--C-:B------:R-:W-:Y:S01]  /*2df0*/  FFMA.FTZ R26, R89, UR33, -R56.reuse ;  /* 0x00000021591a7c23 */ /* 0x100fe20008010838 */
[----:B0-----:R-:W-:Y:S01]  /*2e00*/  FSEL R30, R30, -INF , P1 ;  /* 0xff8000001e1e7808 */ /* 0x001fe20000800000 */
[--C-:B------:R-:W-:Y:S01]  /*2e10*/  FFMA.FTZ R80, R6, UR33, -R56.reuse ;  /* 0x0000002106507c23 */ /* 0x100fe20008010838 */
[----:B------:R-:W-:Y:S01]  /*2e20*/  FMNMX.FTZ R63, R62, R63, !PT ;  /* 0x0000003f3e3f7209 */ /* 0x000fe20007810000 */
[----:B------:R-:W0:Y:S01]  /*2e30*/  MUFU.TANH R38, R38 ;  /* 0x0000002600267308 */ /* 0x000e220000002400 */
[----:B------:R-:W-:Y:S01]  /*2e40*/  ISETP.GT.AND P1, PT, R77, 0x19, PT ;  /* 0x000000194d00780c */ /* 0x000fe20003f24270 */
[--C-:B------:R-:W-:Y:S01]  /*2e50*/  FFMA.FTZ R45, R45, UR33, -R56.reuse ;  /* 0x000000212d2d7c23 */ /* 0x100fe20008010838 */
[----:B---3--:R-:W-:Y:S01]  /*2e60*/  FSEL R59, R31, -INF , P2 ;  /* 0xff8000001f3b7808 */ /* 0x008fe20001000000 */
[--C-:B------:R-:W-:Y:S01]  /*2e70*/  FFMA.FTZ R44, R44, UR33, -R56.reuse ;  /* 0x000000212c2c7c23 */ /* 0x100fe20008010838 */
[----:B------:R-:W-:Y:S01]  /*2e80*/  FMNMX.FTZ R28, R30, R63, !PT ;  /* 0x0000003f1e1c7209 */ /* 0x000fe20007810000 */
[--C-:B------:R-:W-:Y:S01]  /*2e90*/  FFMA.FTZ R63, R53, UR33, -R56.reuse ;  /* 0x00000021353f7c23 */ /* 0x100fe20008010838 */
[----:B------:R-:W-:Y:S01]  /*2ea0*/  ISETP.GT.AND P2, PT, R77, 0x20, PT ;  /* 0x000000204d00780c */ /* 0x000fe20003f44270 */
[----:B------:R-:W3:Y:S01]  /*2eb0*/  MUFU.TANH R39, R39 ;  /* 0x0000002700277308 */ /* 0x000ee20000002400 */
[----:B----4-:R-:W-:Y:S01]  /*2ec0*/  FSEL R57, R32, -INF , P1 ;  /* 0xff80000020397808 */ /* 0x010fe20000800000 */
[----:B------:R-:W-:Y:S01]  /*2ed0*/  FFMA.FTZ R43, R43, UR33, -R56 ;  /* 0x000000212b2b7c23 */ /* 0x000fe20008010838 */
[----:B------:R-:W-:-:S02]  /*2ee0*/  FMNMX.FTZ R28, R59, R28, !PT ;  /* 0x0000001c3b1c7209 */ /* 0x000fc40007810000 */
[----:B------:R-:W-:Y:S02]  /*2ef0*/  CS2R R92, SRZ ;  /* 0x00000000005c7805 */ /* 0x000fe4000001ff00 */
[----:B------:R-:W-:Y:S02]  /*2f00*/  ISETP.GT.AND P1, PT, R77, 0x21, PT ;  /* 0x000000214d00780c */ /* 0x000fe40003f24270 */
[----:B------:R-:W-:Y:S02]  /*2f10*/  CS2R R90, SRZ ;  /* 0x00000000005a7805 */ /* 0x000fe4000001ff00 */
[----:B-----5:R-:W-:Y:S01]  /*2f20*/  FSEL R33, R33, -INF , P2 ;  /* 0xff80000021217808 */ /* 0x020fe20001000000 */
[----:B------:R-:W4:Y:S01]  /*2f30*/  MUFU.TANH R40, R40 ;  /* 0x0000002800287308 */ /* 0x000f220000002400 */
[----:B------:R-:W-:Y:S02]  /*2f40*/  FMNMX.FTZ R32, R57, R28, !PT ;  /* 0x0000001c39207209 */ /* 0x000fe40007810000 */
[----:B------:R-:W-:-:S02]  /*2f50*/  ISETP.GT.AND P2, PT, R77, 0x28, PT ;  /* 0x000000284d00780c */ /* 0x000fc40003f44270 */
[----:B-1----:R-:W-:Y:S02]  /*2f60*/  FSEL R34, R34, -INF , P1 ;  /* 0xff80000022227808 */ /* 0x002fe40000800000 */
[----:B------:R-:W-:Y:S01]  /*2f70*/  FMNMX.FTZ R31, R33, R32, !PT ;  /* 0x00000020211f7209 */ /* 0x000fe20007810000 */
[----:B------:R-:W1:Y:S01]  /*2f80*/  MUFU.TANH R41, R41 ;  /* 0x0000002900297308 */ /* 0x000e620000002400 */
[----:B------:R-:W-:Y:S02]  /*2f90*/  ISETP.GT.AND P1, PT, R77, 0x29, PT ;  /* 0x000000294d00780c */ /* 0x000fe40003f24270 */
[----:B------:R-:W-:Y:S02]  /*2fa0*/  FSEL R53, R35, -INF , P2 ;  /* 0xff80000023357808 */ /* 0x000fe40001000000 */
[----:B------:R-:W-:Y:S02]  /*2fb0*/  FMNMX.FTZ R32, R34, R31, !PT ;  /* 0x0000001f22207209 */ /* 0x000fe40007810000 */
[----:B------:R-:W-:Y:S01]  /*2fc0*/  ISETP.GT.AND P2, PT, R77, 0x30, PT ;  /* 0x000000304d00780c */ /* 0x000fe20003f44270 */
[----:B------:R-:W5:Y:S01]  /*2fd0*/  MUFU.TANH R42, R42 ;  /* 0x0000002a002a7308 */ /* 0x000f620000002400 */
[----:B--2---:R-:W-:-:S02]  /*2fe0*/  FSEL R36, R36, -INF , P1 ;  /* 0xff80000024247808 */ /* 0x004fc40000800000 */
[----:B------:R-:W-:Y:S01]  /*2ff0*/  FMNMX.FTZ R35, R53, R32, !PT ;  /* 0x0000002035237209 */ /* 0x000fe20007810000 */
[----:B------:R-:W-:Y:S01]  /*3000*/  FFMA.FTZ R32, R51, UR33, -R56 ;  /* 0x0000002133207c23 */ /* 0x000fe20008010838 */
[----:B------:R-:W-:Y:S02]  /*3010*/  ISETP.GT.AND P1, PT, R77, 0x31, PT ;  /* 0x000000314d00780c */ /* 0x000fe40003f24270 */
[----:B------:R-:W-:Y:S01]  /*3020*/  FSEL R52, R37, -INF , P2 ;  /* 0xff80000025347808 */ /* 0x000fe20001000000 */
[----:B------:R-:W2:Y:S01]  /*3030*/  MUFU.TANH R58, R58 ;  /* 0x0000003a003a7308 */ /* 0x000ea20000002400 */
[----:B------:R-:W-:Y:S02]  /*3040*/  FMNMX.FTZ R35, R36, R35, !PT ;  /* 0x0000002324237209 */ /* 0x000fe40007810000 */
[----:B0-----:R-:W-:Y:S02]  /*3050*/  FSEL R51, R38, -INF , P1 ;  /* 0xff80000026337808 */ /* 0x001fe40000800000 */
[----:B------:R-:W-:-:S02]  /*3060*/  ISETP.GT.AND P2, PT, R77, 0x38, PT ;  /* 0x000000384d00780c */ /* 0x000fc40003f44270 */
[----:B------:R-:W-:Y:S01]  /*3070*/  FMNMX.FTZ R38, R52, R35, !PT ;  /* 0x0000002334267209 */ /* 0x000fe20007810000 */
[----:B------:R-:W0:Y:S01]  /*3080*/  MUFU.TANH R66, R66 ;  /* 0x0000004200427308 */ /* 0x000e220000002400 */
[----:B------:R-:W-:Y:S01]  /*3090*/  ISETP.GT.AND P1, PT, R77, 0x39, PT ;  /* 0x000000394d00780c */ /* 0x000fe20003f24270 */
[--C-:B------:R-:W-:Y:S01]  /*30a0*/  FFMA.FTZ R35, R50, UR33, -R56.reuse ;  /* 0x0000002132237c23 */ /* 0x100fe20008010838 */
[----:B---3--:R-:W-:Y:S02]  /*30b0*/  FSEL R39, R39, -INF , P2 ;  /* 0xff80000027277808 */ /* 0x008fe40001000000 */
[----:B------:R-:W-:Y:S02]  /*30c0*/  FMNMX.FTZ R38, R51, R38, !PT ;  /* 0x0000002633267209 */ /* 0x000fe40007810000 */
[----:B------:R-:W-:Y:S01]  /*30d0*/  ISETP.GT.AND P2, PT, R77, 0x40, PT ;  /* 0x000000404d00780c */ /* 0x000fe20003f44270 */
[----:B------:R-:W3:Y:S01]  /*30e0*/  MUFU.TANH R64, R64 ;  /* 0x0000004000407308 */ /* 0x000ee20000002400 */
[----:B----4-:R-:W-:Y:S01]  /*30f0*/  FSEL R50, R40, -INF , P1 ;  /* 0xff80000028327808 */ /* 0x010fe20000800000 */
[----:B------:R-:W-:Y:S01]  /*3100*/  FFMA.FTZ R40, R48, UR33, -R56 ;  /* 0x0000002130287c23 */ /* 0x000fe20008010838 */
[----:B------:R-:W-:-:S02]  /*3110*/  FMNMX.FTZ R37, R39, R38, !PT ;  /* 0x0000002627257209 */ /* 0x000fc40007810000 */
[----:B------:R-:W-:Y:S02]  /*3120*/  ISETP.GT.AND P1, PT, R77, 0x41, PT ;  /* 0x000000414d00780c */ /* 0x000fe40003f24270 */
[----:B-1----:R-:W-:Y:S01]  /*3130*/  FSEL R41, R41, -INF , P2 ;  /* 0xff80000029297808 */ /* 0x002fe20001000000 */
[----:B------:R1:W-:Y:S01]  /*3140*/  MUFU.EX2 R28, R63 ;  /* 0x0000003f001c7308 */ /* 0x0003e20000000800 */
[----:B------:R-:W-:Y:S02]  /*3150*/  FMNMX.FTZ R38, R50, R37, !PT ;  /* 0x0000002532267209 */ /* 0x000fe40007810000 */
[C---:B------:R-:W-:Y:S02]  /*3160*/  ISETP.GT.AND P2, PT, R77.reuse, 0x48, PT ;  /* 0x000000484d00780c */ /* 0x040fe40003f44270 */
[----:B-----5:R-:W-:Y:S02]  /*3170*/  FSEL R42, R42, -INF , P1 ;  /* 0xff8000002a2a7808 */ /* 0x020fe40000800000 */
[----:B------:R-:W-:Y:S01]  /*3180*/  ISETP.GT.AND P1, PT, R77, 0x49, PT ;  /* 0x000000494d00780c */ /* 0x000fe20003f24270 */
[----:B------:R-:W4:Y:S01]  /*3190*/  MUFU.TANH R65, R65 ;  /* 0x0000004100417308 */ /* 0x000f220000002400 */
[--C-:B-1----:R-:W-:Y:S01]  /*31a0*/  FFMA.FTZ R63, R49, UR33, -R56.reuse ;  /* 0x00000021313f7c23 */ /* 0x102fe20008010838 */
[----:B------:R-:W-:Y:S01]  /*31b0*/  FMNMX.FTZ R49, R41, R38, !PT ;  /* 0x0000002629317209 */ /* 0x000fe20007810000 */
[--C-:B------:R-:W-:Y:S01]  /*31c0*/  FFMA.FTZ R38, R47, UR33, -R56.reuse ;  /* 0x000000212f267c23 */ /* 0x100fe20008010838 */
[----:B--2---:R-:W-:Y:S01]  /*31d0*/  FSEL R58, R58, -INF , P2 ;  /* 0xff8000003a3a7808 */ /* 0x004fe20001000000 */
[----:B------:R-:W-:Y:S01]  /*31e0*/  FFMA.FTZ R47, R46, UR33, -R56 ;  /* 0x000000212e2f7c23 */ /* 0x000fe20008010838 */
[----:B------:R-:W-:-:S02]  /*31f0*/  FMNMX.FTZ R49, R42, R49, !PT ;  /* 0x000000312a317209 */ /* 0x000fc40007810000 */
[----:B------:R-:W1:Y:S01]  /*3200*/  MUFU.TANH R67, R67 ;  /* 0x0000004300437308 */ /* 0x000e620000002400 */
[C---:B------:R-:W-:Y:S02]  /*3210*/  ISETP.GT.AND P2, PT, R77.reuse, 0x50, PT ;  /* 0x000000504d00780c */ /* 0x040fe40003f44270 */
[----:B0-----:R-:W-:Y:S02]  /*3220*/  FSEL R66, R66, -INF , P1 ;  /* 0xff80000042427808 */ /* 0x001fe40000800000 */
[----:B------:R-:W-:Y:S02]  /*3230*/  FMNMX.FTZ R49, R58, R49, !PT ;  /* 0x000000313a317209 */ /* 0x000fe40007810000 */
[----:B------:R-:W-:Y:S01]  /*3240*/  ISETP.GT.AND P1, PT, R77, 0x51, PT ;  /* 0x000000514d00780c */ /* 0x000fe20003f24270 */
[----:B------:R-:W0:Y:S01]  /*3250*/  MUFU.TANH R69, R69 ;  /* 0x0000004500457308 */ /* 0x000e220000002400 */
[----:B---3--:R-:W-:Y:S02]  /*3260*/  FSEL R64, R64, -INF , P2 ;  /* 0xff80000040407808 */ /* 0x008fe40001000000 */
[----:B------:R-:W-:-:S02]  /*3270*/  FMNMX.FTZ R49, R66, R49, !PT ;  /* 0x0000003142317209 */ /* 0x000fc40007810000 */
[----:B------:R-:W-:Y:S02]  /*3280*/  ISETP.GT.AND P2, PT, R77, 0x58, PT ;  /* 0x000000584d00780c */ /* 0x000fe40003f44270 */
[----:B----4-:R-:W-:Y:S01]  /*3290*/  FSEL R65, R65, -INF , P1 ;  /* 0xff80000041417808 */ /* 0x010fe20000800000 */
[----:B------:R-:W2:Y:S01]  /*32a0*/  MUFU.TANH R68, R68 ;  /* 0x0000004400447308 */ /* 0x000ea20000002400 */
[----:B------:R-:W-:Y:S02]  /*32b0*/  FMNMX.FTZ R48, R64, R49, !PT ;  /* 0x0000003140307209 */ /* 0x000fe40007810000 */
[----:B------:R-:W-:Y:S02]  /*32c0*/  ISETP.GT.AND P1, PT, R77, 0x59, PT ;  /* 0x000000594d00780c */ /* 0x000fe40003f24270 */
[----:B-1----:R-:W-:Y:S02]  /*32d0*/  FSEL R67, R67, -INF , P2 ;  /* 0xff80000043437808 */ /* 0x002fe40001000000 */
[----:B------:R-:W-:Y:S01]  /*32e0*/  FMNMX.FTZ R48, R65, R48, !PT ;  /* 0x0000003041307209 */ /* 0x000fe20007810000 */
[----:B------:R-:W1:Y:S01]  /*32f0*/  MUFU.TANH R71, R71 ;  /* 0x0000004700477308 */ /* 0x000e620000002400 */
[----:B------:R-:W-:-:S02]  /*3300*/  ISETP.GT.AND P2, PT, R77, 0x60, PT ;  /* 0x000000604d00780c */ /* 0x000fc40003f44270 */
[----:B0-----:R-:W-:Y:S02]  /*3310*/  FSEL R46, R69, -INF , P1 ;  /* 0xff800000452e7808 */ /* 0x001fe40000800000 */
[----:B------:R-:W-:Y:S02]  /*3320*/  FMNMX.FTZ R49, R67, R48, !PT ;  /* 0x0000003043317209 */ /* 0x000fe40007810000 */
[C---:B------:R-:W-:Y:S01]  /*3330*/  ISETP.GT.AND P1, PT, R77.reuse, 0x61, PT ;  /* 0x000000614d00780c */ /* 0x040fe20003f24270 */
[----:B------:R-:W-:Y:S01]  /*3340*/  MUFU.TANH R70, R70 ;  /* 0x0000004600467308 */ /* 0x000fe20000002400 */
[----:B--2---:R-:W-:Y:S02]  /*3350*/  FSEL R68, R68, -INF , P2 ;  /* 0xff80000044447808 */ /* 0x004fe40001000000 */
[----:B------:R-:W-:Y:S02]  /*3360*/  FMNMX.FTZ R49, R46, R49, !PT ;  /* 0x000000312e317209 */ /* 0x000fe40007810000 */
[----:B------:R-:W-:-:S02]  /*3370*/  ISETP.GT.AND P2, PT, R77, 0x68, PT ;  /* 0x000000684d00780c */ /* 0x000fc40003f44270 */
[----:B------:R-:W-:Y:S01]  /*3380*/  FMNMX.FTZ R48, R68, R49, !PT ;  /* 0x0000003144307209 */ /* 0x000fe20007810000 */
[----:B------:R-:W0:Y:S01]  /*3390*/  MUFU.TANH R73, R73 ;  /* 0x0000004900497308 */ /* 0x000e220000002400 */
[----:B-1----:R-:W-:Y:S02]  /*33a0*/  FSEL R71, R71, -INF , P1 ;  /* 0xff80000047477808 */ /* 0x002fe40000800000 */
[----:B------:R-:W-:Y:S02]  /*33b0*/  ISETP.GT.AND P1, PT, R77, 0x69, PT ;  /* 0x000000694d00780c */ /* 0x000fe40003f24270 */
[----:B------:R-:W-:-:S03]  /*33c0*/  FMNMX.FTZ R49, R71, R48, !PT ;  /* 0x0000003047317209 */ /* 0x000fc60007810000 */
[----:B------:R-:W-:Y:S08]  /*33d0*/  MUFU.TANH R72, R72 ;  /* 0x0000004800487308 */ /* 0x000ff00000002400 */
[----:B------:R-:W1:Y:S01]  /*33e0*/  MUFU.TANH R74, R74 ;  /* 0x0000004a004a7308 */ /* 0x000e620000002400 */
[----:B0-----:R-:W-:Y:S01]  /*33f0*/  FSEL R79, R73, -INF , P1 ;  /* 0xff800000494f7808 */ /* 0x001fe20000800000 */
[----:B------:R-:W-:Y:S01]  /*3400*/  FFMA.FTZ R73, R10, UR33, -R56 ;  /* 0x000000210a497c23 */ /* 0x000fe20008010838 */
[----:B------:R-:W-:-:S05]  /*3410*/  ISETP.GT.AND P1, PT, R77, 0x71, PT ;  /* 0x000000714d00780c */ /* 0x000fca0003f24270 */
[----:B------:R-:W0:Y:S08]  /*3420*/  MUFU.TANH R75, R75 ;  /* 0x0000004b004b7308 */ /* 0x000e300000002400 */
[----:B------:R2:W-:Y:S01]  /*3430*/  MUFU.EX2 R31, R78 ;  /* 0x0000004e001f7308 */ /* 0x0005e20000000800 */
[----:B-1----:R-:W-:Y:S02]  /*3440*/  FSEL R82, R74, -INF , P1 ;  /* 0xff8000004a527808 */ /* 0x002fe40000800000 */
[----:B------:R-:W-:-:S05]  /*3450*/  ISETP.GT.AND P1, PT, R77, 0x79, PT ;  /* 0x000000794d00780c */ /* 0x000fca0003f24270 */
[----:B------:R-:W1:Y:S01]  /*3460*/  MUFU.TANH R76, R76 ;  /* 0x0000004c004c7308 */ /* 0x000e620000002400 */
[----:B--2---:R-:W-:Y:S02]  /*3470*/  FSEL R78, R70, -INF , P2 ;  /* 0xff800000464e7808 */ /* 0x004fe40001000000 */
[----:B------:R-:W-:Y:S02]  /*3480*/  ISETP.GT.AND P2, PT, R77, 0x70, PT ;  /* 0x000000704d00780c */ /* 0x000fe40003f44270 */
[----:B------:R-:W-:Y:S02]  /*3490*/  FMNMX.FTZ R48, R78, R49, !PT ;  /* 0x000000314e307209 */ /* 0x000fe40007810000 */
[----:B------:R-:W-:Y:S01]  /*34a0*/  FSEL R81, R72, -INF , P2 ;  /* 0xff80000048517808 */ /* 0x000fe20001000000 */
[----:B------:R2:W-:Y:S01]  /*34b0*/  MUFU.EX2 R37, R63 ;  /* 0x0000003f00257308 */ /* 0x0005e20000000800 */
[----:B------:R-:W-:Y:S01]  /*34c0*/  FMNMX.FTZ R48, R79, R48, !PT ;  /* 0x000000304f307209 */ /* 0x000fe20007810000 */
[--C-:B------:R-:W-:Y:S01]  /*34d0*/  FFMA.FTZ R72, R15, UR33, -R56.reuse ;  /* 0x000000210f487c23 */ /* 0x100fe20008010838 */
[----:B------:R-:W-:Y:S01]  /*34e0*/  ISETP.GT.AND P2, PT, R77, 0x78, PT ;  /* 0x000000784d00780c */ /* 0x000fe20003f44270 */
[--C-:B------:R-:W-:Y:S01]  /*34f0*/  FFMA.FTZ R77, R5, UR33, -R56.reuse ;  /* 0x00000021054d7c23 */ /* 0x100fe20008010838 */
[----:B------:R-:W-:Y:S01]  /*3500*/  FMNMX.FTZ R49, R81, R48, !PT ;  /* 0x0000003051317209 */ /* 0x000fe20007810000 */
[--C-:B------:R-:W-:Y:S01]  /*3510*/  FFMA.FTZ R48, R21, UR33, -R56.reuse ;  /* 0x0000002115307c23 */ /* 0x100fe20008010838 */
[----:B0-----:R-:W-:Y:S01]  /*3520*/  FSEL R83, R75, -INF , P2 ;  /* 0xff8000004b537808 */ /* 0x001fe20001000000 */
[----:B------:R-:W-:Y:S01]  /*3530*/  MUFU.EX2 R24, R24 ;  /* 0x0000001800187308 */ /* 0x000fe20000000800 */
[----:B------:R-:W-:Y:S01]  /*3540*/  FMNMX.FTZ R70, R82, R49, !PT ;  /* 0x0000003152467209 */ /* 0x000fe20007810000 */
[--C-:B--2---:R-:W-:Y:S01]  /*3550*/  FFMA.FTZ R63, R11, UR33, -R56.reuse ;  /* 0x000000210b3f7c23 */ /* 0x104fe20008010838 */
[----:B-1----:R-:W-:Y:S01]  /*3560*/  FSEL R84, R76, -INF , P1 ;  /* 0xff8000004c547808 */ /* 0x002fe20000800000 */
[--C-:B------:R-:W-:Y:S01]  /*3570*/  FFMA.FTZ R75, R8, UR33, -R56.reuse ;  /* 0x00000021084b7c23 */ /* 0x100fe20008010838 */
[----:B------:R-:W-:Y:S01]  /*3580*/  FMNMX.FTZ R21, R83, R70, !PT ;  /* 0x0000004653157209 */ /* 0x000fe20007810000 */
[--C-:B------:R-:W-:Y:S01]  /*3590*/  FFMA.FTZ R49, R20, UR33, -R56.reuse ;  /* 0x0000002114317c23 */ /* 0x100fe20008010838 */
[--C-:B------:R-:W-:Y:S01]  /*35a0*/  FFMA.FTZ R76, R3, UR33, -R56.reuse ;  /* 0x00000021034c7c23 */ /* 0x100fe20008010838 */
[----:B------:R-:W0:Y:S01]  /*35b0*/  MUFU.EX2 R25, R25 ;  /* 0x0000001900197308 */ /* 0x000e220000000800 */
[----:B------:R-:W-:Y:S01]  /*35c0*/  FMNMX.FTZ R69, R84, R21, !PT ;  /* 0x0000001554457209 */ /* 0x000fe20007810000 */
[--C-:B------:R-:W-:Y:S01]  /*35d0*/  FFMA.FTZ R21, R14, UR33, -R56.reuse ;  /* 0x000000210e157c23 */ /* 0x100fe20008010838 */
[--C-:B------:R-:W-:Y:S01]  /*35e0*/  FFMA.FTZ R70, R13, UR33, -R56.reuse ;  /* 0x000000210d467c23 */ /* 0x100fe20008010838 */
[--C-:B------:R-:W-:Y:S01]  /*35f0*/  FFMA.FTZ R20, R12, UR33, -R56.reuse ;  /* 0x000000210c147c23 */ /* 0x100fe20008010838 */
[----:B------:R-:W-:Y:S01]  /*3600*/  FFMA.FTZ R3, R9, UR33, -R56 ;  /* 0x0000002109037c23 */ /* 0x000fe20008010838 */
[----:B------:R-:W1:Y:S02]  /*3610*/  SHFL.BFLY PT, R74, R69, 0x2, 0x1f ;  /* 0x0c401f00454a7f89 */ /* 0x000e6400000e0000 */
[----:B------:R-:W-:Y:S08]  /*3620*/  MUFU.EX2 R26, R26 ;  /* 0x0000001a001a7308 */ /* 0x000ff00000000800 */
[----:B------:R-:W-:Y:S01]  /*3630*/  MUFU.EX2 R27, R27 ;  /* 0x0000001b001b7308 */ /* 0x000fe20000000800 */
[----:B0-----:R-:W-:-:S07]  /*3640*/  FADD.FTZ R9, R24, R25 ;  /* 0x0000001918097221 */ /* 0x001fce0000010000 */
[----:B------:R-:W-:Y:S01]  /*3650*/  MUFU.EX2 R2, R2 ;  /* 0x0000000200027308 */ /* 0x000fe20000000800 */
[----:B-1----:R-:W-:Y:S01]  /*3660*/  FMNMX.FTZ R11, R69, R74, !PT ;  /* 0x0000004a450b7209 */ /* 0x002fe20007810000 */
[----:B------:R-:W-:-:S06]  /*3670*/  FFMA.FTZ R74, R4, UR33, -R56 ;  /* 0x00000021044a7c23 */ /* 0x000fcc0008010838 */
[----:B------:R-:W-:Y:S01]  /*3680*/  MUFU.EX2 R29, R29 ;  /* 0x0000001d001d7308 */ /* 0x000fe20000000800 */
[----:B------:R-:W-:Y:S01]  /*3690*/  FFMA.FTZ R56, R7, UR33, -R56 ;  /* 0x0000002107387c23 */ /* 0x000fe20008010838 */
[----:B------:R-:W0:Y:S06]  /*36a0*/  SHFL.BFLY PT, R10, R11, 0x1, 0x1f ;  /* 0x0c201f000b0a7f89 */ /* 0x000e2c00000e0000 */
[----:B------:R-:W-:Y:S08]  /*36b0*/  MUFU.EX2 R32, R32 ;  /* 0x0000002000207308 */ /* 0x000ff00000000800 */
[----:B------:R-:W1:Y:S08]  /*36c0*/  MUFU.EX2 R35, R35 ;  /* 0x0000002300237308 */ /* 0x000e700000000800 */
[----:B------:R-:W-:Y:S01]  /*36d0*/  MUFU.EX2 R40, R40 ;  /* 0x0000002800287308 */ /* 0x000fe20000000800 */
[----:B0-----:R-:W-:-:S02]  /*36e0*/  FMNMX.FTZ R69, R11, R10, !PT ;  /* 0x0000000a0b457209 */ /* 0x001fc40007810000 */
[----:B------:R-:W-:Y:S02]  /*36f0*/  F2FP.F16.F32.PACK_AB R11, R31, R28 ;  /* 0x0000001c1f0b723e */ /* 0x000fe400000000ff */
[C---:B------:R-:W-:Y:S01]  /*3700*/  FSETP.NEU.FTZ.AND P1, PT, R69.reuse, -INF , PT ;  /* 0xff8000004500780b */ /* 0x040fe20003f3d000 */
[----:B------:R-:W-:Y:S02]  /*3710*/  FMUL.FTZ R4, R69, UR33 ;  /* 0x0000002145047c20 */ /* 0x000fe40008410000 */
[----:B------:R-:W-:Y:S01]  /*3720*/  MUFU.EX2 R38, R38 ;  /* 0x0000002600267308 */ /* 0x000fe20000000800 */
[----:B-1----:R-:W-:Y:S02]  /*3730*/  F2FP.F16.F32.PACK_AB R13, R35, R32 ;  /* 0x00000020230d723e */ /* 0x002fe400000000ff */
        /* <DEDUP_REMOVED lines=20> */
[----:B------:R-:W-:Y:S01]  /*3880*/  FFMA.FTZ R41, R42, UR33, -R5 ;  /* 0x000000212a297c23 */ /* 0x000fe20008010805 */
        /* <DEDUP_REMOVED lines=14> */
[----:B0-----:R-:W-:Y:S01]  /*3970*/  FADD.FTZ R7, R4, R61 ;  /* 0x0000003d04077221 */ /* 0x001fe20000010000 */
[----:B------:R-:W-:Y:S01]  /*3980*/  FFMA.FTZ R68, R68, UR33, -R5 ;  /* 0x0000002144447c23 */ /* 0x000fe20008010805 */
[----:B------:R-:W-:Y:S01]  /*3990*/  FADD.FTZ R50, R28, R9 ;  /* 0x000000091c327221 */ /* 0x000fe20000010000 */
[--C-:B------:R-:W-:Y:S01]  /*39a0*/  FFMA.FTZ R71, R71, UR33, -R5.reuse ;  /* 0x0000002147477c23 */ /* 0x100fe20008010805 */
[--C-:B------:R-:W-:Y:S01]  /*39b0*/  FFMA.FTZ R78, R78, UR33, -R5.reuse ;  /* 0x000000214e4e7c23 */ /* 0x100fe20008010805 */
[--C-:B------:R-:W-:Y:S01]  /*39c0*/  FFMA.FTZ R79, R79, UR33, -R5.reuse ;  /* 0x000000214f4f7c23 */ /* 0x100fe20008010805 */
[----:B------:R-:W-:Y:S01]  /*39d0*/  FFMA.FTZ R81, R81, UR33, -R5 ;  /* 0x0000002151517c23 */ /* 0x000fe20008010805 */
[----:B------:R-:W0:Y:S01]  /*39e0*/  MUFU.EX2 R8, R8 ;  /* 0x0000000800087308 */ /* 0x000e220000000800 */
[----:B-1----:R-:W-:Y:S01]  /*39f0*/  FADD.FTZ R42, R6, R7 ;  /* 0x00000007062a7221 */ /* 0x002fe20000010000 */
[--C-:B------:R-:W-:Y:S01]  /*3a00*/  FFMA.FTZ R82, R82, UR33, -R5.reuse ;  /* 0x0000002152527c23 */ /* 0x100fe20008010805 */
[--C-:B------:R-:W-:Y:S01]  /*3a10*/  FFMA.FTZ R83, R83, UR33, -R5.reuse ;  /* 0x0000002153537c23 */ /* 0x100fe20008010805 */
[----:B------:R-:W-:Y:S01]  /*3a20*/  FFMA.FTZ R84, R84, UR33, -R5 ;  /* 0x0000002154547c23 */ /* 0x000fe20008010805 */
[----:B------:R-:W-:-:S02]  /*3a30*/  F2FP.F16.F32.PACK_AB R5, R25, R24 ;  /* 0x000000181905723e */ /* 0x000fc400000000ff */
[----:B------:R-:W-:Y:S02]  /*3a40*/  CS2R R88, SRZ ;  /* 0x0000000000587805 */ /* 0x000fe4000001ff00 */
[----:B------:R-:W-:Y:S01]  /*3a50*/  F2FP.F16.F32.PACK_AB R4, R61, R4 ;  /* 0x000000043d04723e */ /* 0x000fe200000000ff */
[----:B------:R-:W1:Y:S01]  /*3a60*/  MUFU.EX2 R85, R85 ;  /* 0x0000005500557308 */ /* 0x000e620000000800 */
[C---:B--2---:R-:W-:Y:S01]  /*3a70*/  FADD.FTZ R7, R55.reuse, R42 ;  /* 0x0000002a37077221 */ /* 0x044fe20000010000 */
[----:B------:R-:W-:-:S06]  /*3a80*/  F2FP.F16.F32.PACK_AB R6, R55, R6 ;  /* 0x000000063706723e */ /* 0x000fcc00000000ff */
[----:B------:R-:W2:Y:S01]  /*3a90*/  MUFU.EX2 R10, R10 ;  /* 0x0000000a000a7308 */ /* 0x000ea20000000800 */
[----:B0-----:R-:W-:-:S07]  /*3aa0*/  FADD.FTZ R42, R8, R7 ;  /* 0x00000007082a7221 */ /* 0x001fce0000010000 */
        /* <DEDUP_REMOVED lines=8> */
[----:B------:R-:W-:Y:S01]  /*3b30*/  FADD.FTZ R42, R32, R7 ;  /* 0x00000007202a7221 */ /* 0x000fe20000010000 */
[----:B------:R-:W-:Y:S02]  /*3b40*/  F2FP.F16.F32.PACK_AB R7, R27, R26 ;  /* 0x0000001a1b07723e */ /* 0x000fe400000000ff */
[----:B------:R-:W-:Y:S01]  /*3b50*/  F2FP.F16.F32.PACK_AB R10, R57, R10 ;  /* 0x0000000a390a723e */ /* 0x000fe200000000ff */
[----:B------:R-:W-:Y:S02]  /*3b60*/  FADD.FTZ R42, R35, R42 ;  /* 0x0000002a232a7221 */ /* 0x000fe40000010000 */
[----:B------:R-:W0:Y:S01]  /*3b70*/  MUFU.EX2 R14, R14 ;  /* 0x0000000e000e7308 */ /* 0x000e220000000800 */
[----:B-1----:R-:W-:Y:S01]  /*3b80*/  FADD.FTZ R24, R12, R9 ;  /* 0x000000090c187221 */ /* 0x002fe20000010000 */
[----:B------:R-:W-:Y:S01]  /*3b90*/  F2FP.F16.F32.PACK_AB R9, R29, R2 ;  /* 0x000000021d09723e */ /* 0x000fe200000000ff */
[----:B------:R-:W-:Y:S01]  /*3ba0*/  FADD.FTZ R25, R37, R42 ;  /* 0x0000002a25197221 */ /* 0x000fe20000010000 */
[----:B------:R1:W-:Y:S03]  /*3bb0*/  STSM.16.M88.4 [R16+0x21800], R4 ;  /* 0x0218000410007844 */ /* 0x0003e60000000200 */
[----:B------:R-:W-:Y:S01]  /*3bc0*/  FADD.FTZ R27, R40, R25 ;  /* 0x00000019281b7221 */ /* 0x000fe20000010000 */
[----:B------:R-:W3:Y:S01]  /*3bd0*/  MUFU.EX2 R53, R53 ;  /* 0x0000003500357308 */ /* 0x000ee20000000800 */
[C---:B--2---:R-:W-:Y:S01]  /*3be0*/  FADD.FTZ R15, R33.reuse, R24 ;  /* 0x00000018210f7221 */ /* 0x044fe20000010000 */
[----:B------:R2:W-:Y:S01]  /*3bf0*/  STSM.16.M88.4 [R19], R8 ;  /* 0x0000000813007844 */ /* 0x0005e20000000200 */
[----:B------:R-:W-:Y:S01]  /*3c00*/  FADD.FTZ R24, R38, R27 ;  /* 0x0000001b26187221 */ /* 0x000fe20000010000 */
[----:B------:R-:W-:-:S03]  /*3c10*/  F2FP.F16.F32.PACK_AB R12, R33, R12 ;  /* 0x0000000c210c723e */ /* 0x000fc600000000ff */
[----:B------:R-:W-:Y:S01]  /*3c20*/  FADD.FTZ R24, R47, R24 ;  /* 0x000000182f187221 */ /* 0x000fe20000010000 */
[----:B------:R-:W4:Y:S01]  /*3c30*/  MUFU.EX2 R30, R30 ;  /* 0x0000001e001e7308 */ /* 0x000f220000000800 */
[----:B0-----:R-:W-:Y:S01]  /*3c40*/  FADD.FTZ R2, R14, R15 ;  /* 0x0000000f0e027221 */ /* 0x001fe20000010000 */
[----:B------:R-:W-:-:S06]  /*3c50*/  F2FP.F16.F32.PACK_AB R15, R40, R37 ;  /* 0x00000025280f723e */ /* 0x000fcc00000000ff */
[----:B------:R-:W0:Y:S01]  /*3c60*/  MUFU.EX2 R51, R51 ;  /* 0x0000003300337308 */ /* 0x000e220000000800 */
[C---:B---3--:R-:W-:Y:S01]  /*3c70*/  FADD.FTZ R25, R53.reuse, R2 ;  /* 0x0000000235197221 */ /* 0x048fe20000010000 */
[----:B------:R-:W-:-:S05]  /*3c80*/  F2FP.F16.F32.PACK_AB R14, R53, R14 ;  /* 0x0000000e350e723e */ /* 0x000fca00000000ff */
[----:B------:R-:W-:Y:S01]  /*3c90*/  STSM.16.M88.4 [R18], R12 ;  /* 0x0000000c12007844 */ /* 0x000fe20000000200 */
[----:B------:R-:W3:Y:S01]  /*3ca0*/  MUFU.EX2 R34, R34 ;  /* 0x0000002200227308 */ /* 0x000ee20000000800 */
[----:B----4-:R-:W-:-:S07]  /*3cb0*/  FADD.FTZ R2, R30, R25 ;  /* 0x000000191e027221 */ /* 0x010fce0000010000 */
[----:B------:R-:W4:Y:S01]  /*3cc0*/  MUFU.EX2 R45, R45 ;  /* 0x0000002d002d7308 */ /* 0x000f220000000800 */
[----:B0-----:R-:W-:-:S07]  /*3cd0*/  FADD.FTZ R25, R51, R2 ;  /* 0x0000000233197221 */ /* 0x001fce0000010000 */
[----:B------:R-:W0:Y:S01]  /*3ce0*/  MUFU.EX2 R39, R39 ;  /* 0x0000002700277308 */ /* 0x000e220000000800 */
[----:B---3--:R-:W-:-:S07]  /*3cf0*/  FADD.FTZ R2, R34, R25 ;  /* 0x0000001922027221 */ /* 0x008fce0000010000 */
        /* <DEDUP_REMOVED lines=11> */
[----:B---3--:R-:W-:Y:S01]  /*3db0*/  FADD.FTZ R27, R41, R24 ;  /* 0x00000018291b7221 */ /* 0x008fe20000010000 */
[----:B------:R-:W-:Y:S02]  /*3dc0*/  F2FP.F16.F32.PACK_AB R24, R51, R30 ;  /* 0x0000001e3318723e */ /* 0x000fe400000000ff */
[----:B-1----:R-:W-:-:S04]  /*3dd0*/  F2FP.F16.F32.PACK_AB R4, R41, R36 ;  /* 0x000000242904723e */ /* 0x002fc800000000ff */
[----:B------:R-:W1:Y:S01]  /*3de0*/  MUFU.EX2 R49, R49 ;  /* 0x0000003100317308 */ /* 0x000e620000000800 */
[----:B----4-:R-:W-:Y:S01]  /*3df0*/  FADD.FTZ R2, R48, R25 ;  /* 0x0000001930027221 */ /* 0x010fe20000010000 */
        /* <DEDUP_REMOVED lines=8> */
[----:B------:R-:W3:Y:S01]  /*3e80*/  MUFU.EX2 R21, R21 ;  /* 0x0000001500157308 */ /* 0x000ee20000000800 */
[----:B0-----:R-:W-:Y:S01]  /*3e90*/  FADD.FTZ R2, R72, R27 ;  /* 0x0000001b48027221 */ /* 0x001fe20000010000 */
[----:B------:R-:W-:-:S05]  /*3ea0*/  F2FP.F16.F32.PACK_AB R27, R44, R45 ;  /* 0x0000002d2c1b723e */ /* 0x000fca00000000ff */
[----:B------:R-:W-:Y:S01]  /*3eb0*/  STSM.16.M88.4 [R17], R24 ;  /* 0x0000001811007844 */ /* 0x000fe20000000200 */
[----:B------:R-:W2:Y:S01]  /*3ec0*/  MUFU.EX2 R65, R65 ;  /* 0x0000004100417308 */ /* 0x000ea20000000800 */
[----:B-1----:R-:W-:Y:S01]  /*3ed0*/  FADD.FTZ R6, R60, R5 ;  /* 0x000000053c067221 */ /* 0x002fe20000010000 */
[----:B------:R-:W-:-:S06]  /*3ee0*/  F2FP.F16.F32.PACK_AB R5, R48, R43 ;  /* 0x0000002b3005723e */ /* 0x000fcc00000000ff */
[----:B------:R-:W0:Y:S01]  /*3ef0*/  MUFU.EX2 R70, R70 ;  /* 0x0000004600467308 */ /* 0x000e220000000800 */
[----:B---3--:R-:W-:-:S07]  /*3f00*/  FADD.FTZ R7, R21, R2 ;  /* 0x0000000215077221 */ /* 0x008fce0000010000 */
[----:B------:R-:W1:Y:S01]  /*3f10*/  MUFU.EX2 R62, R67 ;  /* 0x00000043003e7308 */ /* 0x000e620000000800 */
[----:B--2---:R-:W-:Y:S01]  /*3f20*/  FADD.FTZ R9, R65, R6 ;  /* 0x0000000641097221 */ /* 0x004fe20000010000 */
[----:B------:R-:W-:Y:S02]  /*3f30*/  F2FP.F16.F32.PACK_AB R6, R59, R0 ;  /* 0x000000003b06723e */ /* 0x000fe400000000ff */
[----:B------:R-:W-:-:S04]  /*3f40*/  F2FP.F16.F32.PACK_AB R60, R65, R60 ;  /* 0x0000003c413c723e */ /* 0x000fc800000000ff */
[----:B------:R-:W2:Y:S01]  /*3f50*/  MUFU.EX2 R20, R20 ;  /* 0x0000001400147308 */ /* 0x000ea20000000800 */
[C---:B0-----:R-:W-:Y:S01]  /*3f60*/  FADD.FTZ R7, R70.reuse, R7 ;  /* 0x0000000746077221 */ /* 0x041fe20000010000 */
[----:B------:R-:W-:-:S06]  /*3f70*/  F2FP.F16.F32.PACK_AB R61, R70, R21 ;  /* 0x00000015463d723e */ /* 0x000fcc00000000ff */
[----:B------:R-:W0:Y:S01]  /*3f80*/  MUFU.EX2 R29, R46 ;  /* 0x0000002e001d7308 */ /* 0x000e220000000800 */
[----:B-1----:R-:W-:-:S07]  /*3f90*/  FADD.FTZ R2, R62, R9 ;  /* 0x000000093e027221 */ /* 0x002fce0000010000 */
[----:B------:R-:W1:Y:S01]  /*3fa0*/  MUFU.EX2 R63, R63 ;  /* 0x0000003f003f7308 */ /* 0x000e620000000800 */
[----:B--2---:R-:W-:Y:S01]  /*3fb0*/  FADD.FTZ R0, R20, R7 ;  /* 0x0000000714007221 */ /* 0x004fe20000010000 */
[----:B------:R-:W-:-:S05]  /*3fc0*/  F2FP.F16.F32.PACK_AB R7, R72, R49 ;  /* 0x000000314807723e */ /* 0x000fca00000000ff */
[----:B------:R2:W-:Y:S01]  /*3fd0*/  STSM.16.M88.4 [R16+0x27800], R4 ;  /* 0x0278000410007844 */ /* 0x0005e20000000200 */
[----:B------:R-:W3:Y:S01]  /*3fe0*/  MUFU.EX2 R68, R68 ;  /* 0x0000004400447308 */ /* 0x000ee20000000800 */
[C---:B0-----:R-:W-:Y:S01]  /*3ff0*/  FADD.FTZ R9, R29.reuse, R2 ;  /* 0x000000021d097221 */ /* 0x041fe20000010000 */
[----:B------:R-:W-:-:S06]  /*4000*/  F2FP.F16.F32.PACK_AB R62, R29, R62 ;  /* 0x0000003e1d3e723e */ /* 0x000fcc00000000ff */
[----:B------:R-:W0:Y:S01]  /*4010*/  MUFU.EX2 R73, R73 ;  /* 0x0000004900497308 */ /* 0x000e220000000800 */
[C---:B-1----:R-:W-:Y:S01]  /*4020*/  FADD.FTZ R0, R63.reuse, R0 ;  /* 0x000000003f007221 */ /* 0x042fe20000010000 */
[----:B------:R-:W-:-:S05]  /*4030*/  F2FP.F16.F32.PACK_AB R63, R63, R20 ;  /* 0x000000143f3f723e */ /* 0x000fca00000000ff */
[----:B------:R1:W-:Y:S01]  /*4040*/  STSM.16.M88.4 [R22], R60 ;  /* 0x0000003c16007844 */ /* 0x0003e20000000200 */
[----:B------:R-:W4:Y:S01]  /*4050*/  MUFU.EX2 R76, R76 ;  /* 0x0000004c004c7308 */ /* 0x000f220000000800 */
[----:B---3--:R-:W-:-:S07]  /*4060*/  FADD.FTZ R2, R68, R9 ;  /* 0x0000000944027221 */ /* 0x008fce0000010000 */
[----:B------:R-:W3:Y:S01]  /*4070*/  MUFU.EX2 R71, R71 ;  /* 0x0000004700477308 */ /* 0x000ee20000000800 */
[----:B0-----:R-:W-:-:S07]  /*4080*/  FADD.FTZ R9, R73, R0 ;  /* 0x0000000049097221 */ /* 0x001fce0000010000 */
[----:B------:R-:W0:Y:S01]  /*4090*/  MUFU.EX2 R3, R3 ;  /* 0x0000000300037308 */ /* 0x000e220000000800 */
[C---:B----4-:R-:W-:Y:S01]  /*40a0*/  FADD.FTZ R0, R76.reuse, R9 ;  /* 0x000000094c007221 */ /* 0x050fe20000010000 */
[----:B--2---:R-:W-:-:S06]  /*40b0*/  F2FP.F16.F32.PACK_AB R5, R76, R73 ;  /* 0x000000494c05723e */ /* 0x004fcc00000000ff */
[----:B------:R-:W2:Y:S01]  /*40c0*/  MUFU.EX2 R78, R78 ;  /* 0x0000004e004e7308 */ /* 0x000ea20000000800 */
[C---:B---3--:R-:W-:Y:S01]  /*40d0*/  FADD.FTZ R11, R71.reuse, R2 ;  /* 0x00000002470b7221 */ /* 0x048fe20000010000 */
[----:B------:R-:W-:-:S06]  /*40e0*/  F2FP.F16.F32.PACK_AB R4, R71, R68 ;  /* 0x000000444704723e */ /* 0x000fcc00000000ff */
[----:B------:R-:W3:Y:S01]  /*40f0*/  MUFU.EX2 R74, R74 ;  /* 0x0000004a004a7308 */ /* 0x000ee20000000800 */
[----:B0-----:R-:W-:-:S07]  /*4100*/  FADD.FTZ R9, R3, R0 ;  /* 0x0000000003097221 */ /* 0x001fce0000010000 */
[----:B------:R-:W0:Y:S01]  /*4110*/  MUFU.EX2 R79, R79 ;  /* 0x0000004f004f7308 */ /* 0x000e220000000800 */
[----:B--2---:R-:W-:-:S07]  /*4120*/  FADD.FTZ R2, R78, R11 ;  /* 0x0000000b4e027221 */ /* 0x004fce0000010000 */
[----:B------:R-:W2:Y:S01]  /*4130*/  MUFU.EX2 R75, R75 ;  /* 0x0000004b004b7308 */ /* 0x000ea20000000800 */
[C---:B---3--:R-:W-:Y:S01]  /*4140*/  FADD.FTZ R0, R74.reuse, R9 ;  /* 0x000000094a007221 */ /* 0x048fe20000010000 */
[----:B------:R-:W-:-:S06]  /*4150*/  F2FP.F16.F32.PACK_AB R7, R74, R3 ;  /* 0x000000034a07723e */ /* 0x000fcc00000000ff */
[----:B------:R-:W3:Y:S01]  /*4160*/  MUFU.EX2 R81, R81 ;  /* 0x0000005100517308 */ /* 0x000ee20000000800 */
[C---:B0-----:R-:W-:Y:S01]  /*4170*/  FADD.FTZ R2, R79.reuse, R2 ;  /* 0x000000024f027221 */ /* 0x041fe20000010000 */
[----:B------:R-:W-:-:S05]  /*4180*/  F2FP.F16.F32.PACK_AB R6, R79, R78 ;  /* 0x0000004e4f06723e */ /* 0x000fca00000000ff */
[----:B------:R1:W-:Y:S01]  /*4190*/  STSM.16.M88.4 [R18+0x6000], R4 ;  /* 0x0060000412007844 */ /* 0x0003e20000000200 */
[----:B------:R-:W0:Y:S01]  /*41a0*/  MUFU.EX2 R80, R80 ;  /* 0x0000005000507308 */ /* 0x000e220000000800 */
[----:B--2---:R-:W-:-:S07]  /*41b0*/  FADD.FTZ R11, R75, R0 ;  /* 0x000000004b0b7221 */ /* 0x004fce0000010000 */
[----:B------:R-:W2:Y:S01]  /*41c0*/  MUFU.EX2 R82, R82 ;  /* 0x0000005200527308 */ /* 0x000ea20000000800 */
[----:B---3--:R-:W-:-:S07]  /*41d0*/  FADD.FTZ R9, R81, R2 ;  /* 0x0000000251097221 */ /* 0x008fce0000010000 */
[----:B------:R-:W-:Y:S01]  /*41e0*/  MUFU.EX2 R77, R77 ;  /* 0x0000004d004d7308 */ /* 0x000fe20000000800 */
[----:B0-----:R-:W-:-:S07]  /*41f0*/  FADD.FTZ R2, R80, R11 ;  /* 0x0000000b50027221 */ /* 0x001fce0000010000 */
[----:B------:R-:W0:Y:S01]  /*4200*/  MUFU.EX2 R56, R56 ;  /* 0x0000003800387308 */ /* 0x000e220000000800 */
[C---:B--2---:R-:W-:Y:S01]  /*4210*/  FADD.FTZ R0, R82.reuse, R9 ;  /* 0x0000000952007221 */ /* 0x044fe20000010000 */
[----:B------:R-:W-:Y:S02]  /*4220*/  F2FP.F16.F32.PACK_AB R8, R82, R81 ;  /* 0x000000515208723e */ /* 0x000fe400000000ff */
[----:B------:R-:W-:-:S04]  /*4230*/  F2FP.F16.F32.PACK_AB R9, R80, R75 ;  /* 0x0000004b5009723e */ /* 0x000fc800000000ff */
[----:B------:R-:W-:Y:S08]  /*4240*/  MUFU.EX2 R83, R83 ;  /* 0x0000005300537308 */ /* 0x000ff00000000800 */
[----:B------:R-:W2:Y:S01]  /*4250*/  MUFU.EX2 R84, R84 ;  /* 0x0000005400547308 */ /* 0x000ea20000000800 */
[----:B0-----:R-:W-:Y:S01]  /*4260*/  F2FP.F16.F32.PACK_AB R11, R56, R77 ;  /* 0x0000004d380b723e */ /* 0x001fe200000000ff */
[----:B------:R-:W-:Y:S01]  /*4270*/  FADD.FTZ R77, R77, R2 ;  /* 0x000000024d4d7221 */ /* 0x000fe20000010000 */
[----:B--2---:R-:W-:Y:S01]  /*4280*/  F2FP.F16.F32.PACK_AB R10, R84, R83 ;  /* 0x00000053540a723e */ /* 0x004fe200000000ff */
[----:B------:R-:W-:-:S02]  /*4290*/  FADD.FTZ R83, R83, R0 ;  /* 0x0000000053537221 */ /* 0x000fc40000010000 */
[----:B------:R-:W-:Y:S02]  /*42a0*/  FADD.FTZ R0, R56, R77 ;  /* 0x0000004d38007221 */ /* 0x000fe40000010000 */
[----:B------:R1:W-:Y:S01]  /*42b0*/  STSM.16.M88.4 [R17+0x6000], R8 ;  /* 0x0060000811007844 */ /* 0x0003e20000000200 */
[----:B------:R-:W-:Y:S01]  /*42c0*/  FADD.FTZ R2, R84, R83 ;  /* 0x0000005354027221 */ /* 0x000fe20000010000 */
[----:B------:R0:W-:Y:S06]  /*42d0*/  MEMBAR.ALL.CTA ;  /* 0x0000000000007992 */ /* 0x0001ec0000008000 */
[----:B0-----:R-:W0:Y:S02]  /*42e0*/  FENCE.VIEW.ASYNC.S ;  /* 0x00000000000073c6 */ /* 0x001e240000000000 */
[----:B0-----:R-:W-:Y:S01]  /*42f0*/  NOP ;  /* 0x0000000000007918 */ /* 0x001fe20000000000 */
[----:B------:R-:W-:Y:S05]  /*4300*/  @!P1 BRA `(.L_x_1877) ;  /* 0x0000003000b49947 */ /* 0x000fea0003800000 */
[----:B-1----:R-:W-:Y:S01]  /*4310*/  IMAD.MOV.U32 R4, RZ, RZ, R54 ;  /* 0x000000ffff047224 */ /* 0x002fe200078e0036 */
[----:B------:R-:W-:Y:S01]  /*4320*/  UMOV UR28, UR45 ;  /* 0x0000002d001c7c82 */ /* 0x000fe20008000000 */
[----:B------:R-:W-:Y:S01]  /*4330*/  IMAD.MOV.U32 R3, RZ, RZ, R69 ;  /* 0x000000ffff037224 */ /* 0x000fe200078e0045 */
[----:B------:R-:W-:Y:S01]  /*4340*/  UMOV UR53, UR44 ;  /* 0x0000002c00357c82 */ /* 0x000fe20008000000 */
[----:B------:R-:W-:Y:S01]  /*4350*/  IMAD.MOV.U32 R135, RZ, RZ, RZ ;  /* 0x000000ffff877224 */ /* 0x000fe200078e00ff */
[----:B------:R-:W-:Y:S01]  /*4360*/  ULDC UR34, c[0x0][0x288] ;  /* 0x0000a20000227ab9 */ /* 0x000fe20000000800 */
[----:B------:R-:W-:Y:S01]  /*4370*/  ULDC UR35, c[0x0][0x9d8] ;  /* 0x0002760000237ab9 */ /* 0x000fe20000000800 */
[----:B------:R-:W-:-:S05]  /*4380*/  ULDC UR33, c[0x0][0x988] ;  /* 0x0002620000217ab9 */ /* 0x000fca0000000800 */
.L_x_1888:
[----:B------:R-:W-:Y:S01]  /*4390*/  ISETP.NE.AND P2, PT, RZ, UR37, PT ;  /* 0x00000025ff007c0c */ /* 0x000fe2000bf45270 */
[----:B------:R-:W-:-:S04]  /*43a0*/  UISETP.NE.AND UP0, UPT, UR53, 0x1, UPT ;  /* 0x000000013500788c */ /* 0x000fc8000bf05270 */
[----:B------:R-:W-:-:S04]  /*43b0*/  USEL UR45, URZ, 0x1, UP0 ;  /* 0x000000013f2d7887 */ /* 0x000fc80008000000 */
[----:B------:R-:W-:-:S04]  /*43c0*/  ULOP3.LUT UR45, UR28, UR45, URZ, 0x3c, !UPT ;  /* 0x0000002d1c2d7292 */ /* 0x000fc8000f8e3c3f */
[----:B------:R-:W-:Y:S08]  /*43d0*/  @P2 BRA `(.L_x_1878) ;  /* 0x0000000000382947 */ /* 0x000ff00003800000 */
[----:B------:R-:W-:Y:S05]  /*43e0*/  @!P0 BRA `(.L_x_1879) ;  /* 0x0000000000048947 */ /* 0x000fea0003800000 */
[----:B------:R-:W-:Y:S01]  /*43f0*/  BPT.TRAP 0x1 ;  /* 0x000000040000795c */ /* 0x000fe20000300000 */
.L_x_1879:
        /* <DEDUP_REMOVED lines=9> */
.L_x_1880:
[----:B-1----:R-:W-:Y:S05]  /*4490*/  @P1 BRA `(.L_x_1878) ;  /* 0x0000000000081947 */ /* 0x002fea0003800000 */
[----:B------:R-:W1:Y:S02]  /*44a0*/  SYNCS.PHASECHK.TRANS64.TRYWAIT P1, [UR6+0x2d830], R5 ;  /* 0x02d83005ff0075a7 */ /* 0x000e640008020146 */
[----:B-1----:R-:W-:Y:S05]  /*44b0*/  @!P1 BRA `(.L_x_1881) ;  /* 0x000000bc00c09947 */ /* 0x002fea0003800000 */
.L_x_1878:
        /* <DEDUP_REMOVED lines=40> */
.L_x_1883:
[----:B------:R-:W-:Y:S01]  /*4740*/  ULEA UR6, UR53, UR40, 0x3 ;  /* 0x0000002835067291 */ /* 0x000fe2000f8e183f */
[----:B------:R-:W-:-:S04]  /*4750*/  MOV R5, UR28 ;  /* 0x0000001c00057c02 */ /* 0x000fc80008000f00 */
[----:B------:R-:W-:-:S04]  /*4760*/  SHF.L.U32 R5, R5, 0x1f, RZ ;  /* 0x0000001f05057819 */ /* 0x000fc800000006ff */
[----:B------:R0:W1:Y:S01]  /*4770*/  SYNCS.PHASECHK.TRANS64.TRYWAIT P1, [UR6+0x2d850], R5 ;  /* 0x02d85005ff0075a7 */ /* 0x0000620008020146 */
[----:B------:R-:W-:Y:S05]  /*4780*/  @!P0 BRA `(.L_x_1884) ;  /* 0x0000000000048947 */ /* 0x000fea0003800000 */
[----:B------:R-:W-:Y:S01]  /*4790*/  BPT.TRAP 0x1 ;  /* 0x000000040000795c */ /* 0x000fe20000300000 */
.L_x_1884:
[----:B-1----:R-:W-:Y:S05]  /*47a0*/  @P1 BRA `(.L_x_1882) ;  /* 0x0000000000081947 */ /* 0x002fea0003800000 */
[----:B------:R-:W1:Y:S02]  /*47b0*/  SYNCS.PHASECHK.TRANS64.TRYWAIT P1, [UR6+0x2d850], R5 ;  /* 0x02d85005ff0075a7 */ /* 0x000e640008020146 */
[----:B-1----:R-:W-:Y:S05]  /*47c0*/  @!P1 BRA `(.L_x_1885) ;  /* 0x000000bc00149947 */ /* 0x002fea0003800000 */
.L_x_1882:
        /* <DEDUP_REMOVED lines=70> */
.L_x_1886:
[----:B------:R-:W-:Y:S01]  /*4c30*/  UISETP.NE.AND UP0, UPT, UR49, URZ, UPT ;  /* 0x0000003f3100728c */ /* 0x000fe2000bf05270 */
[----:B------:R-:W-:Y:S02]  /*4c40*/  VIADD R141, R136, UR39 ;  /* 0x00000027888d7c36 */ /* 0x000fe40008000000 */
[----:B0-----:R-:W-:Y:S01]  /*4c50*/  FMUL.FTZ R5, R26, UR35 ;  /* 0x000000231a057c20 */ /* 0x001fe20008410000 */
[----:B------:R-:W-:Y:S01]  /*4c60*/  FMUL.FTZ R20, R47, UR35 ;  /* 0x000000232f147c20 */ /* 0x000fe20008410000 */
[----:B------:R-:W-:Y:S01]  /*4c70*/  FMUL.FTZ R8, R31, UR35 ;  /* 0x000000231f087c20 */ /* 0x000fe20008410000 */
[----:B------:R-:W0:Y:S01]  /*4c80*/  LDC R47, c[0x0][0x2f0] ;  /* 0x0000bc00ff2f7b82 */ /* 0x000e220000000800 */
[----:B------:R-:W-:Y:S01]  /*4c90*/  PLOP3.LUT P1, PT, PT, PT, UP0, 0x80, 0x0 ;  /* 0x000000000000781c */ /* 0x000fe20003f2f008 */
[----:B------:R-:W-:Y:S01]  /*4ca0*/  FMUL.FTZ R31, R33, UR35 ;  /* 0x00000023211f7c20 */ /* 0x000fe20008410000 */
[----:B------:R-:W-:Y:S01]  /*4cb0*/  PLOP3.LUT P2, PT, PT, PT, UP0, 0x80, 0x0 ;  /* 0x000000000000781c */ /* 0x000fe20003f4f008 */
[----:B------:R-:W-:Y:S01]  /*4cc0*/  FMUL.FTZ R33, R37, UR35 ;  /* 0x0000002325217c20 */ /* 0x000fe20008410000 */
[----:B------:R-:W-:Y:S01]  /*4cd0*/  FMUL.FTZ R37, R45, UR35 ;  /* 0x000000232d257c20 */ /* 0x000fe20008410000 */
[----:B------:R-:W-:Y:S01]  /*4ce0*/  @UP0 ULDC UR6, c[0x0][0x44c] ;  /* 0x0001130000060ab9 */ /* 0x000fe20000000800 */
[----:B------:R-:W-:Y:S01]  /*4cf0*/  FMUL.FTZ R144, R24, UR35 ;  /* 0x0000002318907c20 */ /* 0x000fe20008410000 */
[----:B------:R-:W-:-:S02]  /*4d00*/  IMAD.MOV.U32 R140, RZ, RZ, -0x2 ;  /* 0xfffffffeff8c7424 */ /* 0x000fc400078e00ff */
[----:B------:R-:W-:Y:S01]  /*4d10*/  FMUL.FTZ R143, R25, UR35 ;  /* 0x00000023198f7c20 */ /* 0x000fe20008410000 */
[----:B------:R-:W-:Y:S01]  /*4d20*/  FMUL.FTZ R142, R28, UR35 ;  /* 0x000000231c8e7c20 */ /* 0x000fe20008410000 */
[----:B------:R-:W-:Y:S01]  /*4d30*/  FMUL.FTZ R29, R29, UR35 ;  /* 0x000000231d1d7c20 */ /* 0x000fe20008410000 */
[----:B------:R-:W-:Y:S01]  /*4d40*/  FMUL.FTZ R14, R43, UR35 ;  /* 0x000000232b0e7c20 */ /* 0x000fe20008410000 */
[----:B------:R-:W1:Y:S01]  /*4d50*/  MUFU.TANH R144, R144 ;  /* 0x0000009000907308 */ /* 0x000e620000002400 */
[----:B------:R-:W-:Y:S01]  /*4d60*/  @P1 IMAD.HI.U32 R26, R141, UR6, RZ ;  /* 0x000000068d1a1c27 */ /* 0x000fe2000f8e00ff */
[----:B------:R-:W-:-:S03]  /*4d70*/  @UP0 ULDC UR6, c[0x0][0x450] ;  /* 0x0001140000060ab9 */ /* 0x000fc60000000800 */
[----:B------:R-:W-:Y:S01]  /*4d80*/  FMUL.FTZ R43, R57, UR35 ;  /* 0x00000023392b7c20 */ /* 0x000fe20008410000 */
[----:B------:R-:W-:Y:S01]  /*4d90*/  FMUL.FTZ R7, R30, UR35 ;  /* 0x000000231e077c20 */ /* 0x000fe20008410000 */
[----:B------:R-:W-:Y:S01]  /*4da0*/  FMUL.FTZ R30, R32, UR35 ;  /* 0x00000023201e7c20 */ /* 0x000fe20008410000 */
[----:B------:R-:W-:Y:S01]  /*4db0*/  @P2 SHF.R.U32.HI R141, RZ, UR6, R26 ;  /* 0x00000006ff8d2c19 */ /* 0x000fe2000801161a */
[----:B------:R-:W-:Y:S01]  /*4dc0*/  UMOV UR6, 0xffffff80 ;  /* 0xffffff8000067882 */ /* 0x000fe20000000000 */
[----:B------:R-:W2:Y:S01]  /*4dd0*/  MUFU.TANH R143, R143 ;  /* 0x0000008f008f7308 */ /* 0x000ea20000002400 */
[----:B------:R-:W-:Y:S01]  /*4de0*/  UIMAD UR6, UR54, UR6, 0x1 ;  /* 0x00000001360674a4 */ /* 0x000fe2000f8e0206 */
[----:B------:R-:W-:Y:S01]  /*4df0*/  FMUL.FTZ R32, R36, UR35 ;  /* 0x0000002324207c20 */ /* 0x000fe20008410000 */
[----:B------:R-:W3:Y:S01]  /*4e00*/  SHFL.IDX PT, R45, R141, RZ, 0x1c1f ;  /* 0x001c1fff8d2d7589 */ /* 0x000ee200000e0000 */
[----:B------:R-:W-:Y:S01]  /*4e10*/  FMUL.FTZ R15, R46, UR35 ;  /* 0x000000232e0f7c20 */ /* 0x000fe20008410000 */
[----:B------:R-:W-:Y:S01]  /*4e20*/  FMUL.FTZ R9, R34, UR35 ;  /* 0x0000002322097c20 */ /* 0x000fe20008410000 */
[----:B------:R-:W-:Y:S01]  /*4e30*/  FMUL.FTZ R34, R40, UR35 ;  /* 0x0000002328227c20 */ /* 0x000fe20008410000 */
[----:B------:R-:W-:Y:S01]  /*4e40*/  IMAD R140, R23, R140, UR6 ;  /* 0x00000006178c7e24 */ /* 0x000fe2000f8e028c */
[----:B------:R-:W4:Y:S01]  /*4e50*/  MUFU.TANH R142, R142 ;  /* 0x0000008e008e7308 */ /* 0x000f220000002400 */
[----:B------:R-:W-:Y:S01]  /*4e60*/  FMUL.FTZ R11, R38, UR35 ;  /* 0x00000023260b7c20 */ /* 0x000fe20008410000 */
[----:B------:R-:W-:Y:S01]  /*4e70*/  FMUL.FTZ R38, R48, UR35 ;  /* 0x0000002330267c20 */ /* 0x000fe20008410000 */
[----:B0-----:R-:W-:-:S02]  /*4e80*/  IMAD R140, R47, UR48, R140 ;  /* 0x000000302f8c7c24 */ /* 0x001fc4000f8e028c */
        /* <DEDUP_REMOVED lines=12> */
[----:B------:R-:W5:Y:S01]  /*4f50*/  MUFU.TANH R30, R30 ;  /* 0x0000001e001e7308 */ /* 0x000f620000002400 */
[----:B------:R-:W-:Y:S01]  /*4f60*/  FMUL.FTZ R44, R61, UR35 ;  /* 0x000000233d2c7c20 */ /* 0x000fe20008410000 */
[----:B------:R-:W-:Y:S01]  /*4f70*/  FMUL.FTZ R25, R54, UR35 ;  /* 0x0000002336197c20 */ /* 0x000fe20008410000 */
[----:B---3--:R-:W-:Y:S01]  /*4f80*/  IADD3 R57, R45, -UR34, R140 ;  /* 0x800000222d397c10 */ /* 0x008fe2000fffe08c */
[----:B------:R-:W-:Y:S01]  /*4f90*/  FMUL.FTZ R45, R60, UR35 ;  /* 0x000000233c2d7c20 */ /* 0x000fe20008410000 */
[----:B------:R-:W-:Y:S01]  /*4fa0*/  FMUL.FTZ R26, R55, UR35 ;  /* 0x00000023371a7c20 */ /* 0x000fe20008410000 */
[----:B------:R-:W-:Y:S01]  /*4fb0*/  FMUL.FTZ R6, R27, UR35 ;  /* 0x000000231b067c20 */ /* 0x000fe20008410000 */
[C---:B------:R-:W-:Y:S01]  /*4fc0*/  ISETP.GT.AND P1, PT, R57.reuse, RZ, PT ;  /* 0x000000ff3900720c */ /* 0x040fe20003f24270 */
[----:B------:R-:W3:Y:S01]  /*4fd0*/  MUFU.TANH R31, R31 ;  /* 0x0000001f001f7308 */ /* 0x000ee20000002400 */
[----:B------:R-:W-:Y:S01]  /*4fe0*/  ISETP.GT.AND P2, PT, R57, 0x1, PT ;  /* 0x000000013900780c */ /* 0x000fe20003f44270 */
[----:B------:R-:W-:Y:S01]  /*4ff0*/  FMUL.FTZ R27, R58, UR35 ;  /* 0x000000233a1b7c20 */ /* 0x000fe20008410000 */
[----:B-1----:R-:W-:Y:S01]  /*5000*/  FSEL R144, R144, -INF , P1 ;  /* 0xff80000090907808 */ /* 0x002fe20000800000 */
[----:B------:R-:W-:Y:S01]  /*5010*/  FMUL.FTZ R56, R81, UR35 ;  /* 0x0000002351387c20 */ /* 0x000fe20008410000 */
[----:B------:R-:W-:Y:S01]  /*5020*/  ISETP.GT.AND P1, PT, R57, 0x8, PT ;  /* 0x000000083900780c */ /* 0x000fe20003f24270 */
[----:B------:R-:W-:Y:S01]  /*5030*/  FMUL.FTZ R84, R84, UR35 ;  /* 0x0000002354547c20 */ /* 0x000fe20008410000 */
[----:B--2---:R-:W-:Y:S01]  /*5040*/  FSEL R143, R143, -INF , P2 ;  /* 0xff8000008f8f7808 */ /* 0x004fe20001000000 */
[----:B------:R-:W1:Y:S01]  /*5050*/  MUFU.TANH R32, R32 ;  /* 0x0000002000207308 */ /* 0x000e620000002400 */
[----:B------:R-:W-:Y:S01]  /*5060*/  FMNMX.FTZ R46, R144, R3, !PT ;  /* 0x00000003902e7209 */ /* 0x000fe20007810000 */
[----:B------:R-:W-:Y:S01]  /*5070*/  FMUL.FTZ R85, R85, UR35 ;  /* 0x0000002355557c20 */ /* 0x000fe20008410000 */
[----:B------:R-:W-:Y:S01]  /*5080*/  ISETP.GT.AND P2, PT, R57, 0x9, PT ;  /* 0x000000093900780c */ /* 0x000fe20003f44270 */
[----:B------:R-:W-:Y:S01]  /*5090*/  FMUL.FTZ R28, R59, UR35 ;  /* 0x000000233b1c7c20 */ /* 0x000fe20008410000 */
[----:B----4-:R-:W-:Y:S01]  /*50a0*/  FSEL R142, R142, -INF , P1 ;  /* 0xff8000008e8e7808 */ /* 0x010fe20000800000 */
[----:B------:R-:W2:Y:S01]  /*50b0*/  SHFL.IDX PT, R141, R141, 0x1, 0x1c1f ;  /* 0x003c1f008d8d7f89 */ /* 0x000ea200000e0000 */
[----:B------:R-:W-:Y:S01]  /*50c0*/  FMNMX.FTZ R47, R143, R46, !PT ;  /* 0x0000002e8f2f7209 */ /* 0x000fe20007810000 */
[----:B------:R-:W4:Y:S01]  /*50d0*/  MUFU.TANH R33, R33 ;  /* 0x0000002100217308 */ /* 0x000f220000002400 */
[----:B------:R-:W-:Y:S01]  /*50e0*/  ISETP.GT.AND P1, PT, R57, 0x10, PT ;  /* 0x000000103900780c */ /* 0x000fe20003f24270 */
[----:B------:R-:W-:Y:S01]  /*50f0*/  FMUL.FTZ R46, R64, UR35 ;  /* 0x00000023402e7c20 */ /* 0x000fe20008410000 */
[----:B0-----:R-:W-:Y:S01]  /*5100*/  FSEL R29, R29, -INF , P2 ;  /* 0xff8000001d1d7808 */ /* 0x001fe20001000000 */
[----:B------:R-:W-:Y:S01]  /*5110*/  FMUL.FTZ R64, R74, UR35 ;  /* 0x000000234a407c20 */ /* 0x000fe20008410000 */
[----:B------:R-:W-:Y:S01]  /*5120*/  FMNMX.FTZ R48, R142, R47, !PT ;  /* 0x0000002f8e307209 */ /* 0x000fe20007810000 */
[----:B------:R-:W-:Y:S01]  /*5130*/  FMUL.FTZ R74, R87, UR35 ;  /* 0x00000023574a7c20 */ /* 0x000fe20008410000 */
[----:B------:R-:W-:Y:S01]  /*5140*/  ISETP.GT.AND P2, PT, R57, 0x11, PT ;  /* 0x000000113900780c */ /* 0x000fe20003f44270 */
[----:B------:R-:W0:Y:S01]  /*5150*/  MUFU.TANH R34, R34 ;  /* 0x0000002200227308 */ /* 0x000e220000002400 */
[----:B-----5:R-:W-:Y:S01]  /*5160*/  FSEL R30, R30, -INF , P1 ;  /* 0xff8000001e1e7808 */ /* 0x020fe20000800000 */
[----:B------:R-:W-:Y:S01]  /*5170*/  ULEA UR6, UR44, UR40, 0x3 ;  /* 0x000000282c067291 */ /* 0x000fe2000f8e183f */
[----:B------:R-:W-:-:S02]  /*5180*/  FMNMX.FTZ R47, R29, R48, !PT ;  /* 0x000000301d2f7209 */ /* 0x000fc40007810000 */
[----:B------:R-:W-:Y:S01]  /*5190*/  ISETP.GT.AND P1, PT, R57, 0x18, PT ;  /* 0x000000183900780c */ /* 0x000fe20003f24270 */
[----:B------:R-:W-:Y:S01]  /*51a0*/  UIADD3 UR6, UR6, 0x2d840, URZ ;  /* 0x0002d84006067890 */ /* 0x000fe2000fffe03f */
[----:B---3--:R-:W-:Y:S01]  /*51b0*/  FSEL R31, R31, -INF , P2 ;  /* 0xff8000001f1f7808 */ /* 0x008fe20001000000 */
[----:B------:R-:W3:Y:S01]  /*51c0*/  MUFU.TANH R35, R35 ;  /* 0x0000002300237308 */ /* 0x000ee20000002400 */
[----:B------:R-:W-:Y:S01]  /*51d0*/  FMNMX.FTZ R48, R30, R47, !PT ;  /* 0x0000002f1e307209 */ /* 0x000fe20007810000 */
[----:B------:R-:W-:Y:S01]  /*51e0*/  FMUL.FTZ R47, R65, UR35 ;  /* 0x00000023412f7c20 */ /* 0x000fe20008410000 */
[----:B------:R-:W-:Y:S01]  /*51f0*/  ISETP.GT.AND P2, PT, R57, 0x19, PT ;  /* 0x000000193900780c */ /* 0x000fe20003f44270 */
[----:B------:R-:W-:Y:S01]  /*5200*/  UPRMT UR6, UR41, 0x654, UR6 ;  /* 0x0000065429067896 */ /* 0x000fe20008000006 */
[----:B-1----:R-:W-:Y:S02]  /*5210*/  FSEL R32, R32, -INF , P1 ;  /* 0xff80000020207808 */ /* 0x002fe40000800000 */
[----:B------:R-:W-:Y:S01]  /*5220*/  FMNMX.FTZ R49, R31, R48, !PT ;  /* 0x000000301f317209 */ /* 0x000fe20007810000 */
[----:B------:R-:W1:Y:S01]  /*5230*/  MUFU.TANH R36, R36 ;  /* 0x0000002400247308 */ /* 0x000e620000002400 */
[----:B------:R-:W-:Y:S01]  /*5240*/  ISETP.GT.AND P1, PT, R57, 0x20, PT ;  /* 0x000000203900780c */ /* 0x000fe20003f24270 */
[----:B------:R-:W-:Y:S01]  /*5250*/  FMUL.FTZ R48, R68, UR35 ;  /* 0x0000002344307c20 */ /* 0x000fe20008410000 */
[----:B----4-:R-:W-:Y:S01]  /*5260*/  FSEL R33, R33, -INF , P2 ;  /* 0xff80000021217808 */ /* 0x010fe20001000000 */
[----:B------:R-:W-:Y:S01]  /*5270*/  FMUL.FTZ R68, R82, UR35 ;  /* 0x0000002352447c20 */ /* 0x000fe20008410000 */
[----:B------:R-:W-:Y:S01]  /*5280*/  FMNMX.FTZ R50, R32, R49, !PT ;  /* 0x0000003120327209 */ /* 0x000fe20007810000 */
[----:B------:R-:W-:Y:S01]  /*5290*/  SYNCS.ARRIVE.TRANS64.RED.A1T0 RZ, [UR6], RZ ;  /* 0x000000ffffff79a7 */ /* 0x000fe20008100406 */
[----:B------:R-:W-:Y:S01]  /*52a0*/  ISETP.GT.AND P2, PT, R57, 0x21, PT ;  /* 0x000000213900780c */ /* 0x000fe20003f44270 */
[----:B------:R-:W4:Y:S01]  /*52b0*/  MUFU.TANH R37, R37 ;  /* 0x0000002500257308 */ /* 0x000f220000002400 */
[----:B0-----:R-:W-:-:S02]  /*52c0*/  FSEL R34, R34, -INF , P1 ;  /* 0xff80000022227808 */ /* 0x001fc40000800000 */
[----:B------:R-:W-:Y:S02]  /*52d0*/  FMNMX.FTZ R49, R33, R50, !PT ;  /* 0x0000003221317209 */ /* 0x000fe40007810000 */
[----:B------:R-:W-:Y:S02]  /*52e0*/  ISETP.GT.AND P1, PT, R57, 0x28, PT ;  /* 0x000000283900780c */ /* 0x000fe40003f24270 */
[----:B---3--:R-:W-:Y:S01]  /*52f0*/  FSEL R35, R35, -INF , P2 ;  /* 0xff80000023237808 */ /* 0x008fe20001000000 */
[----:B------:R-:W0:Y:S01]  /*5300*/  MUFU.TANH R38, R38 ;  /* 0x0000002600267308 */ /* 0x000e220000002400 */
[----:B------:R-:W-:Y:S01]  /*5310*/  FMNMX.FTZ R50, R34, R49, !PT ;  /* 0x0000003122327209 */ /* 0x000fe20007810000 */
[----:B------:R-:W-:Y:S01]  /*5320*/  FMUL.FTZ R49, R69, UR35 ;  /* 0x0000002345317c20 */ /* 0x000fe20008410000 */
[----:B------:R-:W-:Y:S02]  /*5330*/  ISETP.GT.AND P2, PT, R57, 0x29, PT ;  /* 0x000000293900780c */ /* 0x000fe40003f44270 */
[----:B-1----:R-:W-:-:S02]  /*5340*/  FSEL R36, R36, -INF , P1 ;  /* 0xff80000024247808 */ /* 0x002fc40000800000 */
[----:B------:R-:W-:Y:S01]  /*5350*/  FMNMX.FTZ R51, R35, R50, !PT ;  /* 0x0000003223337209 */ /* 0x000fe20007810000 */
[----:B------:R-:W1:Y:S01]  /*5360*/  MUFU.TANH R39, R39 ;  /* 0x0000002700277308 */ /* 0x000e620000002400 */
[----:B------:R-:W-:Y:S02]  /*5370*/  ISETP.GT.AND P1, PT, R57, 0x30, PT ;  /* 0x000000303900780c */ /* 0x000fe40003f24270 */
[----:B----4-:R-:W-:Y:S02]  /*5380*/  FSEL R37, R37, -INF , P2 ;  /* 0xff80000025257808 */ /* 0x010fe40001000000 */
[----:B------:R-:W-:Y:S01]  /*5390*/  FMNMX.FTZ R50, R36, R51, !PT ;  /* 0x0000003324327209 */ /* 0x000fe20007810000 */
[----:B------:R-:W-:Y:S01]  /*53a0*/  FMUL.FTZ R51, R72, UR35 ;  /* 0x0000002348337c20 */ /* 0x000fe20008410000 */
[----:B------:R-:W-:Y:S01]  /*53b0*/  ISETP.GT.AND P2, PT, R57, 0x31, PT ;  /* 0x000000313900780c */ /* 0x000fe20003f44270 */
[----:B------:R-:W3:Y:S01]  /*53c0*/  MUFU.TANH R40, R40 ;  /* 0x0000002800287308 */ /* 0x000ee20000002400 */
[----:B0-----:R-:W-:-:S02]  /*53d0*/  FSEL R38, R38, -INF , P1 ;  /* 0xff80000026267808 */ /* 0x001fc40000800000 */
[----:B------:R-:W-:Y:S01]  /*53e0*/  FMNMX.FTZ R53, R37, R50, !PT ;  /* 0x0000003225357209 */ /* 0x000fe20007810000 */
[----:B------:R-:W-:Y:S01]  /*53f0*/  FMUL.FTZ R50, R73, UR35 ;  /* 0x0000002349327c20 */ /* 0x000fe20008410000 */
[----:B------:R-:W-:Y:S02]  /*5400*/  ISETP.GT.AND P1, PT, R57, 0x38, PT ;  /* 0x000000383900780c */ /* 0x000fe40003f24270 */
[----:B------:R-:W-:Y:S01]  /*5410*/  FMNMX.FTZ R52, R38, R53, !PT ;  /* 0x0000003526347209 */ /* 0x000fe20007810000 */
[----:B------:R-:W0:Y:S01]  /*5420*/  MUFU.TANH R41, R41 ;  /* 0x0000002900297308 */ /* 0x000e220000002400 */
[----:B-1----:R-:W-:Y:S02]  /*5430*/  FSEL R39, R39, -INF , P2 ;  /* 0xff80000027277808 */ /* 0x002fe40001000000 */
[----:B------:R-:W-:Y:S02]  /*5440*/  ISETP.GT.AND P2, PT, R57, 0x39, PT ;  /* 0x000000393900780c */ /* 0x000fe40003f44270 */
[----:B------:R-:W-:Y:S01]  /*5450*/  FMNMX.FTZ R53, R39, R52, !PT ;  /* 0x0000003427357209 */ /* 0x000fe20007810000 */
[----:B------:R-:W-:Y:S01]  /*5460*/  FMUL.FTZ R52, R76, UR35 ;  /* 0x000000234c347c20 */ /* 0x000fe20008410000 */
[----:B--2---:R-:W-:Y:S01]  /*5470*/  IADD3 R76, R141, -UR34, R140 ;  /* 0x800000228d4c7c10 */ /* 0x004fe2000fffe08c */
[----:B------:R-:W1:Y:S01]  /*5480*/  MUFU.TANH R42, R42 ;  /* 0x0000002a002a7308 */ /* 0x000e620000002400 */
[----:B---3--:R-:W-:-:S02]  /*5490*/  FSEL R40, R40, -INF , P1 ;  /* 0xff80000028287808 */ /* 0x008fc40000800000 */
[----:B------:R-:W-:Y:S02]  /*54a0*/  ISETP.GT.AND P1, PT, R57, 0x40, PT ;  /* 0x000000403900780c */ /* 0x000fe40003f24270 */
[----:B------:R-:W-:Y:S02]  /*54b0*/  FMNMX.FTZ R54, R40, R53, !PT ;  /* 0x0000003528367209 */ /* 0x000fe40007810000 */
[----:B------:R-:W-:Y:S01]  /*54c0*/  ISETP.GT.AND P3, PT, R76, 0x1, PT ;  /* 0x000000014c00780c */ /* 0x000fe20003f64270 */
[----:B------:R-:W2:Y:S01]  /*54d0*/  MUFU.TANH R43, R43 ;  /* 0x0000002b002b7308 */ /* 0x000ea20000002400 */
[----:B0-----:R-:W-:Y:S02]  /*54e0*/  FSEL R41, R41, -INF , P2 ;  /* 0xff80000029297808 */ /* 0x001fe40001000000 */
[----:B------:R-:W-:Y:S02]  /*54f0*/  ISETP.GT.AND P2, PT, R57, 0x41, PT ;  /* 0x000000413900780c */ /* 0x000fe40003f44270 */
[----:B------:R-:W-:-:S03]  /*5500*/  FMNMX.FTZ R53, R41, R54, !PT ;  /* 0x0000003629357209 */ /* 0x000fc60007810000 */
[----:B------:R-:W0:Y:S01]  /*5510*/  MUFU.TANH R45, R45 ;  /* 0x0000002d002d7308 */ /* 0x000e220000002400 */
[----:B-1----:R-:W-:Y:S02]  /*5520*/  FSEL R42, R42, -INF , P1 ;  /* 0xff8000002a2a7808 */ /* 0x002fe40000800000 */
[----:B------:R-:W-:Y:S02]  /*5530*/  ISETP.GT.AND P1, PT, R57, 0x48, PT ;  /* 0x000000483900780c */ /* 0x000fe40003f24270 */
[----:B------:R-:W-:Y:S01]  /*5540*/  FMNMX.FTZ R54, R42, R53, !PT ;  /* 0x000000352a367209 */ /* 0x000fe20007810000 */
[----:B------:R-:W-:Y:S02]  /*5550*/  FMUL.FTZ R53, R77, UR35 ;  /* 0x000000234d357c20 */ /* 0x000fe40008410000 */
[----:B------:R-:W1:Y:S01]  /*5560*/  MUFU.TANH R44, R44 ;  /* 0x0000002c002c7308 */ /* 0x000e620000002400 */
[----:B--2---:R-:W-:Y:S02]  /*5570*/  FSEL R43, R43, -INF , P2 ;  /* 0xff8000002b2b7808 */ /* 0x004fe40001000000 */
[----:B------:R-:W-:-:S02]  /*5580*/  ISETP.GT.AND P2, PT, R57, 0x49, PT ;  /* 0x000000493900780c */ /* 0x000fc40003f44270 */
[----:B------:R-:W-:-:S03]  /*5590*/  FMNMX.FTZ R54, R43, R54, !PT ;  /* 0x000000362b367209 */ /* 0x000fc60007810000 */
[----:B------:R-:W2:Y:S01]  /*55a0*/  MUFU.TANH R46, R46 ;  /* 0x0000002e002e7308 */ /* 0x000ea20000002400 */
[----:B0-----:R-:W-:Y:S02]  /*55b0*/  FSEL R45, R45, -INF , P1 ;  /* 0xff8000002d2d7808 */ /* 0x001fe40000800000 */
[----:B------:R-:W-:Y:S02]  /*55c0*/  ISETP.GT.AND P1, PT, R57, 0x50, PT ;  /* 0x000000503900780c */ /* 0x000fe40003f24270 */
[----:B------:R-:W-:Y:S01]  /*55d0*/  FMNMX.FTZ R55, R45, R54, !PT ;  /* 0x000000362d377209 */ /* 0x000fe20007810000 */
[----:B------:R-:W-:Y:S02]  /*55e0*/  FMUL.FTZ R54, R80, UR35 ;  /* 0x0000002350367c20 */ /* 0x000fe40008410000 */
[----:B------:R-:W0:Y:S01]  /*55f0*/  MUFU.TANH R47, R47 ;  /* 0x0000002f002f7308 */ /* 0x000e220000002400 */
[----:B-1----:R-:W-:Y:S02]  /*5600*/  FSEL R44, R44, -INF , P2 ;  /* 0xff8000002c2c7808 */ /* 0x002fe40001000000 */
[----:B------:R-:W-:-:S02]  /*5610*/  ISETP.GT.AND P2, PT, R57, 0x51, PT ;  /* 0x000000513900780c */ /* 0x000fc40003f44270 */
[----:B------:R-:W-:-:S03]  /*5620*/  FMNMX.FTZ R55, R44, R55, !PT ;  /* 0x000000372c377209 */ /* 0x000fc60007810000 */
[----:B------:R-:W1:Y:S01]  /*5630*/  MUFU.TANH R48, R48 ;  /* 0x0000003000307308 */ /* 0x000e620000002400 */
[----:B--2---:R-:W-:Y:S02]  /*5640*/  FSEL R46, R46, -INF , P1 ;  /* 0xff8000002e2e7808 */ /* 0x004fe40000800000 */
[----:B------:R-:W-:Y:S02]  /*5650*/  ISETP.GT.AND P1, PT, R57, 0x58, PT ;  /* 0x000000583900780c */ /* 0x000fe40003f24270 */
[----:B------:R-:W-:-:S03]  /*5660*/  FMNMX.FTZ R58, R46, R55, !PT ;  /* 0x000000372e3a7209 */ /* 0x000fc60007810000 */
[----:B------:R-:W2:Y:S01]  /*5670*/  MUFU.TANH R49, R49 ;  /* 0x0000003100317308 */ /* 0x000ea20000002400 */
[----:B0-----:R-:W-:Y:S02]  /*5680*/  FSEL R47, R47, -INF , P2 ;  /* 0xff8000002f2f7808 */ /* 0x001fe40001000000 */
[----:B------:R-:W-:Y:S02]  /*5690*/  ISETP.GT.AND P2, PT, R57, 0x59, PT ;  /* 0x000000593900780c */ /* 0x000fe40003f44270 */
[----:B------:R-:W-:-:S03]  /*56a0*/  FMNMX.FTZ R55, R47, R58, !PT ;  /* 0x0000003a2f377209 */ /* 0x000fc60007810000 */
[----:B------:R-:W0:Y:S01]  /*56b0*/  MUFU.TANH R51, R51 ;  /* 0x0000003300337308 */ /* 0x000e220000002400 */
[----:B-1----:R-:W-:Y:S02]  /*56c0*/  FSEL R48, R48, -INF , P1 ;  /* 0xff80000030307808 */ /* 0x002fe40000800000 */
[----:B------:R-:W-:Y:S02]  /*56d0*/  ISETP.GT.AND P1, PT, R57, 0x60, PT ;  /* 0x000000603900780c */ /* 0x000fe40003f24270 */
        /* <DEDUP_REMOVED lines=16> */
[----:B------:R-:W-:Y:S01]  /*57e0*/  FMNMX.FTZ R58, R52, R55, !PT ;  /* 0x00000037343a7209 */ /* 0x000fe20007810000 */
[----:B------:R-:W-:Y:S02]  /*57f0*/  FMUL.FTZ R55, R62, UR35 ;  /* 0x000000233e377c20 */ /* 0x000fe40008410000 */
[----:B------:R-:W2:Y:S01]  /*5800*/  MUFU.TANH R56, R56 ;  /* 0x0000003800387308 */ /* 0x000ea20000002400 */
[----:B0-----:R-:W-:Y:S02]  /*5810*/  FSEL R53, R53, -INF , P2 ;  /* 0xff80000035357808 */ /* 0x001fe40001000000 */
[----:B------:R-:W-:-:S02]  /*5820*/  ISETP.GT.AND P2, PT, R57, 0x71, PT ;  /* 0x000000713900780c */ /* 0x000fc40003f44270 */
[----:B------:R-:W-:Y:S01]  /*5830*/  FMNMX.FTZ R59, R53, R58, !PT ;  /* 0x0000003a353b7209 */ /* 0x000fe20007810000 */
[----:B------:R-:W-:Y:S01]  /*5840*/  FMUL.FTZ R58, R63, UR35 ;  /* 0x000000233f3a7c20 */ /* 0x000fe20008410000 */
[----:B------:R-:W-:Y:S01]  /*5850*/  FMUL.FTZ R63, R71, UR35 ;  /* 0x00000023473f7c20 */ /* 0x000fe20008410000 */
        /* <DEDUP_REMOVED lines=8> */
[----:B------:R-:W-:Y:S01]  /*58e0*/  FMUL.FTZ R61, R67, UR35 ;  /* 0x00000023433d7c20 */ /* 0x000fe20008410000 */
[----:B------:R-:W-:Y:S01]  /*58f0*/  FMUL.FTZ R67, R79, UR35 ;  /* 0x000000234f437c20 */ /* 0x000fe20008410000 */
[----:B------:R-:W2:Y:S01]  /*5900*/  MUFU.TANH R5, R5 ;  /* 0x0000000500057308 */ /* 0x000ea20000002400 */
[----:B0-----:R-:W-:-:S04]  /*5910*/  FSEL R59, R84, -INF , P1 ;  /* 0xff800000543b7808 */ /* 0x001fc80000800000 */
[----:B------:R-:W-:Y:S01]  /*5920*/  FMNMX.FTZ R62, R59, R60, !PT ;  /* 0x0000003c3b3e7209 */ /* 0x000fe20007810000 */
[----:B------:R-:W-:Y:S02]  /*5930*/  FMUL.FTZ R60, R66, UR35 ;  /* 0x00000023423c7c20 */ /* 0x000fe40008410000 */
[----:B------:R-:W0:Y:S01]  /*5940*/  MUFU.TANH R6, R6 ;  /* 0x0000000600067308 */ /* 0x000e220000002400 */
[----:B-1----:R-:W-:Y:S02]  /*5950*/  FSEL R57, R85, -INF , P2 ;  /* 0xff80000055397808 */ /* 0x002fe40001000000 */
[----:B------:R-:W-:Y:S02]  /*5960*/  ISETP.GT.AND P2, PT, R76, RZ, PT ;  /* 0x000000ff4c00720c */ /* 0x000fe40003f44270 */
[----:B------:R-:W-:Y:S01]  /*5970*/  FMNMX.FTZ R66, R57, R62, !PT ;  /* 0x0000003e39427209 */ /* 0x000fe20007810000 */
[----:B------:R-:W-:Y:S01]  /*5980*/  FMUL.FTZ R62, R70, UR35 ;  /* 0x00000023463e7c20 */ /* 0x000fe20008410000 */
[----:B------:R-:W-:Y:S01]  /*5990*/  FMUL.FTZ R70, R83, UR35 ;  /* 0x0000002353467c20 */ /* 0x000fe20008410000 */
[----:B------:R-:W1:Y:S01]  /*59a0*/  MUFU.TANH R7, R7 ;  /* 0x0000000700077308 */ /* 0x000e620000002400 */
[----:B--2---:R-:W-:Y:S01]  /*59b0*/  FSEL R5, R5, -INF , P2 ;  /* 0xff80000005057808 */ /* 0x004fe20001000000 */
[----:B------:R-:W2:Y:S01]  /*59c0*/  SHFL.BFLY PT, R65, R66, 0x2, 0x1f ;  /* 0x0c401f0042417f89 */ /* 0x000ea200000e0000 */
[----:B------:R-:W-:-:S05]  /*59d0*/  ISETP.GT.AND P2, PT, R76, 0x8, PT ;  /* 0x000000084c00780c */ /* 0x000fca0003f44270 */
[----:B------:R-:W-:Y:S01]  /*59e0*/  MUFU.TANH R8, R8 ;  /* 0x0000000800087308 */ /* 0x000fe20000002400 */
[----:B0-----:R-:W-:Y:S02]  /*59f0*/  FSEL R77, R6, -INF , P3 ;  /* 0xff800000064d7808 */ /* 0x001fe40001800000 */
[----:B------:R-:W-:-:S05]  /*5a00*/  ISETP.GT.AND P3, PT, R76, 0x9, PT ;  /* 0x000000094c00780c */ /* 0x000fca0003f64270 */
[----:B------:R-:W0:Y:S01]  /*5a10*/  MUFU.TANH R9, R9 ;  /* 0x0000000900097308 */ /* 0x000e220000002400 */
[----:B-1----:R-:W-:Y:S02]  /*5a20*/  FSEL R7, R7, -INF , P2 ;  /* 0xff80000007077808 */ /* 0x002fe40001000000 */
[----:B------:R-:W-:-:S05]  /*5a30*/  ISETP.GT.AND P2, PT, R76, 0x10, PT ;  /* 0x000000104c00780c */ /* 0x000fca0003f44270 */
[----:B------:R-:W-:Y:S01]  /*5a40*/  MUFU.TANH R10, R10 ;  /* 0x0000000a000a7308 */ /* 0x000fe20000002400 */
[----:B--2---:R-:W-:Y:S01]  /*5a50*/  FMNMX.FTZ R71, R66, R65, !PT ;  /* 0x0000004142477209 */ /* 0x004fe20007810000 */
[----:B------:R-:W-:Y:S01]  /*5a60*/  FMUL.FTZ R65, R75, UR35 ;  /* 0x000000234b417c20 */ /* 0x000fe20008410000 */
[----:B------:R-:W-:Y:S01]  /*5a70*/  FMUL.FTZ R66, R78, UR35 ;  /* 0x000000234e427c20 */ /* 0x000fe20008410000 */
[----:B------:R-:W-:Y:S02]  /*5a80*/  FMNMX.FTZ R78, R5, R4, !PT ;  /* 0x00000004054e7209 */ /* 0x000fe40007810000 */
[----:B------:R-:W1:Y:S02]  /*5a90*/  SHFL.BFLY PT, R72, R71, 0x1, 0x1f ;  /* 0x0c201f0047487f89 */ /* 0x000e6400000e0000 */
[----:B------:R-:W2:Y:S01]  /*5aa0*/  MUFU.TANH R11, R11 ;  /* 0x0000000b000b7308 */ /* 0x000ea20000002400 */
[----:B------:R-:W-:Y:S02]  /*5ab0*/  FMNMX.FTZ R78, R77, R78, !PT ;  /* 0x0000004e4d4e7209 */ /* 0x000fe40007810000 */
[----:B0-----:R-:W-:-:S02]  /*5ac0*/  FSEL R9, R9, -INF , P2 ;  /* 0xff80000009097808 */ /* 0x001fc40001000000 */
[----:B------:R-:W-:Y:S02]  /*5ad0*/  FMNMX.FTZ R78, R7, R78, !PT ;  /* 0x0000004e074e7209 */ /* 0x000fe40007810000 */
[----:B------:R-:W-:Y:S01]  /*5ae0*/  ISETP.GT.AND P2, PT, R76, 0x18, PT ;  /* 0x000000184c00780c */ /* 0x000fe20003f44270 */
[----:B------:R-:W-:Y:S08]  /*5af0*/  MUFU.TANH R12, R12 ;  /* 0x0000000c000c7308 */ /* 0x000ff00000002400 */
[----:B------:R-:W0:Y:S01]  /*5b00*/  MUFU.TANH R13, R13 ;  /* 0x0000000d000d7308 */ /* 0x000e220000002400 */
[----:B--2---:R-:W-:-:S02]  /*5b10*/  FSEL R11, R11, -INF , P2 ;  /* 0xff8000000b0b7808 */ /* 0x004fc40001000000 */
[----:B------:R-:W-:Y:S02]  /*5b20*/  ISETP.GT.AND P2, PT, R76, 0x20, PT ;  /* 0x000000204c00780c */ /* 0x000fe40003f44270 */
[----:B-1----:R-:W-:-:S03]  /*5b30*/  FMNMX.FTZ R69, R71, R72, !PT ;  /* 0x0000004847457209 */ /* 0x002fc60007810000 */
[----:B------:R-:W-:Y:S01]  /*5b40*/  MUFU.TANH R14, R14 ;  /* 0x0000000e000e7308 */ /* 0x000fe20000002400 */
[----:B------:R-:W-:Y:S01]  /*5b50*/  FMUL.FTZ R71, R86, UR35 ;  /* 0x0000002356477c20 */ /* 0x000fe20008410000 */
[C---:B------:R-:W-:Y:S01]  /*5b60*/  FSETP.NEU.FTZ.AND P1, PT, R69.reuse, -INF , PT ;  /* 0xff8000004500780b */ /* 0x040fe20003f3d000 */
[----:B------:R-:W-:-:S03]  /*5b70*/  FMUL.FTZ R75, R69, UR33 ;  /* 0x00000021454b7c20 */ /* 0x000fc60008410000 */
[----:B------:R-:W-:Y:S02]  /*5b80*/  FSEL R84, R69, RZ, P1 ;  /* 0x000000ff45547208 */ /* 0x000fe40000800000 */
[----:B------:R-:W1:Y:S01]  /*5b90*/  MUFU.TANH R15, R15 ;  /* 0x0000000f000f7308 */ /* 0x000e620000002400 */
[----:B------:R-:W-:Y:S02]  /*5ba0*/  FSEL R75, R75, RZ, P1 ;  /* 0x000000ff4b4b7208 */ /* 0x000fe40000800000 */
[----:B0-----:R-:W-:Y:S01]  /*5bb0*/  FSEL R13, R13, -INF , P2 ;  /* 0xff8000000d0d7808 */ /* 0x001fe20001000000 */
[----:B------:R-:W-:Y:S01]  /*5bc0*/  FADD.FTZ R84, -R84, R3 ;  /* 0x0000000354547221 */ /* 0x000fe20000010100 */
[----:B------:R-:W-:Y:S01]  /*5bd0*/  ISETP.GT.AND P2, PT, R76, 0x28, PT ;  /* 0x000000284c00780c */ /* 0x000fe20003f44270 */
[--C-:B------:R-:W-:Y:S01]  /*5be0*/  FFMA.FTZ R80, R29, UR33, -R75.reuse ;  /* 0x000000211d507c23 */ /* 0x100fe2000801084b */
[----:B------:R-:W-:Y:S01]  /*5bf0*/  FSEL R29, R8, -INF , P3 ;  /* 0xff800000081d7808 */ /* 0x000fe20001800000 */
[--C-:B------:R-:W-:Y:S01]  /*5c00*/  FFMA.FTZ R81, R30, UR33, -R75.reuse ;  /* 0x000000211e517c23 */ /* 0x100fe2000801084b */
[----:B------:R-:W-:Y:S01]  /*5c10*/  ISETP.GT.AND P3, PT, R76, 0x11, PT ;  /* 0x000000114c00780c */ /* 0x000fe20003f64270 */
[----:B------:R0:W-:Y:S01]  /*5c20*/  MUFU.EX2 R8, R80 ;  /* 0x0000005000087308 */ /* 0x0001e20000000800 */
[----:B------:R-:W-:Y:S01]  /*5c30*/  FMNMX.FTZ R78, R29, R78, !PT ;  /* 0x0000004e1d4e7209 */ /* 0x000fe20007810000 */
[--C-:B------:R-:W-:Y:S01]  /*5c40*/  FFMA.FTZ R72, R144, UR33, -R75.reuse ;  /* 0x0000002190487c23 */ /* 0x100fe2000801084b */
[----:B------:R-:W-:Y:S01]  /*5c50*/  FSEL R30, R10, -INF , P3 ;  /* 0xff8000000a1e7808 */ /* 0x000fe20001800000 */
[--C-:B------:R-:W-:Y:S01]  /*5c60*/  FFMA.FTZ R73, R143, UR33, -R75.reuse ;  /* 0x000000218f497c23 */ /* 0x100fe2000801084b */
[----:B------:R-:W-:Y:S01]  /*5c70*/  FMNMX.FTZ R79, R9, R78, !PT ;  /* 0x0000004e094f7209 */ /* 0x000fe20007810000 */
[--C-:B------:R-:W-:Y:S01]  /*5c80*/  FFMA.FTZ R142, R142, UR33, -R75.reuse ;  /* 0x000000218e8e7c23 */ /* 0x100fe2000801084b */
[----:B------:R-:W-:Y:S01]  /*5c90*/  ISETP.GT.AND P3, PT, R76, 0x19, PT ;  /* 0x000000194c00780c */ /* 0x000fe20003f64270 */
[----:B------:R-:W-:Y:S01]  /*5ca0*/  MUFU.TANH R20, R20 ;  /* 0x0000001400147308 */ /* 0x000fe20000002400 */
[----:B------:R-:W-:Y:S01]  /*5cb0*/  FMNMX.FTZ R78, R30, R79, !PT ;  /* 0x0000004f1e4e7209 */ /* 0x000fe20007810000 */
[--C-:B0-----:R-:W-:Y:S01]  /*5cc0*/  FFMA.FTZ R80, R31, UR33, -R75.reuse ;  /* 0x000000211f507c23 */ /* 0x101fe2000801084b */
[----:B------:R-:W-:Y:S01]  /*5cd0*/  FSEL R31, R12, -INF , P3 ;  /* 0xff8000000c1f7808 */ /* 0x000fe20001800000 */
[--C-:B------:R-:W-:Y:S01]  /*5ce0*/  FFMA.FTZ R37, R37, UR33, -R75.reuse ;  /* 0x0000002125257c23 */ /* 0x100fe2000801084b */
[----:B------:R-:W-:Y:S01]  /*5cf0*/  FMNMX.FTZ R78, R11, R78, !PT ;  /* 0x0000004e0b4e7209 */ /* 0x000fe20007810000 */
[--C-:B------:R-:W-:Y:S01]  /*5d00*/  FFMA.FTZ R38, R38, UR33, -R75.reuse ;  /* 0x0000002126267c23 */ /* 0x100fe2000801084b */
[----:B------:R-:W-:Y:S01]  /*5d10*/  ISETP.GT.AND P3, PT, R76, 0x21, PT ;  /* 0x000000214c00780c */ /* 0x000fe20003f64270 */
[----:B------:R-:W0:Y:S01]  /*5d20*/  MUFU.TANH R21, R21 ;  /* 0x0000001500157308 */ /* 0x000e220000002400 */
[----:B------:R-:W-:Y:S01]  /*5d30*/  FMNMX.FTZ R78, R31, R78, !PT ;  /* 0x0000004e1f4e7209 */ /* 0x000fe20007810000 */
[--C-:B------:R-:W-:Y:S01]  /*5d40*/  FFMA.FTZ R39, R39, UR33, -R75.reuse ;  /* 0x0000002127277c23 */ /* 0x100fe2000801084b */
[----:B-1----:R-:W-:Y:S01]  /*5d50*/  FSEL R15, R15, -INF , P2 ;  /* 0xff8000000f0f7808 */ /* 0x002fe20001000000 */
[--C-:B------:R-:W-:Y:S01]  /*5d60*/  FFMA.FTZ R40, R40, UR33, -R75.reuse ;  /* 0x0000002128287c23 */ /* 0x100fe2000801084b */
[----:B------:R-:W-:Y:S01]  /*5d70*/  FMNMX.FTZ R79, R13, R78, !PT ;  /* 0x0000004e0d4f7209 */ /* 0x000fe20007810000 */
[--C-:B------:R-:W-:Y:S01]  /*5d80*/  FFMA.FTZ R41, R41, UR33, -R75.reuse ;  /* 0x0000002129297c23 */ /* 0x100fe2000801084b */
[----:B------:R-:W-:Y:S01]  /*5d90*/  ISETP.GT.AND P2, PT, R76, 0x30, PT ;  /* 0x000000304c00780c */ /* 0x000fe20003f44270 */
        /* <DEDUP_REMOVED lines=8> */
[----:B------:R-:W-:Y:S01]  /*5e20*/  MUFU.TANH R24, R24 ;  /* 0x0000001800187308 */ /* 0x000fe20000002400 */
[--C-:B-1----:R-:W-:Y:S01]  /*5e30*/  FFMA.FTZ R81, R32, UR33, -R75.reuse ;  /* 0x0000002120517c23 */ /* 0x102fe2000801084b */
[----:B------:R-:W-:Y:S01]  /*5e40*/  FSEL R32, R14, -INF , P3 ;  /* 0xff8000000e207808 */ /* 0x000fe20001800000 */
[--C-:B------:R-:W-:Y:S01]  /*5e50*/  FFMA.FTZ R49, R49, UR33, -R75.reuse ;  /* 0x0000002131317c23 */ /* 0x100fe2000801084b */
[----:B------:R-:W-:Y:S01]  /*5e60*/  ISETP.GT.AND P3, PT, R76, 0x29, PT ;  /* 0x000000294c00780c */ /* 0x000fe20003f64270 */
[--C-:B------:R-:W-:Y:S01]  /*5e70*/  FFMA.FTZ R51, R51, UR33, -R75.reuse ;  /* 0x0000002133337c23 */ /* 0x100fe2000801084b */
[----:B------:R-:W-:Y:S01]  /*5e80*/  FMNMX.FTZ R78, R32, R79, !PT ;  /* 0x0000004f204e7209 */ /* 0x000fe20007810000 */
[--C-:B------:R-:W-:Y:S01]  /*5e90*/  FFMA.FTZ R50, R50, UR33, -R75.reuse ;  /* 0x0000002132327c23 */ /* 0x100fe2000801084b */
[----:B------:R-:W1:Y:S01]  /*5ea0*/  MUFU.TANH R25, R25 ;  /* 0x0000001900197308 */ /* 0x000e620000002400 */
[----:B0-----:R-:W-:Y:S01]  /*5eb0*/  FSEL R21, R21, -INF , P2 ;  /* 0xff80000015157808 */ /* 0x001fe20001000000 */
[--C-:B------:R-:W-:Y:S01]  /*5ec0*/  FFMA.FTZ R52, R52, UR33, -R75.reuse ;  /* 0x0000002134347c23 */ /* 0x100fe2000801084b */
[----:B------:R-:W-:Y:S01]  /*5ed0*/  FMNMX.FTZ R78, R15, R78, !PT ;  /* 0x0000004e0f4e7209 */ /* 0x000fe20007810000 */
[--C-:B------:R-:W-:Y:S01]  /*5ee0*/  FFMA.FTZ R53, R53, UR33, -R75.reuse ;  /* 0x0000002135357c23 */ /* 0x100fe2000801084b */
[----:B------:R-:W-:Y:S01]  /*5ef0*/  ISETP.GT.AND P2, PT, R76, 0x38, PT ;  /* 0x000000384c00780c */ /* 0x000fe20003f44270 */
[--C-:B------:R-:W-:Y:S01]  /*5f00*/  FFMA.FTZ R56, R56, UR33, -R75.reuse ;  /* 0x0000002138387c23 */ /* 0x100fe2000801084b */
[--C-:B------:R-:W-:Y:S01]  /*5f10*/  FFMA.FTZ R59, R59, UR33, -R75.reuse ;  /* 0x000000213b3b7c23 */ /* 0x100fe2000801084b */
[----:B------:R0:W-:Y:S01]  /*5f20*/  MUFU.EX2 R12, R80 ;  /* 0x00000050000c7308 */ /* 0x0001e20000000800 */
[----:B------:R-:W-:-:S07]  /*5f30*/  FFMA.FTZ R57, R57, UR33, -R75 ;  /* 0x0000002139397c23 */ /* 0x000fce000801084b */
[----:B------:R-:W-:Y:S01]  /*5f40*/  MUFU.TANH R26, R26 ;  /* 0x0000001a001a7308 */ /* 0x000fe20000002400 */
[----:B0-----:R-:W-:Y:S01]  /*5f50*/  FFMA.FTZ R80, R33, UR33, -R75 ;  /* 0x0000002121507c23 */ /* 0x001fe2000801084b */
[----:B------:R-:W-:Y:S02]  /*5f60*/  FSEL R33, R20, -INF , P3 ;  /* 0xff80000014217808 */ /* 0x000fe40001800000 */
[----:B------:R-:W-:Y:S02]  /*5f70*/  ISETP.GT.AND P3, PT, R76, 0x31, PT ;  /* 0x000000314c00780c */ /* 0x000fe40003f64270 */
[----:B------:R-:W-:Y:S02]  /*5f80*/  FMNMX.FTZ R78, R33, R78, !PT ;  /* 0x0000004e214e7209 */ /* 0x000fe40007810000 */
[----:B------:R-:W0:Y:S01]  /*5f90*/  MUFU.TANH R27, R27 ;  /* 0x0000001b001b7308 */ /* 0x000e220000002400 */
[----:B-1----:R-:W-:Y:S02]  /*5fa0*/  FSEL R25, R25, -INF , P2 ;  /* 0xff80000019197808 */ /* 0x002fe40001000000 */
[----:B------:R-:W-:-:S02]  /*5fb0*/  FMNMX.FTZ R79, R21, R78, !PT ;  /* 0x0000004e154f7209 */ /* 0x000fc40007810000 */
[----:B------:R-:W-:-:S03]  /*5fc0*/  ISETP.GT.AND P2, PT, R76, 0x40, PT ;  /* 0x000000404c00780c */ /* 0x000fc60003f44270 */
[----:B------:R1:W-:Y:S08]  /*5fd0*/  MUFU.EX2 R14, R81 ;  /* 0x00000051000e7308 */ /* 0x0003f00000000800 */
[----:B------:R-:W-:Y:S01]  /*5fe0*/  MUFU.TANH R28, R28 ;  /* 0x0000001c001c7308 */ /* 0x000fe20000002400 */
[----:B-1----:R-:W-:Y:S01]  /*5ff0*/  FFMA.FTZ R81, R34, UR33, -R75 ;  /* 0x0000002122517c23 */ /* 0x002fe2000801084b */
[----:B------:R-:W-:-:S02]  /*6000*/  FSEL R34, R24, -INF , P3 ;  /* 0xff80000018227808 */ /* 0x000fc40001800000 */
[----:B------:R-:W-:Y:S02]  /*6010*/  ISETP.GT.AND P3, PT, R76, 0x39, PT ;  /* 0x000000394c00780c */ /* 0x000fe40003f64270 */
[----:B------:R-:W-:Y:S02]  /*6020*/  FMNMX.FTZ R78, R34, R79, !PT ;  /* 0x0000004f224e7209 */ /* 0x000fe40007810000 */
[----:B------:R-:W1:Y:S01]  /*6030*/  MUFU.TANH R55, R55 ;  /* 0x0000003700377308 */ /* 0x000e620000002400 */
[----:B0-----:R-:W-:Y:S02]  /*6040*/  FSEL R27, R27, -INF , P2 ;  /* 0xff8000001b1b7808 */ /* 0x001fe40001000000 */
[----:B------:R-:W-:Y:S02]  /*6050*/  FMNMX.FTZ R78, R25, R78, !PT ;  /* 0x0000004e194e7209 */ /* 0x000fe40007810000 */
[----:B------:R-:W-:-:S03]  /*6060*/  ISETP.GT.AND P2, PT, R76, 0x48, PT ;  /* 0x000000484c00780c */ /* 0x000fc60003f44270 */
[----:B------:R0:W-:Y:S08]  /*6070*/  MUFU.EX2 R20, R80 ;  /* 0x0000005000147308 */ /* 0x0001f00000000800 */
[----:B------:R-:W2:Y:S01]  /*6080*/  MUFU.TANH R58, R58 ;  /* 0x0000003a003a7308 */ /* 0x000ea20000002400 */
[----:B0-----:R-:W-:Y:S01]  /*6090*/  FFMA.FTZ R80, R35, UR33, -R75 ;  /* 0x0000002123507c23 */ /* 0x001fe2000801084b */
[----:B------:R-:W-:-:S02]  /*60a0*/  FSEL R35, R26, -INF , P3 ;  /* 0xff8000001a237808 */ /* 0x000fc40001800000 */
[C---:B------:R-:W-:Y:S02]  /*60b0*/  ISETP.GT.AND P3, PT, R76.reuse, 0x41, PT ;  /* 0x000000414c00780c */ /* 0x040fe40003f64270 */
[----:B------:R-:W-:Y:S02]  /*60c0*/  FMNMX.FTZ R78, R35, R78, !PT ;  /* 0x0000004e234e7209 */ /* 0x000fe40007810000 */
[----:B------:R-:W0:Y:S01]  /*60d0*/  MUFU.TANH R60, R60 ;  /* 0x0000003c003c7308 */ /* 0x000e220000002400 */
[----:B-1----:R-:W-:Y:S02]  /*60e0*/  FSEL R55, R55, -INF , P2 ;  /* 0xff80000037377808 */ /* 0x002fe40001000000 */
[----:B------:R-:W-:Y:S02]  /*60f0*/  FMNMX.FTZ R79, R27, R78, !PT ;  /* 0x0000004e1b4f7209 */ /* 0x000fe40007810000 */
[----:B------:R-:W-:-:S03]  /*6100*/  ISETP.GT.AND P2, PT, R76, 0x50, PT ;  /* 0x000000504c00780c */ /* 0x000fc60003f44270 */
[----:B------:R1:W-:Y:S08]  /*6110*/  MUFU.EX2 R24, R81 ;  /* 0x0000005100187308 */ /* 0x0003f00000000800 */
[----:B------:R-:W3:Y:S01]  /*6120*/  MUFU.TANH R61, R61 ;  /* 0x0000003d003d7308 */ /* 0x000ee20000002400 */
[----:B-1----:R-:W-:Y:S01]  /*6130*/  FFMA.FTZ R81, R36, UR33, -R75 ;  /* 0x0000002124517c23 */ /* 0x002fe2000801084b */
[----:B------:R-:W-:-:S02]  /*6140*/  FSEL R36, R28, -INF , P3 ;  /* 0xff8000001c247808 */ /* 0x000fc40001800000 */
[----:B------:R-:W-:Y:S02]  /*6150*/  ISETP.GT.AND P3, PT, R76, 0x49, PT ;  /* 0x000000494c00780c */ /* 0x000fe40003f64270 */
[----:B------:R-:W-:Y:S02]  /*6160*/  FMNMX.FTZ R78, R36, R79, !PT ;  /* 0x0000004f244e7209 */ /* 0x000fe40007810000 */
[----:B------:R-:W1:Y:S01]  /*6170*/  MUFU.TANH R62, R62 ;  /* 0x0000003e003e7308 */ /* 0x000e620000002400 */
[----:B--2---:R-:W-:Y:S02]  /*6180*/  FSEL R58, R58, -INF , P3 ;  /* 0xff8000003a3a7808 */ /* 0x004fe40001800000 */
[----:B------:R-:W-:Y:S02]  /*6190*/  FMNMX.FTZ R79, R55, R78, !PT ;  /* 0x0000004e374f7209 */ /* 0x000fe40007810000 */
[----:B------:R-:W-:Y:S02]  /*61a0*/  ISETP.GT.AND P3, PT, R76, 0x51, PT ;  /* 0x000000514c00780c */ /* 0x000fe40003f64270 */
[----:B0-----:R-:W-:Y:S01]  /*61b0*/  FSEL R60, R60, -INF , P2 ;  /* 0xff8000003c3c7808 */ /* 0x001fe20001000000 */
[----:B------:R-:W0:Y:S01]  /*61c0*/  MUFU.TANH R63, R63 ;  /* 0x0000003f003f7308 */ /* 0x000e220000002400 */
[----:B------:R-:W-:-:S02]  /*61d0*/  FMNMX.FTZ R79, R58, R79, !PT ;  /* 0x0000004f3a4f7209 */ /* 0x000fc40007810000 */
[----:B------:R-:W-:Y:S02]  /*61e0*/  ISETP.GT.AND P2, PT, R76, 0x58, PT ;  /* 0x000000584c00780c */ /* 0x000fe40003f44270 */
[----:B---3--:R-:W-:Y:S02]  /*61f0*/  FSEL R61, R61, -INF , P3 ;  /* 0xff8000003d3d7808 */ /* 0x008fe40001800000 */
[----:B------:R-:W-:Y:S01]  /*6200*/  FMNMX.FTZ R78, R60, R79, !PT ;  /* 0x0000004f3c4e7209 */ /* 0x000fe20007810000 */
[----:B------:R-:W2:Y:S01]  /*6210*/  MUFU.TANH R64, R64 ;  /* 0x0000004000407308 */ /* 0x000ea20000002400 */
[----:B------:R-:W-:Y:S02]  /*6220*/  ISETP.GT.AND P3, PT, R76, 0x59, PT ;  /* 0x000000594c00780c */ /* 0x000fe40003f64270 */
[----:B-1----:R-:W-:Y:S02]  /*6230*/  FSEL R62, R62, -INF , P2 ;  /* 0xff8000003e3e7808 */ /* 0x002fe40001000000 */
[----:B------:R-:W-:-:S02]  /*6240*/  FMNMX.FTZ R79, R61, R78, !PT ;  /* 0x0000004e3d4f7209 */ /* 0x000fc40007810000 */
[----:B------:R-:W-:Y:S01]  /*6250*/  ISETP.GT.AND P2, PT, R76, 0x60, PT ;  /* 0x000000604c00780c */ /* 0x000fe20003f44270 */
[----:B------:R-:W1:Y:S01]  /*6260*/  MUFU.TANH R65, R65 ;  /* 0x0000004100417308 */ /* 0x000e620000002400 */
[----:B0-----:R-:W-:Y:S02]  /*6270*/  FSEL R63, R63, -INF , P3 ;  /* 0xff8000003f3f7808 */ /* 0x001fe40001800000 */
[----:B------:R-:W-:Y:S02]  /*6280*/  FMNMX.FTZ R78, R62, R79, !PT ;  /* 0x0000004f3e4e7209 */ /* 0x000fe40007810000 */
[----:B------:R-:W-:Y:S02]  /*6290*/  ISETP.GT.AND P3, PT, R76, 0x61, PT ;  /* 0x000000614c00780c */ /* 0x000fe40003f64270 */
[----:B------:R-:W-:Y:S01]  /*62a0*/  FMNMX.FTZ R79, R63, R78, !PT ;  /* 0x0000004e3f4f7209 */ /* 0x000fe20007810000 */
[----:B------:R-:W0:Y:S01]  /*62b0*/  MUFU.TANH R66, R66 ;  /* 0x0000004200427308 */ /* 0x000e220000002400 */
[----:B--2---:R-:W-:-:S02]  /*62c0*/  FSEL R64, R64, -INF , P2 ;  /* 0xff80000040407808 */ /* 0x004fc40001000000 */
[----:B------:R-:W-:-:S05]  /*62d0*/  ISETP.GT.AND P2, PT, R76, 0x68, PT ;  /* 0x000000684c00780c */ /* 0x000fca0003f44270 */
[----:B------:R-:W2:Y:S01]  /*62e0*/  MUFU.TANH R67, R67 ;  /* 0x0000004300437308 */ /* 0x000ea20000002400 */
[----:B-1----:R-:W-:Y:S02]  /*62f0*/  FSEL R65, R65, -INF , P3 ;  /* 0xff80000041417808 */ /* 0x002fe40001800000 */
[----:B------:R-:W-:-:S05]  /*6300*/  ISETP.GT.AND P3, PT, R76, 0x69, PT ;  /* 0x000000694c00780c */ /* 0x000fca0003f64270 */
[----:B------:R-:W1:Y:S01]  /*6310*/  MUFU.TANH R68, R68 ;  /* 0x0000004400447308 */ /* 0x000e620000002400 */
[----:B0-----:R-:W-:Y:S02]  /*6320*/  FSEL R78, R66, -INF , P2 ;  /* 0xff800000424e7808 */ /* 0x001fe40001000000 */
[----:B------:R-:W-:-:S05]  /*6330*/  ISETP.GT.AND P2, PT, R76, 0x70, PT ;  /* 0x000000704c00780c */ /* 0x000fca0003f44270 */
[----:B------:R-:W0:Y:S01]  /*6340*/  MUFU.TANH R70, R70 ;  /* 0x0000004600467308 */ /* 0x000e220000002400 */
[----:B--2---:R-:W-:Y:S02]  /*6350*/  FSEL R67, R67, -INF , P3 ;  /* 0xff80000043437808 */ /* 0x004fe40001800000 */
[----:B------:R-:W-:-:S05]  /*6360*/  ISETP.GT.AND P3, PT, R76, 0x71, PT ;  /* 0x000000714c00780c */ /* 0x000fca0003f64270 */
[----:B------:R2:W-:Y:S01]  /*6370*/  MUFU.EX2 R26, R80 ;  /* 0x00000050001a7308 */ /* 0x0005e20000000800 */
[----:B-1----:R-:W-:Y:S02]  /*6380*/  FSEL R68, R68, -INF , P2 ;  /* 0xff80000044447808 */ /* 0x002fe40001000000 */
[----:B------:R-:W-:-:S05]  /*6390*/  ISETP.GT.AND P2, PT, R76, 0x78, PT ;  /* 0x000000784c00780c */ /* 0x000fca0003f44270 */
[----:B------:R-:W1:Y:S01]  /*63a0*/  MUFU.TANH R71, R71 ;  /* 0x0000004700477308 */ /* 0x000e620000002400 */
[----:B--2---:R-:W-:Y:S02]  /*63b0*/  FMNMX.FTZ R80, R64, R79, !PT ;  /* 0x0000004f40507209 */ /* 0x004fe40007810000 */
[----:B0-----:R-:W-:Y:S02]  /*63c0*/  FSEL R70, R70, -INF , P3 ;  /* 0xff80000046467808 */ /* 0x001fe40001800000 */
[----:B------:R-:W-:Y:S02]  /*63d0*/  FMNMX.FTZ R79, R65, R80, !PT ;  /* 0x00000050414f7209 */ /* 0x000fe40007810000 */
[----:B------:R-:W-:Y:S01]  /*63e0*/  ISETP.GT.AND P3, PT, R76, 0x79, PT ;  /* 0x000000794c00780c */ /* 0x000fe20003f64270 */
[----:B------:R-:W0:Y:S01]  /*63f0*/  MUFU.TANH R74, R74 ;  /* 0x0000004a004a7308 */ /* 0x000e220000002400 */
[----:B------:R-:W-:-:S04]  /*6400*/  FMNMX.FTZ R66, R78, R79, !PT ;  /* 0x0000004f4e427209 */ /* 0x000fc80007810000 */
[----:B------:R-:W-:-:S03]  /*6410*/  FMNMX.FTZ R79, R67, R66, !PT ;  /* 0x00000042434f7209 */ /* 0x000fc60007810000 */
[----:B------:R-:W-:Y:S01]  /*6420*/  MUFU.EX2 R72, R72 ;  /* 0x0000004800487308 */ /* 0x000fe20000000800 */
[----:B------:R-:W-:Y:S02]  /*6430*/  FMNMX.FTZ R79, R68, R79, !PT ;  /* 0x0000004f444f7209 */ /* 0x000fe40007810000 */
[----:B-1----:R-:W-:Y:S02]  /*6440*/  FSEL R71, R71, -INF , P2 ;  /* 0xff80000047477808 */ /* 0x002fe40001000000 */
[----:B------:R-:W-:-:S03]  /*6450*/  FMNMX.FTZ R66, R70, R79, !PT ;  /* 0x0000004f46427209 */ /* 0x000fc60007810000 */
[----:B------:R-:W-:Y:S01]  /*6460*/  MUFU.EX2 R73, R73 ;  /* 0x0000004900497308 */ /* 0x000fe20000000800 */
[----:B0-----:R-:W-:Y:S02]  /*6470*/  FSEL R74, R74, -INF , P3 ;  /* 0xff8000004a4a7808 */ /* 0x001fe40001800000 */
[----:B------:R-:W-:-:S04]  /*6480*/  FMNMX.FTZ R79, R71, R66, !PT ;  /* 0x00000042474f7209 */ /* 0x000fc80007810000 */
[----:B------:R-:W-:Y:S01]  /*6490*/  FMNMX.FTZ R79, R74, R79, !PT ;  /* 0x0000004f4a4f7209 */ /* 0x000fe20007810000 */
[----:B------:R0:W-:Y:S04]  /*64a0*/  MUFU.EX2 R28, R81 ;  /* 0x00000051001c7308 */ /* 0x0001e80000000800 */
[----:B------:R-:W1:Y:S04]  /*64b0*/  SHFL.BFLY PT, R66, R79, 0x2, 0x1f ;  /* 0x0c401f004f427f89 */ /* 0x000e6800000e0000 */
[----:B------:R-:W-:Y:S08]  /*64c0*/  MUFU.EX2 R6, R142 ;  /* 0x0000008e00067308 */ /* 0x000ff00000000800 */
[----:B------:R-:W-:Y:S08]  /*64d0*/  MUFU.EX2 R37, R37 ;  /* 0x0000002500257308 */ /* 0x000ff00000000800 */
[----:B------:R-:W-:Y:S01]  /*64e0*/  MUFU.EX2 R38, R38 ;  /* 0x0000002600267308 */ /* 0x000fe20000000800 */
[----:B-1----:R-:W-:Y:S01]  /*64f0*/  FMNMX.FTZ R76, R79, R66, !PT ;  /* 0x000000424f4c7209 */ /* 0x002fe20007810000 */
[----:B------:R-:W-:-:S06]  /*6500*/  FFMA.FTZ R66, R54, UR33, -R75 ;  /* 0x0000002136427c23 */ /* 0x000fcc000801084b */
[----:B------:R-:W-:Y:S01]  /*6510*/  MUFU.EX2 R39, R39 ;  /* 0x0000002700277308 */ /* 0x000fe20000000800 */
[----:B------:R-:W1:Y:S07]  /*6520*/  SHFL.BFLY PT, R79, R76, 0x1, 0x1f ;  /* 0x0c201f004c4f7f89 */ /* 0x000e6e00000e0000 */
[----:B------:R-:W-:Y:S08]  /*6530*/  MUFU.EX2 R40, R40 ;  /* 0x0000002800287308 */ /* 0x000ff00000000800 */
[----:B------:R-:W-:Y:S08]  /*6540*/  MUFU.EX2 R41, R41 ;  /* 0x0000002900297308 */ /* 0x000ff00000000800 */
[----:B------:R-:W-:Y:S01]  /*6550*/  MUFU.EX2 R42, R42 ;  /* 0x0000002a002a7308 */ /* 0x000fe20000000800 */
[----:B-1----:R-:W-:-:S04]  /*6560*/  FMNMX.FTZ R54, R76, R79, !PT ;  /* 0x0000004f4c367209 */ /* 0x002fc80007810000 */
[C---:B------:R-:W-:Y:S01]  /*6570*/  FSETP.NEU.FTZ.AND P2, PT, R54.reuse, -INF , PT ;  /* 0xff8000003600780b */ /* 0x040fe20003f5d000 */
[C---:B------:R-:W-:Y:S02]  /*6580*/  FMUL.FTZ R76, R54.reuse, UR33 ;  /* 0x00000021364c7c20 */ /* 0x040fe40008410000 */
[----:B------:R-:W-:Y:S01]  /*6590*/  MUFU.EX2 R43, R43 ;  /* 0x0000002b002b7308 */ /* 0x000fe20000000800 */
[----:B------:R-:W-:Y:S02]  /*65a0*/  FSEL R3, R54, RZ, P2 ;  /* 0x000000ff36037208 */ /* 0x000fe40001000000 */
[----:B------:R-:W-:-:S03]  /*65b0*/  FSEL R76, R76, RZ, P2 ;  /* 0x000000ff4c4c7208 */ /* 0x000fc60001000000 */
[----:B------:R-:W-:Y:S02]  /*65c0*/  FADD.FTZ R3, -R3, R4 ;  /* 0x0000000403037221 */ /* 0x000fe40000010100 */
[--C-:B------:R-:W-:Y:S01]  /*65d0*/  FFMA.FTZ R75, R9, UR33, -R76.reuse ;  /* 0x00000021094b7c23 */ /* 0x100fe2000801084c */
[--C-:B------:R-:W-:Y:S01]  /*65e0*/  FFMA.FTZ R9, R21, UR33, -R76.reuse ;  /* 0x0000002115097c23 */ /* 0x100fe2000801084c */
[----:B------:R-:W-:Y:S01]  /*65f0*/  FMUL.FTZ R21, R84, UR33 ;  /* 0x0000002154157c20 */ /* 0x000fe20008410000 */
[--C-:B------:R-:W-:Y:S01]  /*6600*/  FFMA.FTZ R5, R5, UR33, -R76.reuse ;  /* 0x0000002105057c23 */ /* 0x100fe2000801084c */
[----:B------:R-:W-:Y:S01]  /*6610*/  FMUL.FTZ R3, R3, UR33 ;  /* 0x0000002103037c20 */ /* 0x000fe20008410000 */
[--C-:B------:R-:W-:Y:S01]  /*6620*/  FFMA.FTZ R82, R77, UR33, -R76.reuse ;  /* 0x000000214d527c23 */ /* 0x100fe2000801084c */
[--C-:B------:R-:W-:Y:S01]  /*6630*/  FFMA.FTZ R7, R7, UR33, -R76.reuse ;  /* 0x0000002107077c23 */ /* 0x100fe2000801084c */
[--C-:B0-----:R-:W-:Y:S01]  /*6640*/  FFMA.FTZ R81, R29, UR33, -R76.reuse ;  /* 0x000000211d517c23 */ /* 0x101fe2000801084c */
        /* <DEDUP_REMOVED lines=16> */
[----:B------:R-:W1:Y:S01]  /*6750*/  MUFU.EX2 R3, R3 ;  /* 0x0000000300037308 */ /* 0x000e620000000800 */
[----:B0-----:R-:W-:Y:S01]  /*6760*/  FFMA.FTZ R2, R21, R2, R72 ;  /* 0x0000000215027223 */ /* 0x001fe20000010048 */
[--C-:B------:R-:W-:Y:S01]  /*6770*/  FFMA.FTZ R36, R60, UR33, -R76.reuse ;  /* 0x000000213c247c23 */ /* 0x100fe2000801084c */
[--C-:B------:R-:W-:Y:S01]  /*6780*/  FFMA.FTZ R84, R61, UR33, -R76.reuse ;  /* 0x000000213d547c23 */ /* 0x100fe2000801084c */
[----:B------:R-:W-:Y:S01]  /*6790*/  FFMA.FTZ R55, R62, UR33, -R76 ;  /* 0x000000213e377c23 */ /* 0x000fe2000801084c */
[----:B------:R-:W-:Y:S01]  /*67a0*/  FADD.FTZ R15, R73, R2 ;  /* 0x00000002490f7221 */ /* 0x000fe20000010000 */
[--C-:B------:R-:W-:Y:S01]  /*67b0*/  FFMA.FTZ R83, R63, UR33, -R76.reuse ;  /* 0x000000213f537c23 */ /* 0x100fe2000801084c */
[--C-:B------:R-:W-:Y:S01]  /*67c0*/  FFMA.FTZ R58, R64, UR33, -R76.reuse ;  /* 0x00000021403a7c23 */ /* 0x100fe2000801084c */
[----:B------:R-:W0:Y:S01]  /*67d0*/  MUFU.EX2 R82, R82 ;  /* 0x0000005200527308 */ /* 0x000e220000000800 */
[----:B------:R-:W-:Y:S01]  /*67e0*/  FADD.FTZ R15, R6, R15 ;  /* 0x0000000f060f7221 */ /* 0x000fe20000010000 */
[--C-:B------:R-:W-:Y:S01]  /*67f0*/  FFMA.FTZ R63, R65, UR33, -R76.reuse ;  /* 0x00000021413f7c23 */ /* 0x100fe2000801084c */
[--C-:B------:R-:W-:Y:S01]  /*6800*/  FFMA.FTZ R60, R78, UR33, -R76.reuse ;  /* 0x000000214e3c7c23 */ /* 0x100fe2000801084c */
[--C-:B------:R-:W-:Y:S01]  /*6810*/  FFMA.FTZ R62, R67, UR33, -R76.reuse ;  /* 0x00000021433e7c23 */ /* 0x100fe2000801084c */
[----:B------:R-:W-:Y:S01]  /*6820*/  FADD.FTZ R15, R8, R15 ;  /* 0x0000000f080f7221 */ /* 0x000fe20000010000 */
[--C-:B------:R-:W-:Y:S01]  /*6830*/  FFMA.FTZ R61, R68, UR33, -R76.reuse ;  /* 0x00000021443d7c23 */ /* 0x100fe2000801084c */
[--C-:B------:R-:W-:Y:S01]  /*6840*/  FFMA.FTZ R64, R70, UR33, -R76.reuse ;  /* 0x0000002146407c23 */ /* 0x100fe2000801084c */
[----:B------:R-:W2:Y:S01]  /*6850*/  MUFU.EX2 R7, R7 ;  /* 0x0000000700077308 */ /* 0x000ea20000000800 */
[----:B-1----:R-:W-:Y:S01]  /*6860*/  FFMA.FTZ R13, R3, R0, R5 ;  /* 0x00000000030d7223 */ /* 0x002fe20000010005 */
[----:B------:R-:W-:Y:S01]  /*6870*/  FADD.FTZ R15, R10, R15 ;  /* 0x0000000f0a0f7221 */ /* 0x000fe20000010000 */
[--C-:B------:R-:W-:Y:S01]  /*6880*/  FFMA.FTZ R65, R71, UR33, -R76.reuse ;  /* 0x0000002147417c23 */ /* 0x100fe2000801084c */
[----:B------:R-:W-:-:S02]  /*6890*/  FFMA.FTZ R67, R74, UR33, -R76 ;  /* 0x000000214a437c23 */ /* 0x000fc4000801084c */
[----:B------:R-:W-:Y:S02]  /*68a0*/  FADD.FTZ R15, R12, R15 ;  /* 0x0000000f0c0f7221 */ /* 0x000fe40000010000 */
[----:B------:R-:W1:Y:S01]  /*68b0*/  MUFU.EX2 R81, R81 ;  /* 0x0000005100517308 */ /* 0x000e620000000800 */
[----:B0-----:R-:W-:Y:S01]  /*68c0*/  FADD.FTZ R0, R82, R13 ;  /* 0x0000000d52007221 */ /* 0x001fe20000010000 */
[----:B------:R-:W-:-:S04]  /*68d0*/  FADD.FTZ R15, R14, R15 ;  /* 0x0000000f0e0f7221 */ /* 0x000fc80000010000 */
[----:B------:R-:W-:Y:S02]  /*68e0*/  FADD.FTZ R15, R20, R15 ;  /* 0x0000000f140f7221 */ /* 0x000fe40000010000 */
[----:B------:R-:W0:Y:S01]  /*68f0*/  MUFU.EX2 R75, R75 ;  /* 0x0000004b004b7308 */ /* 0x000e220000000800 */
[----:B--2---:R-:W-:Y:S01]  /*6900*/  FADD.FTZ R0, R7, R0 ;  /* 0x0000000007007221 */ /* 0x004fe20000010000 */
[----:B------:R-:W-:-:S04]  /*6910*/  FADD.FTZ R15, R24, R15 ;  /* 0x0000000f180f7221 */ /* 0x000fc80000010000 */
[----:B------:R-:W-:Y:S02]  /*6920*/  FADD.FTZ R15, R26, R15 ;  /* 0x0000000f1a0f7221 */ /* 0x000fe40000010000 */
[----:B------:R-:W2:Y:S01]  /*6930*/  MUFU.EX2 R80, R80 ;  /* 0x0000005000507308 */ /* 0x000ea20000000800 */
[----:B-1----:R-:W-:Y:S01]  /*6940*/  FADD.FTZ R0, R81, R0 ;  /* 0x0000000051007221 */ /* 0x002fe20000010000 */
[----:B------:R-:W-:-:S06]  /*6950*/  FADD.FTZ R2, R28, R15 ;  /* 0x0000000f1c027221 */ /* 0x000fcc0000010000 */
[----:B------:R-:W1:Y:S01]  /*6960*/  MUFU.EX2 R30, R30 ;  /* 0x0000001e001e7308 */ /* 0x000e620000000800 */
[----:B0-----:R-:W-:-:S07]  /*6970*/  FADD.FTZ R13, R75, R0 ;  /* 0x000000004b0d7221 */ /* 0x001fce0000010000 */
[----:B------:R-:W0:Y:S01]  /*6980*/  MUFU.EX2 R79, R79 ;  /* 0x0000004f004f7308 */ /* 0x000e220000000800 */
[----:B--2---:R-:W-:-:S07]  /*6990*/  FADD.FTZ R13, R80, R13 ;  /* 0x0000000d500d7221 */ /* 0x004fce0000010000 */
[----:B------:R-:W2:Y:S01]  /*69a0*/  MUFU.EX2 R29, R29 ;  /* 0x0000001d001d7308 */ /* 0x000ea20000000800 */
[----:B-1----:R-:W-:Y:S01]  /*69b0*/  FADD.FTZ R0, R30, R13 ;  /* 0x0000000d1e007221 */ /* 0x002fe20000010000 */
[----:B------:R-:W-:-:S04]  /*69c0*/  FADD.FTZ R13, R37, R2 ;  /* 0x00000002250d7221 */ /* 0x000fc80000010000 */
[----:B------:R-:W-:Y:S02]  /*69d0*/  FADD.FTZ R2, R38, R13 ;  /* 0x0000000d26027221 */ /* 0x000fe40000010000 */
[----:B------:R-:W1:Y:S01]  /*69e0*/  MUFU.EX2 R77, R77 ;  /* 0x0000004d004d7308 */ /* 0x000e620000000800 */
[----:B0-----:R-:W-:Y:S01]  /*69f0*/  FADD.FTZ R0, R79, R0 ;  /* 0x000000004f007221 */ /* 0x001fe20000010000 */
[----:B------:R-:W-:-:S04]  /*6a00*/  FADD.FTZ R15, R39, R2 ;  /* 0x00000002270f7221 */ /* 0x000fc80000010000 */
[----:B------:R-:W-:Y:S02]  /*6a10*/  FADD.FTZ R2, R40, R15 ;  /* 0x0000000f28027221 */ /* 0x000fe40000010000 */
        /* <DEDUP_REMOVED lines=12> */
[----:B------:R-:W-:-:S06]  /*6ae0*/  FADD.FTZ R13, R41, R2 ;  /* 0x00000002290d7221 */ /* 0x000fcc0000010000 */
[----:B------:R-:W0:Y:S01]  /*6af0*/  MUFU.EX2 R34, R34 ;  /* 0x0000002200227308 */ /* 0x000e220000000800 */
[----:B--2---:R-:W-:-:S07]  /*6b00*/  FADD.FTZ R0, R31, R0 ;  /* 0x000000001f007221 */ /* 0x004fce0000010000 */
[----:B------:R-:W2:Y:S01]  /*6b10*/  MUFU.EX2 R86, R86 ;  /* 0x0000005600567308 */ /* 0x000ea20000000800 */
[----:B-1----:R-:W-:Y:S01]  /*6b20*/  FADD.FTZ R15, R87, R0 ;  /* 0x00000000570f7221 */ /* 0x002fe20000010000 */
[----:B------:R-:W-:-:S04]  /*6b30*/  FADD.FTZ R0, R42, R13 ;  /* 0x0000000d2a007221 */ /* 0x000fc80000010000 */
[----:B------:R-:W-:Y:S02]  /*6b40*/  FADD.FTZ R0, R43, R0 ;  /* 0x000000002b007221 */ /* 0x000fe40000010000 */
        /* <DEDUP_REMOVED lines=56> */
[----:B--2---:R-:W-:-:S03]  /*6ed0*/  FADD.FTZ R2, R57, R0 ;  /* 0x0000000039027221 */ /* 0x004fc60000010000 */
[----:B-1----:R-:W-:Y:S01]  /*6ee0*/  FADD.FTZ R0, R67, R4 ;  /* 0x0000000443007221 */ /* 0x002fe20000010000 */
[----:B------:R-:W-:Y:S06]  /*6ef0*/  @!P0 BRA `(.L_x_1887) ;  /* 0x0000000000048947 */ /* 0x000fec0003800000 */
[----:B------:R-:W-:Y:S01]  /*6f00*/  BPT.TRAP 0x1 ;  /* 0x000000040000795c */ /* 0x000fe20000300000 */
.L_x_1887:
[----:B------:R-:W-:Y:S01]  /*6f10*/  ULEA UR6, UR53, UR40, 0x3 ;  /* 0x0000002835067291 */ /* 0x000fe2000f8e183f */
[----:B------:R-:W-:Y:S01]  /*6f20*/  F2FP.F16.F32.PACK_AB R4, R73, R72 ;  /* 0x000000484904723e */ /* 0x000fe200000000ff */
[----:B------:R-:W-:Y:S01]  /*6f30*/  UISETP.GT.AND UP0, UPT, UR54, UR52, UPT ;  /* 0x000000343600728c */ /* 0x000fe2000bf04270 */
[----:B------:R-:W-:Y:S01]  /*6f40*/  F2FP.F16.F32.PACK_AB R5, R82, R5 ;  /* 0x000000055205723e */ /* 0x000fe200000000ff */
[----:B------:R-:W-:Y:S01]  /*6f50*/  UIADD3 UR6, UR6, 0x2d860, URZ ;  /* 0x0002d86006067890 */ /* 0x000fe2000fffe03f */
[----:B------:R-:W-:Y:S01]  /*6f60*/  F2FP.F16.F32.PACK_AB R6, R8, R6 ;  /* 0x000000060806723e */ /* 0x000fe200000000ff */
[----:B------:R-:W-:Y:S01]  /*6f70*/  UMOV UR28, UR45 ;  /* 0x0000002d001c7c82 */ /* 0x000fe20008000000 */
[----:B------:R-:W-:Y:S01]  /*6f80*/  F2FP.F16.F32.PACK_AB R7, R81, R7 ;  /* 0x000000075107723e */ /* 0x000fe200000000ff */
[----:B------:R-:W-:Y:S01]  /*6f90*/  UPRMT UR6, UR41, 0x654, UR6 ;  /* 0x0000065429067896 */ /* 0x000fe20008000006 */
[----:B------:R-:W-:Y:S01]  /*6fa0*/  F2FP.F16.F32.PACK_AB R12, R12, R10 ;  /* 0x0000000a0c0c723e */ /* 0x000fe200000000ff */
[----:B------:R-:W-:Y:S01]  /*6fb0*/  UMOV UR53, UR44 ;  /* 0x0000002c00357c82 */ /* 0x000fe20008000000 */
        /* <DEDUP_REMOVED lines=17> */
[----:B------:R-:W-:Y:S01]  /*70d0*/  STSM.16.M88.4 [R18], R24 ;  /* 0x0000001812007844 */ /* 0x000fe20000000200 */
[----:B------:R-:W-:Y:S01]  /*70e0*/  F2FP.F16.F32.PACK_AB R10, R41, R40 ;  /* 0x00000028290a723e */ /* 0x000fe200000000ff */
[----:B------:R-:W-:Y:S01]  /*70f0*/  UMOV UR54, UR6 ;  /* 0x0000000600367c82 */ /* 0x000fe20008000000 */
        /* <DEDUP_REMOVED lines=11> */
[-C--:B------:R-:W-:Y:S01]  /*71b0*/  FMUL.FTZ R106, R106, R3.reuse ;  /* 0x000000036a6a7220 */ /* 0x080fe20000410000 */
[----:B------:R-:W-:Y:S01]  /*71c0*/  F2FP.F16.F32.PACK_AB R5, R84, R36 ;  /* 0x000000245405723e */ /* 0x000fe200000000ff */
[----:B------:R-:W-:Y:S01]  /*71d0*/  STSM.16.M88.4 [R16+0x27800], R28 ;  /* 0x0278001c10007844 */ /* 0x000fe20000000200 */
[----:B------:R-:W-:Y:S01]  /*71e0*/  F2FP.F16.F32.PACK_AB R6, R49, R48 ;  /* 0x000000303106723e */ /* 0x000fe200000000ff */
[----:B------:R-:W-:Y:S01]  /*71f0*/  FMUL.FTZ R107, R107, R3 ;  /* 0x000000036b6b7220 */ /* 0x000fe20000410000 */
[----:B------:R-:W-:Y:S01]  /*7200*/  F2FP.F16.F32.PACK_AB R7, R83, R55 ;  /* 0x000000375307723e */ /* 0x000fe200000000ff */
[----:B------:R-:W-:Y:S01]  /*7210*/  FMUL.FTZ R110, R110, R3 ;  /* 0x000000036e6e7220 */ /* 0x000fe20000410000 */
[----:B-1----:R-:W-:Y:S01]  /*7220*/  F2FP.F16.F32.PACK_AB R12, R50, R51 ;  /* 0x00000033320c723e */ /* 0x002fe200000000ff */
[-C--:B------:R-:W-:Y:S01]  /*7230*/  FMUL.FTZ R111, R111, R3.reuse ;  /* 0x000000036f6f7220 */ /* 0x080fe20000410000 */
        /* <DEDUP_REMOVED lines=14> */
[----:B------:R-:W-:Y:S01]  /*7320*/  PLOP3.LUT P1, PT, PT, PT, UP0, 0x80, 0x0 ;  /* 0x000000000000781c */ /* 0x000fe20003f2f008 */
[-C--:B------:R-:W-:Y:S01]  /*7330*/  FMUL.FTZ R123, R123, R3.reuse ;  /* 0x000000037b7b7220 */ /* 0x080fe20000410000 */
        /* <DEDUP_REMOVED lines=37> */
[----:B0-----:R-:W-:-:S02]  /*7590*/  IMAD.MOV.U32 R4, RZ, RZ, R54 ;  /* 0x000000ffff047224 */ /* 0x001fc400078e0036 */
[----:B------:R-:W-:Y:S01]  /*75a0*/  IMAD.MOV.U32 R3, RZ, RZ, R69 ;  /* 0x000000ffff037224 */ /* 0x000fe200078e0045 */
[----:B--2---:R-:W-:Y:S01]  /*75b0*/  NOP ;  /* 0x0000000000007918 */ /* 0x004fe20000000000 */
[----:B-1----:R-:W-:Y:S05]  /*75c0*/  @P1 BRA `(.L_x_1888) ;  /* 0xffffffcc00701947 */ /* 0x002fea000383ffff */
[----:B------:R-:W-:-:S05]  /*75d0*/  UMOV UR54, UR6 ;  /* 0x0000000600367c82 */ /* 0x000fca0008000000 */
.L_x_1877:
[----:B------:R-:W-:-:S13]  /*75e0*/  ISETP.LE.AND P1, PT, RZ, UR54, PT ;  /* 0x00000036ff007c0c */ /* 0x000fda000bf23270 */
[----:B------:R-:W-:Y:S05]  /*75f0*/  @!P1 BRA `(.L_x_1889) ;  /* 0x0000002800449947 */ /* 0x000fea0003800000 */
[----:B-1----:R-:W-:Y:S01]  /*7600*/  IMAD.MOV.U32 R4, RZ, RZ, R54 ;  /* 0x000000ffff047224 */ /* 0x002fe200078e0036 */
[----:B------:R-:W-:Y:S01]  /*7610*/  UMOV UR28, UR45 ;  /* 0x0000002d001c7c82 */ /* 0x000fe20008000000 */
[----:B------:R-:W-:Y:S01]  /*7620*/  IMAD.MOV.U32 R3, RZ, RZ, R69 ;  /* 0x000000ffff037224 */ /* 0x000fe200078e0045 */
[----:B------:R-:W-:Y:S01]  /*7630*/  UMOV UR35, UR44 ;  /* 0x0000002c00237c82 */ /* 0x000fe20008000000 */
[----:B------:R-:W-:Y:S01]  /*7640*/  ULDC UR34, c[0x0][0x9d8] ;  /* 0x0002760000227ab9 */ /* 0x000fe20000000800 */
[----:B------:R-:W-:-:S05]  /*7650*/  ULDC UR33, c[0x0][0x988] ;  /* 0x0002620000217ab9 */ /* 0x000fca0000000800 */
.L_x_1900:
[----:B------:R-:W-:Y:S01]  /*7660*/  ISETP.NE.AND P2, PT, RZ, UR37, PT ;  /* 0x00000025ff007c0c */ /* 0x000fe2000bf45270 */
[----:B------:R-:W-:-:S04]  /*7670*/  UISETP.NE.AND UP0, UPT, UR35, 0x1, UPT ;  /* 0x000000012300788c */ /* 0x000fc8000bf05270 */
[----:B------:R-:W-:-:S04]  /*7680*/  USEL UR45, URZ, 0x1, UP0 ;  /* 0x000000013f2d7887 */ /* 0x000fc80008000000 */
[----:B------:R-:W-:-:S04]  /*7690*/  ULOP3.LUT UR45, UR28, UR45, URZ, 0x3c, !UPT ;  /* 0x0000002d1c2d7292 */ /* 0x000fc8000f8e3c3f */
[----:B------:R-:W-:Y:S08]  /*76a0*/  @P2 BRA `(.L_x_1890) ;  /* 0x0000000000382947 */ /* 0x000ff00003800000 */
[----:B------:R-:W-:Y:S05]  /*76b0*/  @!P0 BRA `(.L_x_1891) ;  /* 0x0000000000048947 */ /* 0x000fea0003800000 */
[----:B------:R-:W-:Y:S01]  /*76c0*/  BPT.TRAP 0x1 ;  /* 0x000000040000795c */ /* 0x000fe20000300000 */
.L_x_1891:
[----:B------:R-:W-:Y:S01]  /*76d0*/  UIADD3 UR6, UR35, 0x1, URZ ;  /* 0x0000000123067890 */ /* 0x000fe2000fffe03f */
[----:B------:R-:W-:-:S03]  /*76e0*/  MOV R5, UR45 ;  /* 0x0000002d00057c02 */ /* 0x000fc60008000f00 */
[----:B------:R-:W-:Y:S01]  /*76f0*/  UISETP.NE.AND UP0, UPT, UR6, 0x2, UPT ;  /* 0x000000020600788c */ /* 0x000fe2000bf05270 */
[----:B------:R-:W-:-:S03]  /*7700*/  SHF.L.U32 R5, R5, 0x1f, RZ ;  /* 0x0000001f05057819 */ /* 0x000fc600000006ff */
[----:B------:R-:W-:-:S04]  /*7710*/  USEL UR6, UR6, URZ, UP0 ;  /* 0x0000003f06067287 */ /* 0x000fc80008000000 */
[----:B------:R-:W-:-:S09]  /*7720*/  ULEA UR6, UR6, UR40, 0x3 ;  /* 0x0000002806067291 */ /* 0x000fd2000f8e183f */
[----:B------:R0:W1:Y:S01]  /*7730*/  SYNCS.PHASECHK.TRANS64.TRYWAIT P1, [UR6+0x2d830], R5 ;  /* 0x02d83005ff0075a7 */ /* 0x0000620008020146 */
[----:B------:R-:W-:Y:S05]  /*7740*/  @!P0 BRA `(.L_x_1892) ;  /* 0x0000000000048947 */ /* 0x000fea0003800000 */
[----:B------:R-:W-:Y:S01]  /*7750*/  BPT.TRAP 0x1 ;  /* 0x000000040000795c */ /* 0x000fe20000300000 */
.L_x_1892:
[----:B-1----:R-:W-:Y:S05]  /*7760*/  @P1 BRA `(.L_x_1890) ;  /* 0x0000000000081947 */ /* 0x002fea0003800000 */
[----:B------:R-:W1:Y:S02]  /*7770*/  SYNCS.PHASECHK.TRANS64.TRYWAIT P1, [UR6+0x2d830], R5 ;  /* 0x02d83005ff0075a7 */ /* 0x000e640008020146 */
[----:B-1----:R-:W-:Y:S05]  /*7780*/  @!P1 BRA `(.L_x_1893) ;  /* 0x0000008c003c9947 */ /* 0x002fea0003800000 */
.L_x_1890:
        /* <DEDUP_REMOVED lines=40> */
.L_x_1895:
[----:B------:R-:W-:Y:S01]  /*7a10*/  ULEA UR6, UR35, UR40, 0x3 ;  /* 0x0000002823067291 */ /* 0x000fe2000f8e183f */
[----:B------:R-:W-:-:S05]  /*7a20*/  IMAD.U32 R5, RZ, RZ, UR28 ;  /* 0x0000001cff057e24 */ /* 0x000fca000f8e00ff */
[----:B------:R-:W-:-:S04]  /*7a30*/  SHF.L.U32 R5, R5, 0x1f, RZ ;  /* 0x0000001f05057819 */ /* 0x000fc800000006ff */
[----:B------:R0:W1:Y:S01]  /*7a40*/  SYNCS.PHASECHK.TRANS64.TRYWAIT P1, [UR6+0x2d850], R5 ;  /* 0x02d85005ff0075a7 */ /* 0x0000620008020146 */
[----:B------:R-:W-:Y:S05]  /*7a50*/  @!P0 BRA `(.L_x_1896) ;  /* 0x0000000000048947 */ /* 0x000fea0003800000 */
[----:B------:R-:W-:Y:S01]  /*7a60*/  BPT.TRAP 0x1 ;  /* 0x000000040000795c */ /* 0x000fe20000300000 */
.L_x_1896:
[----:B-1----:R-:W-:Y:S05]  /*7a70*/  @P1 BRA `(.L_x_1894) ;  /* 0x0000000000081947 */ /* 0x002fea0003800000 */
[----:B------:R-:W1:Y:S02]  /*7a80*/  SYNCS.PHASECHK.TRANS64.TRYWAIT P1, [UR6+0x2d850], R5 ;  /* 0x02d85005ff0075a7 */ /* 0x000e640008020146 */
[----:B-1----:R-:W-:Y:S05]  /*7a90*/  @!P1 BRA `(.L_x_1897) ;  /* 0x0000008800909947 */ /* 0x002fea0003800000 */
.L_x_1894:
        /* <DEDUP_REMOVED lines=70> */
.L_x_1898:
        /* <DEDUP_REMOVED lines=67> */
[----:B------:R-:W-:-:S03]  /*8330*/  ULEA UR6, UR44, UR40, 0x3 ;  /* 0x000000282c067291 */ /* 0x000fc6000f8e183f */
[----:B------:R-:W2:Y:S01]  /*8340*/  MUFU.TANH R13, R13 ;  /* 0x0000000d000d7308 */ /* 0x000ea20000002400 */
[----:B0-----:R-:W-:Y:S01]  /*8350*/  FMNMX.FTZ R54, R10, R65, !PT ;  /* 0x000000410a367209 */ /* 0x001fe20007810000 */
[----:B------:R-:W-:-:S04]  /*8360*/  UIADD3 UR6, UR6, 0x2d840, URZ ;  /* 0x0002d84006067890 */ /* 0x000fc8000fffe03f */
[----:B------:R-:W-:Y:S02]  /*8370*/  UPRMT UR6, UR41, 0x654, UR6 ;  /* 0x0000065429067896 */ /* 0x000fe40008000006 */
[----:B------:R-:W0:Y:S01]  /*8380*/  MUFU.TANH R15, R15 ;  /* 0x0000000f000f7308 */ /* 0x000e220000002400 */
[----:B-1----:R-:W-:-:S06]  /*8390*/  FMNMX.FTZ R66, R12, R67, !PT ;  /* 0x000000430c427209 */ /* 0x002fcc0007810000 */
[----:B------:R-:W-:Y:S01]  /*83a0*/  SYNCS.ARRIVE.TRANS64.RED.A1T0 RZ, [UR6], RZ ;  /* 0x000000ffffff79a7 */ /* 0x000fe20008100406 */
        /* <DEDUP_REMOVED lines=184> */
[----:B------:R-:W-:Y:S01]  /*8f30*/  FFMA.FTZ R26, R53, UR33, -R32 ;  /* 0x00000021351a7c23 */ /* 0x000fe20008010820 */
[--C-:B------:R-:W-:Y:S01]  /*8f40*/  FFMA.FTZ R52, R52, UR33, -R77.reuse ;  /* 0x0000002134347c23 */ /* 0x100fe2000801084d */
[--C-:B------:R-:W-:Y:S01]  /*8f50*/  FFMA.FTZ R56, R56, UR33, -R77.reuse ;  /* 0x0000002138387c23 */ /* 0x100fe2000801084d */
[----:B------:R-:W-:Y:S01]  /*8f60*/  FFMA.FTZ R57, R57, UR33, -R77 ;  /* 0x0000002139397c23 */ /* 0x000fe2000801084d */
        /* <DEDUP_REMOVED lines=10> */
[--C-:B------:R-:W-:Y:S01]  /*9010*/  FFMA.FTZ R73, R73, UR33, -R77.reuse ;  /* 0x0000002149497c23 */ /* 0x100fe2000801084d */
[----:B------:R-:W-:Y:S01]  /*9020*/  FFMA.FTZ R74, R74, UR33, -R77 ;  /* 0x000000214a4a7c23 */ /* 0x000fe2000801084d */
[--C-:B------:R-:W-:Y:S01]  /*9030*/  FFMA.FTZ R77, R55, UR33, -R32.reuse ;  /* 0x00000021374d7c23 */ /* 0x100fe20008010820 */
[--C-:B------:R-:W-:Y:S01]  /*9040*/  FFMA.FTZ R55, R59, UR33, -R32.reuse ;  /* 0x000000213b377c23 */ /* 0x100fe20008010820 */
[--C-:B------:R-:W-:Y:S01]  /*9050*/  FFMA.FTZ R42, R62, UR33, -R32.reuse ;  /* 0x000000213e2a7c23 */ /* 0x100fe20008010820 */
[----:B------:R-:W-:Y:S01]  /*9060*/  FFMA.FTZ R53, R63, UR33, -R32 ;  /* 0x000000213f357c23 */ /* 0x000fe20008010820 */
        /* <DEDUP_REMOVED lines=56> */
[--C-:B------:R-:W-:Y:S01]  /*93f0*/  FFMA.FTZ R49, R66, UR33, -R32.reuse ;  /* 0x0000002142317c23 */ /* 0x100fe20008010820 */
[----:B------:R-:W-:-:S05]  /*9400*/  FFMA.FTZ R66, R76, UR33, -R32 ;  /* 0x000000214c427c23 */ /* 0x000fca0008010820 */
        /* <DEDUP_REMOVED lines=69> */
.L_x_1899:
        /* <DEDUP_REMOVED lines=14> */
[----:B------:R-:W-:Y:S01]  /*9940*/  FMUL.FTZ R92, R92, R4 ;  /* 0x000000045c5c7220 */ /* 0x000fe20000410000 */
[----:B------:R-:W-:Y:S01]  /*9950*/  F2FP.F16.F32.PACK_AB R11, R83, R12 ;  /* 0x0000000c530b723e */ /* 0x000fe200000000ff */
[-C--:B------:R-:W-:Y:S01]  /*9960*/  FMUL.FTZ R93, R93, R4.reuse ;  /* 0x000000045d5d7220 */ /* 0x080fe20000410000 */
[----:B------:R-:W-:Y:S01]  /*9970*/  F2FP.F16.F32.PACK_AB R29, R30, R29 ;  /* 0x0000001d1e1d723e */ /* 0x000fe200000000ff */
[----:B------:R-:W-:Y:S01]  /*9980*/  SYNCS.ARRIVE.TRANS64.RED.A1T0 RZ, [UR6], RZ ;  /* 0x000000ffffff79a7 */ /* 0x000fe20008100406 */
[----:B------:R-:W-:Y:S01]  /*9990*/  F2FP.F16.F32.PACK_AB R30, R78, R31 ;  /* 0x0000001f4e1e723e */ /* 0x000fe200000000ff */
[----:B------:R-:W-:Y:S01]  /*99a0*/  STSM.16.M88.4 [R16+0x21800], R32 ;  /* 0x0218002010007844 */ /* 0x000fe20000000200 */
[----:B------:R-:W-:Y:S01]  /*99b0*/  F2FP.F16.F32.PACK_AB R37, R38, R37 ;  /* 0x000000252625723e */ /* 0x000fe200000000ff */
[----:B------:R-:W-:Y:S01]  /*99c0*/  UIADD3 UR6, UR54, -0x1, URZ ;  /* 0xffffffff36067890 */ /* 0x000fe2000fffe03f */
[----:B------:R-:W-:Y:S01]  /*99d0*/  F2FP.F16.F32.PACK_AB R28, R28, R27 ;  /* 0x0000001b1c1c723e */ /* 0x000fe200000000ff */
[----:B------:R0:W-:Y:S01]  /*99e0*/  STSM.16.M88.4 [R19], R8 ;  /* 0x0000000813007844 */ /* 0x0001e20000000200 */
        /* <DEDUP_REMOVED lines=15> */
[-C--:B------:R-:W-:Y:S01]  /*9ae0*/  FMUL.FTZ R105, R105, R4.reuse ;  /* 0x0000000469697220 */ /* 0x080fe20000410000 */
[----:B0-----:R-:W-:Y:S01]  /*9af0*/  F2FP.F16.F32.PACK_AB R8, R52, R51 ;  /* 0x000000333408723e */ /* 0x001fe200000000ff */
[----:B------:R-:W-:Y:S01]  /*9b00*/  FMUL.FTZ R108, R108, R4 ;  /* 0x000000046c6c7220 */ /* 0x000fe20000410000 */
[----:B------:R-:W-:Y:S01]  /*9b10*/  F2FP.F16.F32.PACK_AB R9, R77, R26 ;  /* 0x0000001a4d09723e */ /* 0x000fe200000000ff */
[----:B------:R2:W-:Y:S01]  /*9b20*/  STSM.16.M88.4 [R16+0x27800], R44 ;  /* 0x0278002c10007844 */ /* 0x0005e20000000200 */
[----:B------:R-:W-:Y:S01]  /*9b30*/  F2FP.F16.F32.PACK_AB R10, R57, R56 ;  /* 0x00000038390a723e */ /* 0x000fe200000000ff */
[-C--:B------:R-:W-:Y:S01]  /*9b40*/  FMUL.FTZ R109, R109, R4.reuse ;  /* 0x000000046d6d7220 */ /* 0x080fe20000410000 */
        /* <DEDUP_REMOVED lines=59> */
[----:B--2---:R-:W-:Y:S05]  /*9f00*/  @P1 BRA `(.L_x_1900) ;  /* 0xffffffd400d41947 */ /* 0x004fea000383ffff */
.L_x_1889:
[----:B------:R-:W-:Y:S06]  /*9f10*/  BAR.ARV 0x8, 0x200 ;  /* 0x0208000000007b1d */ /* 0x000fec0000002000 */
[----:B------:R-:W-:Y:S05]  /*9f20*/  @!P0 BRA `(.L_x_1901) ;  /* 0x0000000000048947 */ /* 0x000fea0003800000 */
[----:B------:R-:W-:Y:S01]  /*9f30*/  BPT.TRAP 0x1 ;  /* 0x000000040000795c */ /* 0x000fe20000300000 */
.L_x_1901:
[----:B------:R-:W-:Y:S01]  /*9f40*/  ULEA UR8, UR44, UR40, 0x3 ;  /* 0x000000282c087291 */ /* 0x000fe2000f8e183f */
[----:B------:R-:W-:-:S05]  /*9f50*/  IMAD.U32 R3, RZ, RZ, UR45 ;  /* 0x0000002dff037e24 */ /* 0x000fca000f8e00ff */
[----:B------:R-:W-:-:S04]  /*9f60*/  SHF.L.U32 R3, R3, 0x1f, RZ ;  /* 0x0000001f03037819 */ /* 0x000fc800000006ff */
[----:B------:R0:W2:Y:S01]  /*9f70*/  SYNCS.PHASECHK.TRANS64.TRYWAIT P1, [UR8+0x2d850], R3 ;  /* 0x02d85003ff0075a7 */ /* 0x0000a20008020148 */
[----:B------:R-:W-:Y:S05]  /*9f80*/  @!P0 BRA `(.L_x_1902) ;  /* 0x0000000000048947 */ /* 0x000fea0003800000 */
[----:B------:R-:W-:Y:S01]  /*9f90*/  BPT.TRAP 0x1 ;  /* 0x000000040000795c */ /* 0x000fe20000300000 */
.L_x_1902:
[----:B--2---:R-:W-:Y:S05]  /*9fa0*/  @P1 BRA `(.L_x_1903) ;  /* 0x0000000000081947 */ /* 0x004fea0003800000 */
[----:B------:R-:W2:Y:S02]  /*9fb0*/  SYNCS.PHASECHK.TRANS64.TRYWAIT P1, [UR8+0x2d850], R3 ;  /* 0x02d85003ff0075a7 */ /* 0x000ea40008020148 */
[----:B--2---:R-:W-:Y:S05]  /*9fc0*/  @!P1 BRA `(.L_x_1904) ;  /* 0x00000064005c9947 */ /* 0x004fea0003800000 */
.L_x_1903:
[----:B------:R-:W-:Y:S01]  /*9fd0*/  UIADD3 UR40, UR40, 0x400, URZ ;  /* 0x0000040028287890 */ /* 0x000fe2000fffe03f */
[----:B------:R-:W-:Y:S01]  /*9fe0*/  WARPGROUP.ARRIVE ;  /* 0x00000000000079c5 */ /* 0x000fe20000000000 */
[----:B------:R-:W-:Y:S01]  /*9ff0*/  ULOP3.LUT UR36, UR36, 0x10000, URZ, 0xfc, !UPT ;  /* 0x0001000024247892 */ /* 0x000fe2000f8efc3f */
[----:B01----:R-:W0:Y:S01]  /*a000*/  SHFL.BFLY PT, R3, R2, 0x2, 0x1f ;  /* 0x0c401f0002037f89 */ /* 0x003e2200000e0000 */
[----:B------:R-:W-:Y:S01]  /*a010*/  USHF.R.U32.HI UR40, URZ, 0x4, UR40 ;  /* 0x000000043f287899 */ /* 0x000fe20008011628 */
[----:B------:R-:W-:Y:S01]  /*a020*/  MOV R46, RZ ;  /* 0x000000ff002e7202 */ /* 0x000fe20000000f00 */
[----:B------:R-:W-:Y:S01]  /*a030*/  UMOV UR5, 0x40000040 ;  /* 0x4000004000057882 */ /* 0x000fe20000000000 */
[----:B------:R-:W-:Y:S01]  /*a040*/  UMOV UR7, 0x80000020 ;  /* 0x8000002000077882 */ /* 0x000fe20000000000 */
[----:B------:R-:W-:Y:S01]  /*a050*/  ULOP3.LUT UR40, UR40, 0x3fff, URZ, 0xc0, !UPT ;  /* 0x00003fff28287892 */ /* 0x000fe2000f8ec03f */
[----:B------:R-:W1:Y:S01]  /*a060*/  SHFL.BFLY PT, R5, R0, 0x2, 0x1f ;  /* 0x0c401f0000057f89 */ /* 0x000e6200000e0000 */
[----:B------:R-:W-:Y:S01]  /*a070*/  UMOV UR4, UR36 ;  /* 0x0000002400047c82 */ /* 0x000fe20008000000 */
[----:B------:R-:W-:Y:S01]  /*a080*/  IMAD.U32 R10, RZ, RZ, UR33 ;  /* 0x00000021ff0a7e24 */ /* 0x000fe2000f8e00ff */
[----:B------:R-:W-:Y:S01]  /*a090*/  ULOP3.LUT UR9, UR40, 0x2000000, URZ, 0xfc, !UPT ;  /* 0x0200000028097892 */ /* 0x000fe2000f8efc3f */
[----:B------:R-:W-:-:S03]  /*a0a0*/  IMAD.MOV.U32 R38, RZ, RZ, -0x800000 ;  /* 0xff800000ff267424 */ /* 0x000fc600078e00ff */
        /* <DEDUP_REMOVED lines=76> */
.L_x_1905:
        /* <DEDUP_REMOVED lines=58> */
.L_x_1869:
        /* <DEDUP_REMOVED lines=23> */
[----:B------:R-:W-:Y:S02]  /*aa80*/  F2FP.F16.F32.PACK_AB R34, R133, R34 ;  /* 0x000000228522723e */ /* 0x000fe400000000ff */
        /* <DEDUP_REMOVED lines=46> */
[----:B------:R-:W-:Y:S02]  /*ad70*/  LOP3.LUT R14, R14, R15, RZ, 0x3c, !PT ;  /* 0x0000000f0e0e7212 */ /* 0x000fe400078e3cff */
[----:B------:R-:W-:-:S02]  /*ad80*/  IADD3.X R15, RZ, R5, RZ, P0, !PT ;  /* 0x00000005ff0f7210 */ /* 0x000fc400007fe4ff */
[----:B------:R-:W-:Y:S02]  /*ad90*/  IADD3 R37, P0, R40, 0x1800, RZ ;  /* 0x0000180028257810 */ /* 0x000fe40007f1e0ff */
[----:B------:R-:W-:Y:S01]  /*ada0*/  LOP3.LUT R2, R2, R43, RZ, 0x3c, !PT ;  /* 0x0000002b02027212 */ /* 0x000fe200078e3cff */
[----:B------:R-:W-:Y:S01]  /*adb0*/  IMAD.MOV.U32 R43, RZ, RZ, R52 ;  /* 0x000000ffff2b7224 */ /* 0x000fe200078e0034 */
[----:B-1----:R-:W-:Y:S02]  /*adc0*/  @P1 SHF.R.U32.HI R43, RZ, R50, R45 ;  /* 0x00000032ff2b1219 */ /* 0x002fe4000001162d */
[----:B------:R-:W-:Y:S02]  /*add0*/  LOP3.LUT R36, R37, 0x180, RZ, 0xc0, !PT ;  /* 0x0000018025247812 */ /* 0x000fe400078ec0ff */
[----:B------:R-:W-:Y:S01]  /*ade0*/  LOP3.LUT R10, R29, 0x180, RZ, 0xc0, !PT ;  /* 0x000001801d0a7812 */ /* 0x000fe200078ec0ff */
[----:B------:R-:W-:Y:S01]  /*adf0*/  IMAD.MOV R48, RZ, RZ, -R43 ;  /* 0x000000ffff307224 */ /* 0x000fe200078e0a2b */
[----:B------:R-:W-:-:S02]  /*ae00*/  MOV R47, R4 ;  /* 0x00000004002f7202 */ /* 0x000fc40000000f00 */
        /* <DEDUP_REMOVED lines=32> */
[----:B------:R-:W-:Y:S02]  /*b010*/  IADD3.X R29, RZ, R41, RZ, P3, !PT ;  /* 0x00000029ff1d7210 */ /* 0x000fe40001ffe4ff */
[----:B------:R-:W-:Y:S01]  /*b020*/  LOP3.LUT P0, RZ, R147, 0x3, RZ, 0xc0, !PT ;  /* 0x0000000393ff7812 */ /* 0x000fe2000780c0ff */
[----:B------:R-:W-:Y:S01]  /*b030*/  VIADD R7, R11, 0x8 ;  /* 0x000000080b077836 */ /* 0x000fe20000000000 */
[----:B------:R-:W-:Y:S02]  /*b040*/  IADD3 R5, R5, R15, RZ ;  /* 0x0000000f05057210 */ /* 0x000fe40007ffe0ff */
[----:B------:R-:W-:-:S02]  /*b050*/  LEA R43, P3, R4, UR6, 0x2 ;  /* 0x00000006042b7c11 */ /* 0x000fc4000f8610ff */
[----:B------:R-:W-:Y:S01]  /*b060*/  LOP3.LUT R30, R30, R31, RZ, 0x3c, !PT ;  /* 0x0000001f1e1e7212 */ /* 0x000fe200078e3cff */
[----:B------:R-:W-:Y:S01]  /*b070*/  IMAD.X R31, RZ, RZ, R41, P2 ;  /* 0x000000ffff1f7224 */ /* 0x000fe200010e0629 */
[-C--:B------:R-:W-:Y:S01]  /*b080*/  ISETP.GE.OR P2, PT, R11, R56.reuse, P0 ;  /* 0x000000380b00720c */ /* 0x080fe20000746670 */
[----:B------:R-:W-:Y:S01]  /*b090*/  SHFL.IDX PT, R58, R43, RZ, 0x1c1f ;  /* 0x001c1fff2b3a7589 */ /* 0x000fe200000e0000 */
[----:B------:R-:W-:Y:S02]  /*b0a0*/  ISETP.GE.OR P0, PT, R7, R56, P0 ;  /* 0x000000380700720c */ /* 0x000fe40000706670 */
[----:B------:R-:W-:Y:S01]  /*b0b0*/  LEA.HI.X R45, R4, UR7, R5, 0x2, P3 ;  /* 0x00000007042d7c11 */ /* 0x000fe200098f1405 */
[----:B------:R-:W-:Y:S01]  /*b0c0*/  SHFL.IDX PT, R60, R43, 0x1, 0x1c1f ;  /* 0x003c1f002b3c7f89 */ /* 0x000fe200000e0000 */
[----:B------:R-:W-:Y:S02]  /*b0d0*/  MOV R53, R8 ;  /* 0x0000000800357202 */ /* 0x000fe40000000f00 */
[----:B------:R-:W-:Y:S01]  /*b0e0*/  F2FP.F16.F32.PACK_AB R4, R97, R96 ;  /* 0x000000606104723e */ /* 0x000fe200000000ff */
[----:B------:R-:W0:Y:S01]  /*b0f0*/  SHFL.IDX PT, R59, R45, RZ, 0x1c1f ;  /* 0x001c1fff2d3b7589 */ /* 0x000e2200000e0000 */
[----:B------:R-:W-:-:S02]  /*b100*/  F2FP.F16.F32.PACK_AB R5, R99, R98 ;  /* 0x000000626305723e */ /* 0x000fc400000000ff */
[----:B------:R-:W-:Y:S01]  /*b110*/  F2FP.F16.F32.PACK_AB R6, R101, R100 ;  /* 0x000000646506723e */ /* 0x000fe200000000ff */
[----:B------:R-:W1:Y:S01]  /*b120*/  SHFL.IDX PT, R61, R45, 0x1, 0x1c1f ;  /* 0x003c1f002d3d7f89 */ /* 0x000e6200000e0000 */
[----:B------:R-:W-:Y:S02]  /*b130*/  F2FP.F16.F32.PACK_AB R7, R103, R102 ;  /* 0x000000666707723e */ /* 0x000fe400000000ff */
[----:B------:R-:W-:Y:S02]  /*b140*/  MOV R52, R12 ;  /* 0x0000000c00347202 */ /* 0x000fe40000000f00 */
[----:B------:R-:W-:Y:S01]  /*b150*/  F2FP.F16.F32.PACK_AB R8, R105, R104 ;  /* 0x000000686908723e */ /* 0x000fe200000000ff */
[----:B------:R-:W-:Y:S01]  /*b160*/  STSM.16.M88.4 [R53], R4 ;  /* 0x0000000435007844 */ /* 0x000fe20000000200 */
[----:B------:R-:W-:Y:S02]  /*b170*/  F2FP.F16.F32.PACK_AB R9, R107, R106 ;  /* 0x0000006a6b09723e */ /* 0x000fe400000000ff */
[----:B------:R-:W-:-:S02]  /*b180*/  F2FP.F16.F32.PACK_AB R10, R109, R108 ;  /* 0x0000006c6d0a723e */ /* 0x000fc400000000ff */
[----:B------:R-:W-:Y:S02]  /*b190*/  F2FP.F16.F32.PACK_AB R11, R111, R110 ;  /* 0x0000006e6f0b723e */ /* 0x000fe400000000ff */
[----:B------:R-:W-:Y:S02]  /*b1a0*/  F2FP.F16.F32.PACK_AB R12, R113, R112 ;  /* 0x00000070710c723e */ /* 0x000fe400000000ff */
[----:B------:R-:W-:Y:S01]  /*b1b0*/  F2FP.F16.F32.PACK_AB R13, R115, R114 ;  /* 0x00000072730d723e */ /* 0x000fe200000000ff */
[----:B------:R-:W-:Y:S01]  /*b1c0*/  STSM.16.M88.4 [R52], R8 ;  /* 0x0000000834007844 */ /* 0x000fe20000000200 */
[----:B------:R-:W-:Y:S02]  /*b1d0*/  F2FP.F16.F32.PACK_AB R14, R117, R116 ;  /* 0x00000074750e723e */ /* 0x000fe400000000ff */
[----:B------:R-:W-:Y:S02]  /*b1e0*/  F2FP.F16.F32.PACK_AB R15, R119, R118 ;  /* 0x00000076770f723e */ /* 0x000fe400000000ff */
[----:B------:R-:W-:-:S02]  /*b1f0*/  F2FP.F16.F32.PACK_AB R24, R121, R120 ;  /* 0x000000787918723e */ /* 0x000fc400000000ff */
[----:B------:R-:W-:Y:S01]  /*b200*/  F2FP.F16.F32.PACK_AB R25, R123, R122 ;  /* 0x0000007a7b19723e */ /* 0x000fe200000000ff */
[----:B------:R2:W-:Y:S01]  /*b210*/  STSM.16.M88.4 [R63], R12 ;  /* 0x0000000c3f007844 */ /* 0x0005e20000000200 */
[C---:B------:R-:W-:Y:S02]  /*b220*/  IADD3 R21, P4, R40.reuse, 0x6000, RZ ;  /* 0x0000600028157810 */ /* 0x040fe40007f9e0ff */
[----:B------:R-:W-:Y:S01]  /*b230*/  LOP3.LUT R3, R40, 0x180, RZ, 0xc0, !PT ;  /* 0x0000018028037812 */ /* 0x000fe200078ec0ff */
[----:B------:R3:W-:Y:S01]  /*b240*/  STSM.16.M88.4 [R62], R24 ;  /* 0x000000183e007844 */ /* 0x0007e20000000200 */
[----:B------:R-:W-:Y:S01]  /*b250*/  UIMAD UR5, UR10, UR8, URZ ;  /* 0x000000080a0572a4 */ /* 0x000fe2000f8e023f */
[----:B------:R-:W-:Y:S02]  /*b260*/  LOP3.LUT R20, R21, 0x180, RZ, 0xc0, !PT ;  /* 0x0000018015147812 */ /* 0x000fe400078ec0ff */
        /* <DEDUP_REMOVED lines=50> */
[----:B------:R-:W-:Y:S01]  /*b590*/  IMAD R0, R0, UR6, RZ ;  /* 0x0000000600007c24 */ /* 0x000fe2000f8e02ff */
[----:B------:R-:W-:Y:S01]  /*b5a0*/  IADD3 R25, R146, UR39, RZ ;  /* 0x0000002792197c10 */ /* 0x000fe2000fffe0ff */
[----:B------:R-:W-:Y:S01]  /*b5b0*/  IMAD.WIDE.U32 R2, R39, UR6, R2 ;  /* 0x0000000627027c25 */ /* 0x000fe2000f8e0002 */
[----:B------:R-:W-:-:S03]  /*b5c0*/  UIADD3 UR5, UR40, 0x2d820, URZ ;  /* 0x0002d82028057890 */ /* 0x000fc6000fffe03f */
[----:B------:R-:W-:Y:S01]  /*b5d0*/  IMAD R13, R39, UR7, R0 ;  /* 0x00000007270d7c24 */ /* 0x000fe2000f8e0200 */
        /* <DEDUP_REMOVED lines=23> */
.L_x_1909:
[----:B------:R-:W-:Y:S05]  /*b750*/  BSYNC B1 ;  /* 0x0000000000017941 */ /* 0x000fea0003800000 */
.L_x_1908:
        /* <DEDUP_REMOVED lines=15> */
[----:B-1----:R-:W-:-:S04]  /*b850*/  LEA R2, P0, R139, R12, 0x1 ;  /* 0x0000000c8b027211 */ /* 0x002fc800078008ff */
[----:B------:R-:W-:-:S05]  /*b860*/  LEA.HI.X R3, R139, R13, R151, 0x1, P0 ;  /* 0x0000000d8b037211 */ /* 0x000fca00000f0c97 */
[----:B------:R1:W-:Y:S01]  /*b870*/  ST.E.128 desc[UR50][R2.64], R8 ;  /* 0x0000000802007985 */ /* 0x0003e2000c101d32 */
[----:B------:R-:W-:Y:S05]  /*b880*/  BRA `(.L_x_1910) ;  /* 0x0000000400ec7947 */ /* 0x000fea0003800000 */
.L_x_1907:
        /* <DEDUP_REMOVED lines=45> */
[----:B------:R-:W-:-:S04]  /*bb60*/  LEA R4, P0, R2, UR6, 0x2 ;  /* 0x0000000602047c11 */ /* 0x000fc8000f8010ff */
[----:B------:R-:W-:-:S04]  /*bb70*/  IADD3 R3, R3, R7, RZ ;  /* 0x0000000703037210 */ /* 0x000fc80007ffe0ff */
[----:B------:R-:W-:Y:S01]  /*bb80*/  LEA.HI.X R5, R2, UR7, R3, 0x2, P0 ;  /* 0x0000000702057c11 */ /* 0x000fe200080f1403 */
[----:B------:R-:W-:-:S05]  /*bb90*/  IMAD.MOV.U32 R3, RZ, RZ, -0x800000 ;  /* 0xff800000ff037424 */ /* 0x000fca00078e00ff */
[----:B------:R2:W-:Y:S02]  /*bba0*/  STG.E desc[UR50][R4.64], R3 ;  /* 0x0000000304007986 */ /* 0x0005e4000c101932 */
.L_x_1912:
[----:B------:R-:W-:Y:S05]  /*bbb0*/  BSYNC B1 ;  /* 0x0000000000017941 */ /* 0x000fea0003800000 */
.L_x_1911:
        /* <DEDUP_REMOVED lines=20> */
[----:B------:R-:W-:Y:S01]  /*bd00*/  IMAD R0, R0, UR8, RZ ;  /* 0x0000000800007c24 */ /* 0x000fe2000f8e02ff */
[----:B------:R-:W-:Y:S01]  /*bd10*/  MOV R3, UR5 ;  /* 0x0000000500037c02 */ /* 0x000fe20008000f00 */
[----:B------:R-:W-:Y:S01]  /*bd20*/  IMAD.U32 R2, RZ, RZ, UR6 ;  /* 0x00000006ff027e24 */ /* 0x000fe2000f8e00ff */
[----:B------:R-:W-:Y:S01]  /*bd30*/  ULDC.64 UR6, c[0x0][0xad8] ;  /* 0x0002b60000067ab9 */ /* 0x000fe20000000a00 */
[C---:B------:R-:W-:Y:S01]  /*bd40*/  IMAD R9, R5.reuse, UR9, R0 ;  /* 0x0000000905097c24 */ /* 0x040fe2000f8e0200 */
[----:B------:R-:W-:Y:S01]  /*bd50*/  SHF.R.S32.HI R0, RZ, 0x1f, R7 ;  /* 0x0000001fff007819 */ /* 0x000fe20000011407 */
[----:B------:R-:W-:Y:S01]  /*bd60*/  IMAD.WIDE.U32 R2, R5, UR8, R2 ;  /* 0x0000000805027c25 */ /* 0x000fe2000f8e0002 */
[----:B------:R-:W-:-:S03]  /*bd70*/  ULDC UR5, c[0x0][0xa88] ;  /* 0x0002a20000057ab9 */ /* 0x000fc60000000800 */
        /* <DEDUP_REMOVED lines=26> */
.L_x_1914:
[----:B------:R-:W-:Y:S05]  /*bf20*/  BSYNC B1 ;  /* 0x0000000000017941 */ /* 0x000fea0003800000 */
.L_x_1913:
        /* <DEDUP_REMOVED lines=17> */
.L_x_1910:
[----:B------:R-:W-:Y:S05]  /*c040*/  BSYNC B0 ;  /* 0x0000000000007941 */ /* 0x000fea0003800000 */
.L_x_1906:
[----:B------:R-:W-:Y:S02]  /*c050*/  ULDC UR5, c[0x0][0xc38] ;  /* 0x00030e0000057ab9 */ /* 0x000fe40000000800 */
[----:B------:R-:W-:-:S06]  /*c060*/  UISETP.GE.AND UP0, UPT, UR4, UR5, UPT ;  /* 0x000000050400728c */ /* 0x000fcc000bf06270 */
[----:B------:R-:W-:-:S13]  /*c070*/  PLOP3.LUT P0, PT, PT, PT, UP0, 0x80, 0x0 ;  /* 0x000000000000781c */ /* 0x000fda0003f0f008 */
[----:B------:R-:W-:Y:S05]  /*c080*/  @!P0 BRA `(.L_x_1915) ;  /* 0xffffff4c00708947 */ /* 0x000fea000383ffff */
[----:B------:R-:W-:Y:S05]  /*c090*/  EXIT ;  /* 0x000000000000794d */ /* 0x000fea0003800000 */
.L_x_1865:
[----:B------:R-:W-:-:S08]  /*c0a0*/  NOP ;  /* 0x0000000000007918 */ /* 0x000fd00000000000 */
[----:B------:R-:W0:-:S00]  /*c0b0*/  USETMAXREG.DEALLOC.CTAPOOL 0x20 ;  /* 0x00000020000079c8 */ /* 0x000e0000080e0500 */
[----:B0-----:R-:W-:-:S06]  /*c0c0*/  LOP3.LUT R0, R0, 0x3, RZ, 0xc0, !PT ;  /* 0x0000000300007812 */ /* 0x001fcc00078ec0ff */
[----:B------:R-:W0:Y:S01]  /*c0d0*/  S2UR UR10, SR_CTAID.X ;  /* 0x00000000000a79c3 */ /* 0x000e220000002500 */
[----:B------:R-:W-:Y:S01]  /*c0e0*/  LOP3.LUT R16, R16, 0xfffff7ff, RZ, 0xc0, !PT ;  /* 0xfffff7ff10107812 */ /* 0x000fe200078ec0ff */
[----:B------:R-:W-:Y:S01]  /*c0f0*/  STL [R1+0x14], RZ ;  /* 0x000014ff01007387 */ /* 0x000fe20000100800 */
[----:B------:R-:W-:Y:S02]  /*c100*/  IMAD.MOV.U32 R26, RZ, RZ, 0x1 ;  /* 0x00000001ff1a7424 */ /* 0x000fe400078e00ff */
[----:B------:R-:W-:Y:S01]  /*c110*/  IMAD.MOV.U32 R23, RZ, RZ, RZ ;  /* 0x000000ffff177224 */ /* 0x000fe200078e00ff */
        /* <DEDUP_REMOVED lines=30> */
[C---:B0-----:R-:W-:Y:S02]  /*c300*/  SHF.L.U32 R0, R7.reuse, 0x3, RZ ;  /* 0x0000000307007819 */ /* 0x041fe400000006ff */
[----:B------:R-:W-:Y:S01]  /*c310*/  LOP3.LUT R6, R7, 0x7f, RZ, 0xc0, !PT ;  /* 0x0000007f07067812 */ /* 0x000fe200078ec0ff */
[----:B------:R-:W-:Y:S01]  /*c320*/  IMAD.U32 R17, RZ, RZ, UR8 ;  /* 0x00000008ff117e24 */ /* 0x000fe2000f8e00ff */
[C---:B------:R-:W-:Y:S01]  /*c330*/  LOP3.LUT R2, R0.reuse, 0xd8, RZ, 0xc0, !PT ;  /* 0x000000d800027812 */ /* 0x040fe200078ec0ff */
[----:B------:R-:W-:Y:S01]  /*c340*/  ULEA.HI UR5, UR5, UR4, URZ, 0x7 ;  /* 0x0000000405057291 */ /* 0x000fe2000f8f383f */
[----:B------:R-:W-:-:S02]  /*c350*/  LOP3.LUT R4, R0, 0x18, RZ, 0xc0, !PT ;  /* 0x0000001800047812 */ /* 0x000fc400078ec0ff */
[----:B------:R-:W-:Y:S01]  /*c360*/  LOP3.LUT R3, R2, 0x18, R7, 0x78, !PT ;  /* 0x0000001802037812 */ /* 0x000fe200078e7807 */
[----:B------:R-:W-:Y:S01]  /*c370*/  IMAD.U32 R2, RZ, RZ, UR10 ;  /* 0x0000000aff027e24 */ /* 0x000fe2000f8e00ff */
[----:B------:R-:W-:Y:S02]  /*c380*/  USHF.R.S32.HI UR39, URZ, 0x7, UR5 ;  /* 0x000000073f277899 */ /* 0x000fe40008011405 */
[----:B------:R-:W-:Y:S02]  /*c390*/  LOP3.LUT R5, R3, 0x320, R0, 0xf8, !PT ;  /* 0x0000032003057812 */ /* 0x000fe400078ef800 */
[----:B------:R-:W-:Y:S01]  /*c3a0*/  LOP3.LUT R0, R4, 0x20, RZ, 0xfc, !PT ;  /* 0x0000002004007812 */ /* 0x000fe200078efcff */
[----:B------:R0:W-:Y:S03]  /*c3b0*/  STL [R1+0x10], R2 ;  /* 0x0000100201007387 */ /* 0x0001e60000100800 */
[C---:B------:R-:W-:Y:S01]  /*c3c0*/  ISETP.GE.AND P0, PT, R0.reuse, UR7, PT ;  /* 0x0000000700007c0c */ /* 0x040fe2000bf06270 */
[----:B------:R1:W-:Y:S01]  /*c3d0*/  STL [R1+0x14], RZ ;  /* 0x000014ff01007387 */ /* 0x0003e20000100800 */
[----:B------:R-:W-:-:S02]  /*c3e0*/  ISETP.GE.AND P1, PT, R0, UR9, PT ;  /* 0x0000000900007c0c */ /* 0x000fc4000bf26270 */
        /* <DEDUP_REMOVED lines=8> */
[----:B------:R-:W-:Y:S02]  /*c470*/  ISETP.GE.AND P1, PT, R0, UR9, PT ;  /* 0x0000000900007c0c */ /* 0x000fe4000bf26270 */
        /* <DEDUP_REMOVED lines=12> */
[----:B------:R-:W-:Y:S02]  /*c540*/  ISETP.GE.AND P1, PT, R4, UR7, PT ;  /* 0x0000000704007c0c */ /* 0x000fe4000bf26270 */
        /* <DEDUP_REMOVED lines=9> */
.L_x_1965:
        /* <DEDUP_REMOVED lines=23> */
.L_x_1917:
[----:B------:R-:W-:Y:S01]  /*c750*/  ULDC UR8, c[0x0][0xc54] ;  /* 0x0003150000087ab9 */ /* 0x000fe20000000800 */
[----:B------:R-:W-:Y:S01]  /*c760*/  UMOV UR6, UR7 ;  /* 0x0000000700067c82 */ /* 0x000fe20008000000 */
[----:B------:R-:W-:-:S11]  /*c770*/  UISETP.NE.AND UP0, UPT, UR8, 0x1, UPT ;  /* 0x000000010800788c */ /* 0x000fd6000bf05270 */
[----:B------:R-:W-:Y:S02]  /*c780*/  @UP0 ULDC.64 UR10, c[0x0][0xc58] ;  /* 0x00031600000a0ab9 */ /* 0x000fe40000000a00 */
[----:B------:R-:W-:-:S04]  /*c790*/  UIMAD.WIDE.U32 UR4, UR7, UR10, URZ ;  /* 0x0000000a070472a5 */ /* 0x000fc8000f8e003f */
[----:B------:R-:W-:-:S04]  /*c7a0*/  @UP0 USHF.R.U32.HI UR6, URZ, UR11, UR5 ;  /* 0x0000000b3f060299 */ /* 0x000fc80008011605 */
[----:B------:R-:W-:-:S12]  /*c7b0*/  UIMAD UR4, UR6, UR8, URZ ;  /* 0x00000008060472a4 */ /* 0x000fd8000f8e023f */
.L_x_1918:
[----:B------:R-:W-:Y:S01]  /*c7c0*/  ULDC UR5, c[0x0][0xc48] ;  /* 0x0003120000057ab9 */ /* 0x000fe20000000800 */
[----:B------:R-:W-:Y:S01]  /*c7d0*/  ULDC.64 UR8, c[0x0][0xa28] ;  /* 0x00028a0000087ab9 */ /* 0x000fe20000000a00 */
[----:B------:R-:W-:Y:S01]  /*c7e0*/  UISETP.NE.AND UP1, UPT, UR5, 0x1, UPT ;  /* 0x000000010500788c */ /* 0x000fe2000bf25270 */
[----:B------:R-:W-:Y:S01]  /*c7f0*/  MOV R19, RZ ;  /* 0x000000ff00137202 */ /* 0x000fe20000000f00 */
        /* <DEDUP_REMOVED lines=19> */
[----:B------:R-:W-:Y:S01]  /*c930*/  UISETP.NE.AND UP2, UPT, UR5, 0x1, UPT ;  /* 0x000000010500788c */ /* 0x000fe2000bf45270 */
[----:B------:R-:W-:Y:S01]  /*c940*/  BSSY B7, `(.L_x_1919) ;  /* 0x0000346000077945 */ /* 0x000fe20003800000 */
[----:B------:R-:W-:Y:S02]  /*c950*/  UIADD3 UR43, UR43, UR4, URZ ;  /* 0x000000042b2b7290 */ /* 0x000fe4000fffe03f */
[----:B------:R-:W-:Y:S02]  /*c960*/  UP2UR UR47, UPR, URZ, 0x4 ;  /* 0x000000043f2f7883 */ /* 0x000fe40008000000 */
[----:B------:R-:W-:-:S04]  /*c970*/  UIMAD UR6, UR43, 0xc0, URZ ;  /* 0x000000c02b0678a4 */ /* 0x000fc8000f8e023f */
[----:B------:R-:W-:Y:S01]  /*c980*/  UIADD3 UR6, UR6, 0xbf, URZ ;  /* 0x000000bf06067890 */ /* 0x000fe2000fffe03f */
[----:B------:R-:W-:Y:S01]  /*c990*/  @UP2 ULDC UR4, c[0x0][0x44c] ;  /* 0x0001130000042ab9 */ /* 0x000fe20000000800 */
[----:B------:R-:W-:Y:S02]  /*c9a0*/  @UP2 ULDC UR7, c[0x0][0x450] ;  /* 0x0001140000072ab9 */ /* 0x000fe40000000800 */
[----:B------:R-:W-:-:S04]  /*c9b0*/  UIMAD.WIDE.U32 UR4, UR6, UR4, URZ ;  /* 0x00000004060472a5 */ /* 0x000fc8000f8e003f */
[----:B------:R-:W-:-:S04]  /*c9c0*/  @UP2 USHF.R.U32.HI UR6, URZ, UR7, UR5 ;  /* 0x000000073f062299 */ /* 0x000fc80008011605 */
[----:B------:R-:W-:-:S04]  /*c9d0*/  UIADD3 UR6, UR38, UR6, URZ ;  /* 0x0000000626067290 */ /* 0x000fc8000fffe03f */
[----:B------:R-:W-:-:S04]  /*c9e0*/  USHF.R.S32.HI UR4, URZ, 0x1f, UR6 ;  /* 0x0000001f3f047899 */ /* 0x000fc80008011406 */
[----:B------:R-:W-:-:S04]  /*c9f0*/  ULEA.HI UR4, UR4, UR6, URZ, 0x7 ;  /* 0x0000000604047291 */ /* 0x000fc8000f8f383f */
[----:B------:R-:W-:-:S04]  /*ca00*/  USHF.R.S32.HI UR4, URZ, 0x7, UR4 ;  /* 0x000000073f047899 */ /* 0x000fc80008011404 */
[----:B------:R-:W-:-:S04]  /*ca10*/  UISETP.LT.AND UP0, UPT, UR39, UR4, UPT ;  /* 0x000000042700728c */ /* 0x000fc8000bf01270 */
[----:B------:R-:W-:-:S06]  /*ca20*/  USEL UR44, UR39, UR4, UP0 ;  /* 0x00000004272c7287 */ /* 0x000fcc0008000000 */
[----:B------:R-:W-:Y:S01]  /*ca30*/  ISETP.LT.AND P0, PT, RZ, UR44, PT ;  /* 0x0000002cff007c0c */ /* 0x000fe2000bf01270 */
[----:B--2---:R0:W-:-:S12]  /*ca40*/  STL [R1+0x8], R19 ;  /* 0x0000081301007387 */ /* 0x0041d80000100800 */
        /* <DEDUP_REMOVED lines=19> */
.L_x_1920:
        /* <DEDUP_REMOVED lines=11> */
[----:B------:R-:W-:Y:S02]  /*cc30*/  IMAD.U32 R5, RZ, RZ, UR7 ;  /* 0x00000007ff057e24 */ /* 0x000fe4000f8e00ff */
[----:B------:R-:W-:Y:S02]  /*cc40*/  IMAD.U32 R6, RZ, RZ, UR8 ;  /* 0x00000008ff067e24 */ /* 0x000fe4000f8e00ff */
[----:B------:R-:W-:-:S02]  /*cc50*/  IMAD.U32 R10, RZ, RZ, UR4 ;  /* 0x00000004ff0a7e24 */ /* 0x000fc4000f8e00ff */
[----:B------:R-:W-:Y:S02]  /*cc60*/  IMAD.U32 R11, RZ, RZ, UR5 ;  /* 0x00000005ff0b7e24 */ /* 0x000fe4000f8e00ff */
[----:B------:R-:W-:Y:S02]  /*cc70*/  IMAD.MOV.U32 R8, RZ, RZ, 0x70 ;  /* 0x00000070ff087424 */ /* 0x000fe400078e00ff */
[----:B------:R-:W-:Y:S02]  /*cc80*/  IMAD.MOV.U32 R12, RZ, RZ, 0x1 ;  /* 0x00000001ff0c7424 */ /* 0x000fe400078e00ff */
[----:B------:R-:W-:-:S07]  /*cc90*/  IMAD.MOV.U32 R13, RZ, RZ, RZ ;  /* 0x000000ffff0d7224 */ /* 0x000fce00078e00ff */
[----:B------:R-:W-:-:S07]  /*cca0*/  LEPC R20, `(.L_x_1923) ;  /* 0x000000001014794e */ /* 0x000fce0000000000 */
[----:B01----:R-:W-:Y:S05]  /*ccb0*/  CALL.ABS.NOINC R2 ;  /* 0x0000000002007343 */ /* 0x003fea0003c00000 */
.L_x_1923:
[----:B------:R-:W-:Y:S05]  /*ccc0*/  BSYNC B6 ;  /* 0x0000000000067941 */ /* 0x000fea0003800000 */
.L_x_1922:
        /* <DEDUP_REMOVED lines=9> */
[----:B------:R-:W-:Y:S01]  /*cd60*/  MOV R4, UR6 ;  /* 0x0000000600047c02 */ /* 0x000fe20008000f00 */
[----:B------:R-:W-:Y:S01]  /*cd70*/  IMAD.U32 R5, RZ, RZ, UR7 ;  /* 0x00000007ff057e24 */ /* 0x000fe2000f8e00ff */
[----:B------:R-:W-:Y:S01]  /*cd80*/  MOV R12, 0x1 ;  /* 0x00000001000c7802 */ /* 0x000fe20000000f00 */
[----:B------:R-:W-:Y:S02]  /*cd90*/  IMAD.U32 R6, RZ, RZ, UR8 ;  /* 0x00000008ff067e24 */ /* 0x000fe4000f8e00ff */
[----:B------:R-:W-:-:S02]  /*cda0*/  IMAD.U32 R7, RZ, RZ, UR9 ;  /* 0x00000009ff077e24 */ /* 0x000fc4000f8e00ff */
[----:B------:R-:W-:Y:S02]  /*cdb0*/  IMAD.U32 R10, RZ, RZ, UR4 ;  /* 0x00000004ff0a7e24 */ /* 0x000fe4000f8e00ff */
[----:B------:R-:W-:Y:S02]  /*cdc0*/  IMAD.U32 R11, RZ, RZ, UR5 ;  /* 0x00000005ff0b7e24 */ /* 0x000fe4000f8e00ff */
[----:B------:R-:W-:Y:S02]  /*cdd0*/  IMAD.MOV.U32 R8, RZ, RZ, 0x70 ;  /* 0x00000070ff087424 */ /* 0x000fe400078e00ff */
[----:B-1----:R-:W-:-:S07]  /*cde0*/  IMAD.MOV.U32 R13, RZ, RZ, RZ ;  /* 0x000000ffff0d7224 */ /* 0x002fce00078e00ff */
[----:B------:R-:W-:-:S07]  /*cdf0*/  LEPC R20, `(.L_x_1926) ;  /* 0x000000001014794e */ /* 0x000fce0000000000 */
[----:B0-2---:R-:W-:Y:S05]  /*ce00*/  CALL.ABS.NOINC R2 ;  /* 0x0000000002007343 */ /* 0x005fea0003c00000 */
.L_x_1926:
        /* <DEDUP_REMOVED lines=15> */
.L_x_1925:
[----:B------:R-:W-:Y:S05]  /*cf00*/  BSYNC B6 ;  /* 0x0000000000067941 */ /* 0x000fea0003800000 */
.L_x_1924:
        /* <DEDUP_REMOVED lines=13> */
[----:B------:R-:W-:Y:S02]  /*cfe0*/  MOV R22, UR4 ;  /* 0x0000000400167c02 */ /* 0x000fe40008000f00 */
[----:B--2---:R2:W-:Y:S01]  /*cff0*/  STL [R1], R18 ;  /* 0x0000001201007387 */ /* 0x0045e20000100800 */
[----:B-1----:R-:W-:Y:S05]  /*d000*/  BRA.DIV UR5, `(.L_x_1927) ;  /* 0x0000003605647947 */ /* 0x002fea000b800000 */
.L_x_1981:
        /* <DEDUP_REMOVED lines=28> */
[----:B------:R-:W0:Y:S03]  /*d1d0*/  @!P0 LDC.64 R4, c[0x0][0x418] ;  /* 0x00010600ff048b82 */ /* 0x000e260000000a00 */
[----:B------:R-:W-:Y:S01]  /*d1e0*/  @!P0 IADD3 R0, R3, R0, RZ ;  /* 0x0000000003008210 */ /* 0x000fe20007ffe0ff */
        /* <DEDUP_REMOVED lines=16> */
.L_x_1928:
        /* <DEDUP_REMOVED lines=25> */
.L_x_1982:
[----:B------:R-:W-:Y:S05]  /*d480*/  BSYNC B0 ;  /* 0x0000000000007941 */ /* 0x000fea0003800000 */
.L_x_1929:
[----:B------:R-:W1:Y:S01]  /*d490*/  S2R R9, SR_TID.X ;  /* 0x0000000000097919 */ /* 0x000e620000002100 */
[----:B------:R-:W-:Y:S01]  /*d4a0*/  ULDC.64 UR4, c[0x0][0x300] ;  /* 0x0000c00000047ab9 */ /* 0x000fe20000000a00 */
[----:B------:R-:W-:Y:S01]  /*d4b0*/  LOP3.LUT P4, RZ, R16, 0x4, RZ, 0xc0, !PT ;  /* 0x0000000410ff7812 */ /* 0x000fe2000788c0ff */
[----:B------:R-:W-:Y:S01]  /*d4c0*/  IMAD R4, R4, UR4, RZ ;  /* 0x0000000404047c24 */ /* 0x000fe2000f8e02ff */
[C---:B------:R-:W-:Y:S01]  /*d4d0*/  LOP3.LUT P3, RZ, R16.reuse, 0x2, RZ, 0xc0, !PT ;  /* 0x0000000210ff7812 */ /* 0x040fe2000786c0ff */
        /* <DEDUP_REMOVED lines=22> */
[----:B------:R-:W-:Y:S02]  /*d640*/  ISETP.GE.AND P0, PT, R5, 0x1, PT ;  /* 0x000000010500780c */ /* 0x000fe40003f06270 */
[C---:B0-----:R-:W-:Y:S01]  /*d650*/  SHF.L.U32 R10, R9.reuse, 0x3, RZ ;  /* 0x00000003090a7819 */ /* 0x041fe200000006ff */
        /* <DEDUP_REMOVED lines=34> */
[----:B------:R-:W-:Y:S01]  /*d880*/  @P0 LEA R8, R7, R17, 0x1 ;  /* 0x0000001107080211 */ /* 0x000fe200078e08ff */
        /* <DEDUP_REMOVED lines=10> */
.L_x_1992:
        /* <DEDUP_REMOVED lines=12> */
.L_x_1932:
        /* <DEDUP_REMOVED lines=11> */
.L_x_1933:
        /* <DEDUP_REMOVED lines=11> */
[----:B------:R-:W-:Y:S01]  /*db50*/  IMAD.U32 R4, RZ, RZ, UR6 ;  /* 0x00000006ff047e24 */ /* 0x000fe2000f8e00ff */
[----:B-1----:R-:W-:Y:S01]  /*db60*/  MOV R6, UR8 ;  /* 0x0000000800067c02 */ /* 0x002fe20008000f00 */
[----:B------:R-:W0:Y:S01]  /*db70*/  LDC.64 R2, c[0x4][R2] ;  /* 0x0100000002027b82 */ /* 0x000e220000000a00 */
        /* <DEDUP_REMOVED lines=8> */
[----:B0-----:R-:W-:Y:S05]  /*dc00*/  CALL.ABS.NOINC R2 ;  /* 0x0000000002007343 */ /* 0x001fea0003c00000 */
.L_x_1935:
[----:B------:R-:W-:Y:S05]  /*dc10*/  BSYNC B6 ;  /* 0x0000000000067941 */ /* 0x000fea0003800000 */
.L_x_1934:
[----:B------:R2:W5:Y:S01]  /*dc20*/  LDL R10, [R1+0xc] ;  /* 0x00000c00010a7983 */ /* 0x0005620000100800 */
[----:B------:R-:W-:Y:S01]  /*dc30*/  UISETP.NE.AND UP0, UPT, UR47, URZ, UPT ;  /* 0x0000003f2f00728c */ /* 0x000fe2000bf05270 */
[----:B-1----:R-:W-:Y:S01]  /*dc40*/  IMAD.U32 R6, RZ, RZ, UR43 ;  /* 0x0000002bff067e24 */ /* 0x002fe2000f8e00ff */
[----:B0-----:R-:W0:Y:S01]  /*dc50*/  S2R R2, SR_TID.X ;  /* 0x0000000000027919 */ /* 0x001e220000002100 */
[----:B------:R-:W1:Y:S03]  /*dc60*/  S2R R20, SR_TID.X ;  /* 0x0000000000147919 */ /* 0x000e660000002100 */
[----:B------:R-:W-:Y:S01]  /*dc70*/  PLOP3.LUT P0, PT, PT, PT, UP0, 0x80, 0x0 ;  /* 0x000000000000781c */ /* 0x000fe20003f0f008 */
[----:B------:R-:W-:Y:S01]  /*dc80*/  ULDC.64 UR8, c[0x0][0x2d8] ;  /* 0x0000b60000087ab9 */ /* 0x000fe20000000a00 */
[----:B------:R-:W-:-:S03]  /*dc90*/  R2UR UR6, R29 ;  /* 0x000000001d0672ca */ /* 0x000fc600000e0000 */
[----:B------:R-:W-:Y:S01]  /*dca0*/  @UP0 ULDC UR4, c[0x0][0x44c] ;  /* 0x0001130000040ab9 */ /* 0x000fe20000000800 */
[----:B------:R-:W-:Y:S01]  /*dcb0*/  R2UR UR7, R22 ;  /* 0x00000000160772ca */ /* 0x000fe200000e0000 */
[----:B------:R-:W-:Y:S01]  /*dcc0*/  ULDC UR12, c[0x0][0x448] ;  /* 0x00011200000c7ab9 */ /* 0x000fe20000000800 */
[----:B------:R-:W-:Y:S01]  /*dcd0*/  ULDC.64 UR10, c[0x0][0x280] ;  /* 0x0000a000000a7ab9 */ /* 0x000fe20000000a00 */
[----:B------:R-:W-:Y:S01]  /*dce0*/  @UP0 ULDC UR13, c[0x0][0x44c] ;  /* 0x00011300000d0ab9 */ /* 0x000fe20000000800 */
[C---:B------:R-:W-:Y:S02]  /*dcf0*/  LOP3.LUT P3, RZ, R16.reuse, 0x400, RZ, 0xc0, !PT ;  /* 0x0000040010ff7812 */ /* 0x040fe4000786c0ff */
[C---:B------:R-:W-:Y:S02]  /*dd00*/  LOP3.LUT P4, RZ, R16.reuse, 0x200, RZ, 0xc0, !PT ;  /* 0x0000020010ff7812 */ /* 0x040fe4000788c0ff */
[----:B------:R-:W-:Y:S02]  /*dd10*/  LOP3.LUT P5, RZ, R16, 0x100, RZ, 0xc0, !PT ;  /* 0x0000010010ff7812 */ /* 0x000fe400078ac0ff */
[----:B0-----:R-:W-:-:S02]  /*dd20*/  LOP3.LUT R2, R2, 0x7f, RZ, 0xc0, !PT ;  /* 0x0000007f02027812 */ /* 0x001fc400078ec0ff */
[----:B-1----:R-:W-:Y:S02]  /*dd30*/  SHF.L.U32 R20, R20, 0x5, RZ ;  /* 0x0000000514147819 */ /* 0x002fe400000006ff */
[----:B------:R-:W-:Y:S02]  /*dd40*/  SHF.R.U32.HI R2, RZ, 0x2, R2 ;  /* 0x00000002ff027819 */ /* 0x000fe40000011602 */
[----:B------:R-:W-:-:S04]  /*dd50*/  LOP3.LUT R20, R20, 0x60, RZ, 0xc0, !PT ;  /* 0x0000006014147812 */ /* 0x000fc800078ec0ff */
[----:B------:R-:W-:-:S05]  /*dd60*/  LOP3.LUT R2, R2, R20, RZ, 0xfc, !PT ;  /* 0x0000001402027212 */ /* 0x000fca00078efcff */
[----:B------:R-:W-:-:S04]  /*dd70*/  IMAD R6, R6, 0xc0, R2 ;  /* 0x000000c006067824 */ /* 0x000fc800078e0202 */
        /* <DEDUP_REMOVED lines=33> */
[----:B------:R-:W-:Y:S02]  /*df90*/  PLOP3.LUT P0, PT, PT, PT, UP0, 0x80, 0x0 ;  /* 0x000000000000781c */ /* 0x000fe40003f0f008 */
[----:B------:R-:W-:-:S11]  /*dfa0*/  IADD3 R6, R6, 0x80, RZ ;  /* 0x0000008006067810 */ /* 0x000fd60007ffe0ff */
        /* <DEDUP_REMOVED lines=27> */
[----:B------:R-:W-:-:S03]  /*e160*/  IMAD.U32 R4, RZ, RZ, UR43 ;  /* 0x0000002bff047e24 */ /* 0x000fc6000f8e00ff */
[----:B------:R-:W1:Y:S01]  /*e170*/  SHFL.IDX PT, R2, R5, RZ, 0x1c1f ;  /* 0x001c1fff05027589 */ /* 0x000e6200000e0000 */
[----:B------:R-:W-:-:S03]  /*e180*/  IMAD R4, R4, 0xc0, R21 ;  /* 0x000000c004047824 */ /* 0x000fc600078e0215 */
[----:B------:R-:W-:Y:S01]  /*e190*/  SHFL.IDX PT, R14, R7, 0x1, 0x1c1f ;  /* 0x003c1f00070e7f89 */ /* 0x000fe200000e0000 */
[C---:B------:R-:W-:Y:S01]  /*e1a0*/  VIADD R8, R4.reuse, 0x20 ;  /* 0x0000002004087836 */ /* 0x040fe20000000000 */
[----:B------:R-:W-:-:S13]  /*e1b0*/  ISETP.GE.AND P0, PT, R4, UR37, PT ;  /* 0x0000002504007c0c */ /* 0x000fda000bf06270 */
[----:B0-----:R-:W-:-:S04]  /*e1c0*/  @!P0 LEA R3, P1, R20, R3, 0x1 ;  /* 0x0000000314038211 */ /* 0x001fc800078208ff */
[----:B-1----:R-:W-:-:S04]  /*e1d0*/  @!P0 IADD3.X R2, RZ, R2, RZ, P1, !PT ;  /* 0x00000002ff028210 */ /* 0x002fc80000ffe4ff */
        /* <DEDUP_REMOVED lines=34> */
[----:B------:R-:W-:Y:S02]  /*e400*/  SHFL.IDX PT, R0, R6, RZ, 0x1c1f ;  /* 0x001c1fff06007589 */ /* 0x000fe400000e0000 */
[----:B------:R-:W-:Y:S01]  /*e410*/  @!P0 MOV R2, R8 ;  /* 0x0000000800028202 */ /* 0x000fe20000000f00 */
[----:B---3--:R-:W-:Y:S01]  /*e420*/  @!P0 IMAD.X R9, RZ, RZ, R5, P1 ;  /* 0x000000ffff098224 */ /* 0x008fe200008e0605 */
[----:B------:R-:W-:Y:S03]  /*e430*/  SHFL.IDX PT, R6, R6, 0x1, 0x1c1f ;  /* 0x003c1f0006067f89 */ /* 0x000fe600000e0000 */
        /* <DEDUP_REMOVED lines=14> */
.L_x_2005:
[----:B------:R-:W-:-:S05]  /*e520*/  VIADD R4, R4, 0xa0 ;  /* 0x000000a004047836 */ /* 0x000fca0000000000 */
[----:B------:R-:W-:-:S13]  /*e530*/  ISETP.GE.AND P0, PT, R4, UR37, PT ;  /* 0x0000002504007c0c */ /* 0x000fda000bf06270 */
[----:B0-----:R-:W-:-:S04]  /*e540*/  @!P0 LEA R2, P1, R20, R14, 0x1 ;  /* 0x0000000e14028211 */ /* 0x001fc800078208ff */
[----:B------:R-:W-:-:S05]  /*e550*/  @!P0 IADD3.X R3, RZ, R6, RZ, P1, !PT ;  /* 0x00000006ff038210 */ /* 0x000fca0000ffe4ff */
        /* <DEDUP_REMOVED lines=8> */
.L_x_1937:
        /* <DEDUP_REMOVED lines=18> */
.L_x_2006:
[----:B------:R-:W-:Y:S05]  /*e700*/  BSYNC B0 ;  /* 0x0000000000007941 */ /* 0x000fea0003800000 */
.L_x_1938:
[----:B------:R-:W-:-:S06]  /*e710*/  UISETP.GE.AND UP0, UPT, UR44, 0x2, UPT ;  /* 0x000000022c00788c */ /* 0x000fcc000bf06270 */
[----:B------:R-:W-:-:S13]  /*e720*/  PLOP3.LUT P0, PT, PT, PT, UP0, 0x40, 0x0 ;  /* 0x000000000000781c */ /* 0x000fda0003f0e808 */
[----:B------:R-:W-:Y:S05]  /*e730*/  @P0 BRA `(.L_x_1940) ;  /* 0x0000000c00d40947 */ /* 0x000fea0003800000 */
[----:B------:R-:W-:Y:S01]  /*e740*/  UIADD3 UR4, UR44, -0x2, URZ ;  /* 0xfffffffe2c047890 */ /* 0x000fe2000fffe03f */
[----:B------:R-:W-:Y:S01]  /*e750*/  BSSY B0, `(.L_x_1940) ;  /* 0x00000f3000007945 */ /* 0x000fe20003800000 */
[----:B------:R-:W-:Y:S02]  /*e760*/  IMAD.MOV.U32 R20, RZ, RZ, R26 ;  /* 0x000000ffff147224 */ /* 0x000fe400078e001a */
[----:B------:R-:W-:Y:S02]  /*e770*/  IMAD.MOV.U32 R9, RZ, RZ, R23 ;  /* 0x000000ffff097224 */ /* 0x000fe400078e0017 */
[----:B------:R-:W-:Y:S02]  /*e780*/  IMAD.MOV.U32 R28, RZ, RZ, R24 ;  /* 0x000000ffff1c7224 */ /* 0x000fe400078e0018 */
[----:B0-----:R-:W-:-:S07]  /*e790*/  IMAD.U32 R0, RZ, RZ, UR4 ;  /* 0x00000004ff007e24 */ /* 0x001fce000f8e00ff */
.L_x_1953:
[----:B------:R-:W2:Y:S01]  /*e7a0*/  LDL R8, [R1+0x8] ;  /* 0x0000080001087983 */ /* 0x000ea20000100800 */
[----:B------:R-:W0:Y:S03]  /*e7b0*/  LDC R4, c[0x0][0x430] ;  /* 0x00010c00ff047b82 */ /* 0x000e260000000800 */
[----:B------:R-:W3:Y:S04]  /*e7c0*/  LDL R6, [R1+0x4] ;  /* 0x0000040001067983 */ /* 0x000ee80000100800 */
[----:B------:R-:W4:Y:S01]  /*e7d0*/  LDL R7, [R1] ;  /* 0x0000000001077983 */ /* 0x000f220000100800 */
[----:B------:R-:W1:Y:S01]  /*e7e0*/  S2R R3, SR_TID.X ;  /* 0x0000000000037919 */ /* 0x000e620000002100 */
[----:B0-----:R-:W-:-:S13]  /*e7f0*/  ISETP.NE.AND P0, PT, R4, 0x1, PT ;  /* 0x000000010400780c */ /* 0x001fda0003f05270 */
[----:B------:R-:W0:Y:S01]  /*e800*/  @P0 LDC R4, c[0x0][0x434] ;  /* 0x00010d00ff040b82 */ /* 0x000e220000000800 */
[----:B-1----:R-:W-:-:S04]  /*e810*/  LOP3.LUT R2, R3, 0x7f, RZ, 0xc0, !PT ;  /* 0x0000007f03027812 */ /* 0x002fc800078ec0ff */
[----:B------:R-:W-:-:S03]  /*e820*/  SHF.R.U32.HI R5, RZ, 0x2, R2 ;  /* 0x00000002ff057819 */ /* 0x000fc60000011602 */
[----:B------:R-:W1:Y:S01]  /*e830*/  @P0 LDC R2, c[0x0][0x438] ;  /* 0x00010e00ff020b82 */ /* 0x000e620000000800 */
[----:B------:R-:W-:Y:S01]  /*e840*/  SHF.L.U32 R3, R3, 0x5, RZ ;  /* 0x0000000503037819 */ /* 0x000fe200000006ff */
[----:B------:R-:W-:-:S03]  /*e850*/  IMAD R5, R0, 0x80, R5 ;  /* 0x0000008000057824 */ /* 0x000fc600078e0205 */
[----:B------:R-:W-:Y:S01]  /*e860*/  LOP3.LUT R3, R3, 0x60, RZ, 0xc0, !PT ;  /* 0x0000006003037812 */ /* 0x000fe200078ec0ff */
[----:B------:R-:W-:Y:S05]  /*e870*/  YIELD ;  /* 0x0000000000007946 */ /* 0x000fea0003800000 */
[----:B------:R-:W-:Y:S01]  /*e880*/  ULDC.64 UR4, c[0x0][0x428] ;  /* 0x00010a0000047ab9 */ /* 0x000fe20000000a00 */
[----:B--2---:R-:W-:-:S05]  /*e890*/  IADD3 R5, R3, R5, R8 ;  /* 0x0000000503057210 */ /* 0x004fca0007ffe008 */
[----:B0-----:R-:W-:-:S04]  /*e8a0*/  @P0 IMAD.HI.U32 R3, R5, R4, RZ ;  /* 0x0000000405030227 */ /* 0x001fc800078e00ff */
[----:B------:R-:W-:Y:S01]  /*e8b0*/  IMAD.MOV.U32 R4, RZ, RZ, R5 ;  /* 0x000000ffff047224 */ /* 0x000fe200078e0005 */
        /* <DEDUP_REMOVED lines=9> */
[----:B------:R-:W-:Y:S01]  /*e950*/  VIADD R23, R9, 0x1 ;  /* 0x0000000109177836 */ /* 0x000fe20000000000 */
[----:B------:R-:W-:Y:S01]  /*e960*/  MOV R8, UR46 ;  /* 0x0000002e00087c02 */ /* 0x000fe20008000f00 */
        /* <DEDUP_REMOVED lines=14> */
.L_x_1941:
[----:B------:R-:W-:Y:S01]  /*ea50*/  IMAD R6, R23, 0x8, R17 ;  /* 0x0000000817067824 */ /* 0x000fe200078e0211 */
[----:B------:R-:W-:Y:S01]  /*ea60*/  SHF.L.U32 R0, R26, 0x1f, RZ ;  /* 0x0000001f1a007819 */ /* 0x000fe200000006ff */
[----:B------:R-:W-:Y:S03]  /*ea70*/  BSSY B1, `(.L_x_1942) ;  /* 0x0000003000017945 */ /* 0x000fe60003800000 */
[----:B------:R-:W0:Y:S02]  /*ea80*/  SYNCS.PHASECHK.TRANS64.TRYWAIT P0, [R6+URZ+0x2d840], R0 ;  /* 0x02d84000060075a7 */ /* 0x000e24000800017f */
[----:B0-----:R-:W-:Y:S05]  /*ea90*/  @!P0 BRA `(.L_x_1943) ;  /* 0x0000002800888947 */ /* 0x001fea0003800000 */
.L_x_2007:
[----:B------:R-:W-:Y:S05]  /*eaa0*/  BSYNC B1 ;  /* 0x0000000000017941 */ /* 0x000fea0003800000 */
.L_x_1942:
[----:B------:R-:W1:Y:S01]  /*eab0*/  S2R R12, SR_TID.X ;  /* 0x00000000000c7919 */ /* 0x000e620000002100 */
[----:B------:R-:W-:Y:S01]  /*eac0*/  SHF.R.S32.HI R21, RZ, 0x1f, R5 ;  /* 0x0000001fff157819 */ /* 0x000fe20000011405 */
[----:B------:R-:W-:Y:S01]  /*ead0*/  ULDC.64 UR4, c[0x0][0x300] ;  /* 0x0000c00000047ab9 */ /* 0x000fe20000000a00 */
[C---:B------:R-:W-:Y:S01]  /*eae0*/  LOP3.LUT P3, RZ, R16.reuse, 0x4, RZ, 0xc0, !PT ;  /* 0x0000000410ff7812 */ /* 0x040fe2000786c0ff */
        /* <DEDUP_REMOVED lines=12> */
[----:B------:R-:W-:Y:S01]  /*ebb0*/  IMAD R0, R29, UR4, RZ ;  /* 0x000000041d007c24 */ /* 0x000fe2000f8e02ff */
[----:B-1----:R-:W-:Y:S01]  /*ebc0*/  SHF.L.U32 R8, R12, 0x3, RZ ;  /* 0x000000030c087819 */ /* 0x002fe200000006ff */
[----:B------:R-:W-:-:S03]  /*ebd0*/  IMAD.WIDE.U32 R2, R22, UR4, R2 ;  /* 0x0000000416027c25 */ /* 0x000fc6000f8e0002 */
[----:B------:R-:W-:Y:S01]  /*ebe0*/  LOP3.LUT R8, R8, 0xd8, RZ, 0xc0, !PT ;  /* 0x000000d808087812 */ /* 0x000fe200078ec0ff */
[----:B------:R-:W-:Y:S01]  /*ebf0*/  IMAD R0, R22, UR5, R0 ;  /* 0x0000000516007c24 */ /* 0x000fe2000f8e0200 */
[----:B------:R-:W-:Y:S01]  /*ec00*/  ULDC.64 UR4, c[0x0][0x2e8] ;  /* 0x0000ba0000047ab9 */ /* 0x000fe20000000a00 */
        /* <DEDUP_REMOVED lines=37> */
.L_x_2017:
[----:B--2---:R-:W-:-:S04]  /*ee60*/  IADD3 R2, P0, R2, R0, RZ ;  /* 0x0000000002027210 */ /* 0x004fc80007f1e0ff */
[----:B------:R-:W-:Y:S02]  /*ee70*/  IADD3.X R3, RZ, R27, RZ, P0, !PT ;  /* 0x0000001bff037210 */ /* 0x000fe400007fe4ff */
[----:B------:R-:W-:-:S03]  /*ee80*/  PLOP3.LUT P0, PT, PT, PT, PT, 0x80, 0x0 ;  /* 0x000000000000781c */ /* 0x000fc60003f0f070 */
[----:B------:R-:W-:Y:S01]  /*ee90*/  @!PT LDS RZ, [RZ] ;  /* 0x00000000fffff984 */ /* 0x000fe20000000800 */
[----:B------:R-:W-:Y:S01]  /*eea0*/  @!PT LDS RZ, [RZ] ;  /* 0x00000000fffff984 */ /* 0x000fe20000000800 */
[----:B------:R-:W-:Y:S01]  /*eeb0*/  @!PT LDS RZ, [RZ] ;  /* 0x00000000fffff984 */ /* 0x000fe20000000800 */
[----:B------:R1:W-:Y:S04]  /*eec0*/  LDGSTS.E.BYPASS.LTC128B.128 [R8+0x16c00], desc[UR50][R2.64], !P3 ;  /* 0x16c0000002087fae */ /* 0x0003e8000d901d72 */
[----:B------:R1:W-:Y:S04]  /*eed0*/  LDGSTS.E.BYPASS.LTC128B.128 [R8+0x18c00], desc[UR50][R2.64+0x40], !P2 ;  /* 0x18c0004002087fae */ /* 0x0003e8000d101d72 */
[----:B------:R1:W-:Y:S01]  /*eee0*/  LDGSTS.E.BYPASS.LTC128B.128 [R8+0x1ac00], desc[UR50][R2.64+0x80], !P1 ;  /* 0x1ac0008002087fae */ /* 0x0003e2000c901d72 */
[----:B------:R-:W-:Y:S01]  /*eef0*/  NOP ;  /* 0x0000000000007918 */ /* 0x000fe20000000000 */
.L_x_1945:
        /* <DEDUP_REMOVED lines=11> */
.L_x_1946:
[----:B------:R1:W-:Y:S01]  /*efb0*/  SYNCS.ARRIVE.TRANS64.A1T0 RZ, [R6+URZ+0x2d830], RZ ;  /* 0x02d830ff06ff79a7 */ /* 0x0003e2000810003f */
[----:B------:R-:W-:Y:S05]  /*efc0*/  @!P2 BRA `(.L_x_1947) ;  /* 0x000000000004a947 */ /* 0x000fea0003800000 */
[----:B------:R-:W-:Y:S01]  /*efd0*/  BPT.TRAP 0x1 ;  /* 0x000000040000795c */ /* 0x000fe20000300000 */
.L_x_1947:
[----:B------:R-:W-:Y:S01]  /*efe0*/  SHF.L.U32 R2, R20, 0x1f, RZ ;  /* 0x0000001f14027819 */ /* 0x000fe200000006ff */
[----:B-1----:R-:W-:Y:S01]  /*eff0*/  IMAD R6, R9, 0x8, R17 ;  /* 0x0000000809067824 */ /* 0x002fe200078e0211 */
[----:B------:R-:W-:Y:S03]  /*f000*/  BSSY B1, `(.L_x_1948) ;  /* 0x0000003000017945 */ /* 0x000fe60003800000 */
[----:B------:R-:W1:Y:S02]  /*f010*/  SYNCS.PHASECHK.TRANS64.TRYWAIT P0, [R6+URZ+0x2d860], R2 ;  /* 0x02d86002060075a7 */ /* 0x000e64000800017f */
[----:B-1----:R-:W-:Y:S05]  /*f020*/  @!P0 BRA `(.L_x_1949) ;  /* 0x00000028007c8947 */ /* 0x002fea0003800000 */
.L_x_2018:
[----:B------:R-:W-:Y:S05]  /*f030*/  BSYNC B1 ;  /* 0x0000000000017941 */ /* 0x000fea0003800000 */
.L_x_1948:
[----:B------:R-:W0:Y:S01]  /*f040*/  S2R R3, SR_TID.X ;  /* 0x0000000000037919 */ /* 0x000e220000002100 */
[----:B-1----:R-:W-:Y:S01]  /*f050*/  IMAD.MOV.U32 R2, RZ, RZ, -0x80 ;  /* 0xffffff80ff027424 */ /* 0x002fe200078e00ff */
[----:B------:R-:W-:Y:S01]  /*f060*/  UMOV UR4, 0xffffffff ;  /* 0xffffffff00047882 */ /* 0x000fe20000000000 */
[----:B------:R-:W-:Y:S02]  /*f070*/  LOP3.LUT P3, RZ, R16, 0x20, RZ, 0xc0, !PT ;  /* 0x0000002010ff7812 */ /* 0x000fe4000786c0ff */
        /* <DEDUP_REMOVED lines=47> */
.L_x_2028:
        /* <DEDUP_REMOVED lines=26> */
[----:B------:R-:W-:-:S04]  /*f510*/  ULDC.64 UR4, c[0x0][0x318] ;  /* 0x0000c60000047ab9 */ /* 0x000fc80000000a00 */
[----:B------:R-:W-:Y:S02]  /*f520*/  IADD3 R3, R5, R3, RZ ;  /* 0x0000000305037210 */ /* 0x000fe40007ffe0ff */
[----:B0-----:R-:W-:-:S04]  /*f530*/  LEA R18, P0, R2, UR4, 0x1 ;  /* 0x0000000402127c11 */ /* 0x001fc8000f8008ff */
[----:B------:R-:W-:Y:S02]  /*f540*/  LEA.HI.X R19, R2, UR5, R3, 0x1, P0 ;  /* 0x0000000502137c11 */ /* 0x000fe400080f0c03 */
[----:B------:R-:W-:-:S13]  /*f550*/  PLOP3.LUT P0, PT, PT, PT, PT, 0x80, 0x0 ;  /* 0x000000000000781c */ /* 0x000fda0003f0f070 */
.L_x_1951:
        /* <DEDUP_REMOVED lines=11> */
.L_x_1952:
[C---:B------:R-:W-:Y:S01]  /*f610*/  ISETP.GT.AND P0, PT, R24.reuse, RZ, PT ;  /* 0x000000ff1800720c */ /* 0x040fe20003f04270 */
[----:B------:R0:W-:Y:S01]  /*f620*/  SYNCS.ARRIVE.TRANS64.A1T0 RZ, [R6+URZ+0x2d850], RZ ;  /* 0x02d850ff06ff79a7 */ /* 0x0001e2000810003f */
[----:B------:R-:W-:Y:S02]  /*f630*/  VIADD R0, R24, 0xffffffff ;  /* 0xffffffff18007836 */ /* 0x000fe40000000000 */
[----:B------:R-:W-:Y:S02]  /*f640*/  IMAD.MOV.U32 R20, RZ, RZ, R26 ;  /* 0x000000ffff147224 */ /* 0x000fe400078e001a */
[----:B------:R-:W-:Y:S02]  /*f650*/  IMAD.MOV.U32 R9, RZ, RZ, R23 ;  /* 0x000000ffff097224 */ /* 0x000fe400078e0017 */
[----:B------:R-:W-:-:S05]  /*f660*/  IMAD.MOV.U32 R28, RZ, RZ, R24 ;  /* 0x000000ffff1c7224 */ /* 0x000fca00078e0018 */
[----:B0-----:R-:W-:Y:S05]  /*f670*/  @P0 BRA `(.L_x_1953) ;  /* 0xfffffff000480947 */ /* 0x001fea000383ffff */
[----:B------:R-:W-:Y:S05]  /*f680*/  BSYNC B0 ;  /* 0x0000000000007941 */ /* 0x000fea0003800000 */
.L_x_1940:
[----:B0-----:R-:W0:Y:S01]  /*f690*/  S2R R0, SR_TID.X ;  /* 0x0000000000007919 */ /* 0x001e220000002100 */
[----:B------:R-:W-:Y:S01]  /*f6a0*/  BSSY B0, `(.L_x_1954) ;  /* 0x0000011000007945 */ /* 0x000fe20003800000 */
[----:B0-----:R-:W-:-:S04]  /*f6b0*/  LOP3.LUT R0, R0, 0x7f, RZ, 0xc0, !PT ;  /* 0x0000007f00007812 */ /* 0x001fc800078ec0ff */
[----:B------:R-:W-:-:S13]  /*f6c0*/  ISETP.NE.AND P2, PT, R0, RZ, PT ;  /* 0x000000ff0000720c */ /* 0x000fda0003f45270 */
[----:B------:R-:W-:Y:S05]  /*f6d0*/  @P2 BRA `(.L_x_1955) ;  /* 0x0000000000342947 */ /* 0x000fea0003800000 */
[----:B------:R-:W0:Y:S01]  /*f6e0*/  S2R R7, SR_LANEID ;  /* 0x0000000000077919 */ /* 0x000e220000000000 */
[----:B------:R-:W-:Y:S01]  /*f6f0*/  VOTEU.ANY UR4, UPT, PT ;  /* 0x0000000000047886 */ /* 0x000fe200038e0100 */
[----:B------:R-:W1:Y:S01]  /*f700*/  LDC.64 R2, c[0x0][0xc80] ;  /* 0x00032000ff027b82 */ /* 0x000e620000000a00 */
[----:B------:R-:W0:Y:S08]  /*f710*/  FLO.U32 R0, UR4 ;  /* 0x0000000400007d00 */ /* 0x000e3000080e0000 */
[----:B------:R-:W1:Y:S01]  /*f720*/  POPC R5, UR4 ;  /* 0x0000000400057d09 */ /* 0x000e620008000000 */
[----:B0-----:R-:W-:-:S13]  /*f730*/  ISETP.EQ.U32.AND P0, PT, R0, R7, PT ;  /* 0x000000070000720c */ /* 0x001fda0003f02070 */
[----:B-1----:R-:W2:Y:S01]  /*f740*/  @P0 ATOMG.E.ADD.STRONG.GPU PT, R3, desc[UR50][R2.64], R5 ;  /* 0x00000005020309a8 */ /* 0x002ea200081ee1f2 */
[----:B------:R-:W0:Y:S02]  /*f750*/  S2R R4, SR_LTMASK ;  /* 0x0000000000047919 */ /* 0x000e240000003900 */
[----:B0-----:R-:W-:-:S04]  /*f760*/  LOP3.LUT R4, R4, UR4, RZ, 0xc0, !PT ;  /* 0x0000000404047c12 */ /* 0x001fc8000f8ec0ff */
[----:B------:R-:W0:Y:S01]  /*f770*/  POPC R7, R4 ;  /* 0x0000000400077309 */ /* 0x000e220000000000 */
[----:B--2---:R-:W0:Y:S02]  /*f780*/  SHFL.IDX PT, R0, R3, R0, 0x1f ;  /* 0x00001f0003007589 */ /* 0x004e2400000e0000 */
[----:B0-----:R-:W-:-:S05]  /*f790*/  IADD3 R0, R0, UR45, R7 ;  /* 0x0000002d00007c10 */ /* 0x001fca000fffe007 */
[----:B------:R0:W-:Y:S02]  /*f7a0*/  STL [R1+0x10], R0 ;  /* 0x0000100001007387 */ /* 0x0001e40000100800 */
.L_x_1955:
[----:B------:R-:W-:Y:S05]  /*f7b0*/  BSYNC B0 ;  /* 0x0000000000007941 */ /* 0x000fea0003800000 */
.L_x_1954:
[----:B0-----:R-:W-:-:S05]  /*f7c0*/  IMAD.U32 R0, RZ, RZ, UR46 ;  /* 0x0000002eff007e24 */ /* 0x001fca000f8e00ff */
[----:B------:R-:W-:-:S13]  /*f7d0*/  ISETP.NE.AND P0, PT, R0, 0x3, PT ;  /* 0x000000030000780c */ /* 0x000fda0003f05270 */
[----:B------:R-:W-:Y:S05]  /*f7e0*/  @!P0 BRA `(.L_x_1956) ;  /* 0x0000000000048947 */ /* 0x000fea0003800000 */
[----:B------:R-:W-:Y:S01]  /*f7f0*/  BPT.TRAP 0x1 ;  /* 0x000000040000795c */ /* 0x000fe20000300000 */
.L_x_1956:
[----:B------:R-:W-:Y:S01]  /*f800*/  LEA R4, R23, R17, 0x3 ;  /* 0x0000001117047211 */ /* 0x000fe200078e18ff */
[----:B------:R-:W-:Y:S01]  /*f810*/  BSSY B0, `(.L_x_1957) ;  /* 0x0000004000007945 */ /* 0x000fe20003800000 */
[----:B------:R-:W-:-:S04]  /*f820*/  SHF.L.U32 R3, R26, 0x1f, RZ ;  /* 0x0000001f1a037819 */ /* 0x000fc800000006ff */
[----:B------:R-:W0:Y:S02]  /*f830*/  SYNCS.PHASECHK.TRANS64.TRYWAIT P0, [R4+URZ+0x2d860], R3 ;  /* 0x02d86003040075a7 */ /* 0x000e24000800017f */
[----:B0-----:R-:W-:Y:S05]  /*f840*/  @!P0 BRA `(.L_x_1958) ;  /* 0x0000002400ec8947 */ /* 0x001fea0003800000 */
.L_x_2029:
[----:B------:R-:W-:Y:S05]  /*f850*/  BSYNC B0 ;  /* 0x0000000000007941 */ /* 0x000fea0003800000 */
.L_x_1957:
[----:B------:R-:W1:Y:S01]  /*f860*/  S2R R7, SR_TID.X ;  /* 0x0000000000077919 */ /* 0x000e620000002100 */
[----:B------:R-:W-:Y:S01]  /*f870*/  IMAD.MOV.U32 R5, RZ, RZ, -0x80 ;  /* 0xffffff80ff057424 */ /* 0x000fe200078e00ff */
[----:B------:R-:W-:Y:S01]  /*f880*/  UMOV UR4, 0xffffffff ;  /* 0xffffffff00047882 */ /* 0x000fe20000000000 */
[----:B------:R-:W-:Y:S02]  /*f890*/  LOP3.LUT P4, RZ, R16, 0x20, RZ, 0xc0, !PT ;  /* 0x0000002010ff7812 */ /* 0x000fe4000788c0ff */
        /* <DEDUP_REMOVED lines=21> */
[----:B0-----:R-:W-:Y:S01]  /*f9f0*/  IADD3.X R3, RZ, R0, RZ, P0, !PT ;  /* 0x00000000ff037210 */ /* 0x001fe200007fe4ff */
[----:B------:R-:W-:Y:S01]  /*fa00*/  IMAD R0, R7, 0x2, R17 ;  /* 0x0000000207007824 */ /* 0x000fe200078e0211 */
[----:B------:R-:W-:Y:S01]  /*fa10*/  ISETP.LT.OR P0, PT, R5, 0x1, P4 ;  /* 0x000000010500780c */ /* 0x000fe20002701670 */
[----:B------:R-:W-:-:S12]  /*fa20*/  SHFL.IDX PT, R7, R19, 0x3, 0x1c1f ;  /* 0x007c1f0013077f89 */ /* 0x000fd800000e0000 */
        /* <DEDUP_REMOVED lines=25> */
.L_x_2039:
        /* <DEDUP_REMOVED lines=13> */
.L_x_1960:
        /* <DEDUP_REMOVED lines=11> */
.L_x_1961:
[----:B------:R0:W-:Y:S01]  /*fd40*/  SYNCS.ARRIVE.TRANS64.A1T0 RZ, [R4+URZ+0x2d850], RZ ;  /* 0x02d850ff04ff79a7 */ /* 0x0001e2000810003f */
[----:B------:R-:W-:-:S05]  /*fd50*/  VIADD R23, R23, 0x1 ;  /* 0x0000000117177836 */ /* 0x000fca0000000000 */
[----:B------:R-:W-:-:S04]  /*fd60*/  ISETP.NE.AND P0, PT, R23, 0x2, PT ;  /* 0x000000021700780c */ /* 0x000fc80003f05270 */
[----:B------:R-:W-:Y:S02]  /*fd70*/  SEL R3, RZ, 0x1, P0 ;  /* 0x00000001ff037807 */ /* 0x000fe40000000000 */
[----:B------:R-:W-:Y:S02]  /*fd80*/  SEL R23, R23, RZ, P0 ;  /* 0x000000ff17177207 */ /* 0x000fe40000000000 */
[----:B0-----:R-:W-:-:S07]  /*fd90*/  LOP3.LUT R26, R26, R3, RZ, 0x3c, !PT ;  /* 0x000000031a1a7212 */ /* 0x001fce00078e3cff */
.L_x_1921:
[----:B------:R-:W-:Y:S05]  /*fda0*/  BSYNC B7 ;  /* 0x0000000000077941 */ /* 0x000fea0003800000 */
.L_x_1919:
        /* <DEDUP_REMOVED lines=8> */
[----:B------:R-:W-:-:S05]  /*fe30*/  MOV R17, UR4 ;  /* 0x0000000400117c02 */ /* 0x000fca0008000f00 */
[----:B-----5:R-:W2:Y:S04]  /*fe40*/  LDS R2, [R17+0x2d8d0] ;  /* 0x02d8d00011027984 */ /* 0x020ea80000000800 */
[----:B--2---:R2:W-:Y:S01]  /*fe50*/  STL [R1+0x10], R2 ;  /* 0x0000100201007387 */ /* 0x0045e20000100800 */
[----:B------:R-:W-:Y:S06]  /*fe60*/  BAR.ARV 0x4, 0x200 ;  /* 0x0108000000007b1d */ /* 0x000fec0000002000 */
[----:B------:R-:W-:Y:S05]  /*fe70*/  BRA `(.L_x_1963) ;  /* 0x00000000002c7947 */ /* 0x000fea0003800000 */
.L_x_1962:
[----:B------:R-:W-:-:S03]  /*fe80*/  UMOV UR4, 0xffffffff ;  /* 0xffffffff00047882 */ /* 0x000fc60000000000 */
[----:B------:R-:W-:Y:S05]  /*fe90*/  BRA.DIV UR4, `(.L_x_1964) ;  /* 0x0000002604d07947 */ /* 0x000fea000b800000 */
[----:B-----5:R2:W3:Y:S02]  /*fea0*/  SHFL.IDX PT, R14, R2, RZ, 0x1f ;  /* 0x00001fff020e7589 */ /* 0x0204e400000e0000 */
.L_x_2042:
        /* <DEDUP_REMOVED lines=8> */
.L_x_1963:
[----:B-1----:R-:W4:Y:S01]  /*ff30*/  LDL R0, [R1+0x10] ;  /* 0x0000100001007983 */ /* 0x002f220000100800 */
[----:B------:R-:W-:Y:S02]  /*ff40*/  ULDC UR4, c[0x0][0xc38] ;  /* 0x00030e0000047ab9 */ /* 0x000fe40000000800 */
[----:B----4-:R-:W-:-:S13]  /*ff50*/  ISETP.GE.AND P0, PT, R0, UR4, PT ;  /* 0x0000000400007c0c */ /* 0x010fda000bf06270 */
[----:B------:R-:W-:Y:S05]  /*ff60*/  @!P0 BRA `(.L_x_1965) ;  /* 0xffffffc4009c8947 */ /* 0x000fea000383ffff */
.L_x_1916:
        /* <DEDUP_REMOVED lines=12> */
.L_x_2043:
[----:B------:R-:W-:Y:S05]  /*10030*/  BSYNC B0 ;  /* 0x0000000000007941 */ /* 0x000fea0003800000 */
.L_x_1966:
[----:B------:R-:W-:-:S03]  /*10040*/  UMOV UR4, 0xffffffff ;  /* 0xffffffff00047882 */ /* 0x000fc60000000000 */
[----:B------:R-:W-:Y:S05]  /*10050*/  BRA.DIV UR4, `(.L_x_1968) ;  /* 0x00000026049c7947 */ /* 0x000fea000b800000 */
[----:B-1----:R-:W1:Y:S02]  /*10060*/  S2R R0, SR_TID.X ;  /* 0x0000000000007919 */ /* 0x002e640000002100 */
[----:B-1----:R-:W-:-:S04]  /*10070*/  SHF.R.U32.HI R0, RZ, 0x5, R0 ;  /* 0x00000005ff007819 */ /* 0x002fc80000011600 */
[----:B------:R-:W-:-:S05]  /*10080*/  LOP3.LUT R0, R0, 0x3, RZ, 0xc0, !PT ;  /* 0x0000000300007812 */ /* 0x000fca00078ec0ff */
[----:B------:R1:W2:Y:S02]  /*10090*/  SHFL.IDX PT, R14, R0, RZ, 0x1f ;  /* 0x00001fff000e7589 */ /* 0x0002a400000e0000 */
.L_x_2046:
[----:B--2---:R-:W-:Y:S01]  /*100a0*/  ISETP.NE.AND P0, PT, R14, RZ, PT ;  /* 0x000000ff0e00720c */ /* 0x004fe20003f05270 */
[----:B------:R-:W-:-:S12]  /*100b0*/  BSSY B0, `(.L_x_1969) ;  /* 0x0000024000007945 */ /* 0x000fd80003800000 */
[----:B------:R-:W-:Y:S05]  /*100c0*/  @P0 BRA `(.L_x_1970) ;  /* 0x0000000000880947 */ /* 0x000fea0003800000 */
[----:B------:R-:W-:-:S03]  /*100d0*/  UMOV UR4, 0xffffffff ;  /* 0xffffffff00047882 */ /* 0x000fc60000000000 */
[----:B------:R-:W-:Y:S05]  /*100e0*/  BRA.DIV UR4, `(.L_x_1971) ;  /* 0x0000002604ac7947 */ /* 0x000fea000b800000 */
[----:B------:R-:W-:-:S13]  /*100f0*/  ELECT P6, URZ, PT ;  /* 0x00000000003f782f */ /* 0x000fda00038c0000 */
.L_x_2049:
[----:B------:R-:W-:Y:S05]  /*10100*/  @!P6 BRA `(.L_x_1970) ;  /* 0x000000000078e947 */ /* 0x000fea0003800000 */
[----:B------:R-:W-:-:S06]  /*10110*/  ULOP3.LUT UR4, UR42, 0x2, URZ, 0xfc, !UPT ;  /* 0x000000022a047892 */ /* 0x000fcc000f8efc3f */
[----:B-1----:R-:W-:-:S05]  /*10120*/  IMAD.U32 R0, RZ, RZ, UR4 ;  /* 0x00000004ff007e24 */ /* 0x002fca000f8e00ff */
[----:B------:R-:W-:-:S13]  /*10130*/  ISETP.NE.AND P0, PT, R0, 0x3, PT ;  /* 0x000000030000780c */ /* 0x000fda0003f05270 */
[----:B------:R-:W-:Y:S05]  /*10140*/  @!P0 BRA `(.L_x_1972) ;  /* 0x0000000000048947 */ /* 0x000fea0003800000 */
[----:B------:R-:W-:Y:S01]  /*10150*/  BPT.TRAP 0x1 ;  /* 0x000000040000795c */ /* 0x000fe20000300000 */
.L_x_1972:
[C---:B------:R-:W-:Y:S01]  /*10160*/  IMAD R5, R23.reuse, 0x8, R4 ;  /* 0x0000000817057824 */ /* 0x040fe200078e0204 */
[----:B------:R-:W-:Y:S01]  /*10170*/  SHF.L.U32 R0, R26, 0x1f, RZ ;  /* 0x0000001f1a007819 */ /* 0x000fe200000006ff */
[----:B------:R-:W-:-:S03]  /*10180*/  VIADD R23, R23, 0x1 ;  /* 0x0000000117177836 */ /* 0x000fc60000000000 */
[----:B------:R-:W1:Y:S02]  /*10190*/  SYNCS.PHASECHK.TRANS64.TRYWAIT P1, [R5+URZ+0x2d840], R0 ;  /* 0x02d84000050075a7 */ /* 0x000e64000802017f */
[----:B------:R-:W-:-:S04]  /*101a0*/  ISETP.NE.AND P2, PT, R23, 0x2, PT ;  /* 0x000000021700780c */ /* 0x000fc80003f45270 */
[----:B------:R-:W-:Y:S01]  /*101b0*/  SEL R3, RZ, 0x1, P2 ;  /* 0x00000001ff037807 */ /* 0x000fe20001000000 */
[----:B-1----:R-:W-:Y:S08]  /*101c0*/  @!P1 BRA `(.L_x_1973) ;  /* 0x0000002400949947 */ /* 0x002ff00003800000 */
.L_x_2050:
[----:B------:R-:W-:Y:S02]  /*101d0*/  SEL R23, R23, RZ, P2 ;  /* 0x000000ff17177207 */ /* 0x000fe40001000000 */
[----:B------:R-:W-:Y:S01]  /*101e0*/  LOP3.LUT R2, R26, R3, RZ, 0x3c, !PT ;  /* 0x000000031a027212 */ /* 0x000fe200078e3cff */
[----:B------:R-:W-:Y:S06]  /*101f0*/  @!P0 BRA `(.L_x_1974) ;  /* 0x0000000000048947 */ /* 0x000fec0003800000 */
[----:B------:R-:W-:Y:S01]  /*10200*/  BPT.TRAP 0x1 ;  /* 0x000000040000795c */ /* 0x000fe20000300000 */
.L_x_1974:
[----:B------:R-:W-:Y:S01]  /*10210*/  IMAD R23, R23, 0x8, R4 ;  /* 0x0000000817177824 */ /* 0x000fe200078e0204 */
[----:B------:R-:W-:-:S04]  /*10220*/  SHF.L.U32 R2, R2, 0x1f, RZ ;  /* 0x0000001f02027819 */ /* 0x000fc800000006ff */
[----:B------:R-:W2:Y:S02]  /*10230*/  SYNCS.PHASECHK.TRANS64.TRYWAIT P1, [R23+URZ+0x2d840], R2 ;  /* 0x02d84002170075a7 */ /* 0x000ea4000802017f */
[----:B--2---:R-:W-:Y:S05]  /*10240*/  @!P1 BRA `(.L_x_1975) ;  /* 0x0000002400889947 */ /* 0x004fea0003800000 */
.L_x_2051:
[----:B------:R-:W-:Y:S05]  /*10250*/  @!P0 BRA `(.L_x_1976) ;  /* 0x0000000000048947 */ /* 0x000fea0003800000 */
[----:B------:R-:W-:Y:S01]  /*10260*/  BPT.TRAP 0x1 ;  /* 0x000000040000795c */ /* 0x000fe20000300000 */
.L_x_1976:
[----:B------:R-:W3:Y:S02]  /*10270*/  SYNCS.PHASECHK.TRANS64.TRYWAIT P1, [R5+URZ+0x2d860], R0 ;  /* 0x02d86000050075a7 */ /* 0x000ee4000802017f */
[----:B---3--:R-:W-:Y:S05]  /*10280*/  @!P1 BRA `(.L_x_1977) ;  /* 0x00000024008c9947 */ /* 0x008fea0003800000 */
.L_x_2052:
[----:B------:R-:W-:Y:S05]  /*10290*/  @!P0 BRA `(.L_x_1978) ;  /* 0x0000000000048947 */ /* 0x000fea0003800000 */
[----:B------:R-:W-:Y:S01]  /*102a0*/  BPT.TRAP 0x1 ;  /* 0x000000040000795c */ /* 0x000fe20000300000 */
.L_x_1978:
[----:B----4-:R4:W0:Y:S02]  /*102b0*/  SYNCS.PHASECHK.TRANS64.TRYWAIT P0, [R23+URZ+0x2d860], R2 ;  /* 0x02d86002170075a7 */ /* 0x010824000800017f */
[----:B0-----:R-:W-:Y:S05]  /*102c0*/  @!P0 NANOSLEEP.SYNCS 0x989680 ;  /* 0x009896800000895d */ /* 0x001fea0003900000 */
[----:B------:R-:W0:Y:S02]  /*102d0*/  @!P0 SYNCS.PHASECHK.TRANS64 P0, [R23+URZ+0x2d860], R2 ;  /* 0x02d86002170085a7 */ /* 0x000e24000800007f */
[----:B0-----:R-:W-:Y:S05]  /*102e0*/  @!P0 BRA `(.L_x_1978) ;  /* 0xfffffffc00f08947 */ /* 0x001fea000383ffff */
.L_x_1970:
[----:B------:R-:W-:Y:S05]  /*102f0*/  BSYNC B0 ;  /* 0x0000000000007941 */ /* 0x000fea0003800000 */
.L_x_1969:
[----:B------:R-:W-:Y:S05]  /*10300*/  EXIT ;  /* 0x000000000000794d */ /* 0x000fea0003800000 */
.L_x_1871:
[----:B0-----:R-:W-:-:S04]  /*10310*/  MOV R3, UR40 ;  /* 0x0000002800037c02 */ /* 0x001fc80008000f00 */
[----:B------:R0:W1:Y:S03]  /*10320*/  SYNCS.PHASECHK.TRANS64.TRYWAIT P1, [R3+URZ+0x2d800], R0 ;  /* 0x02d80000030075a7 */ /* 0x000066000802017f */
[----:B-1----:R-:W-:Y:S05]  /*10330*/  @!P1 NANOSLEEP.SYNCS 0x989680 ;  /* 0x009896800000995d */ /* 0x002fea0003900000 */
[----:B------:R-:W1:Y:S02]  /*10340*/  @!P1 SYNCS.PHASECHK.TRANS64 P1, [R3+URZ+0x2d800], R0 ;  /* 0x02d80000030095a7 */ /* 0x000e64000802007f */
[----:B-1----:R-:W-:Y:S05]  /*10350*/  @!P1 BRA `(.L_x_1871) ;  /* 0xfffffffc00ec9947 */ /* 0x002fea000383ffff */
[----:B------:R-:W-:Y:S05]  /*10360*/  BRA `(.L_x_1979) ;  /* 0xffffff1400007947 */ /* 0x000fea000383ffff */
.L_x_1875:
[----:B-1----:R1:W2:Y:S02]  /*10370*/  SYNCS.PHASECHK.TRANS64.TRYWAIT P1, [R0+URZ+0x2d830], R3 ;  /* 0x02d83003000075a7 */ /* 0x0022a4000802017f */
[----:B--2---:R-:W-:Y:S05]  /*10380*/  @!P1 NANOSLEEP.SYNCS 0x989680 ;  /* 0x009896800000995d */ /* 0x004fea0003900000 */
[----:B------:R-:W2:Y:S02]  /*10390*/  @!P1 SYNCS.PHASECHK.TRANS64 P1, [R0+URZ+0x2d830], R3 ;  /* 0x02d83003000095a7 */ /* 0x000ea4000802007f */
[----:B--2---:R-:W-:Y:S05]  /*103a0*/  @!P1 BRA `(.L_x_1875) ;  /* 0xfffffffc00f09947 */ /* 0x004fea000383ffff */
[----:B------:R-:W-:Y:S05]  /*103b0*/  BRA `(.L_x_1874) ;  /* 0xffffff14001c7947 */ /* 0x000fea000383ffff */
.L_x_1881:
[----:B-1----:R-:W-:-:S04]  /*103c0*/  IMAD.U32 R6, RZ, RZ, UR6 ;  /* 0x00000006ff067e24 */ /* 0x002fc8000f8e00ff */
[----:B------:R1:W2:Y:S03]  /*103d0*/  SYNCS.PHASECHK.TRANS64.TRYWAIT P1, [R6+URZ+0x2d830], R5 ;  /* 0x02d83005060075a7 */ /* 0x0002a6000802017f */
[----:B--2---:R-:W-:Y:S05]  /*103e0*/  @!P1 NANOSLEEP.SYNCS 0x989680 ;  /* 0x009896800000995d */ /* 0x004fea0003900000 */
[----:B------:R-:W2:Y:S02]  /*103f0*/  @!P1 SYNCS.PHASECHK.TRANS64 P1, [R6+URZ+0x2d830], R5 ;  /* 0x02d83005060095a7 */ /* 0x000ea4000802007f */
[----:B--2---:R-:W-:Y:S05]  /*10400*/  @!P1 BRA `(.L_x_1881) ;  /* 0xfffffffc00ec9947 */ /* 0x004fea000383ffff */
[----:B------:R-:W-:Y:S05]  /*10410*/  BRA `(.L_x_1878) ;  /* 0xffffff4000287947 */ /* 0x000fea000383ffff */
.L_x_1885:
[----:B-1----:R-:W-:-:S04]  /*10420*/  IMAD.U32 R6, RZ, RZ, UR6 ;  /* 0x00000006ff067e24 */ /* 0x002fc8000f8e00ff */
[----:B------:R1:W2:Y:S03]  /*10430*/  SYNCS.PHASECHK.TRANS64.TRYWAIT P1, [R6+URZ+0x2d850], R5 ;  /* 0x02d85005060075a7 */ /* 0x0002a6000802017f */
[----:B--2---:R-:W-:Y:S05]  /*10440*/  @!P1 NANOSLEEP.SYNCS 0x989680 ;  /* 0x009896800000995d */ /* 0x004fea0003900000 */
[----:B------:R-:W2:Y:S02]  /*10450*/  @!P1 SYNCS.PHASECHK.TRANS64 P1, [R6+URZ+0x2d850], R5 ;  /* 0x02d85005060095a7 */ /* 0x000ea4000802007f */
[----:B--2---:R-:W-:Y:S05]  /*10460*/  @!P1 BRA `(.L_x_1885) ;  /* 0xfffffffc00ec9947 */ /* 0x004fea000383ffff */
[----:B------:R-:W-:Y:S05]  /*10470*/  BRA `(.L_x_1882) ;  /* 0xffffff4000d47947 */ /* 0x000fea000383ffff */
.L_x_1893:
[----:B-1----:R-:W-:-:S04]  /*10480*/  IMAD.U32 R6, RZ, RZ, UR6 ;  /* 0x00000006ff067e24 */ /* 0x002fc8000f8e00ff */
[----:B------:R1:W2:Y:S03]  /*10490*/  SYNCS.PHASECHK.TRANS64.TRYWAIT P1, [R6+URZ+0x2d830], R5 ;  /* 0x02d83005060075a7 */ /* 0x0002a6000802017f */
[----:B--2---:R-:W-:Y:S05]  /*104a0*/  @!P1 NANOSLEEP.SYNCS 0x989680 ;  /* 0x009896800000995d */ /* 0x004fea0003900000 */
[----:B------:R-:W2:Y:S02]  /*104b0*/  @!P1 SYNCS.PHASECHK.TRANS64 P1, [R6+URZ+0x2d830], R5 ;  /* 0x02d83005060095a7 */ /* 0x000ea4000802007f */
[----:B--2---:R-:W-:Y:S05]  /*104c0*/  @!P1 BRA `(.L_x_1893) ;  /* 0xfffffffc00ec9947 */ /* 0x004fea000383ffff */
[----:B------:R-:W-:Y:S05]  /*104d0*/  BRA `(.L_x_1890) ;  /* 0xffffff7000ac7947 */ /* 0x000fea000383ffff */
.L_x_1897:
[----:B-1----:R-:W-:-:S04]  /*104e0*/  IMAD.U32 R6, RZ, RZ, UR6 ;  /* 0x00000006ff067e24 */ /* 0x002fc8000f8e00ff */
[----:B------:R1:W2:Y:S03]  /*104f0*/  SYNCS.PHASECHK.TRANS64.TRYWAIT P1, [R6+URZ+0x2d850], R5 ;  /* 0x02d85005060075a7 */ /* 0x0002a6000802017f */
[----:B--2---:R-:W-:Y:S05]  /*10500*/  @!P1 NANOSLEEP.SYNCS 0x989680 ;  /* 0x009896800000995d */ /* 0x004fea0003900000 */
[----:B------:R-:W2:Y:S02]  /*10510*/  @!P1 SYNCS.PHASECHK.TRANS64 P1, [R6+URZ+0x2d850], R5 ;  /* 0x02d85005060095a7 */ /* 0x000ea4000802007f */
[----:B--2---:R-:W-:Y:S05]  /*10520*/  @!P1 BRA `(.L_x_1897) ;  /* 0xfffffffc00ec9947 */ /* 0x004fea000383ffff */
[----:B------:R-:W-:Y:S05]  /*10530*/  BRA `(.L_x_1894) ;  /* 0xffffff7400587947 */ /* 0x000fea000383ffff */
.L_x_1904:
[----:B-1----:R-:W-:-:S04]  /*10540*/  IMAD.U32 R4, RZ, RZ, UR8 ;  /* 0x00000008ff047e24 */ /* 0x002fc8000f8e00ff */
[----:B------:R1:W2:Y:S03]  /*10550*/  SYNCS.PHASECHK.TRANS64.TRYWAIT P1, [R4+URZ+0x2d850], R3 ;  /* 0x02d85003040075a7 */ /* 0x0002a6000802017f */
[----:B--2---:R-:W-:Y:S05]  /*10560*/  @!P1 NANOSLEEP.SYNCS 0x989680 ;  /* 0x009896800000995d */ /* 0x004fea0003900000 */
[----:B------:R-:W2:Y:S02]  /*10570*/  @!P1 SYNCS.PHASECHK.TRANS64 P1, [R4+URZ+0x2d850], R3 ;  /* 0x02d85003040095a7 */ /* 0x000ea4000802007f */
[----:B--2---:R-:W-:Y:S05]  /*10580*/  @!P1 BRA `(.L_x_1904) ;  /* 0xfffffffc00ec9947 */ /* 0x004fea000383ffff */
[----:B------:R-:W-:Y:S05]  /*10590*/  BRA `(.L_x_1903) ;  /* 0xffffff98008c7947 */ /* 0x000fea000383ffff */
.L_x_1927:
[----:B------:R-:W1:Y:S01]  /*105a0*/  S2R R20, SR_TID.X ;  /* 0x0000000000147919 */ /* 0x000e620000002100 */
[----:B------:R-:W-:Y:S01]  /*105b0*/  MOV R12, RZ ;  /* 0x000000ff000c7202 */ /* 0x000fe20000000f00 */
        /* <DEDUP_REMOVED lines=8> */
.L_x_1980:
[----:B------:R-:W-:Y:S05]  /*10640*/  BRA `(.L_x_1981) ;  /* 0xffffffc800707947 */ /* 0x000fea000383ffff */
.L_x_1930:
[----:B0-----:R0:W1:Y:S02]  /*10650*/  SYNCS.PHASECHK.TRANS64.TRYWAIT P0, [R6+URZ+0x2d840], R2 ;  /* 0x02d84002060075a7 */ /* 0x001064000800017f */
[----:B-1----:R-:W-:Y:S05]  /*10660*/  @!P0 NANOSLEEP.SYNCS 0x989680 ;  /* 0x009896800000895d */ /* 0x002fea0003900000 */
[----:B------:R-:W1:Y:S02]  /*10670*/  @!P0 SYNCS.PHASECHK.TRANS64 P0, [R6+URZ+0x2d840], R2 ;  /* 0x02d84002060085a7 */ /* 0x000e64000800007f */
[----:B-1----:R-:W-:Y:S05]  /*10680*/  @!P0 BRA `(.L_x_1930) ;  /* 0xfffffffc00f08947 */ /* 0x002fea000383ffff */
[----:B------:R-:W-:Y:S05]  /*10690*/  BRA `(.L_x_1982) ;  /* 0xffffffcc00787947 */ /* 0x000fea000383ffff */
.L_x_1931:
        /* <DEDUP_REMOVED lines=8> */
.L_x_1984:
[----:B------:R-:W-:Y:S05]  /*10720*/  BSYNC B0 ;  /* 0x0000000000007941 */ /* 0x000fea0003800000 */
.L_x_1983:
[----:B------:R-:W-:Y:S01]  /*10730*/  IMAD.MOV.U32 R13, RZ, RZ, R4 ;  /* 0x000000ffff0d7224 */ /* 0x000fe200078e0004 */
[----:B------:R-:W-:Y:S01]  /*10740*/  MOV R2, R14 ;  /* 0x0000000e00027202 */ /* 0x000fe20000000f00 */
[----:B------:R-:W-:Y:S01]  /*10750*/  IMAD.MOV.U32 R12, RZ, RZ, RZ ;  /* 0x000000ffff0c7224 */ /* 0x000fe200078e00ff */
[----:B------:R-:W-:Y:S01]  /*10760*/  @P0 LEA R8, R7, R17, 0x1 ;  /* 0x0000001107080211 */ /* 0x000fe200078e08ff */
[----:B------:R-:W-:Y:S02]  /*10770*/  IMAD.MOV.U32 R11, RZ, RZ, 0x1c1f ;  /* 0x00001c1fff0b7424 */ /* 0x000fe400078e00ff */
[----:B------:R-:W-:-:S07]  /*10780*/  IMAD.MOV.U32 R15, RZ, RZ, -0x1 ;  /* 0xffffffffff0f7424 */ /* 0x000fce00078e00ff */
[----:B------:R-:W-:Y:S05]  /*10790*/  WARPSYNC.COLLECTIVE R15, `(.L_x_1985) ;  /* 0x000000000f087348 */ /* 0x000fea0003c00000 */
[----:B------:R0:W1:Y:S02]  /*107a0*/  SHFL.IDX P6, R14, R13, R12, R11 ;  /* 0x0000000c0d0e7389 */ /* 0x00006400000c000b */
[----:B01----:R-:W-:Y:S01]  /*107b0*/  ENDCOLLECTIVE ;  /* 0x000000000000791b */ /* 0x003fe20003800000 */
.L_x_1985:
[----:B------:R-:W-:Y:S02]  /*107c0*/  IMAD.MOV.U32 R13, RZ, RZ, R0 ;  /* 0x000000ffff0d7224 */ /* 0x000fe400078e0000 */
[----:B------:R-:W-:Y:S02]  /*107d0*/  IMAD.MOV.U32 R12, RZ, RZ, 0x1 ;  /* 0x00000001ff0c7424 */ /* 0x000fe400078e00ff */
[----:B------:R-:W-:-:S07]  /*107e0*/  IMAD.MOV.U32 R3, RZ, RZ, R14 ;  /* 0x000000ffff037224 */ /* 0x000fce00078e000e */
[----:B------:R-:W-:Y:S05]  /*107f0*/  WARPSYNC.COLLECTIVE R15, `(.L_x_1986) ;  /* 0x000000000f087348 */ /* 0x000fea0003c00000 */
[----:B------:R0:W1:Y:S02]  /*10800*/  SHFL.IDX P6, R14, R13, R12, R11 ;  /* 0x0000000c0d0e7389 */ /* 0x00006400000c000b */
[----:B01----:R-:W-:Y:S01]  /*10810*/  ENDCOLLECTIVE ;  /* 0x000000000000791b */ /* 0x003fe20003800000 */
.L_x_1986:
        /* <DEDUP_REMOVED lines=17> */
.L_x_1987:
[----:B------:R-:W-:Y:S01]  /*10930*/  @P0 LEA R8, R7, R17, 0x1 ;  /* 0x0000001107080211 */ /* 0x000fe200078e08ff */
[----:B------:R-:W-:Y:S02]  /*10940*/  IMAD.MOV.U32 R13, RZ, RZ, R0 ;  /* 0x000000ffff0d7224 */ /* 0x000fe400078e0000 */
[----:B------:R-:W-:Y:S02]  /*10950*/  IMAD.MOV.U32 R12, RZ, RZ, 0x2 ;  /* 0x00000002ff0c7424 */ /* 0x000fe400078e00ff */
[----:B------:R-:W-:-:S07]  /*10960*/  IMAD.MOV.U32 R3, RZ, RZ, R14 ;  /* 0x000000ffff037224 */ /* 0x000fce00078e000e */
[----:B------:R-:W-:Y:S05]  /*10970*/  WARPSYNC.COLLECTIVE R15, `(.L_x_1988) ;  /* 0x000000000f087348 */ /* 0x000fea0003c00000 */
[----:B------:R0:W1:Y:S02]  /*10980*/  SHFL.IDX P6, R14, R13, R12, R11 ;  /* 0x0000000c0d0e7389 */ /* 0x00006400000c000b */
[----:B01----:R-:W-:Y:S01]  /*10990*/  ENDCOLLECTIVE ;  /* 0x000000000000791b */ /* 0x003fe20003800000 */
.L_x_1988:
        /* <DEDUP_REMOVED lines=17> */
.L_x_1989:
[----:B------:R-:W-:Y:S01]  /*10ab0*/  @P0 LEA R8, R7, R17, 0x1 ;  /* 0x0000001107080211 */ /* 0x000fe200078e08ff */
[----:B------:R-:W-:Y:S02]  /*10ac0*/  IMAD.MOV.U32 R13, RZ, RZ, R0 ;  /* 0x000000ffff0d7224 */ /* 0x000fe400078e0000 */
[----:B------:R-:W-:Y:S02]  /*10ad0*/  IMAD.MOV.U32 R12, RZ, RZ, 0x3 ;  /* 0x00000003ff0c7424 */ /* 0x000fe400078e00ff */
[----:B------:R-:W-:-:S07]  /*10ae0*/  IMAD.MOV.U32 R3, RZ, RZ, R14 ;  /* 0x000000ffff037224 */ /* 0x000fce00078e000e */
[----:B------:R-:W-:Y:S05]  /*10af0*/  WARPSYNC.COLLECTIVE R15, `(.L_x_1990) ;  /* 0x000000000f087348 */ /* 0x000fea0003c00000 */
[----:B------:R0:W1:Y:S02]  /*10b00*/  SHFL.IDX P6, R14, R13, R12, R11 ;  /* 0x0000000c0d0e7389 */ /* 0x00006400000c000b */
[----:B01----:R-:W-:Y:S01]  /*10b10*/  ENDCOLLECTIVE ;  /* 0x000000000000791b */ /* 0x003fe20003800000 */
.L_x_1990:
        /* <DEDUP_REMOVED lines=16> */
.L_x_1991:
[----:B------:R-:W-:Y:S05]  /*10c20*/  BRA `(.L_x_1992) ;  /* 0xffffffcc00407947 */ /* 0x000fea000383ffff */
.L_x_1936:
[----:B------:R-:W-:Y:S01]  /*10c30*/  IMAD.MOV.U32 R13, RZ, RZ, R5 ;  /* 0x000000ffff0d7224 */ /* 0x000fe200078e0005 */
[----:B------:R-:W-:Y:S01]  /*10c40*/  MOV R11, 0x1c1f ;  /* 0x00001c1f000b7802 */ /* 0x000fe20000000f00 */
[----:B------:R-:W-:Y:S02]  /*10c50*/  IMAD.MOV.U32 R12, RZ, RZ, RZ ;  /* 0x000000ffff0c7224 */ /* 0x000fe400078e00ff */
[----:B------:R-:W-:Y:S02]  /*10c60*/  IMAD.MOV.U32 R15, RZ, RZ, -0x1 ;  /* 0xffffffffff0f7424 */ /* 0x000fe400078e00ff */
[----:B------:R-:W-:-:S07]  /*10c70*/  IMAD.U32 R4, RZ, RZ, UR43 ;  /* 0x0000002bff047e24 */ /* 0x000fce000f8e00ff */
[----:B-----5:R-:W-:Y:S05]  /*10c80*/  WARPSYNC.COLLECTIVE R15, `(.L_x_1993) ;  /* 0x000000000f087348 */ /* 0x020fea0003c00000 */
[----:B------:R0:W1:Y:S02]  /*10c90*/  SHFL.IDX P6, R14, R13, R12, R11 ;  /* 0x0000000c0d0e7389 */ /* 0x00006400000c000b */
[----:B01---5:R-:W-:Y:S01]  /*10ca0*/  ENDCOLLECTIVE ;  /* 0x000000000000791b */ /* 0x023fe20003800000 */
.L_x_1993:
[----:B------:R-:W-:-:S05]  /*10cb0*/  IMAD R4, R4, 0xc0, R21 ;  /* 0x000000c004047824 */ /* 0x000fca00078e0215 */
[----:B------:R-:W-:Y:S01]  /*10cc0*/  ISETP.GE.AND P0, PT, R4, UR37, PT ;  /* 0x0000002504007c0c */ /* 0x000fe2000bf06270 */
[----:B------:R-:W-:Y:S02]  /*10cd0*/  IMAD.MOV.U32 R13, RZ, RZ, R0 ;  /* 0x000000ffff0d7224 */ /* 0x000fe400078e0000 */
[----:B------:R-:W-:-:S10]  /*10ce0*/  IMAD.MOV.U32 R2, RZ, RZ, R14 ;  /* 0x000000ffff027224 */ /* 0x000fd400078e000e */
[----:B------:R-:W-:Y:S05]  /*10cf0*/  WARPSYNC.COLLECTIVE R15, `(.L_x_1994) ;  /* 0x000000000f087348 */ /* 0x000fea0003c00000 */
[----:B------:R0:W1:Y:S02]  /*10d00*/  SHFL.IDX P6, R14, R13, R12, R11 ;  /* 0x0000000c0d0e7389 */ /* 0x00006400000c000b */
[----:B01----:R-:W-:Y:S01]  /*10d10*/  ENDCOLLECTIVE ;  /* 0x000000000000791b */ /* 0x003fe20003800000 */
.L_x_1994:
[----:B------:R-:W-:Y:S02]  /*10d20*/  IMAD.MOV.U32 R13, RZ, RZ, R5 ;  /* 0x000000ffff0d7224 */ /* 0x000fe400078e0005 */
[----:B------:R-:W-:Y:S02]  /*10d30*/  IMAD.MOV.U32 R12, RZ, RZ, 0x1 ;  /* 0x00000001ff0c7424 */ /* 0x000fe400078e00ff */
[----:B------:R-:W-:-:S07]  /*10d40*/  IMAD.MOV.U32 R3, RZ, RZ, R14 ;  /* 0x000000ffff037224 */ /* 0x000fce00078e000e */
[----:B------:R-:W-:Y:S05]  /*10d50*/  WARPSYNC.COLLECTIVE R15, `(.L_x_1995) ;  /* 0x000000000f087348 */ /* 0x000fea0003c00000 */
[----:B------:R0:W1:Y:S02]  /*10d60*/  SHFL.IDX P6, R14, R13, R12, R11 ;  /* 0x0000000c0d0e7389 */ /* 0x00006400000c000b */
[----:B01----:R-:W-:Y:S01]  /*10d70*/  ENDCOLLECTIVE ;  /* 0x000000000000791b */ /* 0x003fe20003800000 */
.L_x_1995:
        /* <DEDUP_REMOVED lines=12> */
[----:B0-----:R-:W-:-:S04]  /*10e40*/  IADD3 R2, R4, 0x20, RZ ;  /* 0x0000002004027810 */ /* 0x001fc80007ffe0ff */
[----:B------:R-:W-:Y:S01]  /*10e50*/  ISETP.GE.AND P0, PT, R2, UR37, PT ;  /* 0x0000002502007c0c */ /* 0x000fe2000bf06270 */
[----:B------:R-:W-:-:S12]  /*10e60*/  IMAD.MOV.U32 R2, RZ, RZ, R14 ;  /* 0x000000ffff027224 */ /* 0x000fd800078e000e */
[----:B------:R-:W-:Y:S05]  /*10e70*/  WARPSYNC.COLLECTIVE R15, `(.L_x_1996) ;  /* 0x000000000f087348 */ /* 0x000fea0003c00000 */
[----:B------:R0:W1:Y:S02]  /*10e80*/  SHFL.IDX P6, R14, R13, R12, R11 ;  /* 0x0000000c0d0e7389 */ /* 0x00006400000c000b */
[----:B01----:R-:W-:Y:S01]  /*10e90*/  ENDCOLLECTIVE ;  /* 0x000000000000791b */ /* 0x003fe20003800000 */
.L_x_1996:
[----:B------:R-:W-:Y:S02]  /*10ea0*/  IMAD.MOV.U32 R13, RZ, RZ, R5 ;  /* 0x000000ffff0d7224 */ /* 0x000fe400078e0005 */
[----:B------:R-:W-:Y:S02]  /*10eb0*/  IMAD.MOV.U32 R12, RZ, RZ, 0x2 ;  /* 0x00000002ff0c7424 */ /* 0x000fe400078e00ff */
[----:B------:R-:W-:-:S07]  /*10ec0*/  IMAD.MOV.U32 R3, RZ, RZ, R14 ;  /* 0x000000ffff037224 */ /* 0x000fce00078e000e */
[----:B------:R-:W-:Y:S05]  /*10ed0*/  WARPSYNC.COLLECTIVE R15, `(.L_x_1997) ;  /* 0x000000000f087348 */ /* 0x000fea0003c00000 */
[----:B------:R0:W1:Y:S02]  /*10ee0*/  SHFL.IDX P6, R14, R13, R12, R11 ;  /* 0x0000000c0d0e7389 */ /* 0x00006400000c000b */
[----:B01----:R-:W-:Y:S01]  /*10ef0*/  ENDCOLLECTIVE ;  /* 0x000000000000791b */ /* 0x003fe20003800000 */
.L_x_1997:
        /* <DEDUP_REMOVED lines=18> */
.L_x_1998:
[----:B------:R-:W-:Y:S01]  /*11020*/  MOV R13, R5 ;  /* 0x00000005000d7202 */ /* 0x000fe20000000f00 */
[----:B------:R-:W-:Y:S02]  /*11030*/  IMAD.MOV.U32 R12, RZ, RZ, 0x3 ;  /* 0x00000003ff0c7424 */ /* 0x000fe400078e00ff */
[----:B------:R-:W-:-:S07]  /*11040*/  IMAD.MOV.U32 R3, RZ, RZ, R14 ;  /* 0x000000ffff037224 */ /* 0x000fce00078e000e */
[----:B------:R-:W-:Y:S05]  /*11050*/  WARPSYNC.COLLECTIVE R15, `(.L_x_1999) ;  /* 0x000000000f087348 */ /* 0x000fea0003c00000 */
[----:B------:R0:W1:Y:S02]  /*11060*/  SHFL.IDX P6, R14, R13, R12, R11 ;  /* 0x0000000c0d0e7389 */ /* 0x00006400000c000b */
[----:B01----:R-:W-:Y:S01]  /*11070*/  ENDCOLLECTIVE ;  /* 0x000000000000791b */ /* 0x003fe20003800000 */
.L_x_1999:
        /* <DEDUP_REMOVED lines=10> */
.L_x_2000:
        /* <DEDUP_REMOVED lines=13> */
.L_x_2001:
[----:B------:R-:W-:-:S13]  /*111f0*/  ISETP.GE.AND P0, PT, R2, UR37, PT ;  /* 0x0000002502007c0c */ /* 0x000fda000bf06270 */
[----:B------:R-:W-:Y:S01]  /*11200*/  @!P0 LEA R8, P1, R20, R0, 0x1 ;  /* 0x0000000014088211 */ /* 0x000fe200078208ff */
[----:B------:R-:W-:Y:S02]  /*11210*/  VIADD R0, R4, 0x80 ;  /* 0x0000008004007836 */ /* 0x000fe40000000000 */
[----:B------:R-:W-:Y:S01]  /*11220*/  IMAD.MOV.U32 R13, RZ, RZ, R7 ;  /* 0x000000ffff0d7224 */ /* 0x000fe200078e0007 */
[----:B------:R-:W-:Y:S01]  /*11230*/  @!P0 MOV R2, R8 ;  /* 0x0000000800028202 */ /* 0x000fe20000000f00 */
[----:B------:R-:W-:-:S04]  /*11240*/  @!P0 IMAD.X R9, RZ, RZ, R5, P1 ;  /* 0x000000ffff098224 */ /* 0x000fc800008e0605 */
        /* <DEDUP_REMOVED lines=12> */
.L_x_2002:
[----:B------:R-:W-:Y:S02]  /*11310*/  IMAD.MOV.U32 R13, RZ, RZ, R6 ;  /* 0x000000ffff0d7224 */ /* 0x000fe400078e0006 */
[----:B------:R-:W-:Y:S01]  /*11320*/  IMAD.MOV.U32 R12, RZ, RZ, 0x1 ;  /* 0x00000001ff0c7424 */ /* 0x000fe200078e00ff */
[----:B------:R-:W-:-:S07]  /*11330*/  MOV R2, R14 ;  /* 0x0000000e00027202 */ /* 0x000fce0000000f00 */
[----:B------:R-:W-:Y:S05]  /*11340*/  WARPSYNC.COLLECTIVE R15, `(.L_x_2003) ;  /* 0x000000000f087348 */ /* 0x000fea0003c00000 */
[----:B------:R0:W1:Y:S02]  /*11350*/  SHFL.IDX P6, R14, R13, R12, R11 ;  /* 0x0000000c0d0e7389 */ /* 0x00006400000c000b */
[----:B01----:R-:W-:Y:S01]  /*11360*/  ENDCOLLECTIVE ;  /* 0x000000000000791b */ /* 0x003fe20003800000 */
.L_x_2003:
[----:B------:R-:W-:-:S05]  /*11370*/  @!P0 LEA R5, P1, R20, R2, 0x1 ;  /* 0x0000000214058211 */ /* 0x000fca00078208ff */
[----:B------:R-:W-:Y:S02]  /*11380*/  @!P0 IMAD.X R0, RZ, RZ, R0, P1 ;  /* 0x000000ffff008224 */ /* 0x000fe400008e0600 */
[----:B------:R-:W-:Y:S02]  /*11390*/  @!P0 IMAD.MOV.U32 R2, RZ, RZ, R5 ;  /* 0x000000ffff028224 */ /* 0x000fe400078e0005 */
[----:B------:R-:W-:Y:S01]  /*113a0*/  @!P0 IMAD.MOV.U32 R3, RZ, RZ, R0 ;  /* 0x000000ffff038224 */ /* 0x000fe200078e0000 */
[----:B------:R-:W-:-:S04]  /*113b0*/  MOV R13, R7 ;  /* 0x00000007000d7202 */ /* 0x000fc80000000f00 */
        /* <DEDUP_REMOVED lines=10> */
.L_x_2004:
[----:B------:R-:W-:Y:S05]  /*11460*/  BRA `(.L_x_2005) ;  /* 0xffffffd0002c7947 */ /* 0x000fea000383ffff */
.L_x_1939:
[----:B0-----:R0:W1:Y:S02]  /*11470*/  SYNCS.PHASECHK.TRANS64.TRYWAIT P0, [R17+URZ+0x2d820], R0 ;  /* 0x02d82000110075a7 */ /* 0x001064000800017f */
[----:B-1----:R-:W-:Y:S05]  /*11480*/  @!P0 NANOSLEEP.SYNCS 0x989680 ;  /* 0x009896800000895d */ /* 0x002fea0003900000 */
[----:B------:R-:W1:Y:S02]  /*11490*/  @!P0 SYNCS.PHASECHK.TRANS64 P0, [R17+URZ+0x2d820], R0 ;  /* 0x02d82000110085a7 */ /* 0x000e64000800007f */
[----:B-1----:R-:W-:Y:S05]  /*114a0*/  @!P0 BRA `(.L_x_1939) ;  /* 0xfffffffc00f08947 */ /* 0x002fea000383ffff */
[----:B------:R-:W-:Y:S05]  /*114b0*/  BRA `(.L_x_2006) ;  /* 0xffffffd000907947 */ /* 0x000fea000383ffff */
.L_x_1943:
[----:B0-----:R0:W1:Y:S02]  /*114c0*/  SYNCS.PHASECHK.TRANS64.TRYWAIT P0, [R6+URZ+0x2d840], R0 ;  /* 0x02d84000060075a7 */ /* 0x001064000800017f */
[----:B-1----:R-:W-:Y:S05]  /*114d0*/  @!P0 NANOSLEEP.SYNCS 0x989680 ;  /* 0x009896800000895d */ /* 0x002fea0003900000 */
[----:B------:R-:W1:Y:S02]  /*114e0*/  @!P0 SYNCS.PHASECHK.TRANS64 P0, [R6+URZ+0x2d840], R0 ;  /* 0x02d84000060085a7 */ /* 0x000e64000800007f */
[----:B-1----:R-:W-:Y:S05]  /*114f0*/  @!P0 BRA `(.L_x_1943) ;  /* 0xfffffffc00f08947 */ /* 0x002fea000383ffff */
[----:B------:R-:W-:Y:S05]  /*11500*/  BRA `(.L_x_2007) ;  /* 0xffffffd400647947 */ /* 0x000fea000383ffff */
.L_x_1944:
        /* <DEDUP_REMOVED lines=8> */
.L_x_2009:
[----:B------:R-:W-:Y:S05]  /*11590*/  BSYNC B1 ;  /* 0x0000000000017941 */ /* 0x000fea0003800000 */
.L_x_2008:
[----:B------:R-:W0:Y:S01]  /*115a0*/  S2R R27, SR_TID.X ;  /* 0x00000000001b7919 */ /* 0x000e220000002100 */
[----:B------:R-:W-:Y:S01]  /*115b0*/  IMAD.MOV.U32 R13, RZ, RZ, R7 ;  /* 0x000000ffff0d7224 */ /* 0x000fe200078e0007 */
[----:B------:R-:W-:Y:S01]  /*115c0*/  MOV R12, RZ ;  /* 0x000000ff000c7202 */ /* 0x000fe20000000f00 */
[----:B------:R-:W-:Y:S01]  /*115d0*/  IMAD.MOV.U32 R11, RZ, RZ, 0x1c1f ;  /* 0x00001c1fff0b7424 */ /* 0x000fe200078e00ff */
[----:B------:R-:W-:Y:S01]  /*115e0*/  LEA R8, R8, R17, 0x1 ;  /* 0x0000001108087211 */ /* 0x000fe200078e08ff */
[----:B------:R-:W-:Y:S02]  /*115f0*/  IMAD.MOV.U32 R15, RZ, RZ, -0x1 ;  /* 0xffffffffff0f7424 */ /* 0x000fe400078e00ff */
[----:B------:R-:W-:-:S07]  /*11600*/  IMAD.MOV.U32 R3, RZ, RZ, R14 ;  /* 0x000000ffff037224 */ /* 0x000fce00078e000e */
[----:B0-----:R-:W-:Y:S05]  /*11610*/  WARPSYNC.COLLECTIVE R15, `(.L_x_2010) ;  /* 0x000000000f087348 */ /* 0x001fea0003c00000 */
[----:B------:R1:W2:Y:S02]  /*11620*/  SHFL.IDX P6, R14, R13, R12, R11 ;  /* 0x0000000c0d0e7389 */ /* 0x0002a400000c000b */
[----:B012---:R-:W-:Y:S01]  /*11630*/  ENDCOLLECTIVE ;  /* 0x000000000000791b */ /* 0x007fe20003800000 */
.L_x_2010:
[----:B------:R-:W-:Y:S02]  /*11640*/  IMAD.MOV.U32 R13, RZ, RZ, R10 ;  /* 0x000000ffff0d7224 */ /* 0x000fe400078e000a */
[----:B------:R-:W-:Y:S02]  /*11650*/  IMAD.MOV.U32 R12, RZ, RZ, 0x1 ;  /* 0x00000001ff0c7424 */ /* 0x000fe400078e00ff */
[----:B------:R-:W-:Y:S02]  /*11660*/  IMAD.SHL.U32 R27, R27, 0x8, RZ ;  /* 0x000000081b1b7824 */ /* 0x000fe400078e00ff */
[----:B------:R-:W-:-:S07]  /*11670*/  IMAD.MOV.U32 R2, RZ, RZ, R14 ;  /* 0x000000ffff027224 */ /* 0x000fce00078e000e */
[----:B------:R-:W-:Y:S05]  /*11680*/  WARPSYNC.COLLECTIVE R15, `(.L_x_2011) ;  /* 0x000000000f087348 */ /* 0x000fea0003c00000 */
[----:B------:R0:W1:Y:S02]  /*11690*/  SHFL.IDX P6, R14, R13, R12, R11 ;  /* 0x0000000c0d0e7389 */ /* 0x00006400000c000b */
[----:B01----:R-:W-:Y:S01]  /*116a0*/  ENDCOLLECTIVE ;  /* 0x000000000000791b */ /* 0x003fe20003800000 */
.L_x_2011:
        /* <DEDUP_REMOVED lines=15> */
.L_x_2012:
[----:B------:R-:W-:Y:S01]  /*117a0*/  MOV R13, R10 ;  /* 0x0000000a000d7202 */ /* 0x000fe20000000f00 */
[----:B------:R-:W-:Y:S02]  /*117b0*/  IMAD.MOV.U32 R12, RZ, RZ, 0x2 ;  /* 0x00000002ff0c7424 */ /* 0x000fe400078e00ff */
[----:B------:R-:W-:-:S07]  /*117c0*/  IMAD.MOV.U32 R2, RZ, RZ, R14 ;  /* 0x000000ffff027224 */ /* 0x000fce00078e000e */
[----:B------:R-:W-:Y:S05]  /*117d0*/  WARPSYNC.COLLECTIVE R15, `(.L_x_2013) ;  /* 0x000000000f087348 */ /* 0x000fea0003c00000 */
[----:B------:R0:W1:Y:S02]  /*117e0*/  SHFL.IDX P6, R14, R13, R12, R11 ;  /* 0x0000000c0d0e7389 */ /* 0x00006400000c000b */
[----:B01----:R-:W-:Y:S01]  /*117f0*/  ENDCOLLECTIVE ;  /* 0x000000000000791b */ /* 0x003fe20003800000 */
.L_x_2013:
        /* <DEDUP_REMOVED lines=13> */
.L_x_2014:
[----:B------:R-:W-:Y:S01]  /*118d0*/  IMAD.MOV.U32 R13, RZ, RZ, R10 ;  /* 0x000000ffff0d7224 */ /* 0x000fe200078e000a */
[----:B------:R-:W-:Y:S01]  /*118e0*/  MOV R12, 0x3 ;  /* 0x00000003000c7802 */ /* 0x000fe20000000f00 */
[----:B------:R-:W-:-:S07]  /*118f0*/  IMAD.MOV.U32 R2, RZ, RZ, R14 ;  /* 0x000000ffff027224 */ /* 0x000fce00078e000e */
[----:B------:R-:W-:Y:S05]  /*11900*/  WARPSYNC.COLLECTIVE R15, `(.L_x_2015) ;  /* 0x000000000f087348 */ /* 0x000fea0003c00000 */
[----:B------:R0:W1:Y:S02]  /*11910*/  SHFL.IDX P6, R14, R13, R12, R11 ;  /* 0x0000000c0d0e7389 */ /* 0x00006400000c000b */
[----:B01----:R-:W-:Y:S01]  /*11920*/  ENDCOLLECTIVE ;  /* 0x000000000000791b */ /* 0x003fe20003800000 */
.L_x_2015:
        /* <DEDUP_REMOVED lines=13> */
.L_x_2016:
[----:B------:R-:W-:Y:S01]  /*11a00*/  IMAD.MOV.U32 R2, RZ, RZ, R14 ;  /* 0x000000ffff027224 */ /* 0x000fe200078e000e */
[----:B------:R-:W-:Y:S06]  /*11a10*/  BRA `(.L_x_2017) ;  /* 0xffffffd400107947 */ /* 0x000fec000383ffff */
.L_x_1949:
[----:B-1----:R1:W2:Y:S02]  /*11a20*/  SYNCS.PHASECHK.TRANS64.TRYWAIT P0, [R6+URZ+0x2d860], R2 ;  /* 0x02d86002060075a7 */ /* 0x0022a4000800017f */
[----:B--2---:R-:W-:Y:S05]  /*11a30*/  @!P0 NANOSLEEP.SYNCS 0x989680 ;  /* 0x009896800000895d */ /* 0x004fea0003900000 */
[----:B------:R-:W2:Y:S02]  /*11a40*/  @!P0 SYNCS.PHASECHK.TRANS64 P0, [R6+URZ+0x2d860], R2 ;  /* 0x02d86002060085a7 */ /* 0x000ea4000800007f */
[----:B--2---:R-:W-:Y:S05]  /*11a50*/  @!P0 BRA `(.L_x_1949) ;  /* 0xfffffffc00f08947 */ /* 0x004fea000383ffff */
[----:B------:R-:W-:Y:S05]  /*11a60*/  BRA `(.L_x_2018) ;  /* 0xffffffd400707947 */ /* 0x000fea000383ffff */
.L_x_1950:
        /* <DEDUP_REMOVED lines=8> */
.L_x_2020:
[----:B------:R-:W-:Y:S05]  /*11af0*/  BSYNC B1 ;  /* 0x0000000000017941 */ /* 0x000fea0003800000 */
.L_x_2019:
        /* <DEDUP_REMOVED lines=9> */
.L_x_2021:
[----:B------:R-:W-:Y:S02]  /*11b90*/  IMAD.MOV.U32 R13, RZ, RZ, R19 ;  /* 0x000000ffff0d7224 */ /* 0x000fe400078e0013 */
[----:B------:R-:W-:Y:S02]  /*11ba0*/  IMAD.MOV.U32 R12, RZ, RZ, 0x1 ;  /* 0x00000001ff0c7424 */ /* 0x000fe400078e00ff */
[----:B------:R-:W-:-:S07]  /*11bb0*/  IMAD.MOV.U32 R2, RZ, RZ, R14 ;  /* 0x000000ffff027224 */ /* 0x000fce00078e000e */
[----:B------:R-:W-:Y:S05]  /*11bc0*/  WARPSYNC.COLLECTIVE R15, `(.L_x_2022) ;  /* 0x000000000f087348 */ /* 0x000fea0003c00000 */
[----:B------:R0:W1:Y:S02]  /*11bd0*/  SHFL.IDX P6, R14, R13, R12, R11 ;  /* 0x0000000c0d0e7389 */ /* 0x00006400000c000b */
[----:B01----:R-:W-:Y:S01]  /*11be0*/  ENDCOLLECTIVE ;  /* 0x000000000000791b */ /* 0x003fe20003800000 */
.L_x_2022:
[----:B------:R-:W-:-:S04]  /*11bf0*/  IADD3 R2, P0, R2, R0, RZ ;  /* 0x0000000002027210 */ /* 0x000fc80007f1e0ff */
[----:B------:R-:W-:Y:S02]  /*11c00*/  IADD3.X R3, RZ, R3, RZ, P0, !PT ;  /* 0x00000003ff037210 */ /* 0x000fe400007fe4ff */
        /* <DEDUP_REMOVED lines=14> */
.L_x_2023:
[----:B------:R-:W-:Y:S02]  /*11cf0*/  IMAD.MOV.U32 R13, RZ, RZ, R19 ;  /* 0x000000ffff0d7224 */ /* 0x000fe400078e0013 */
[----:B------:R-:W-:Y:S02]  /*11d00*/  IMAD.MOV.U32 R12, RZ, RZ, 0x2 ;  /* 0x00000002ff0c7424 */ /* 0x000fe400078e00ff */
[----:B------:R-:W-:-:S07]  /*11d10*/  IMAD.MOV.U32 R2, RZ, RZ, R14 ;  /* 0x000000ffff027224 */ /* 0x000fce00078e000e */
[----:B------:R-:W-:Y:S05]  /*11d20*/  WARPSYNC.COLLECTIVE R15, `(.L_x_2024) ;  /* 0x000000000f087348 */ /* 0x000fea0003c00000 */
[----:B------:R0:W1:Y:S02]  /*11d30*/  SHFL.IDX P6, R14, R13, R12, R11 ;  /* 0x0000000c0d0e7389 */ /* 0x00006400000c000b */
[----:B01----:R-:W-:Y:S01]  /*11d40*/  ENDCOLLECTIVE ;  /* 0x000000000000791b */ /* 0x003fe20003800000 */
.L_x_2024:
        /* <DEDUP_REMOVED lines=16> */
.L_x_2025:
[----:B------:R-:W-:Y:S01]  /*11e50*/  MOV R13, R19 ;  /* 0x00000013000d7202 */ /* 0x000fe20000000f00 */
[----:B------:R-:W-:Y:S02]  /*11e60*/  IMAD.MOV.U32 R12, RZ, RZ, 0x3 ;  /* 0x00000003ff0c7424 */ /* 0x000fe400078e00ff */
[----:B------:R-:W-:-:S07]  /*11e70*/  IMAD.MOV.U32 R2, RZ, RZ, R14 ;  /* 0x000000ffff027224 */ /* 0x000fce00078e000e */
[----:B------:R-:W-:Y:S05]  /*11e80*/  WARPSYNC.COLLECTIVE R15, `(.L_x_2026) ;  /* 0x000000000f087348 */ /* 0x000fea0003c00000 */
[----:B------:R0:W1:Y:S02]  /*11e90*/  SHFL.IDX P6, R14, R13, R12, R11 ;  /* 0x0000000c0d0e7389 */ /* 0x00006400000c000b */
[----:B01----:R-:W-:Y:S01]  /*11ea0*/  ENDCOLLECTIVE ;  /* 0x000000000000791b */ /* 0x003fe20003800000 */
.L_x_2026:
        /* <DEDUP_REMOVED lines=13> */
.L_x_2027:
        /* <DEDUP_REMOVED lines=8> */
.L_x_1958:
[----:B0-----:R0:W1:Y:S02]  /*12000*/  SYNCS.PHASECHK.TRANS64.TRYWAIT P0, [R4+URZ+0x2d860], R3 ;  /* 0x02d86003040075a7 */ /* 0x001064000800017f */
[----:B-1----:R-:W-:Y:S05]  /*12010*/  @!P0 NANOSLEEP.SYNCS 0x989680 ;  /* 0x009896800000895d */ /* 0x002fea0003900000 */
[----:B------:R-:W1:Y:S02]  /*12020*/  @!P0 SYNCS.PHASECHK.TRANS64 P0, [R4+URZ+0x2d860], R3 ;  /* 0x02d86003040085a7 */ /* 0x000e64000800007f */
[----:B-1----:R-:W-:Y:S05]  /*12030*/  @!P0 BRA `(.L_x_1958) ;  /* 0xfffffffc00f08947 */ /* 0x002fea000383ffff */
[----:B------:R-:W-:Y:S05]  /*12040*/  BRA `(.L_x_2029) ;  /* 0xffffffd800007947 */ /* 0x000fea000383ffff */
.L_x_1959:
        /* <DEDUP_REMOVED lines=8> */
.L_x_2031:
[----:B------:R-:W-:Y:S05]  /*120d0*/  BSYNC B0 ;  /* 0x0000000000007941 */ /* 0x000fea0003800000 */
.L_x_2030:
[----:B------:R-:W0:Y:S01]  /*120e0*/  S2R R2, SR_TID.X ;  /* 0x0000000000027919 */ /* 0x000e220000002100 */
[----:B------:R-:W-:Y:S01]  /*120f0*/  IMAD.MOV.U32 R13, RZ, RZ, R18 ;  /* 0x000000ffff0d7224 */ /* 0x000fe200078e0012 */
[----:B------:R-:W-:Y:S01]  /*12100*/  MOV R15, 0xffffffff ;  /* 0xffffffff000f7802 */ /* 0x000fe20000000f00 */
[----:B------:R-:W-:Y:S02]  /*12110*/  IMAD.MOV.U32 R12, RZ, RZ, RZ ;  /* 0x000000ffff0c7224 */ /* 0x000fe400078e00ff */
[----:B------:R-:W-:Y:S02]  /*12120*/  IMAD.MOV.U32 R11, RZ, RZ, 0x1c1f ;  /* 0x00001c1fff0b7424 */ /* 0x000fe400078e00ff */
[----:B------:R-:W-:-:S07]  /*12130*/  IMAD.MOV.U32 R0, RZ, RZ, R14 ;  /* 0x000000ffff007224 */ /* 0x000fce00078e000e */
[----:B0-----:R-:W-:Y:S05]  /*12140*/  WARPSYNC.COLLECTIVE R15, `(.L_x_2032) ;  /* 0x000000000f087348 */ /* 0x001fea0003c00000 */
[----:B------:R1:W2:Y:S02]  /*12150*/  SHFL.IDX P6, R14, R13, R12, R11 ;  /* 0x0000000c0d0e7389 */ /* 0x0002a400000c000b */
[----:B012---:R-:W-:Y:S01]  /*12160*/  ENDCOLLECTIVE ;  /* 0x000000000000791b */ /* 0x007fe20003800000 */
.L_x_2032:
        /* <DEDUP_REMOVED lines=9> */
.L_x_2033:
[----:B------:R-:W-:Y:S01]  /*12200*/  IMAD.X R3, RZ, RZ, R0, P0 ;  /* 0x000000ffff037224 */ /* 0x000fe200000e0600 */
[----:B------:R-:W-:Y:S01]  /*12210*/  ISETP.LT.OR P0, PT, R5, 0x1, P4 ;  /* 0x000000010500780c */ /* 0x000fe20002701670 */
[----:B------:R-:W-:Y:S01]  /*12220*/  IMAD R0, R7, 0x2, R17 ;  /* 0x0000000207007824 */ /* 0x000fe200078e0211 */
        /* <DEDUP_REMOVED lines=13> */
.L_x_2034:
[----:B------:R-:W-:Y:S02]  /*12300*/  IMAD.MOV.U32 R13, RZ, RZ, R19 ;  /* 0x000000ffff0d7224 */ /* 0x000fe400078e0013 */
[----:B------:R-:W-:Y:S01]  /*12310*/  IMAD.MOV.U32 R12, RZ, RZ, 0x2 ;  /* 0x00000002ff0c7424 */ /* 0x000fe200078e00ff */
[----:B------:R-:W-:-:S13]  /*12320*/  IADD3 R2, P0, R14, R6, RZ ;  /* 0x000000060e027210 */ /* 0x000fda0007f1e0ff */
[----:B------:R-:W-:Y:S05]  /*12330*/  WARPSYNC.COLLECTIVE R15, `(.L_x_2035) ;  /* 0x000000000f087348 */ /* 0x000fea0003c00000 */
[----:B------:R0:W1:Y:S02]  /*12340*/  SHFL.IDX P6, R14, R13, R12, R11 ;  /* 0x0000000c0d0e7389 */ /* 0x00006400000c000b */
[----:B01----:R-:W-:Y:S01]  /*12350*/  ENDCOLLECTIVE ;  /* 0x000000000000791b */ /* 0x003fe20003800000 */
.L_x_2035:
        /* <DEDUP_REMOVED lines=15> */
.L_x_2036:
[----:B------:R-:W-:Y:S01]  /*12450*/  MOV R13, R19 ;  /* 0x00000013000d7202 */ /* 0x000fe20000000f00 */
[----:B------:R-:W-:Y:S01]  /*12460*/  IMAD.MOV.U32 R12, RZ, RZ, 0x3 ;  /* 0x00000003ff0c7424 */ /* 0x000fe200078e00ff */
[----:B------:R-:W-:-:S13]  /*12470*/  IADD3 R2, P0, R14, R6, RZ ;  /* 0x000000060e027210 */ /* 0x000fda0007f1e0ff */
[----:B------:R-:W-:Y:S05]  /*12480*/  WARPSYNC.COLLECTIVE R15, `(.L_x_2037) ;  /* 0x000000000f087348 */ /* 0x000fea0003c00000 */
[----:B------:R0:W1:Y:S02]  /*12490*/  SHFL.IDX P6, R14, R13, R12, R11 ;  /* 0x0000000c0d0e7389 */ /* 0x00006400000c000b */
[----:B01----:R-:W-:Y:S01]  /*124a0*/  ENDCOLLECTIVE ;  /* 0x000000000000791b */ /* 0x003fe20003800000 */
.L_x_2037:
        /* <DEDUP_REMOVED lines=12> */
.L_x_2038:
[----:B------:R-:W-:Y:S01]  /*12570*/  @!PT LDS RZ, [RZ] ;  /* 0x00000000fffff984 */ /* 0x000fe20000000800 */
[----:B------:R-:W-:Y:S01]  /*12580*/  @!PT LDS RZ, [RZ] ;  /* 0x00000000fffff984 */ /* 0x000fe20000000800 */
[----:B------:R-:W-:Y:S01]  /*12590*/  @!PT LDS RZ, [RZ] ;  /* 0x00000000fffff984 */ /* 0x000fe20000000800 */
[----:B------:R0:W-:Y:S01]  /*125a0*/  LDGSTS.E.BYPASS.LTC128B.128 [R0+0x3400], desc[UR50][R2.64+0x40], !P0 ;  /* 0x0340004002007fae */ /* 0x0001e2000c101d72 */
[----:B------:R-:W-:-:S13]  /*125b0*/  ISETP.LT.OR P0, PT, R5, 0x41, P1 ;  /* 0x000000410500780c */ /* 0x000fda0000f01670 */
[----:B------:R0:W-:Y:S01]  /*125c0*/  LDGSTS.E.BYPASS.LTC128B.128 [R0+0x5400], desc[UR50][R2.64+0x80], !P0 ;  /* 0x0540008002007fae */ /* 0x0001e2000c101d72 */
[----:B------:R-:W-:Y:S05]  /*125d0*/  BRA `(.L_x_2039) ;  /* 0xffffffd400787947 */ /* 0x000fea000383ffff */
.L_x_1964:
[----:B------:R-:W-:Y:S01]  /*125e0*/  BSSY B0, `(.L_x_2040) ;  /* 0x0000008000007945 */ /* 0x000fe20003800000 */
[----:B-----5:R-:W-:Y:S01]  /*125f0*/  IMAD.MOV.U32 R13, RZ, RZ, R2 ;  /* 0x000000ffff0d7224 */ /* 0x020fe200078e0002 */
[----:B------:R-:W-:Y:S01]  /*12600*/  MOV R15, 0xffffffff ;  /* 0xffffffff000f7802 */ /* 0x000fe20000000f00 */
[----:B------:R-:W-:Y:S02]  /*12610*/  IMAD.MOV.U32 R12, RZ, RZ, RZ ;  /* 0x000000ffff0c7224 */ /* 0x000fe400078e00ff */
[----:B------:R-:W-:-:S07]  /*12620*/  IMAD.MOV.U32 R11, RZ, RZ, 0x1f ;  /* 0x0000001fff0b7424 */ /* 0x000fce00078e00ff */
[----:B01----:R-:W-:Y:S05]  /*12630*/  WARPSYNC.COLLECTIVE R15, `(.L_x_2041) ;  /* 0x000000000f087348 */ /* 0x003fea0003c00000 */
[----:B------:R2:W3:Y:S02]  /*12640*/  SHFL.IDX P6, R14, R13, R12, R11 ;  /* 0x0000000c0d0e7389 */ /* 0x0004e400000c000b */
[----:B0123--:R-:W-:Y:S01]  /*12650*/  ENDCOLLECTIVE ;  /* 0x000000000000791b */ /* 0x00ffe20003800000 */
.L_x_2041:
[----:B------:R-:W-:Y:S05]  /*12660*/  BSYNC B0 ;  /* 0x0000000000007941 */ /* 0x000fea0003800000 */
.L_x_2040:
[----:B------:R-:W-:Y:S05]  /*12670*/  BRA `(.L_x_2042) ;  /* 0xffffffd8000c7947 */ /* 0x000fea000383ffff */
.L_x_1967:
[----:B-1----:R1:W2:Y:S02]  /*12680*/  SYNCS.PHASECHK.TRANS64.TRYWAIT P0, [R4+URZ+0x2d820], R0 ;  /* 0x02d82000040075a7 */ /* 0x0022a4000800017f */
[----:B--2---:R-:W-:Y:S05]  /*12690*/  @!P0 NANOSLEEP.SYNCS 0x989680 ;  /* 0x009896800000895d */ /* 0x004fea0003900000 */
[----:B------:R-:W2:Y:S02]  /*126a0*/  @!P0 SYNCS.PHASECHK.TRANS64 P0, [R4+URZ+0x2d820], R0 ;  /* 0x02d82000040085a7 */ /* 0x000ea4000800007f */
[----:B--2---:R-:W-:Y:S05]  /*126b0*/  @!P0 BRA `(.L_x_1967) ;  /* 0xfffffffc00f08947 */ /* 0x004fea000383ffff */
[----:B------:R-:W-:Y:S05]  /*126c0*/  BRA `(.L_x_2043) ;  /* 0xffffffd800587947 */ /* 0x000fea000383ffff */
.L_x_1968:
        /* <DEDUP_REMOVED lines=11> */
.L_x_2045:
[----:B------:R-:W-:Y:S05]  /*12780*/  BSYNC B0 ;  /* 0x0000000000007941 */ /* 0x000fea0003800000 */
.L_x_2044:
[----:B------:R-:W-:Y:S05]  /*12790*/  BRA `(.L_x_2046) ;  /* 0xffffffd800407947 */ /* 0x000fea000383ffff */
.L_x_1971:
[----:B------:R-:W-:Y:S01]  /*127a0*/  BSSY B1, `(.L_x_2047) ;  /* 0x0000006000017945 */ /* 0x000fe20003800000 */
[----:B------:R-:W-:-:S07]  /*127b0*/  IMAD.MOV.U32 R15, RZ, RZ, -0x1 ;  /* 0xffffffffff0f7424 */ /* 0x000fce00078e00ff */
[----:B01----:R-:W-:Y:S05]  /*127c0*/  WARPSYNC.COLLECTIVE R15, `(.L_x_2048) ;  /* 0x000000000f0c7348 */ /* 0x003fea0003c00000 */
[----:B------:R-:W-:Y:S02]  /*127d0*/  ELECT P6, UR62, PT ;  /* 0x00000000003e782f */ /* 0x000fe400038c0000 */
[----:B------:R-:W-:Y:S01]  /*127e0*/  MOV R14, UR62 ;  /* 0x0000003e000e7c02 */ /* 0x000fe20008000f00 */
[----:B01----:R-:W-:Y:S10]  /*127f0*/  ENDCOLLECTIVE ;  /* 0x000000000000791b */ /* 0x003ff40003800000 */
.L_x_2048:
[----:B------:R-:W-:Y:S05]  /*12800*/  BSYNC B1 ;  /* 0x0000000000017941 */ /* 0x000fea0003800000 */
.L_x_2047:
[----:B------:R-:W-:Y:S05]  /*12810*/  BRA `(.L_x_2049) ;  /* 0xffffffd800387947 */ /* 0x000fea000383ffff */
.L_x_1973:
[----:B-1----:R1:W2:Y:S02]  /*12820*/  SYNCS.PHASECHK.TRANS64.TRYWAIT P1, [R5+URZ+0x2d840], R0 ;  /* 0x02d84000050075a7 */ /* 0x0022a4000802017f */
[----:B--2---:R-:W-:Y:S05]  /*12830*/  @!P1 NANOSLEEP.SYNCS 0x989680 ;  /* 0x009896800000995d */ /* 0x004fea0003900000 */
[----:B------:R-:W2:Y:S02]  /*12840*/  @!P1 SYNCS.PHASECHK.TRANS64 P1, [R5+URZ+0x2d840], R0 ;  /* 0x02d84000050095a7 */ /* 0x000ea4000802007f */
[----:B--2---:R-:W-:Y:S05]  /*12850*/  @!P1 BRA `(.L_x_1973) ;  /* 0xfffffffc00f09947 */ /* 0x004fea000383ffff */
[----:B------:R-:W-:Y:S05]  /*12860*/  BRA `(.L_x_2050) ;  /* 0xffffffd800587947 */ /* 0x000fea000383ffff */
.L_x_1975:
[----:B--2---:R2:W3:Y:S02]  /*12870*/  SYNCS.PHASECHK.TRANS64.TRYWAIT P1, [R23+URZ+0x2d840], R2 ;  /* 0x02d84002170075a7 */ /* 0x0044e4000802017f */
[----:B---3--:R-:W-:Y:S05]  /*12880*/  @!P1 NANOSLEEP.SYNCS 0x989680 ;  /* 0x009896800000995d */ /* 0x008fea0003900000 */
[----:B------:R-:W3:Y:S02]  /*12890*/  @!P1 SYNCS.PHASECHK.TRANS64 P1, [R23+URZ+0x2d840], R2 ;  /* 0x02d84002170095a7 */ /* 0x000ee4000802007f */
[----:B---3--:R-:W-:Y:S05]  /*128a0*/  @!P1 BRA `(.L_x_1975) ;  /* 0xfffffffc00f09947 */ /* 0x008fea000383ffff */
[----:B------:R-:W-:Y:S05]  /*128b0*/  BRA `(.L_x_2051) ;  /* 0xffffffd800647947 */ /* 0x000fea000383ffff */
.L_x_1977:
[----:B---3--:R3:W4:Y:S02]  /*128c0*/  SYNCS.PHASECHK.TRANS64.TRYWAIT P1, [R5+URZ+0x2d860], R0 ;  /* 0x02d86000050075a7 */ /* 0x008724000802017f */
[----:B----4-:R-:W-:Y:S05]  /*128d0*/  @!P1 NANOSLEEP.SYNCS 0x989680 ;  /* 0x009896800000995d */ /* 0x010fea0003900000 */
[----:B------:R-:W4:Y:S02]  /*128e0*/  @!P1 SYNCS.PHASECHK.TRANS64 P1, [R5+URZ+0x2d860], R0 ;  /* 0x02d86000050095a7 */ /* 0x000f24000802007f */
[----:B----4-:R-:W-:Y:S05]  /*128f0*/  @!P1 BRA `(.L_x_1977) ;  /* 0xfffffffc00f09947 */ /* 0x010fea000383ffff */
[----:B------:R-:W-:Y:S05]  /*12900*/  BRA `(.L_x_2052) ;  /* 0xffffffd800607947 */ /* 0x000fea000383ffff */
.L_x_2053:
        /* <DEDUP_REMOVED lines=15> */
.L_x_2734:


//--------------------- .text._ZN7cutlass13device_kernelIN5flash11enable_sm90INS1_16FlashAttnFwdSm90INS1_25CollectiveMainloopFwdSm90ILi2EN4cute5tupleIJNS5_1CILi1EEES8_S8_EEENS6_IJNS7_ILi192EEENS7_ILi128EEENS7_ILi96EEEEEELi96ENS_6half_tEfNS_4arch4Sm90ELb1ELb0ELb1ELb1ELb1ELb0ELb0ELb0ELb1ELb1ELb0ELb0EEENS1_21CollectiveEpilogueFwdINS6_IJSA_SC_SB_EEES9_SE_SG_Li384ELb1ELb1ELb0ELb0EEENS1_36VarlenDynamicPersistentTileSchedulerILi192ELi128ELi384ELi128ELb0ELb1ELb1ELb1ELb1ELb1EEEEEEEEEvNT_6ParamsE --------------------------
	.section	.text._ZN7cutlass13device_kernelIN5flash11enable_sm90INS1_16FlashAttnFwdSm90INS1_25CollectiveMainloopFwdSm90ILi2EN4cute5tupleIJNS5_1CILi1EEES8_S8_EEENS6_IJNS7_ILi192EEENS7_ILi128EEENS7_ILi96EEEEEELi96ENS_6half_tEfNS_4arch4Sm90ELb1ELb0ELb1ELb1ELb1ELb0ELb0ELb0ELb1ELb1ELb0ELb0EEENS1_21CollectiveEpilogueFwdINS6_IJSA_SC_SB_EEES9_SE_SG_Li384ELb1ELb1ELb0ELb0EEENS1_36VarlenDynamicPersistentTileSchedulerILi192ELi128ELi384ELi128ELb0ELb1ELb1ELb1ELb1ELb1EEEEEEEEEvNT_6ParamsE,"ax",@progbits
	.align	128
.text._ZN7cutlass13device_kernelIN5flash11enable_sm90INS1_16FlashAttnFwdSm90INS1_25CollectiveMainloopFwdSm90ILi2EN4cute5tupleIJNS5_1CILi1EEES8_S8_EEENS6_IJNS7_ILi192EEENS7_ILi128EEENS7_ILi96EEEEEELi96ENS_6half_tEfNS_4arch4Sm90ELb1ELb0ELb1ELb1ELb1ELb0ELb0ELb0ELb1ELb1ELb0ELb0EEENS1_21CollectiveEpilogueFwdINS6_IJSA_SC_SB_EEES9_SE_SG_Li384ELb1ELb1ELb0ELb0EEENS1_36VarlenDynamicPersistentTileSchedulerILi192ELi128ELi384ELi128ELb0ELb1ELb1ELb1ELb1ELb1EEEEEEEEEvNT_6ParamsE:
        .type           _ZN7cutlass13device_kernelIN5flash11enable_sm90INS1_16FlashAttnFwdSm90INS1_25CollectiveMainloopFwdSm90ILi2EN4cute5tupleIJNS5_1CILi1EEES8_S8_EEENS6_IJNS7_ILi192EEENS7_ILi128EEENS7_ILi96EEEEEELi96ENS_6half_tEfNS_4arch4Sm90ELb1ELb0ELb1ELb1ELb1ELb0ELb0ELb0ELb1ELb1ELb0ELb0EEENS1_21CollectiveEpilogueFwdINS6_IJSA_SC_SB_EEES9_SE_SG_Li384ELb1ELb1ELb0ELb0EEENS1_36VarlenDynamicPersistentTileSchedulerILi192ELi128ELi384ELi128ELb0ELb1ELb1ELb1ELb1ELb1EEEEEEEEEvNT_6ParamsE,@function
        .size           _ZN7cutlass13device_kernelIN5flash11enable_sm90INS1_16FlashAttnFwdSm90INS1_25CollectiveMainloopFwdSm90ILi2EN4cute5tupleIJNS5_1CILi1EEES8_S8_EEENS6_IJNS7_ILi192EEENS7_ILi128EEENS7_ILi96EEEEEELi96ENS_6half_tEfNS_4arch4Sm90ELb1ELb0ELb1ELb1ELb1ELb0ELb0ELb0ELb1ELb1ELb0ELb0EEENS1_21CollectiveEpilogueFwdINS6_IJSA_SC_SB_EEES9_SE_SG_Li384ELb1ELb1ELb0ELb0EEENS1_36VarlenDynamicPersistentTileSchedulerILi192ELi128ELi384ELi128ELb0ELb1ELb1ELb1ELb1ELb1EEEEEEEEEvNT_6ParamsE,(.L_x_2735 - _ZN7cutlass13device_kernelIN5flash11enable_sm90INS1_16FlashAttnFwdSm90INS1_25CollectiveMainloopFwdSm90ILi2EN4cute5tupleIJNS5_1CILi1EEES8_S8_EEENS6_IJNS7_ILi192EEENS7_ILi128EEENS7_ILi96EEEEEELi96ENS_6half_tEfNS_4arch4Sm90ELb1ELb0ELb1ELb1ELb1ELb0ELb0ELb0ELb1ELb1ELb0ELb0EEENS1_21CollectiveEpilogueFwdINS6_IJSA_SC_SB_EEES9_SE_SG_Li384ELb1ELb1ELb0ELb0EEENS1_36VarlenDynamicPersistentTileSchedulerILi192ELi128ELi384ELi128ELb0ELb1ELb1ELb1ELb1ELb1EEEEEEEEEvNT_6ParamsE)
        .other          _ZN7cutlass13device_kernelIN5flash11enable_sm90INS1_16FlashAttnFwdSm90INS1_25CollectiveMainloopFwdSm90ILi2EN4cute5tupleIJNS5_1CILi1EEES8_S8_EEENS6_IJNS7_ILi192EEENS7_ILi128EEENS7_ILi96EEEEEELi96ENS_6half_tEfNS_4arch4Sm90ELb1ELb0ELb1ELb1ELb1ELb0ELb0ELb0ELb1ELb1ELb0ELb0EEENS1_21CollectiveEpilogueFwdINS6_IJSA_SC_SB_EEES9_SE_SG_Li384ELb1ELb1ELb0ELb0EEENS1_36VarlenDynamicPersistentTileSchedulerILi192ELi128ELi384ELi128ELb0ELb1ELb1ELb1ELb1ELb1EEEEEEEEEvNT_6ParamsE,@"STO_CUDA_ENTRY STV_DEFAULT"
_ZN7cutlass13device_kernelIN5flash11enable_sm90INS1_16FlashAttnFwdSm90INS1_25CollectiveMainloopFwdSm90ILi2EN4cute5tupleIJNS5_1CILi1EEES8_S8_EEENS6_IJNS7_ILi192EEENS7_ILi128EEENS7_ILi96EEEEEELi96ENS_6half_tEfNS_4arch4Sm90ELb1ELb0ELb1ELb1ELb1ELb0ELb0ELb0ELb1ELb1ELb0ELb0EEENS1_21CollectiveEpilogueFwdINS6_IJSA_SC_SB_EEES9_SE_SG_Li384ELb1ELb1ELb0ELb0EEENS1_36VarlenDynamicPersistentTileSchedulerILi192ELi128ELi384ELi128ELb0ELb1ELb1ELb1ELb1ELb1EEEEEEEEEvNT_6ParamsE:
        /* <DEDUP_REMOVED lines=45> */
.L_x_2054:
        /* <DEDUP_REMOVED lines=22> */
.L_x_2055:
        /* <DEDUP_REMOVED lines=18> */
.L_x_2056:
        /* <DEDUP_REMOVED lines=22> */
.L_x_2057:
        /* <DEDUP_REMOVED lines=22> */
.L_x_2058:
        /* <DEDUP_REMOVED lines=8> */
.L_x_2060:
        /* <DEDUP_REMOVED lines=24> */
[----:B------:R-:W-:-:S03]  /*0a10*/  LOP3.LUT R4, R2, 0xfffffff0, RZ, 0xc0, !PT ;  /* 0xfffffff002047812 */ /* 0x000fc600078ec0ff */
[C---:B------:R-:W-:Y:S02]  /*0a20*/  IMAD.IADD R150, R157.reuse, 0x1, -R150 ;  /* 0x000000019d967824 */ /* 0x040fe400078e0a96 */
[----:B------:R-:W-:-:S03]  /*0a30*/  IMAD.IADD R4, R157, 0x1, -R4 ;  /* 0x000000019d047824 */ /* 0x000fc600078e0a04 */
[----:B------:R-:W-:Y:S02]  /*0a40*/  SHF.R.S32.HI R11, RZ, 0x1f, R150 ;  /* 0x0000001fff0b7819 */ /* 0x000fe40000011496 */
[----:B------:R-:W-:Y:S02]  /*0a50*/  SHF.R.S32.HI R3, RZ, 0x1f, R4 ;  /* 0x0000001fff037819 */ /* 0x000fe40000011404 */
[----:B------:R-:W-:Y:S02]  /*0a60*/  LEA.HI R10, R11, R150, RZ, 0x2 ;  /* 0x000000960b0a7211 */ /* 0x000fe400078f10ff */
[----:B------:R-:W-:Y:S02]  /*0a70*/  LEA.HI R5, R0, R157, RZ, 0x5 ;  /* 0x0000009d00057211 */ /* 0x000fe400078f28ff */
[--C-:B------:R-:W-:Y:S02]  /*0a80*/  SHF.R.S32.HI R8, RZ, 0x2, R10.reuse ;  /* 0x00000002ff087819 */ /* 0x100fe4000001140a */
[----:B------:R-:W-:-:S02]  /*0a90*/  SHF.R.S32.HI R9, RZ, 0x1f, R10 ;  /* 0x0000001fff097819 */ /* 0x000fc4000001140a */
[----:B------:R-:W-:Y:S02]  /*0aa0*/  SHF.R.S32.HI R7, RZ, 0x4, R2 ;  /* 0x00000004ff077819 */ /* 0x000fe40000011402 */
[----:B------:R-:W-:Y:S02]  /*0ab0*/  LEA.HI R3, R3, R4, RZ, 0x3 ;  /* 0x0000000403037211 */ /* 0x000fe400078f18ff */
[----:B------:R-:W-:Y:S02]  /*0ac0*/  LEA.HI R6, R9, R8, RZ, 0x3 ;  /* 0x0000000809067211 */ /* 0x000fe400078f18ff */
[----:B------:R-:W-:Y:S02]  /*0ad0*/  SHF.R.S32.HI R9, RZ, 0x5, R5 ;  /* 0x00000005ff097819 */ /* 0x000fe40000011405 */
[----:B------:R-:W-:Y:S02]  /*0ae0*/  LEA.HI R2, R2, R7, RZ, 0x1 ;  /* 0x0000000702027211 */ /* 0x000fe400078f08ff */
[----:B------:R-:W-:-:S02]  /*0af0*/  LOP3.LUT R5, R3, 0xfffffff8, RZ, 0xc0, !PT ;  /* 0xfffffff803057812 */ /* 0x000fc400078ec0ff */
[----:B------:R-:W-:Y:S02]  /*0b00*/  SHF.R.S32.HI R151, RZ, 0x7, R151 ;  /* 0x00000007ff977819 */ /* 0x000fe40000011497 */
[----:B------:R-:W-:Y:S01]  /*0b10*/  LOP3.LUT R2, R2, 0x1ffffffe, RZ, 0xc0, !PT ;  /* 0x1ffffffe02027812 */ /* 0x000fe200078ec0ff */
[----:B------:R-:W-:Y:S01]  /*0b20*/  IMAD.IADD R5, R4, 0x1, -R5 ;  /* 0x0000000104057824 */ /* 0x000fe200078e0a05 */
[----:B------:R-:W-:Y:S01]  /*0b30*/  LOP3.LUT R13, R6, 0xfffffff8, RZ, 0xc0, !PT ;  /* 0xfffffff8060d7812 */ /* 0x000fe200078ec0ff */
[----:B------:R-:W-:-:S04]  /*0b40*/  IMAD.HI R6, R151, 0x55555556, RZ ;  /* 0x5555555697067827 */ /* 0x000fc800078e02ff */
[----:B------:R-:W-:Y:S01]  /*0b50*/  IMAD R14, R9, 0x10, R4 ;  /* 0x00000010090e7824 */ /* 0x000fe200078e0204 */
[----:B------:R-:W-:Y:S01]  /*0b60*/  IADD3 R12, R8, -R13, RZ ;  /* 0x8000000d080c7210 */ /* 0x000fe20007ffe0ff */
[----:B------:R-:W-:Y:S02]  /*0b70*/  IMAD.IADD R2, R7, 0x1, -R2 ;  /* 0x0000000107027824 */ /* 0x000fe400078e0a02 */
[----:B------:R-:W-:Y:S01]  /*0b80*/  IMAD.SHL.U32 R4, R5, 0x40, RZ ;  /* 0x0000004005047824 */ /* 0x000fe200078e00ff */
[----:B------:R-:W-:Y:S01]  /*0b90*/  LEA.HI R8, R6, R6, RZ, 0x1 ;  /* 0x0000000606087211 */ /* 0x000fe200078f08ff */
[----:B------:R-:W-:Y:S02]  /*0ba0*/  IMAD.SHL.U32 R6, R3, 0x40, RZ ;  /* 0x0000004003067824 */ /* 0x000fe400078e00ff */
[----:B------:R-:W-:Y:S01]  /*0bb0*/  IMAD.SHL.U32 R3, R2, 0x8, RZ ;  /* 0x0000000802037824 */ /* 0x000fe200078e00ff */
[----:B------:R-:W-:-:S03]  /*0bc0*/  LOP3.LUT R4, R4, 0x1c0, RZ, 0xc0, !PT ;  /* 0x000001c004047812 */ /* 0x000fc600078ec0ff */
[--C-:B------:R-:W-:Y:S01]  /*0bd0*/  IMAD.U32 R153, R14, 0x20, R3.reuse ;  /* 0x000000200e997824 */ /* 0x100fe200078e0003 */
[----:B------:R-:W-:Y:S02]  /*0be0*/  LOP3.LUT R3, R4, 0x8, R3, 0xf8, !PT ;  /* 0x0000000804037812 */ /* 0x000fe400078ef803 */
[----:B------:R-:W-:Y:S02]  /*0bf0*/  LOP3.LUT R6, R6, 0x7ffffe00, RZ, 0xc0, !PT ;  /* 0x7ffffe0006067812 */ /* 0x000fe400078ec0ff */
[----:B------:R-:W-:Y:S02]  /*0c00*/  SHF.R.U32.HI R4, RZ, 0x3, R4 ;  /* 0x00000003ff047819 */ /* 0x000fe40000011604 */
[----:B------:R-:W-:Y:S01]  /*0c10*/  LEA.HI R0, R0, R157, RZ, 0x2 ;  /* 0x0000009d00007211 */ /* 0x000fe200078f10ff */
[----:B------:R-:W-:Y:S01]  /*0c20*/  IMAD R6, R9, 0x400, R6 ;  /* 0x0000040009067824 */ /* 0x000fe200078e0206 */
[----:B------:R-:W-:Y:S02]  /*0c30*/  LOP3.LUT R3, R3, R4, RZ, 0x3c, !PT ;  /* 0x0000000403037212 */ /* 0x000fe400078e3cff */
[----:B------:R-:W-:-:S02]  /*0c40*/  LOP3.LUT R2, R0, 0xfffffffc, RZ, 0xc0, !PT ;  /* 0xfffffffc00027812 */ /* 0x000fc400078ec0ff */
[----:B------:R-:W-:Y:S01]  /*0c50*/  LEA.HI R11, R11, R150, RZ, 0x5 ;  /* 0x000000960b0b7211 */ /* 0x000fe200078f28ff */
[----:B------:R-:W-:Y:S01]  /*0c60*/  IMAD.IADD R3, R6, 0x1, R3 ;  /* 0x0000000106037824 */ /* 0x000fe200078e0203 */
[----:B------:R-:W-:Y:S01]  /*0c70*/  R2P PR, R5, 0x6 ;  /* 0x0000000605007804 */ /* 0x000fe20000000000 */
[----:B------:R-:W-:Y:S01]  /*0c80*/  IMAD.IADD R147, R157, 0x1, -R2 ;  /* 0x000000019d937824 */ /* 0x000fe200078e0a02 */
[----:B------:R-:W-:Y:S02]  /*0c90*/  SHF.R.S32.HI R11, RZ, 0x5, R11 ;  /* 0x00000005ff0b7819 */ /* 0x000fe4000001140b */
[----:B------:R-:W-:Y:S02]  /*0ca0*/  LEA R16, R3, UR41, 0x1 ;  /* 0x0000002903107c11 */ /* 0x000fe4000f8e08ff */
[----:B------:R-:W-:Y:S01]  /*0cb0*/  LEA.HI R4, R147, R147, RZ, 0x1 ;  /* 0x0000009393047211 */ /* 0x000fe200078f08ff */
[----:B------:R-:W-:Y:S01]  /*0cc0*/  IMAD.MOV.U32 R17, RZ, RZ, 0x40 ;  /* 0x00000040ff117424 */ /* 0x000fe200078e00ff */
[----:B------:R-:W-:Y:S01]  /*0cd0*/  LEA R11, R11, R12, 0x4 ;  /* 0x0000000c0b0b7211 */ /* 0x000fe200078e20ff */
[----:B------:R-:W-:Y:S01]  /*0ce0*/  IMAD.SHL.U32 R142, R147, 0x8, RZ ;  /* 0x00000008938e7824 */ /* 0x000fe200078e00ff */
[----:B------:R-:W-:Y:S01]  /*0cf0*/  LOP3.LUT R4, R4, 0x1ffffffe, RZ, 0xc0, !PT ;  /* 0x1ffffffe04047812 */ /* 0x000fe200078ec0ff */
[----:B------:R-:W-:-:S02]  /*0d00*/  IMAD R8, R8, -0x3, R151 ;  /* 0xfffffffd08087824 */ /* 0x000fc400078e0297 */
[----:B------:R-:W-:Y:S01]  /*0d10*/  VIADD R18, R16, 0x21800 ;  /* 0x0002180010127836 */ /* 0x000fe20000000000 */
[----:B------:R-:W-:Y:S01]  /*0d20*/  SEL R17, R17, 0xffffffc0, !P2 ;  /* 0xffffffc011117807 */ /* 0x000fe20005000000 */
[----:B------:R-:W-:Y:S01]  /*0d30*/  VIADD R144, R142, 0x20 ;  /* 0x000000208e907836 */ /* 0x000fe20000000000 */
[----:B------:R-:W-:Y:S01]  /*0d40*/  LOP3.LUT R139, R10, 0x7ffffffc, RZ, 0xc0, !PT ;  /* 0x7ffffffc0a8b7812 */ /* 0x000fe200078ec0ff */
[----:B------:R-:W-:Y:S02]  /*0d50*/  VIADD R146, R142, 0x40 ;  /* 0x000000408e927836 */ /* 0x000fe40000000000 */
[----:B------:R-:W-:Y:S02]  /*0d60*/  VIADD R22, R16, 0x21820 ;  /* 0x0002182010167836 */ /* 0x000fe40000000000 */
[----:B------:R-:W-:Y:S02]  /*0d70*/  IMAD R152, R8, 0x40, R11 ;  /* 0x0000004008987824 */ /* 0x000fe400078e020b */
[----:B------:R-:W-:-:S02]  /*0d80*/  IMAD.IADD R3, R147, 0x1, -R4 ;  /* 0x0000000193037824 */ /* 0x000fc400078e0a04 */
[C---:B------:R-:W-:Y:S01]  /*0d90*/  @P1 VIADD R22, R18.reuse, 0xffffffe0 ;  /* 0xffffffe012161836 */ /* 0x040fe20000000000 */
[----:B------:R-:W-:Y:S01]  /*0da0*/  MOV R2, RZ ;  /* 0x000000ff00027202 */ /* 0x000fe20000000f00 */
[----:B------:R-:W-:Y:S01]  /*0db0*/  IMAD.IADD R18, R18, 0x1, R17 ;  /* 0x0000000112127824 */ /* 0x000fe200078e0211 */
[----:B------:R-:W-:Y:S01]  /*0dc0*/  SHF.R.S32.HI R148, RZ, 0x2, R0 ;  /* 0x00000002ff947819 */ /* 0x000fe20000011400 */
[----:B------:R-:W-:Y:S01]  /*0dd0*/  IMAD.MOV.U32 R149, RZ, RZ, RZ ;  /* 0x000000ffff957224 */ /* 0x000fe200078e00ff */
[----:B------:R-:W-:Y:S01]  /*0de0*/  SHF.R.S32.HI R156, RZ, 0x1f, R144 ;  /* 0x0000001fff9c7819 */ /* 0x000fe20000011490 */
[----:B------:R-:W-:Y:S01]  /*0df0*/  IMAD R140, R3, 0x8, R152 ;  /* 0x00000008038c7824 */ /* 0x000fe200078e0298 */
[----:B------:R-:W-:Y:S01]  /*0e00*/  SHF.R.S32.HI R155, RZ, 0x1f, R146 ;  /* 0x0000001fff9b7819 */ /* 0x000fe20000011492 */
[----:B------:R-:W-:Y:S01]  /*0e10*/  IMAD.IADD R17, R17, 0x1, R22 ;  /* 0x0000000111117824 */ /* 0x000fe200078e0216 */
[----:B------:R-:W-:Y:S01]  /*0e20*/  IADD3 R139, R150, -R139, RZ ;  /* 0x8000008b968b7210 */ /* 0x000fe20007ffe0ff */
[----:B------:R-:W-:Y:S01]  /*0e30*/  VIADD R23, R22, 0x6000 ;  /* 0x0000600016177836 */ /* 0x000fe20000000000 */
[----:B------:R-:W-:Y:S01]  /*0e40*/  UMOV UR38, URZ ;  /* 0x0000003f00267c82 */ /* 0x000fe20008000000 */
[----:B--2---:R-:W-:-:S07]  /*0e50*/  LOP3.LUT R19, R15, 0x1, RZ, 0xfc, !PT ;  /* 0x000000010f137812 */ /* 0x004fce00078efcff */
.L_x_2112:
[----:B--2---:R-:W0:Y:S01]  /*0e60*/  LDC.64 R4, c[0x0][0xc88] ;  /* 0x00032200ff047b82 */ /* 0x004e220000000a00 */
[----:B------:R-:W-:Y:S01]  /*0e70*/  ULDC.64 UR4, c[0x0][0xa28] ;  /* 0x00028a0000047ab9 */ /* 0x000fe20000000a00 */
[----:B------:R-:W-:Y:S01]  /*0e80*/  ULDC.64 UR6, c[0x0][0xa18] ;  /* 0x0002860000067ab9 */ /* 0x000fe20000000a00 */
[----:B------:R-:W-:Y:S01]  /*0e90*/  IMAD.MOV.U32 R0, RZ, RZ, RZ ;  /* 0x000000ffff007224 */ /* 0x000fe200078e00ff */
[----:B------:R-:W-:Y:S01]  /*0ea0*/  ULDC.64 UR8, c[0x0][0xa20] ;  /* 0x0002880000087ab9 */ /* 0x000fe20000000a00 */
[----:B0-----:R-:W-:-:S05]  /*0eb0*/  IMAD.WIDE R4, R31, 0x4, R4 ;  /* 0x000000041f047825 */ /* 0x001fca00078e0204 */
[----:B------:R-:W2:Y:S01]  /*0ec0*/  LDG.E R141, desc[UR36][R4.64] ;  /* 0x00000024048d7981 */ /* 0x000ea2000c1e1900 */
[----:B------:R-:W-:Y:S02]  /*0ed0*/  ISETP.NE.U32.AND P0, PT, RZ, UR4, PT ;  /* 0x00000004ff007c0c */ /* 0x000fe4000bf05070 */
[----:B------:R-:W-:Y:S02]  /*0ee0*/  ISETP.NE.U32.AND P1, PT, RZ, UR6, PT ;  /* 0x00000006ff007c0c */ /* 0x000fe4000bf25070 */
[----:B------:R-:W-:Y:S02]  /*0ef0*/  ISETP.NE.AND.EX P0, PT, RZ, UR5, PT, P0 ;  /* 0x00000005ff007c0c */ /* 0x000fe4000bf05300 */
[----:B------:R-:W-:Y:S02]  /*0f00*/  ISETP.NE.AND.EX P1, PT, RZ, UR7, PT, P1 ;  /* 0x00000007ff007c0c */ /* 0x000fe4000bf25310 */
[----:B--2---:R-:W-:-:S09]  /*0f10*/  SHF.R.S32.HI R145, RZ, 0x1f, R141 ;  /* 0x0000001fff917819 */ /* 0x004fd2000001148d */
[----:B-1-3--:R-:W-:-:S04]  /*0f20*/  @P0 LEA R6, P2, R141, UR4, 0x2 ;  /* 0x000000048d060c11 */ /* 0x00afc8000f8410ff */
[C---:B------:R-:W-:Y:S01]  /*0f30*/  @P0 LEA.HI.X R7, R141.reuse, UR5, R145, 0x2, P2 ;  /* 0x000000058d070c11 */ /* 0x040fe200090f1491 */
[----:B------:R-:W-:Y:S01]  /*0f40*/  ULDC.64 UR4, c[0x0][0x418] ;  /* 0x0001060000047ab9 */ /* 0x000fe20000000a00 */
[----:B------:R-:W-:-:S03]  /*0f50*/  @P1 LEA R4, P2, R141, UR6, 0x2 ;  /* 0x000000068d041c11 */ /* 0x000fc6000f8410ff */
[----:B------:R0:W5:Y:S01]  /*0f60*/  @P0 LDG.E R0, desc[UR36][R6.64] ;  /* 0x0000002406000981 */ /* 0x000162000c1e1900 */
[----:B------:R-:W-:-:S05]  /*0f70*/  @P1 LEA.HI.X R5, R141, UR7, R145, 0x2, P2 ;  /* 0x000000078d051c11 */ /* 0x000fca00090f1491 */
[----:B------:R0:W5:Y:S01]  /*0f80*/  @P1 LDG.E R138, desc[UR36][R4.64] ;  /* 0x00000024048a1981 */ /* 0x000162000c1e1900 */
[----:B------:R-:W-:Y:S01]  /*0f90*/  UISETP.NE.U32.AND UP0, UPT, UR4, URZ, UPT ;  /* 0x0000003f0400728c */ /* 0x000fe2000bf05070 */
[----:B------:R-:W-:Y:S02]  /*0fa0*/  ISETP.NE.U32.AND P2, PT, RZ, UR8, PT ;  /* 0x00000008ff007c0c */ /* 0x000fe4000bf45070 */
[----:B------:R-:W-:Y:S01]  /*0fb0*/  ULDC UR4, c[0x0][0x424] ;  /* 0x0001090000047ab9 */ /* 0x000fe20000000800 */
[----:B------:R-:W-:Y:S01]  /*0fc0*/  UISETP.NE.AND.EX UP0, UPT, UR5, URZ, UPT, UP0 ;  /* 0x0000003f0500728c */ /* 0x000fe2000bf05300 */
[----:B------:R-:W-:Y:S02]  /*0fd0*/  ISETP.NE.AND.EX P2, PT, RZ, UR9, PT, P2 ;  /* 0x00000009ff007c0c */ /* 0x000fe4000bf45320 */
[----:B------:R-:W-:Y:S01]  /*0fe0*/  ULDC UR5, c[0x0][0x2f0] ;  /* 0x0000bc0000057ab9 */ /* 0x000fe20000000800 */
[----:B------:R-:W-:-:S04]  /*0ff0*/  USEL UR4, UR4, 0x1, UP0 ;  /* 0x0000000104047887 */ /* 0x000fc80008000000 */
[----:B------:R-:W-:Y:S01]  /*1000*/  UIMAD UR4, UR4, UR5, URZ ;  /* 0x00000005040472a4 */ /* 0x000fe2000f8e023f */
[----:B0---4-:R-:W-:Y:S11]  /*1010*/  @P1 BRA `(.L_x_2061) ;  /* 0x0000000000281947 */ /* 0x011ff60003800000 */
[----:B------:R-:W-:Y:S01]  /*1020*/  ULDC.64 UR6, c[0x0][0xa00] ;  /* 0x0002800000067ab9 */ /* 0x000fe20000000a00 */
[----:B-----5:R-:W0:Y:S01]  /*1030*/  LDC R138, c[0x0][0x288] ;  /* 0x0000a200ff8a7b82 */ /* 0x020e220000000800 */
[----:B------:R-:W-:-:S04]  /*1040*/  ISETP.NE.U32.AND P0, PT, RZ, UR6, PT ;  /* 0x00000006ff007c0c */ /* 0x000fc8000bf05070 */
[----:B------:R-:W-:-:S13]  /*1050*/  ISETP.NE.AND.EX P0, PT, RZ, UR7, PT, P0 ;  /* 0x00000007ff007c0c */ /* 0x000fda000bf05300 */
[----:B------:R-:W-:Y:S05]  /*1060*/  @!P0 BRA `(.L_x_2061) ;  /* 0x0000000000148947 */ /* 0x000fea0003800000 */
[----:B------:R-:W1:Y:S02]  /*1070*/  LDC.64 R4, c[0x0][0xa00] ;  /* 0x00028000ff047b82 */ /* 0x000e640000000a00 */
[----:B-1----:R-:W-:-:S05]  /*1080*/  IMAD.WIDE R4, R141, 0x4, R4 ;  /* 0x000000048d047825 */ /* 0x002fca00078e0204 */
[----:B0-----:R-:W2:Y:S04]  /*1090*/  LDG.E R138, desc[UR36][R4.64] ;  /* 0x00000024048a7981 */ /* 0x001ea8000c1e1900 */
[----:B------:R-:W2:Y:S02]  /*10a0*/  LDG.E R3, desc[UR36][R4.64+0x4] ;  /* 0x0000042404037981 */ /* 0x000ea4000c1e1900 */
[----:B--2---:R-:W-:-:S07]  /*10b0*/  IMAD.IADD R138, R3, 0x1, -R138 ;  /* 0x00000001038a7824 */ /* 0x004fce00078e0a8a */
.L_x_2061:
[----:B------:R-:W-:Y:S01]  /*10c0*/  IMAD.U32 R137, RZ, RZ, UR4 ;  /* 0x00000004ff897e24 */ /* 0x000fe2000f8e00ff */
[----:B------:R-:W-:Y:S01]  /*10d0*/  MOV R143, R30 ;  /* 0x0000001e008f7202 */ /* 0x000fe20000000f00 */
[----:B------:R-:W-:Y:S06]  /*10e0*/  @!P2 BRA `(.L_x_2062) ;  /* 0x000000000010a947 */ /* 0x000fec0003800000 */
[----:B------:R-:W-:-:S04]  /*10f0*/  LEA R4, P0, R141, UR8, 0x2 ;  /* 0x000000088d047c11 */ /* 0x000fc8000f8010ff */
[----:B------:R-:W-:-:S05]  /*1100*/  LEA.HI.X R5, R141, UR9, R145, 0x2, P0 ;  /* 0x000000098d057c11 */ /* 0x000fca00080f1491 */
[----:B------:R1:W5:Y:S01]  /*1110*/  LDG.E R137, desc[UR36][R4.64] ;  /* 0x0000002404897981 */ /* 0x000362000c1e1900 */
[----:B------:R-:W-:Y:S05]  /*1120*/  BRA `(.L_x_2063) ;  /* 0x0000000000247947 */ /* 0x000fea0003800000 */
.L_x_2062:
        /* <DEDUP_REMOVED lines=9> */
.L_x_2063:
[----:B------:R-:W2:Y:S01]  /*11c0*/  LDC R154, c[0x0][0x448] ;  /* 0x00011200ff9a7b82 */ /* 0x000ea20000000800 */
[----:B------:R-:W-:Y:S01]  /*11d0*/  IMAD R136, R29, 0xc0, RZ ;  /* 0x000000c01d887824 */ /* 0x000fe200078e02ff */
[----:B------:R-:W-:Y:S01]  /*11e0*/  CS2R R134, SRZ ;  /* 0x0000000000867805 */ /* 0x000fe2000001ff00 */
[----:B-----5:R-:W-:Y:S01]  /*11f0*/  IMAD.IADD R137, R137, 0x1, -R0 ;  /* 0x0000000189897824 */ /* 0x020fe200078e0a00 */
[----:B------:R-:W-:Y:S01]  /*1200*/  CS2R R132, SRZ ;  /* 0x0000000000847805 */ /* 0x000fe2000001ff00 */
[----:B------:R-:W-:Y:S01]  /*1210*/  VIADD R3, R136, 0xbf ;  /* 0x000000bf88037836 */ /* 0x000fe20000000000 */
        /* <DEDUP_REMOVED lines=12> */
[----:B------:R-:W-:Y:S01]  /*12e0*/  CS2R R106, SRZ ;  /* 0x00000000006a7805 */ /* 0x000fe2000001ff00 */
[----:B------:R-:W-:Y:S01]  /*12f0*/  IMAD.MOV.U32 R109, RZ, RZ, RZ ;  /* 0x000000ffff6d7224 */ /* 0x000fe200078e00ff */
[----:B------:R-:W-:Y:S02]  /*1300*/  CS2R R104, SRZ ;  /* 0x0000000000687805 */ /* 0x000fe4000001ff00 */
[----:B------:R-:W-:Y:S02]  /*1310*/  CS2R R102, SRZ ;  /* 0x0000000000667805 */ /* 0x000fe4000001ff00 */
[----:B------:R-:W-:-:S02]  /*1320*/  CS2R R100, SRZ ;  /* 0x0000000000647805 */ /* 0x000fc4000001ff00 */
[----:B------:R-:W-:Y:S02]  /*1330*/  CS2R R98, SRZ ;  /* 0x0000000000627805 */ /* 0x000fe4000001ff00 */
[----:B--2---:R-:W-:Y:S02]  /*1340*/  ISETP.NE.AND P0, PT, R154, 0x1, PT ;  /* 0x000000019a00780c */ /* 0x004fe40003f05270 */
[----:B------:R-:W-:Y:S02]  /*1350*/  CS2R R96, SRZ ;  /* 0x0000000000607805 */ /* 0x000fe4000001ff00 */
[----:B------:R-:W-:Y:S01]  /*1360*/  CS2R R94, SRZ ;  /* 0x00000000005e7805 */ /* 0x000fe2000001ff00 */
[----:B------:R-:W-:Y:S01]  /*1370*/  IMAD.MOV.U32 R93, RZ, RZ, RZ ;  /* 0x000000ffff5d7224 */ /* 0x000fe200078e00ff */
[----:B------:R-:W-:Y:S02]  /*1380*/  CS2R R6, SRZ ;  /* 0x0000000000067805 */ /* 0x000fe4000001ff00 */
[----:B------:R-:W-:Y:S01]  /*1390*/  CS2R R90, SRZ ;  /* 0x00000000005a7805 */ /* 0x000fe2000001ff00 */
[----:B------:R-:W-:-:S04]  /*13a0*/  IMAD.MOV.U32 R8, RZ, RZ, RZ ;  /* 0x000000ffff087224 */ /* 0x000fc800078e00ff */
[----:B-1----:R-:W1:Y:S08]  /*13b0*/  @P0 LDC R4, c[0x0][0x44c] ;  /* 0x00011300ff040b82 */ /* 0x002e700000000800 */
[----:B------:R-:W2:Y:S01]  /*13c0*/  @P0 LDC R5, c[0x0][0x450] ;  /* 0x00011400ff050b82 */ /* 0x000ea20000000800 */
[----:B-1----:R-:W-:Y:S01]  /*13d0*/  @P0 IMAD.HI.U32 R0, R3, R4, RZ ;  /* 0x0000000403000227 */ /* 0x002fe200078e00ff */
[----:B0-----:R-:W-:-:S04]  /*13e0*/  IADD3 R4, R137, 0x80, -R138 ;  /* 0x0000008089047810 */ /* 0x001fc80007ffe88a */
[----:B--2---:R-:W-:Y:S01]  /*13f0*/  @P0 SHF.R.U32.HI R3, RZ, R5, R0 ;  /* 0x00000005ff030219 */ /* 0x004fe20000011600 */
[----:B------:R-:W-:Y:S01]  /*1400*/  VIADD R0, R137, 0x7f ;  /* 0x0000007f89007836 */ /* 0x000fe20000000000 */
[----:B------:R-:W-:-:S03]  /*1410*/  PLOP3.LUT P0, PT, PT, PT, PT, 0x80, 0x0 ;  /* 0x000000000000781c */ /* 0x000fc60003f0f070 */
[----:B------:R-:W-:Y:S01]  /*1420*/  IMAD.IADD R4, R4, 0x1, R3 ;  /* 0x0000000104047824 */ /* 0x000fe200078e0203 */
[----:B------:R-:W-:-:S04]  /*1430*/  SHF.R.S32.HI R3, RZ, 0x1f, R0 ;  /* 0x0000001fff037819 */ /* 0x000fc80000011400 */
[----:B------:R-:W-:Y:S02]  /*1440*/  SHF.R.S32.HI R5, RZ, 0x1f, R4 ;  /* 0x0000001fff057819 */ /* 0x000fe40000011404 */
[----:B------:R-:W-:Y:S01]  /*1450*/  LEA.HI R3, R3, R0, RZ, 0x7 ;  /* 0x0000000003037211 */ /* 0x000fe200078f38ff */
[----:B------:R-:W-:Y:S01]  /*1460*/  IMAD.MOV.U32 R0, RZ, RZ, RZ ;  /* 0x000000ffff007224 */ /* 0x000fe200078e00ff */
[----:B------:R-:W-:Y:S02]  /*1470*/  LEA.HI R5, R5, R4, RZ, 0x7 ;  /* 0x0000000405057211 */ /* 0x000fe400078f38ff */
[----:B------:R-:W-:Y:S02]  /*1480*/  SHF.R.S32.HI R88, RZ, 0x7, R3 ;  /* 0x00000007ff587819 */ /* 0x000fe40000011403 */
[----:B------:R-:W-:Y:S02]  /*1490*/  SHF.R.S32.HI R5, RZ, 0x7, R5 ;  /* 0x00000007ff057819 */ /* 0x000fe40000011405 */
[----:B------:R-:W-:-:S02]  /*14a0*/  MOV R3, RZ ;  /* 0x000000ff00037202 */ /* 0x000fc40000000f00 */
[----:B------:R-:W-:-:S04]  /*14b0*/  VIMNMX R88, R88, R5, PT ;  /* 0x0000000558587248 */ /* 0x000fc80003fe0100 */
[----:B------:R-:W-:-:S13]  /*14c0*/  ISETP.GE.AND P1, PT, R88, 0x1, PT ;  /* 0x000000015800780c */ /* 0x000fda0003f26270 */
[----:B------:R-:W-:Y:S05]  /*14d0*/  @!P1 BRA `(.L_x_2064) ;  /* 0x0000009000949947 */ /* 0x000fea0003800000 */
        /* <DEDUP_REMOVED lines=21> */
[----:B------:R-:W-:Y:S01]  /*1630*/  MOV R5, UR5 ;  /* 0x0000000500057c02 */ /* 0x000fe20008000f00 */
[----:B------:R-:W-:Y:S01]  /*1640*/  ULDC.64 UR4, c[0x4][0x90] ;  /* 0x0100240000047ab9 */ /* 0x000fe20000000a00 */
        /* <DEDUP_REMOVED lines=9> */
.L_x_2065:
[----:B------:R-:W-:Y:S02]  /*16e0*/  LEA.HI R0, R149, R149, RZ, 0x1 ;  /* 0x0000009595007211 */ /* 0x000fe400078f08ff */
[----:B------:R-:W-:Y:S02]  /*16f0*/  ISETP.NE.AND P0, PT, R19, 0x3, PT ;  /* 0x000000031300780c */ /* 0x000fe40003f05270 */
[----:B------:R-:W-:-:S05]  /*1700*/  LOP3.LUT R0, R0, 0xfffffffe, RZ, 0xc0, !PT ;  /* 0xfffffffe00007812 */ /* 0x000fca00078ec0ff */
[----:B------:R-:W-:-:S05]  /*1710*/  IMAD.IADD R0, R149, 0x1, -R0 ;  /* 0x0000000195007824 */ /* 0x000fca00078e0a00 */
[----:B------:R-:W-:-:S04]  /*1720*/  SHF.L.U32 R0, R0, 0x1f, RZ ;  /* 0x0000001f00007819 */ /* 0x000fc800000006ff */
[----:B------:R-:W0:Y:S02]  /*1730*/  SYNCS.PHASECHK.TRANS64.TRYWAIT P1, [UR41+0x2d800], R0 ;  /* 0x02d80000ff0075a7 */ /* 0x000e240008020169 */
[----:B0-----:R-:W-:Y:S05]  /*1740*/  @!P1 BRA `(.L_x_2066) ;  /* 0x0000010000c09947 */ /* 0x001fea0003800000 */
.L_x_2197:
[----:B------:R-:W-:Y:S05]  /*1750*/  @!P0 BRA `(.L_x_2067) ;  /* 0x0000000000048947 */ /* 0x000fea0003800000 */
[----:B------:R-:W-:Y:S01]  /*1760*/  BPT.TRAP 0x1 ;  /* 0x000000040000795c */ /* 0x000fe20000300000 */
.L_x_2067:
[----:B0-----:R-:W-:Y:S01]  /*1770*/  IMAD.U32 R0, RZ, RZ, UR38 ;  /* 0x00000026ff007e24 */ /* 0x001fe2000f8e00ff */
[----:B------:R-:W-:-:S04]  /*1780*/  SHF.L.U32 R3, R2, 0x1f, RZ ;  /* 0x0000001f02037819 */ /* 0x000fc800000006ff */
[----:B------:R-:W-:-:S04]  /*1790*/  LEA R0, R0, UR41, 0x3 ;  /* 0x0000002900007c11 */ /* 0x000fc8000f8e18ff */
[----:B------:R0:W1:Y:S01]  /*17a0*/  SYNCS.PHASECHK.TRANS64.TRYWAIT P1, [R0+URZ+0x2d830], R3 ;  /* 0x02d83003000075a7 */ /* 0x000062000802017f */
[----:B------:R-:W-:Y:S05]  /*17b0*/  @!P0 BRA `(.L_x_2068) ;  /* 0x0000000000048947 */ /* 0x000fea0003800000 */
[----:B------:R-:W-:Y:S01]  /*17c0*/  BPT.TRAP 0x1 ;  /* 0x000000040000795c */ /* 0x000fe20000300000 */
.L_x_2068:
[----:B-1----:R-:W-:Y:S05]  /*17d0*/  @P1 BRA `(.L_x_2069) ;  /* 0x0000000000081947 */ /* 0x002fea0003800000 */
[----:B------:R-:W1:Y:S02]  /*17e0*/  SYNCS.PHASECHK.TRANS64.TRYWAIT P1, [R0+URZ+0x2d830], R3 ;  /* 0x02d83003000075a7 */ /* 0x000e64000802017f */
[----:B-1----:R-:W-:Y:S05]  /*17f0*/  @!P1 BRA `(.L_x_2070) ;  /* 0x0000010000ac9947 */ /* 0x002fea0003800000 */
.L_x_2069:
[----:B------:R-:W-:Y:S05]  /*1800*/  WARPSYNC.ALL ;  /* 0x0000000000007948 */ /* 0x000fea0003800000 */
[----:B------:R-:W-:Y:S01]  /*1810*/  UIADD3 UR4, UR41, 0x15400, URZ ;  /* 0x0001540029047890 */ /* 0x000fe2000fffe03f */
[----:B------:R-:W-:Y:S01]  /*1820*/  WARPGROUP.ARRIVE ;  /* 0x00000000000079c5 */ /* 0x000fe20000000000 */
[----:B------:R-:W-:Y:S02]  /*1830*/  ULOP3.LUT UR8, UR43, 0x10000, URZ, 0xfc, !UPT ;  /* 0x000100002b087892 */ /* 0x000fe4000f8efc3f */
[----:B------:R-:W-:Y:S01]  /*1840*/  USHF.R.U32.HI UR4, URZ, 0x4, UR4 ;  /* 0x000000043f047899 */ /* 0x000fe20008011604 */
[----:B------:R-:W-:Y:S01]  /*1850*/  UMOV UR9, 0x80000020 ;  /* 0x8000002000097882 */ /* 0x000fe20000000000 */
[----:B------:R-:W-:-:S02]  /*1860*/  UMOV UR11, 0x80000020 ;  /* 0x80000020000b7882 */ /* 0x000fc40000000000 */
[----:B------:R-:W-:Y:S02]  /*1870*/  ULOP3.LUT UR4, UR4, 0x3fff, URZ, 0xc0, !UPT ;  /* 0x00003fff04047892 */ /* 0x000fe4000f8ec03f */
[----:B------:R-:W-:Y:S02]  /*1880*/  UIADD3 UR12, UR8, 0x2, URZ ;  /* 0x00000002080c7890 */ /* 0x000fe4000fffe03f */
[----:B------:R-:W-:Y:S01]  /*1890*/  ULOP3.LUT UR4, UR4, 0x10000, URZ, 0xfc, !UPT ;  /* 0x0001000004047892 */ /* 0x000fe2000f8efc3f */
[----:B------:R-:W-:Y:S01]  /*18a0*/  UMOV UR13, 0x80000020 ;  /* 0x80000020000d7882 */ /* 0x000fe20000000000 */
[----:B------:R-:W-:Y:S02]  /*18b0*/  UMOV UR15, 0x80000020 ;  /* 0x80000020000f7882 */ /* 0x000fe40000000000 */
[----:B------:R-:W-:Y:S02]  /*18c0*/  UIMAD UR10, UR38, 0x600, UR4 ;  /* 0x00000600260a78a4 */ /* 0x000fe4000f8e0204 */
[----:B------:R-:W-:-:S02]  /*18d0*/  UIADD3 UR16, UR8, 0x300, URZ ;  /* 0x0000030008107890 */ /* 0x000fc4000fffe03f */
        /* <DEDUP_REMOVED lines=35> */
.L_x_2071:
[----:B------:R-:W-:Y:S01]  /*1b10*/  ISETP.NE.AND P4, PT, R154, 0x1, PT ;  /* 0x000000019a00780c */ /* 0x000fe20003f85270 */
[----:B------:R-:W-:Y:S01]  /*1b20*/  ULDC UR5, c[0x0][0x9d8] ;  /* 0x0002760000057ab9 */ /* 0x000fe20000000800 */
[----:B------:R-:W-:Y:S01]  /*1b30*/  ULDC UR6, c[0x0][0x988] ;  /* 0x0002620000067ab9 */ /* 0x000fe20000000800 */
[----:B------:R-:W-:Y:S01]  /*1b40*/  FMUL.FTZ R11, R26, UR5 ;  /* 0x000000051a0b7c20 */ /* 0x000fe20008410000 */
[----:B------:R-:W-:Y:S01]  /*1b50*/  FMUL.FTZ R89, R27, UR5 ;  /* 0x000000051b597c20 */ /* 0x000fe20008410000 */
[----:B------:R-:W-:Y:S01]  /*1b60*/  FMUL.FTZ R5, R29, UR5 ;  /* 0x000000051d057c20 */ /* 0x000fe20008410000 */
[----:B------:R-:W-:Y:S01]  /*1b70*/  FMUL.FTZ R29, R31, UR5 ;  /* 0x000000051f1d7c20 */ /* 0x000fe20008410000 */
[----:B------:R-:W-:Y:S02]  /*1b80*/  IMAD.IADD R31, R140, 0x1, R136 ;  /* 0x000000018c1f7824 */ /* 0x000fe400078e0288 */
[----:B------:R-:W-:Y:S01]  /*1b90*/  FMUL.FTZ R8, R37, UR5 ;  /* 0x0000000525087c20 */ /* 0x000fe20008410000 */
[----:B------:R-:W-:Y:S01]  /*1ba0*/  FMUL.FTZ R6, R33, UR5 ;  /* 0x0000000521067c20 */ /* 0x000fe20008410000 */
[----:B------:R-:W-:-:S02]  /*1bb0*/  IMAD.MOV.U32 R33, RZ, RZ, -0x80 ;  /* 0xffffff80ff217424 */ /* 0x000fc400078e00ff */
[----:B------:R-:W-:Y:S01]  /*1bc0*/  FMUL.FTZ R9, R32, UR5 ;  /* 0x0000000520097c20 */ /* 0x000fe20008410000 */
[----:B------:R-:W-:Y:S01]  /*1bd0*/  FMUL.FTZ R92, R38, UR5 ;  /* 0x00000005265c7c20 */ /* 0x000fe20008410000 */
[----:B------:R-:W2:Y:S01]  /*1be0*/  @P4 LDC R26, c[0x0][0x44c] ;  /* 0x00011300ff1a4b82 */ /* 0x000ea20000000800 */
[----:B------:R-:W-:Y:S02]  /*1bf0*/  IMAD R32, R88, R33, 0x80 ;  /* 0x0000008058207424 */ /* 0x000fe400078e0221 */
[----:B------:R-:W-:Y:S01]  /*1c00*/  FMUL.FTZ R7, R28, UR5 ;  /* 0x000000051c077c20 */ /* 0x000fe20008410000 */
[----:B------:R-:W-:Y:S01]  /*1c10*/  FMUL.FTZ R28, R30, UR5 ;  /* 0x000000051e1c7c20 */ /* 0x000fe20008410000 */
[----:B------:R-:W3:Y:S01]  /*1c20*/  MUFU.TANH R11, R11 ;  /* 0x0000000b000b7308 */ /* 0x000ee20000002400 */
[----:B------:R-:W-:Y:S02]  /*1c30*/  VIADD R38, R32, 0x1 ;  /* 0x0000000120267836 */ /* 0x000fe40000000000 */
[----:B------:R-:W-:Y:S01]  /*1c40*/  FMUL.FTZ R104, R34, UR5 ;  /* 0x0000000522687c20 */ /* 0x000fe20008410000 */
[----:B------:R-:W-:Y:S01]  /*1c50*/  IMAD.IADD R32, R137, 0x1, R32 ;  /* 0x0000000189207824 */ /* 0x000fe200078e0220 */
[----:B------:R-:W4:Y:S01]  /*1c60*/  @P4 LDC R27, c[0x0][0x450] ;  /* 0x00011400ff1b4b82 */ /* 0x000f220000000800 */
[----:B------:R-:W-:-:S02]  /*1c70*/  IMAD R38, R139, -0x2, R38 ;  /* 0xfffffffe8b267824 */ /* 0x000fc400078e0226 */
[----:B------:R-:W-:Y:S01]  /*1c80*/  FMUL.FTZ R102, R35, UR5 ;  /* 0x0000000523667c20 */ /* 0x000fe20008410000 */
[----:B------:R-:W-:Y:S01]  /*1c90*/  IMAD R33, R139, -0x2, R32 ;  /* 0xfffffffe8b217824 */ /* 0x000fe200078e0220 */
[----:B------:R-:W5:Y:S01]  /*1ca0*/  MUFU.TANH R89, R89 ;  /* 0x0000005900597308 */ /* 0x000f620000002400 */
[----:B------:R-:W-:Y:S01]  /*1cb0*/  FMUL.FTZ R100, R39, UR5 ;  /* 0x0000000527647c20 */ /* 0x000fe20008410000 */
[----:B------:R-:W-:Y:S01]  /*1cc0*/  IADD3 R108, -R138, R38, R137 ;  /* 0x000000268a6c7210 */ /* 0x000fe20007ffe189 */
        /* <DEDUP_REMOVED lines=8> */
[----:B------:R-:W-:Y:S01]  /*1d50*/  FMUL.FTZ R10, R36, UR5 ;  /* 0x00000005240a7c20 */ /* 0x000fe20008410000 */
[----:B--2---:R-:W-:-:S04]  /*1d60*/  @P4 IMAD.HI.U32 R26, R31, R26, RZ ;  /* 0x0000001a1f1a4227 */ /* 0x004fc800078e00ff */
[----:B------:R-:W-:Y:S01]  /*1d70*/  FMUL.FTZ R36, R55, UR5 ;  /* 0x0000000537247c20 */ /* 0x000fe20008410000 */
[----:B------:R-:W-:Y:S01]  /*1d80*/  FMUL.FTZ R58, R58, UR5 ;  /* 0x000000053a3a7c20 */ /* 0x000fe20008410000 */
[----:B------:R-:W-:Y:S01]  /*1d90*/  FMUL.FTZ R59, R59, UR5 ;  /* 0x000000053b3b7c20 */ /* 0x000fe20008410000 */
[----:B------:R-:W2:Y:S01]  /*1da0*/  MUFU.TANH R29, R29 ;  /* 0x0000001d001d7308 */ /* 0x000ea20000002400 */
[----:B------:R-:W-:Y:S01]  /*1db0*/  FMUL.FTZ R70, R70, UR5 ;  /* 0x0000000546467c20 */ /* 0x000fe20008410000 */
[----:B------:R-:W-:Y:S01]  /*1dc0*/  FMUL.FTZ R62, R62, UR5 ;  /* 0x000000053e3e7c20 */ /* 0x000fe20008410000 */
[----:B------:R-:W-:Y:S01]  /*1dd0*/  FMUL.FTZ R66, R66, UR5 ;  /* 0x0000000542427c20 */ /* 0x000fe20008410000 */
[----:B----4-:R-:W-:Y:S01]  /*1de0*/  @P4 SHF.R.U32.HI R31, RZ, R27, R26 ;  /* 0x0000001bff1f4219 */ /* 0x010fe2000001161a */
[----:B------:R-:W-:Y:S01]  /*1df0*/  FMUL.FTZ R27, R56, UR5 ;  /* 0x00000005381b7c20 */ /* 0x000fe20008410000 */
[----:B01----:R-:W-:Y:S01]  /*1e00*/  FMUL.FTZ R3, R25, UR5 ;  /* 0x0000000519037c20 */ /* 0x003fe20008410000 */
[----:B------:R-:W-:Y:S01]  /*1e10*/  FMUL.FTZ R25, R52, UR5 ;  /* 0x0000000534197c20 */ /* 0x000fe20008410000 */
[----:B------:R-:W0:Y:S01]  /*1e20*/  MUFU.TANH R104, R104 ;  /* 0x0000006800687308 */ /* 0x000e220000002400 */
[----:B------:R-:W1:Y:S01]  /*1e30*/  SHFL.IDX PT, R37, R31, 0x1, 0x1c1f ;  /* 0x003c1f001f257f89 */ /* 0x000e6200000e0000 */
        /* <DEDUP_REMOVED lines=15> */
[----:B------:R-:W4:Y:S01]  /*1f30*/  SHFL.IDX PT, R31, R31, RZ, 0x1c1f ;  /* 0x001c1fff1f1f7589 */ /* 0x000f2200000e0000 */
[----:B------:R-:W-:Y:S01]  /*1f40*/  FMUL.FTZ R4, R24, UR5 ;  /* 0x0000000518047c20 */ /* 0x000fe20008410000 */
[----:B------:R-:W-:Y:S01]  /*1f50*/  FMUL.FTZ R43, R68, UR5 ;  /* 0x00000005442b7c20 */ /* 0x000fe20008410000 */
[----:B------:R-:W-:Y:S01]  /*1f60*/  FMUL.FTZ R12, R41, UR5 ;  /* 0x00000005290c7c20 */ /* 0x000fe20008410000 */
[----:B------:R-:W-:Y:S01]  /*1f70*/  FMUL.FTZ R20, R49, UR5 ;  /* 0x0000000531147c20 */ /* 0x000fe20008410000 */
[----:B------:R-:W-:Y:S01]  /*1f80*/  FMUL.FTZ R49, R72, UR5 ;  /* 0x0000000548317c20 */ /* 0x000fe20008410000 */
[----:B------:R-:W-:Y:S01]  /*1f90*/  FMUL.FTZ R13, R45, UR5 ;  /* 0x000000052d0d7c20 */ /* 0x000fe20008410000 */
[----:B------:R-:W4:Y:S01]  /*1fa0*/  MUFU.TANH R100, R100 ;  /* 0x0000006400647308 */ /* 0x000f220000002400 */
[----:B-1----:R-:W-:Y:S01]  /*1fb0*/  VIADDMNMX R32, R37, R108, R33, PT ;  /* 0x0000006c25207246 */ /* 0x002fe20003800121 */
[----:B------:R-:W-:Y:S01]  /*1fc0*/  FMUL.FTZ R24, R53, UR5 ;  /* 0x0000000535187c20 */ /* 0x000fe20008410000 */
[----:B------:R-:W-:Y:S01]  /*1fd0*/  FMUL.FTZ R53, R76, UR5 ;  /* 0x000000054c357c20 */ /* 0x000fe20008410000 */
[----:B------:R-:W-:Y:S01]  /*1fe0*/  FMUL.FTZ R55, R80, UR5 ;  /* 0x0000000550377c20 */ /* 0x000fe20008410000 */
[C---:B------:R-:W-:Y:S01]  /*1ff0*/  ISETP.GT.AND P1, PT, R32.reuse, RZ, PT ;  /* 0x000000ff2000720c */ /* 0x040fe20003f24270 */
[----:B------:R-:W-:Y:S01]  /*2000*/  FMUL.FTZ R37, R61, UR5 ;  /* 0x000000053d257c20 */ /* 0x000fe20008410000 */
[C---:B------:R-:W-:Y:S01]  /*2010*/  ISETP.GT.AND P2, PT, R32.reuse, 0x1, PT ;  /* 0x000000012000780c */ /* 0x040fe20003f44270 */
[----:B------:R-:W1:Y:S01]  /*2020*/  MUFU.TANH R98, R98 ;  /* 0x0000006200627308 */ /* 0x000e620000002400 */
[----:B------:R-:W-:Y:S01]  /*2030*/  ISETP.GT.AND P3, PT, R32, 0x8, PT ;  /* 0x000000082000780c */ /* 0x000fe20003f64270 */
[----:B------:R-:W-:Y:S01]  /*2040*/  FMUL.FTZ R61, R84, UR5 ;  /* 0x00000005543d7c20 */ /* 0x000fe20008410000 */
[----:B---3--:R-:W-:Y:S01]  /*2050*/  FSEL R114, R11, -INF , P1 ;  /* 0xff8000000b727808 */ /* 0x008fe20000800000 */
[----:B------:R-:W-:Y:S01]  /*2060*/  FMUL.FTZ R26, R57, UR5 ;  /* 0x00000005391a7c20 */ /* 0x000fe20008410000 */
[----:B-----5:R-:W-:Y:S01]  /*2070*/  FSEL R112, R89, -INF , P2 ;  /* 0xff80000059707808 */ /* 0x020fe20001000000 */
[----:B------:R-:W-:Y:S01]  /*2080*/  FMUL.FTZ R41, R65, UR5 ;  /* 0x0000000541297c20 */ /* 0x000fe20008410000 */
[----:B------:R-:W-:Y:S01]  /*2090*/  ISETP.GT.AND P1, PT, R32, 0x9, PT ;  /* 0x000000092000780c */ /* 0x000fe20003f24270 */
[----:B------:R-:W3:Y:S01]  /*20a0*/  MUFU.TANH R96, R96 ;  /* 0x0000006000607308 */ /* 0x000ee20000002400 */
[----:B------:R-:W-:Y:S01]  /*20b0*/  FSEL R110, R28, -INF , P3 ;  /* 0xff8000001c6e7808 */ /* 0x000fe20001800000 */
[----:B------:R-:W-:Y:S01]  /*20c0*/  FMUL.FTZ R45, R69, UR5 ;  /* 0x00000005452d7c20 */ /* 0x000fe20008410000 */
[----:B------:R-:W-:Y:S01]  /*20d0*/  FMNMX.FTZ R11, R114, R112, !PT ;  /* 0x00000070720b7209 */ /* 0x000fe20007810000 */
[----:B------:R-:W-:Y:S01]  /*20e0*/  FMUL.FTZ R47, R73, UR5 ;  /* 0x00000005492f7c20 */ /* 0x000fe20008410000 */
[----:B------:R-:W-:Y:S01]  /*20f0*/  ISETP.GT.AND P2, PT, R32, 0x10, PT ;  /* 0x000000102000780c */ /* 0x000fe20003f44270 */
[----:B------:R-:W-:Y:S01]  /*2100*/  FMUL.FTZ R51, R77, UR5 ;  /* 0x000000054d337c20 */ /* 0x000fe20008410000 */
[----:B--2---:R-:W-:Y:S01]  /*2110*/  FSEL R106, R29, -INF , P1 ;  /* 0xff8000001d6a7808 */ /* 0x004fe20000800000 */
[----:B------:R-:W2:Y:S01]  /*2120*/  MUFU.TANH R94, R94 ;  /* 0x0000005e005e7308 */ /* 0x000ea20000002400 */
[----:B------:R-:W-:Y:S01]  /*2130*/  FMNMX.FTZ R11, R110, R11, !PT ;  /* 0x0000000b6e0b7209 */ /* 0x000fe20007810000 */
[----:B------:R-:W-:Y:S01]  /*2140*/  FMUL.FTZ R57, R81, UR5 ;  /* 0x0000000551397c20 */ /* 0x000fe20008410000 */
[----:B------:R-:W-:-:S02]  /*2150*/  ISETP.GT.AND P1, PT, R32, 0x11, PT ;  /* 0x000000112000780c */ /* 0x000fc40003f24270 */
[----:B------:R-:W-:Y:S02]  /*2160*/  CS2R R134, SRZ ;  /* 0x0000000000867805 */ /* 0x000fe4000001ff00 */
[----:B0-----:R-:W-:Y:S02]  /*2170*/  FSEL R104, R104, -INF , P2 ;  /* 0xff80000068687808 */ /* 0x001fe40001000000 */
[----:B------:R-:W-:Y:S02]  /*2180*/  CS2R R132, SRZ ;  /* 0x0000000000847805 */ /* 0x000fe4000001ff00 */
[----:B------:R-:W-:Y:S01]  /*2190*/  FMNMX.FTZ R11, R106, R11, !PT ;  /* 0x0000000b6a0b7209 */ /* 0x000fe20007810000 */
[----:B------:R-:W0:Y:S01]  /*21a0*/  MUFU.TANH R90, R90 ;  /* 0x0000005a005a7308 */ /* 0x000e220000002400 */
[----:B------:R-:W-:Y:S02]  /*21b0*/  ISETP.GT.AND P2, PT, R32, 0x18, PT ;  /* 0x000000182000780c */ /* 0x000fe40003f44270 */
[----:B------:R-:W-:-:S02]  /*21c0*/  CS2R R130, SRZ ;  /* 0x0000000000827805 */ /* 0x000fc4000001ff00 */
[----:B----4-:R-:W-:Y:S02]  /*21d0*/  FSEL R102, R102, -INF , P1 ;  /* 0xff80000066667808 */ /* 0x010fe40000800000 */
[----:B------:R-:W-:Y:S02]  /*21e0*/  CS2R R128, SRZ ;  /* 0x0000000000807805 */ /* 0x000fe4000001ff00 */
[----:B------:R-:W-:Y:S02]  /*21f0*/  FMNMX.FTZ R11, R104, R11, !PT ;  /* 0x0000000b680b7209 */ /* 0x000fe40007810000 */
[----:B------:R-:W-:Y:S02]  /*2200*/  CS2R R126, SRZ ;  /* 0x00000000007e7805 */ /* 0x000fe4000001ff00 */
[----:B------:R-:W-:Y:S01]  /*2210*/  ISETP.GT.AND P1, PT, R32, 0x19, PT ;  /* 0x000000192000780c */ /* 0x000fe20003f24270 */
[----:B------:R-:W4:Y:S01]  /*2220*/  MUFU.TANH R34, R34 ;  /* 0x0000002200227308 */ /* 0x000f220000002400 */
[----:B------:R-:W-:-:S02]  /*2230*/  FSEL R92, R92, -INF , P2 ;  /* 0xff8000005c5c7808 */ /* 0x000fc40001000000 */
[----:B------:R-:W-:Y:S02]  /*2240*/  CS2R R124, SRZ ;  /* 0x00000000007c7805 */ /* 0x000fe4000001ff00 */
[----:B------:R-:W-:Y:S02]  /*2250*/  FMNMX.FTZ R11, R102, R11, !PT ;  /* 0x0000000b660b7209 */ /* 0x000fe40007810000 */
[----:B------:R-:W-:Y:S02]  /*2260*/  ISETP.GT.AND P2, PT, R32, 0x20, PT ;  /* 0x000000202000780c */ /* 0x000fe40003f44270 */
[----:B------:R-:W-:Y:S01]  /*2270*/  FSEL R100, R100, -INF , P1 ;  /* 0xff80000064647808 */ /* 0x000fe20000800000 */
[----:B------:R-:W5:Y:S01]  /*2280*/  MUFU.TANH R30, R30 ;  /* 0x0000001e001e7308 */ /* 0x000f620000002400 */
[----:B------:R-:W-:Y:S02]  /*2290*/  FMNMX.FTZ R11, R92, R11, !PT ;  /* 0x0000000b5c0b7209 */ /* 0x000fe40007810000 */
[----:B------:R-:W-:-:S02]  /*22a0*/  ISETP.GT.AND P1, PT, R32, 0x21, PT ;  /* 0x000000212000780c */ /* 0x000fc40003f24270 */
[----:B-1----:R-:W-:Y:S02]  /*22b0*/  FSEL R98, R98, -INF , P2 ;  /* 0xff80000062627808 */ /* 0x002fe40001000000 */
[----:B------:R-:W-:Y:S01]  /*22c0*/  FMNMX.FTZ R11, R100, R11, !PT ;  /* 0x0000000b640b7209 */ /* 0x000fe20007810000 */
[----:B------:R-:W-:Y:S01]  /*22d0*/  MUFU.TANH R35, R35 ;  /* 0x0000002300237308 */ /* 0x000fe20000002400 */
[----:B------:R-:W-:Y:S02]  /*22e0*/  ISETP.GT.AND P2, PT, R32, 0x28, PT ;  /* 0x000000282000780c */ /* 0x000fe40003f44270 */
[----:B---3--:R-:W-:Y:S02]  /*22f0*/  FSEL R96, R96, -INF , P1 ;  /* 0xff80000060607808 */ /* 0x008fe40000800000 */
[----:B------:R-:W-:Y:S02]  /*2300*/  FMNMX.FTZ R11, R98, R11, !PT ;  /* 0x0000000b620b7209 */ /* 0x000fe40007810000 */
[----:B------:R-:W-:Y:S01]  /*2310*/  ISETP.GT.AND P1, PT, R32, 0x29, PT ;  /* 0x000000292000780c */ /* 0x000fe20003f24270 */
[----:B------:R-:W1:Y:S01]  /*2320*/  MUFU.TANH R36, R36 ;  /* 0x0000002400247308 */ /* 0x000e620000002400 */
[----:B--2---:R-:W-:-:S02]  /*2330*/  FSEL R94, R94, -INF , P2 ;  /* 0xff8000005e5e7808 */ /* 0x004fc40001000000 */
[----:B------:R-:W-:Y:S02]  /*2340*/  FMNMX.FTZ R11, R96, R11, !PT ;  /* 0x0000000b600b7209 */ /* 0x000fe40007810000 */
[----:B------:R-:W-:Y:S02]  /*2350*/  ISETP.GT.AND P2, PT, R32, 0x30, PT ;  /* 0x000000302000780c */ /* 0x000fe40003f44270 */
[----:B0-----:R-:W-:Y:S01]  /*2360*/  FSEL R90, R90, -INF , P1 ;  /* 0xff8000005a5a7808 */ /* 0x001fe20000800000 */
[----:B------:R-:W-:Y:S01]  /*2370*/  MUFU.TANH R39, R58 ;  /* 0x0000003a00277308 */ /* 0x000fe20000002400 */
[----:B------:R-:W-:Y:S01]  /*2380*/  FMNMX.FTZ R29, R94, R11, !PT ;  /* 0x0000000b5e1d7209 */ /* 0x000fe20007810000 */
[----:B------:R-:W-:Y:S01]  /*2390*/  FMUL.FTZ R11, R74, UR5 ;  /* 0x000000054a0b7c20 */ /* 0x000fe20008410000 */
[----:B------:R-:W-:Y:S02]  /*23a0*/  ISETP.GT.AND P1, PT, R32, 0x31, PT ;  /* 0x000000312000780c */ /* 0x000fe40003f24270 */
[----:B----4-:R-:W-:-:S02]  /*23b0*/  FSEL R74, R34, -INF , P2 ;  /* 0xff800000224a7808 */ /* 0x010fc40001000000 */
[----:B------:R-:W-:Y:S01]  /*23c0*/  FMNMX.FTZ R29, R90, R29, !PT ;  /* 0x0000001d5a1d7209 */ /* 0x000fe20007810000 */
[----:B------:R0:W2:Y:S01]  /*23d0*/  MUFU.TANH R56, R59 ;  /* 0x0000003b00387308 */ /* 0x0000a20000002400 */
[----:B------:R-:W-:Y:S02]  /*23e0*/  ISETP.GT.AND P2, PT, R32, 0x38, PT ;  /* 0x000000382000780c */ /* 0x000fe40003f44270 */
[----:B------:R-:W-:Y:S02]  /*23f0*/  FMNMX.FTZ R29, R74, R29, !PT ;  /* 0x0000001d4a1d7209 */ /* 0x000fe40007810000 */
[----:B------:R-:W-:-:S03]  /*2400*/  VIADDMNMX R108, R31, R108, R33, PT ;  /* 0x0000006c1f6c7246 */ /* 0x000fc60003800121 */
[----:B------:R5:W-:Y:S01]  /*2410*/  MUFU.TANH R46, R70 ;  /* 0x00000046002e7308 */ /* 0x000be20000002400 */
[----:B------:R-:W-:Y:S01]  /*2420*/  ISETP.GT.AND P3, PT, R108, 0x8, PT ;  /* 0x000000086c00780c */ /* 0x000fe20003f64270 */
[----:B0-----:R-:W-:-:S06]  /*2430*/  FMUL.FTZ R59, R85, UR5 ;  /* 0x00000005553b7c20 */ /* 0x001fcc0008410000 */
[----:B------:R-:W0:Y:S01]  /*2440*/  MUFU.TANH R54, R62 ;  /* 0x0000003e00367308 */ /* 0x000e220000002400 */
[----:B-----5:R-:W-:Y:S02]  /*2450*/  FSEL R70, R30, -INF , P1 ;  /* 0xff8000001e467808 */ /* 0x020fe40000800000 */
[----:B------:R-:W-:Y:S02]  /*2460*/  ISETP.GT.AND P1, PT, R32, 0x39, PT ;  /* 0x000000392000780c */ /* 0x000fe40003f24270 */
[----:B------:R-:W-:Y:S02]  /*2470*/  FMNMX.FTZ R29, R70, R29, !PT ;  /* 0x0000001d461d7209 */ /* 0x000fe40007810000 */
[----:B-1----:R-:W-:Y:S01]  /*2480*/  FSEL R58, R36, -INF , P1 ;  /* 0xff800000243a7808 */ /* 0x002fe20000800000 */
[----:B------:R1:W-:Y:S01]  /*2490*/  MUFU.TANH R52, R66 ;  /* 0x0000004200347308 */ /* 0x0003e20000002400 */
[----:B------:R-:W-:-:S04]  /*24a0*/  ISETP.GT.AND P1, PT, R32, 0x41, PT ;  /* 0x000000412000780c */ /* 0x000fc80003f24270 */
[----:B--2---:R-:W-:Y:S02]  /*24b0*/  FSEL R56, R56, -INF , P1 ;  /* 0xff80000038387808 */ /* 0x004fe40000800000 */
[----:B------:R-:W-:Y:S01]  /*24c0*/  ISETP.GT.AND P1, PT, R32, 0x49, PT ;  /* 0x000000492000780c */ /* 0x000fe20003f24270 */
[----:B------:R-:W2:Y:S01]  /*24d0*/  MUFU.TANH R50, R63 ;  /* 0x0000003f00327308 */ /* 0x000ea20000002400 */
[----:B-1----:R-:W-:Y:S01]  /*24e0*/  FSEL R66, R35, -INF , P2 ;  /* 0xff80000023427808 */ /* 0x002fe20001000000 */
[----:B------:R-:W-:Y:S01]  /*24f0*/  FMUL.FTZ R35, R60, UR5 ;  /* 0x000000053c237c20 */ /* 0x000fe20008410000 */
[----:B------:R-:W-:Y:S02]  /*2500*/  ISETP.GT.AND P2, PT, R32, 0x40, PT ;  /* 0x000000402000780c */ /* 0x000fe40003f44270 */
[----:B------:R-:W-:Y:S02]  /*2510*/  FMNMX.FTZ R29, R66, R29, !PT ;  /* 0x0000001d421d7209 */ /* 0x000fe40007810000 */
[----:B------:R-:W-:Y:S01]  /*2520*/  FSEL R62, R39, -INF , P2 ;  /* 0xff800000273e7808 */ /* 0x000fe20001000000 */
[----:B------:R-:W1:Y:S01]  /*2530*/  MUFU.TANH R48, R67 ;  /* 0x0000004300307308 */ /* 0x000e620000002400 */
[----:B------:R-:W-:Y:S01]  /*2540*/  FMNMX.FTZ R29, R58, R29, !PT ;  /* 0x0000001d3a1d7209 */ /* 0x000fe20007810000 */
[----:B------:R-:W-:Y:S01]  /*2550*/  FMUL.FTZ R39, R64, UR5 ;  /* 0x0000000540277c20 */ /* 0x000fe20008410000 */
[----:B------:R-:W-:-:S02]  /*2560*/  ISETP.GT.AND P2, PT, R32, 0x48, PT ;  /* 0x000000482000780c */ /* 0x000fc40003f44270 */
[----:B------:R-:W-:Y:S02]  /*2570*/  FMNMX.FTZ R29, R62, R29, !PT ;  /* 0x0000001d3e1d7209 */ /* 0x000fe40007810000 */
[----:B0-----:R-:W-:Y:S01]  /*2580*/  FSEL R54, R54, -INF , P2 ;  /* 0xff80000036367808 */ /* 0x001fe20001000000 */
[----:B------:R-:W0:Y:S01]  /*2590*/  MUFU.TANH R44, R71 ;  /* 0x00000047002c7308 */ /* 0x000e220000002400 */
[----:B------:R-:W-:Y:S02]  /*25a0*/  FMNMX.FTZ R29, R56, R29, !PT ;  /* 0x0000001d381d7209 */ /* 0x000fe40007810000 */
[----:B------:R-:W-:Y:S02]  /*25b0*/  ISETP.GT.AND P2, PT, R32, 0x50, PT ;  /* 0x000000502000780c */ /* 0x000fe40003f44270 */
[----:B--2---:R-:W-:Y:S02]  /*25c0*/  FSEL R50, R50, -INF , P1 ;  /* 0xff80000032327808 */ /* 0x004fe40000800000 */
[----:B------:R-:W-:Y:S01]  /*25d0*/  FMNMX.FTZ R29, R54, R29, !PT ;  /* 0x0000001d361d7209 */ /* 0x000fe20007810000 */
[----:B------:R-:W2:Y:S01]  /*25e0*/  MUFU.TANH R11, R11 ;  /* 0x0000000b000b7308 */ /* 0x000ea20000002400 */
[----:B------:R-:W-:-:S02]  /*25f0*/  ISETP.GT.AND P1, PT, R32, 0x51, PT ;  /* 0x000000512000780c */ /* 0x000fc40003f24270 */
[----:B------:R-:W-:Y:S02]  /*2600*/  FSEL R52, R52, -INF , P2 ;  /* 0xff80000034347808 */ /* 0x000fe40001000000 */
[----:B------:R-:W-:Y:S02]  /*2610*/  FMNMX.FTZ R29, R50, R29, !PT ;  /* 0x0000001d321d7209 */ /* 0x000fe40007810000 */
[----:B------:R-:W-:Y:S01]  /*2620*/  ISETP.GT.AND P2, PT, R32, 0x58, PT ;  /* 0x000000582000780c */ /* 0x000fe20003f44270 */
[----:B------:R-:W3:Y:S01]  /*2630*/  MUFU.TANH R40, R75 ;  /* 0x0000004b00287308 */ /* 0x000ee20000002400 */
[----:B-1----:R-:W-:Y:S02]  /*2640*/  FSEL R48, R48, -INF , P1 ;  /* 0xff80000030307808 */ /* 0x002fe40000800000 */
[----:B------:R-:W-:Y:S02]  /*2650*/  FMNMX.FTZ R29, R52, R29, !PT ;  /* 0x0000001d341d7209 */ /* 0x000fe40007810000 */
[----:B------:R-:W-:-:S02]  /*2660*/  ISETP.GT.AND P1, PT, R32, 0x59, PT ;  /* 0x000000592000780c */ /* 0x000fc40003f24270 */
[----:B------:R-:W-:Y:S01]  /*2670*/  FSEL R46, R46, -INF , P2 ;  /* 0xff8000002e2e7808 */ /* 0x000fe20001000000 */
[----:B------:R-:W1:Y:S01]  /*2680*/  MUFU.TANH R38, R78 ;  /* 0x0000004e00267308 */ /* 0x000e620000002400 */
[----:B------:R-:W-:Y:S02]  /*2690*/  FMNMX.FTZ R29, R48, R29, !PT ;  /* 0x0000001d301d7209 */ /* 0x000fe40007810000 */
[----:B------:R-:W-:Y:S02]  /*26a0*/  ISETP.GT.AND P2, PT, R32, 0x60, PT ;  /* 0x000000602000780c */ /* 0x000fe40003f44270 */
[----:B0-----:R-:W-:Y:S02]  /*26b0*/  FSEL R44, R44, -INF , P1 ;  /* 0xff8000002c2c7808 */ /* 0x001fe40000800000 */
[----:B------:R-:W-:Y:S01]  /*26c0*/  FMNMX.FTZ R29, R46, R29, !PT ;  /* 0x0000001d2e1d7209 */ /* 0x000fe20007810000 */
[----:B------:R-:W0:Y:S01]  /*26d0*/  MUFU.TANH R36, R79 ;  /* 0x0000004f00247308 */ /* 0x000e220000002400 */
[----:B------:R-:W-:-:S02]  /*26e0*/  ISETP.GT.AND P1, PT, R32, 0x61, PT ;  /* 0x000000612000780c */ /* 0x000fc40003f24270 */
[----:B--2---:R-:W-:Y:S02]  /*26f0*/  FSEL R42, R11, -INF , P2 ;  /* 0xff8000000b2a7808 */ /* 0x004fe40001000000 */
[----:B------:R-:W-:Y:S02]  /*2700*/  FMNMX.FTZ R29, R44, R29, !PT ;  /* 0x0000001d2c1d7209 */ /* 0x000fe40007810000 */
[----:B------:R-:W-:Y:S01]  /*2710*/  ISETP.GT.AND P2, PT, R32, 0x68, PT ;  /* 0x000000682000780c */ /* 0x000fe20003f44270 */
[----:B------:R-:W2:Y:S01]  /*2720*/  MUFU.TANH R34, R82 ;  /* 0x0000005200227308 */ /* 0x000ea20000002400 */
[----:B---3--:R-:W-:Y:S02]  /*2730*/  FSEL R40, R40, -INF , P1 ;  /* 0xff80000028287808 */ /* 0x008fe40000800000 */
[----:B------:R-:W-:Y:S02]  /*2740*/  FMNMX.FTZ R29, R42, R29, !PT ;  /* 0x0000001d2a1d7209 */ /* 0x000fe40007810000 */
[----:B------:R-:W-:-:S02]  /*2750*/  ISETP.GT.AND P1, PT, R32, 0x69, PT ;  /* 0x000000692000780c */ /* 0x000fc40003f24270 */
[----:B-1----:R-:W-:Y:S01]  /*2760*/  FSEL R38, R38, -INF , P2 ;  /* 0xff80000026267808 */ /* 0x002fe20001000000 */
        /* <DEDUP_REMOVED lines=11> */
[----:B-1----:R-:W-:Y:S02]  /*2820*/  FSEL R30, R30, -INF , P1 ;  /* 0xff8000001e1e7808 */ /* 0x002fe40000800000 */
[----:B------:R-:W-:Y:S02]  /*2830*/  FMNMX.FTZ R29, R34, R29, !PT ;  /* 0x0000001d221d7209 */ /* 0x000fe40007810000 */
[----:B------:R-:W-:-:S02]  /*2840*/  ISETP.GT.AND P1, PT, R32, 0x79, PT ;  /* 0x000000792000780c */ /* 0x000fc40003f24270 */
[----:B------:R-:W-:Y:S01]  /*2850*/  FMNMX.FTZ R29, R30, R29, !PT ;  /* 0x0000001d1e1d7209 */ /* 0x000fe20007810000 */
[----:B------:R-:W-:Y:S01]  /*2860*/  MUFU.TANH R4, R4 ;  /* 0x0000000400047308 */ /* 0x000fe20000002400 */
[----:B0-----:R-:W-:Y:S02]  /*2870*/  FSEL R32, R86, -INF , P2 ;  /* 0xff80000056207808 */ /* 0x001fe40001000000 */
[----:B------:R-:W-:Y:S02]  /*2880*/  MOV R11, UR6 ;  /* 0x00000006000b7c02 */ /* 0x000fe40008000f00 */
[----:B------:R-:W-:Y:S02]  /*2890*/  FMNMX.FTZ R29, R32, R29, !PT ;  /* 0x0000001d201d7209 */ /* 0x000fe40007810000 */
[----:B------:R-:W-:Y:S01]  /*28a0*/  ISETP.GT.AND P2, PT, R108, 0x1, PT ;  /* 0x000000016c00780c */ /* 0x000fe20003f44270 */
[----:B------:R-:W0:Y:S01]  /*28b0*/  MUFU.TANH R3, R3 ;  /* 0x0000000300037308 */ /* 0x000e220000002400 */
[----:B--2---:R-:W-:-:S02]  /*28c0*/  FSEL R28, R28, -INF , P1 ;  /* 0xff8000001c1c7808 */ /* 0x004fc40000800000 */
[----:B------:R-:W-:Y:S02]  /*28d0*/  R2UR UR5, R0 ;  /* 0x00000000000572ca */ /* 0x000fe400000e0000 */
[----:B------:R-:W-:-:S03]  /*28e0*/  FMNMX.FTZ R29, R28, R29, !PT ;  /* 0x0000001d1c1d7209 */ /* 0x000fc60007810000 */
[----:B------:R-:W-:Y:S02]  /*28f0*/  MUFU.TANH R7, R7 ;  /* 0x0000000700077308 */ /* 0x000fe40000002400 */
[----:B------:R-:W1:Y:S06]  /*2900*/  SHFL.BFLY PT, R60, R29, 0x2, 0x1f ;  /* 0x0c401f001d3c7f89 */ /* 0x000e6c00000e0000 */
[----:B------:R-:W-:Y:S01]  /*2910*/  MUFU.TANH R5, R5 ;  /* 0x0000000500057308 */ /* 0x000fe20000002400 */
[----:B0-----:R-:W-:Y:S01]  /*2920*/  FSEL R3, R3, -INF , P2 ;  /* 0xff80000003037808 */ /* 0x001fe20001000000 */
[----:B------:R-:W-:Y:S01]  /*2930*/  UIADD3 UR5, UR5, 0x2d840, URZ ;  /* 0x0002d84005057890 */ /* 0x000fe2000fffe03f */
[----:B------:R-:W-:-:S03]  /*2940*/  ISETP.GT.AND P2, PT, R108, 0x10, PT ;  /* 0x000000106c00780c */ /* 0x000fc60003f44270 */
[----:B------:R-:W-:Y:S02]  /*2950*/  UPRMT UR5, UR42, 0x654, UR5 ;  /* 0x000006542a057896 */ /* 0x000fe40008000005 */
[----:B------:R-:W0:Y:S07]  /*2960*/  MUFU.TANH R9, R9 ;  /* 0x0000000900097308 */ /* 0x000e2e0000002400 */
[----:B------:R-:W-:Y:S01]  /*2970*/  SYNCS.ARRIVE.TRANS64.RED.A1T0 RZ, [UR5], RZ ;  /* 0x000000ffffff79a7 */ /* 0x000fe20008100405 */
[----:B------:R-:W-:Y:S01]  /*2980*/  MUFU.TANH R6, R6 ;  /* 0x0000000600067308 */ /* 0x000fe20000002400 */
[----:B-1----:R-:W-:-:S05]  /*2990*/  FMNMX.FTZ R60, R29, R60, !PT ;  /* 0x0000003c1d3c7209 */ /* 0x002fca0007810000 */
[----:B------:R-:W1:Y:S02]  /*29a0*/  SHFL.BFLY PT, R63, R60, 0x1, 0x1f ;  /* 0x0c201f003c3f7f89 */ /* 0x000e6400000e0000 */
[----:B------:R-:W2:Y:S01]  /*29b0*/  MUFU.TANH R10, R10 ;  /* 0x0000000a000a7308 */ /* 0x000ea20000002400 */
[----:B0-----:R-:W-:Y:S02]  /*29c0*/  FSEL R72, R9, -INF , P2 ;  /* 0xff80000009487808 */ /* 0x001fe40001000000 */
[----:B------:R-:W-:-:S05]  /*29d0*/  ISETP.GT.AND P2, PT, R108, 0x18, PT ;  /* 0x000000186c00780c */ /* 0x000fca0003f44270 */
[----:B------:R-:W-:Y:S08]  /*29e0*/  MUFU.TANH R8, R8 ;  /* 0x0000000800087308 */ /* 0x000ff00000002400 */
[----:B------:R-:W0:Y:S01]  /*29f0*/  MUFU.TANH R14, R14 ;  /* 0x0000000e000e7308 */ /* 0x000e220000002400 */
[----:B--2---:R-:W-:Y:S02]  /*2a00*/  FSEL R76, R10, -INF , P2 ;  /* 0xff8000000a4c7808 */ /* 0x004fe40001000000 */
[----:B------:R-:W-:-:S02]  /*2a10*/  ISETP.GT.AND P2, PT, R108, 0x20, PT ;  /* 0x000000206c00780c */ /* 0x000fc40003f44270 */
[----:B-1----:R-:W-:-:S03]  /*2a20*/  FMNMX.FTZ R63, R60, R63, !PT ;  /* 0x0000003f3c3f7209 */ /* 0x002fc60007810000 */
[----:B------:R-:W1:Y:S01]  /*2a30*/  MUFU.TANH R12, R12 ;  /* 0x0000000c000c7308 */ /* 0x000e620000002400 */
[----:B------:R-:W-:Y:S02]  /*2a40*/  FSEL R60, R7, -INF , P3 ;  /* 0xff800000073c7808 */ /* 0x000fe40001800000 */
[C---:B------:R-:W-:Y:S01]  /*2a50*/  FSETP.NEU.FTZ.AND P1, PT, R63.reuse, -INF , PT ;  /* 0xff8000003f00780b */ /* 0x040fe20003f3d000 */
[----:B------:R-:W-:-:S04]  /*2a60*/  FMUL.FTZ R29, R63, R11 ;  /* 0x0000000b3f1d7220 */ /* 0x000fc80000410000 */
[----:B------:R-:W2:Y:S01]  /*2a70*/  MUFU.TANH R15, R15 ;  /* 0x0000000f000f7308 */ /* 0x000ea20000002400 */
[----:B------:R-:W-:Y:S02]  /*2a80*/  FSEL R29, R29, RZ, P1 ;  /* 0x000000ff1d1d7208 */ /* 0x000fe40000800000 */
[----:B------:R-:W-:Y:S02]  /*2a90*/  ISETP.GT.AND P1, PT, R108, RZ, PT ;  /* 0x000000ff6c00720c */ /* 0x000fe40003f24270 */
[----:B0-----:R-:W-:Y:S01]  /*2aa0*/  FSEL R80, R14, -INF , P2 ;  /* 0xff8000000e507808 */ /* 0x001fe20001000000 */
[-CC-:B------:R-:W-:Y:S01]  /*2ab0*/  FFMA.FTZ R9, R104, R11.reuse, -R29.reuse ;  /* 0x0000000b68097223 */ /* 0x180fe2000001081d */
[----:B------:R-:W-:Y:S01]  /*2ac0*/  FSEL R4, R4, -INF , P1 ;  /* 0xff80000004047808 */ /* 0x000fe20000800000 */
[----:B------:R-:W0:Y:S01]  /*2ad0*/  MUFU.TANH R13, R13 ;  /* 0x0000000d000d7308 */ /* 0x000e220000002400 */
[----:B------:R-:W-:Y:S01]  /*2ae0*/  ISETP.GT.AND P1, PT, R108, 0x9, PT ;  /* 0x000000096c00780c */ /* 0x000fe20003f24270 */
[--C-:B------:R-:W-:Y:S01]  /*2af0*/  FFMA.FTZ R106, R106, R11, -R29.reuse ;  /* 0x0000000b6a6a7223 */ /* 0x100fe2000001081d */
[----:B------:R-:W-:Y:S01]  /*2b00*/  FMNMX.FTZ R7, R4, R3, !PT ;  /* 0x0000000304077209 */ /* 0x000fe20007810000 */
[-CC-:B------:R-:W-:Y:S01]  /*2b10*/  FFMA.FTZ R110, R110, R11.reuse, -R29.reuse ;  /* 0x0000000b6e6e7223 */ /* 0x180fe2000001081d */
[----:B------:R-:W-:Y:S01]  /*2b20*/  FSEL R68, R5, -INF , P1 ;  /* 0xff80000005447808 */ /* 0x000fe20000800000 */
[--C-:B------:R-:W-:Y:S01]  /*2b30*/  FFMA.FTZ R64, R112, R11, -R29.reuse ;  /* 0x0000000b70407223 */ /* 0x100fe2000001081d */
[----:B------:R-:W-:Y:S01]  /*2b40*/  FMNMX.FTZ R5, R60, R7, !PT ;  /* 0x000000073c057209 */ /* 0x000fe20007810000 */
[----:B------:R-:W3:Y:S01]  /*2b50*/  MUFU.TANH R21, R21 ;  /* 0x0000001500157308 */ /* 0x000ee20000002400 */
[----:B------:R-:W-:Y:S01]  /*2b60*/  ISETP.GT.AND P1, PT, R108, 0x11, PT ;  /* 0x000000116c00780c */ /* 0x000fe20003f24270 */
[--C-:B------:R-:W-:Y:S01]  /*2b70*/  FFMA.FTZ R31, R114, R11, -R29.reuse ;  /* 0x0000000b721f7223 */ /* 0x100fe2000001081d */
[----:B------:R-:W-:Y:S01]  /*2b80*/  FMNMX.FTZ R5, R68, R5, !PT ;  /* 0x0000000544057209 */ /* 0x000fe20007810000 */
[-CC-:B------:R-:W-:Y:S01]  /*2b90*/  FFMA.FTZ R33, R66, R11.reuse, -R29.reuse ;  /* 0x0000000b42217223 */ /* 0x180fe2000001081d */
[----:B------:R-:W-:Y:S01]  /*2ba0*/  FSEL R6, R6, -INF , P1 ;  /* 0xff80000006067808 */ /* 0x000fe20000800000 */
[--C-:B------:R-:W-:Y:S01]  /*2bb0*/  FFMA.FTZ R70, R70, R11, -R29.reuse ;  /* 0x0000000b46467223 */ /* 0x100fe2000001081d */
[----:B------:R-:W-:Y:S01]  /*2bc0*/  FMNMX.FTZ R5, R72, R5, !PT ;  /* 0x0000000548057209 */ /* 0x000fe20007810000 */
[----:B------:R-:W4:Y:S01]  /*2bd0*/  MUFU.TANH R20, R20 ;  /* 0x0000001400147308 */ /* 0x000f220000002400 */
[----:B------:R-:W-:Y:S01]  /*2be0*/  ISETP.GT.AND P1, PT, R108, 0x19, PT ;  /* 0x000000196c00780c */ /* 0x000fe20003f24270 */
[--C-:B------:R-:W-:Y:S01]  /*2bf0*/  FFMA.FTZ R58, R58, R11, -R29.reuse ;  /* 0x0000000b3a3a7223 */ /* 0x100fe2000001081d */
[----:B------:R-:W-:Y:S01]  /*2c00*/  FMNMX.FTZ R5, R6, R5, !PT ;  /* 0x0000000506057209 */ /* 0x000fe20007810000 */
[-CC-:B------:R-:W-:Y:S01]  /*2c10*/  FFMA.FTZ R56, R56, R11.reuse, -R29.reuse ;  /* 0x0000000b38387223 */ /* 0x180fe2000001081d */
[----:B------:R-:W-:Y:S01]  /*2c20*/  FSEL R8, R8, -INF , P1 ;  /* 0xff80000008087808 */ /* 0x000fe20000800000 */
[--C-:B------:R-:W-:Y:S01]  /*2c30*/  FFMA.FTZ R50, R50, R11, -R29.reuse ;  /* 0x0000000b32327223 */ /* 0x100fe2000001081d */
[----:B------:R-:W-:Y:S01]  /*2c40*/  FMNMX.FTZ R5, R76, R5, !PT ;  /* 0x000000054c057209 */ /* 0x000fe20007810000 */
[----:B------:R-:W5:Y:S01]  /*2c50*/  MUFU.TANH R25, R25 ;  /* 0x0000001900197308 */ /* 0x000f620000002400 */
[----:B------:R-:W-:Y:S01]  /*2c60*/  ISETP.GT.AND P1, PT, R108, 0x21, PT ;  /* 0x000000216c00780c */ /* 0x000fe20003f24270 */
[--C-:B------:R-:W-:Y:S01]  /*2c70*/  FFMA.FTZ R48, R48, R11, -R29.reuse ;  /* 0x0000000b30307223 */ /* 0x100fe2000001081d */
[----:B------:R-:W-:Y:S01]  /*2c80*/  FMNMX.FTZ R5, R8, R5, !PT ;  /* 0x0000000508057209 */ /* 0x000fe20007810000 */
[-CC-:B------:R-:W-:Y:S01]  /*2c90*/  FFMA.FTZ R44, R44, R11.reuse, -R29.reuse ;  /* 0x0000000b2c2c7223 */ /* 0x180fe2000001081d */
[----:B------:R-:W-:Y:S01]  /*2ca0*/  ISETP.GT.AND P2, PT, R108, 0x28, PT ;  /* 0x000000286c00780c */ /* 0x000fe20003f44270 */
[--C-:B------:R-:W-:Y:S01]  /*2cb0*/  FFMA.FTZ R40, R40, R11, -R29.reuse ;  /* 0x0000000b28287223 */ /* 0x100fe2000001081d */
[----:B-1----:R-:W-:Y:S01]  /*2cc0*/  FSEL R14, R12, -INF , P1 ;  /* 0xff8000000c0e7808 */ /* 0x002fe20000800000 */
[----:B------:R-:W1:Y:S01]  /*2cd0*/  MUFU.TANH R24, R24 ;  /* 0x0000001800187308 */ /* 0x000e620000002400 */
[----:B------:R-:W-:Y:S01]  /*2ce0*/  FMNMX.FTZ R5, R80, R5, !PT ;  /* 0x0000000550057209 */ /* 0x000fe20007810000 */
[-CC-:B------:R-:W-:Y:S01]  /*2cf0*/  FFMA.FTZ R12, R102, R11.reuse, -R29.reuse ;  /* 0x0000000b660c7223 */ /* 0x180fe2000001081d */
[----:B------:R-:W-:Y:S01]  /*2d00*/  ISETP.GT.AND P1, PT, R108, 0x29, PT ;  /* 0x000000296c00780c */ /* 0x000fe20003f24270 */
[-CC-:B------:R-:W-:Y:S01]  /*2d10*/  FFMA.FTZ R36, R36, R11.reuse, -R29.reuse ;  /* 0x0000000b24247223 */ /* 0x180fe2000001081d */
[----:B--2---:R-:W-:Y:S01]  /*2d20*/  FSEL R82, R15, -INF , P2 ;  /* 0xff8000000f527808 */ /* 0x004fe20001000000 */
[--C-:B------:R-:W-:Y:S01]  /*2d30*/  FFMA.FTZ R15, R92, R11, -R29.reuse ;  /* 0x0000000b5c0f7223 */ /* 0x100fe2000001081d */
[----:B------:R-:W-:Y:S01]  /*2d40*/  FMNMX.FTZ R5, R14, R5, !PT ;  /* 0x000000050e057209 */ /* 0x000fe20007810000 */
[----:B------:R-:W2:Y:S01]  /*2d50*/  MUFU.TANH R27, R27 ;  /* 0x0000001b001b7308 */ /* 0x000ea20000002400 */
[----:B------:R-:W-:Y:S01]  /*2d60*/  ISETP.GT.AND P2, PT, R108, 0x30, PT ;  /* 0x000000306c00780c */ /* 0x000fe20003f44270 */
[-CC-:B------:R-:W-:Y:S01]  /*2d70*/  FFMA.FTZ R34, R34, R11.reuse, -R29.reuse ;  /* 0x0000000b22227223 */ /* 0x180fe2000001081d */
[----:B0-----:R-:W-:Y:S01]  /*2d80*/  FSEL R84, R13, -INF , P1 ;  /* 0xff8000000d547808 */ /* 0x001fe20000800000 */
[----:B------:R-:W-:Y:S01]  /*2d90*/  FFMA.FTZ R28, R28, R11, -R29 ;  /* 0x0000000b1c1c7223 */ /* 0x000fe2000001081d */
[----:B------:R-:W-:-:S02]  /*2da0*/  FMNMX.FTZ R5, R82, R5, !PT ;  /* 0x0000000552057209 */ /* 0x000fc40007810000 */
[----:B------:R-:W-:Y:S01]  /*2db0*/  ISETP.GT.AND P1, PT, R108, 0x31, PT ;  /* 0x000000316c00780c */ /* 0x000fe20003f24270 */
[----:B------:R-:W0:Y:S01]  /*2dc0*/  MUFU.TANH R26, R26 ;  /* 0x0000001a001a7308 */ /* 0x000e220000002400 */
[----:B---3--:R-:W-:Y:S01]  /*2dd0*/  FSEL R86, R21, -INF , P2 ;  /* 0xff80000015567808 */ /* 0x008fe20001000000 */
[--C-:B------:R-:W-:Y:S01]  /*2de0*/  FFMA.FTZ R21, R74, R11, -R29.reuse ;  /* 0x0000000b4a157223 */ /* 0x100fe2000001081d */
[----:B------:R-:W-:Y:S02]  /*2df0*/  FMNMX.FTZ R5, R84, R5, !PT ;  /* 0x0000000554057209 */ /* 0x000fe40007810000 */
[----:B------:R-:W-:Y:S02]  /*2e00*/  ISETP.GT.AND P2, PT, R108, 0x38, PT ;  /* 0x000000386c00780c */ /* 0x000fe40003f44270 */
[----:B----4-:R-:W-:Y:S01]  /*2e10*/  FSEL R92, R20, -INF , P1 ;  /* 0xff800000145c7808 */ /* 0x010fe20000800000 */
[----:B------:R-:W3:Y:S01]  /*2e20*/  MUFU.TANH R35, R35 ;  /* 0x0000002300237308 */ /* 0x000ee20000002400 */
[----:B------:R-:W-:Y:S01]  /*2e30*/  FMNMX.FTZ R5, R86, R5, !PT ;  /* 0x0000000556057209 */ /* 0x000fe20007810000 */
[----:B------:R-:W-:Y:S01]  /*2e40*/  FFMA.FTZ R20, R100, R11, -R29 ;  /* 0x0000000b64147223 */ /* 0x000fe2000001081d */
[----:B------:R-:W-:-:S02]  /*2e50*/  ISETP.GT.AND P1, PT, R108, 0x39, PT ;  /* 0x000000396c00780c */ /* 0x000fc40003f24270 */
[----:B-----5:R-:W-:Y:S01]  /*2e60*/  FSEL R100, R25, -INF , P2 ;  /* 0xff80000019647808 */ /* 0x020fe20001000000 */
[--C-:B------:R-:W-:Y:S01]  /*2e70*/  FFMA.FTZ R25, R98, R11, -R29.reuse ;  /* 0x0000000b62197223 */ /* 0x100fe2000001081d */
[----:B------:R-:W-:Y:S01]  /*2e80*/  FMNMX.FTZ R5, R92, R5, !PT ;  /* 0x000000055c057209 */ /* 0x000fe20007810000 */
[----:B------:R-:W-:Y:S01]  /*2e90*/  MUFU.TANH R37, R37 ;  /* 0x0000002500257308 */ /* 0x000fe20000002400 */
[----:B------:R-:W-:Y:S02]  /*2ea0*/  ISETP.GT.AND P2, PT, R108, 0x40, PT ;  /* 0x000000406c00780c */ /* 0x000fe40003f44270 */
[----:B-1----:R-:W-:Y:S01]  /*2eb0*/  FSEL R102, R24, -INF , P1 ;  /* 0xff80000018667808 */ /* 0x002fe20000800000 */
[--C-:B------:R-:W-:Y:S01]  /*2ec0*/  FFMA.FTZ R24, R96, R11, -R29.reuse ;  /* 0x0000000b60187223 */ /* 0x100fe2000001081d */
[----:B------:R-:W-:Y:S02]  /*2ed0*/  FMNMX.FTZ R5, R100, R5, !PT ;  /* 0x0000000564057209 */ /* 0x000fe40007810000 */
[----:B------:R-:W-:Y:S01]  /*2ee0*/  ISETP.GT.AND P1, PT, R108, 0x41, PT ;  /* 0x000000416c00780c */ /* 0x000fe20003f24270 */
[----:B------:R-:W1:Y:S01]  /*2ef0*/  MUFU.TANH R39, R39 ;  /* 0x0000002700277308 */ /* 0x000e620000002400 */
[----:B--2---:R-:W-:Y:S01]  /*2f00*/  FSEL R98, R27, -INF , P2 ;  /* 0xff8000001b627808 */ /* 0x004fe20001000000 */
[----:B------:R-:W-:Y:S01]  /*2f10*/  FFMA.FTZ R27, R94, R11, -R29 ;  /* 0x0000000b5e1b7223 */ /* 0x000fe2000001081d */
[----:B------:R-:W-:-:S02]  /*2f20*/  FMNMX.FTZ R5, R102, R5, !PT ;  /* 0x0000000566057209 */ /* 0x000fc40007810000 */
[----:B------:R-:W-:Y:S02]  /*2f30*/  ISETP.GT.AND P2, PT, R108, 0x48, PT ;  /* 0x000000486c00780c */ /* 0x000fe40003f44270 */
[----:B0-----:R-:W-:Y:S01]  /*2f40*/  FSEL R104, R26, -INF , P1 ;  /* 0xff8000001a687808 */ /* 0x001fe20000800000 */
[----:B------:R-:W-:Y:S01]  /*2f50*/  MUFU.TANH R41, R41 ;  /* 0x0000002900297308 */ /* 0x000fe20000002400 */
[----:B------:R-:W-:Y:S01]  /*2f60*/  FMNMX.FTZ R5, R98, R5, !PT ;  /* 0x0000000562057209 */ /* 0x000fe20007810000 */
[-CC-:B------:R-:W-:Y:S01]  /*2f70*/  FFMA.FTZ R26, R90, R11.reuse, -R29.reuse ;  /* 0x0000000b5a1a7223 */ /* 0x180fe2000001081d */
[----:B------:R-:W-:Y:S02]  /*2f80*/  ISETP.GT.AND P1, PT, R108, 0x49, PT ;  /* 0x000000496c00780c */ /* 0x000fe40003f24270 */
[----:B---3--:R-:W-:Y:S01]  /*2f90*/  FSEL R96, R35, -INF , P2 ;  /* 0xff80000023607808 */ /* 0x008fe20001000000 */
[----:B------:R-:W-:Y:S01]  /*2fa0*/  FFMA.FTZ R35, R54, R11, -R29 ;  /* 0x0000000b36237223 */ /* 0x000fe2000001081d */
[----:B------:R-:W-:Y:S01]  /*2fb0*/  FMNMX.FTZ R5, R104, R5, !PT ;  /* 0x0000000568057209 */ /* 0x000fe20007810000 */
[----:B------:R-:W0:Y:S01]  /*2fc0*/  MUFU.TANH R43, R43 ;  /* 0x0000002b002b7308 */ /* 0x000e220000002400 */
[----:B------:R-:W-:-:S02]  /*2fd0*/  ISETP.GT.AND P2, PT, R108, 0x50, PT ;  /* 0x000000506c00780c */ /* 0x000fc40003f44270 */
[----:B------:R-:W-:Y:S02]  /*2fe0*/  FMNMX.FTZ R5, R96, R5, !PT ;  /* 0x0000000560057209 */ /* 0x000fe40007810000 */
[----:B-1----:R-:W-:Y:S01]  /*2ff0*/  FSEL R94, R39, -INF , P2 ;  /* 0xff800000275e7808 */ /* 0x002fe20001000000 */
[-CC-:B------:R-:W-:Y:S01]  /*3000*/  FFMA.FTZ R39, R42, R11.reuse, -R29.reuse ;  /* 0x0000000b2a277223 */ /* 0x180fe2000001081d */
[----:B------:R-:W-:Y:S01]  /*3010*/  ISETP.GT.AND P2, PT, R108, 0x58, PT ;  /* 0x000000586c00780c */ /* 0x000fe20003f44270 */
[----:B------:R-:W-:Y:S08]  /*3020*/  MUFU.TANH R45, R45 ;  /* 0x0000002d002d7308 */ /* 0x000ff00000002400 */
[----:B------:R1:W-:Y:S01]  /*3030*/  MUFU.EX2 R10, R106 ;  /* 0x0000006a000a7308 */ /* 0x0003e20000000800 */
[----:B0-----:R-:W-:Y:S01]  /*3040*/  FSEL R90, R43, -INF , P2 ;  /* 0xff8000002b5a7808 */ /* 0x001fe20001000000 */
[----:B------:R-:W-:Y:S01]  /*3050*/  FFMA.FTZ R43, R52, R11, -R29 ;  /* 0x0000000b342b7223 */ /* 0x000fe2000001081d */
[----:B------:R-:W-:-:S05]  /*3060*/  ISETP.GT.AND P2, PT, R108, 0x60, PT ;  /* 0x000000606c00780c */ /* 0x000fca0003f44270 */
[----:B------:R-:W0:Y:S01]  /*3070*/  MUFU.TANH R49, R49 ;  /* 0x0000003100317308 */ /* 0x000e220000002400 */
[----:B-1----:R-:W-:Y:S01]  /*3080*/  FSEL R106, R37, -INF , P1 ;  /* 0xff800000256a7808 */ /* 0x002fe20000800000 */
[----:B------:R-:W-:Y:S01]  /*3090*/  FFMA.FTZ R37, R38, R11, -R29 ;  /* 0x0000000b26257223 */ /* 0x000fe2000001081d */
[----:B------:R-:W-:Y:S02]  /*30a0*/  ISETP.GT.AND P1, PT, R108, 0x51, PT ;  /* 0x000000516c00780c */ /* 0x000fe40003f24270 */
[----:B------:R-:W-:-:S03]  /*30b0*/  FMNMX.FTZ R5, R106, R5, !PT ;  /* 0x000000056a057209 */ /* 0x000fc60007810000 */
[----:B------:R-:W1:Y:S01]  /*30c0*/  MUFU.TANH R47, R47 ;  /* 0x0000002f002f7308 */ /* 0x000e620000002400 */
[----:B------:R-:W-:-:S07]  /*30d0*/  FMNMX.FTZ R5, R94, R5, !PT ;  /* 0x000000055e057209 */ /* 0x000fce0007810000 */
[----:B------:R2:W-:Y:S01]  /*30e0*/  MUFU.EX2 R7, R110 ;  /* 0x0000006e00077308 */ /* 0x0005e20000000800 */
[----:B0-----:R-:W-:Y:S02]  /*30f0*/  FSEL R74, R49, -INF , P2 ;  /* 0xff800000314a7808 */ /* 0x001fe40001000000 */
[----:B------:R-:W-:-:S05]  /*3100*/  ISETP.GT.AND P2, PT, R108, 0x68, PT ;  /* 0x000000686c00780c */ /* 0x000fca0003f44270 */
[----:B------:R-:W0:Y:S01]  /*3110*/  MUFU.TANH R53, R53 ;  /* 0x0000003500357308 */ /* 0x000e220000002400 */
[----:B--2---:R-:W-:Y:S01]  /*3120*/  FSEL R110, R41, -INF , P1 ;  /* 0xff800000296e7808 */ /* 0x004fe20000800000 */
[--C-:B------:R-:W-:Y:S01]  /*3130*/  FFMA.FTZ R41, R46, R11, -R29.reuse ;  /* 0x0000000b2e297223 */ /* 0x100fe2000001081d */
[----:B------:R-:W-:Y:S02]  /*3140*/  ISETP.GT.AND P1, PT, R108, 0x59, PT ;  /* 0x000000596c00780c */ /* 0x000fe40003f24270 */
[----:B------:R-:W-:Y:S02]  /*3150*/  FMNMX.FTZ R5, R110, R5, !PT ;  /* 0x000000056e057209 */ /* 0x000fe40007810000 */
[----:B------:R-:W-:Y:S01]  /*3160*/  FSEL R112, R45, -INF , P1 ;  /* 0xff8000002d707808 */ /* 0x000fe20000800000 */
[----:B------:R-:W2:Y:S01]  /*3170*/  MUFU.TANH R51, R51 ;  /* 0x0000003300337308 */ /* 0x000ea20000002400 */
[----:B------:R-:W-:Y:S01]  /*3180*/  FMNMX.FTZ R5, R90, R5, !PT ;  /* 0x000000055a057209 */ /* 0x000fe20007810000 */
[----:B------:R-:W-:Y:S01]  /*3190*/  FFMA.FTZ R45, R62, R11, -R29 ;  /* 0x0000000b3e2d7223 */ /* 0x000fe2000001081d */
[----:B------:R-:W-:-:S02]  /*31a0*/  ISETP.GT.AND P1, PT, R108, 0x61, PT ;  /* 0x000000616c00780c */ /* 0x000fc40003f24270 */
[----:B------:R-:W-:Y:S02]  /*31b0*/  FMNMX.FTZ R5, R112, R5, !PT ;  /* 0x0000000570057209 */ /* 0x000fe40007810000 */
[----:B-1----:R-:W-:Y:S01]  /*31c0*/  FSEL R114, R47, -INF , P1 ;  /* 0xff8000002f727808 */ /* 0x002fe20000800000 */
[----:B------:R-:W1:Y:S01]  /*31d0*/  MUFU.TANH R55, R55 ;  /* 0x0000003700377308 */ /* 0x000e620000002400 */
[----:B------:R-:W-:Y:S01]  /*31e0*/  FMNMX.FTZ R5, R74, R5, !PT ;  /* 0x000000054a057209 */ /* 0x000fe20007810000 */
[-CC-:B------:R-:W-:Y:S01]  /*31f0*/  FFMA.FTZ R47, R30, R11.reuse, -R29.reuse ;  /* 0x0000000b1e2f7223 */ /* 0x180fe2000001081d */
[----:B------:R-:W-:Y:S01]  /*3200*/  ISETP.GT.AND P1, PT, R108, 0x69, PT ;  /* 0x000000696c00780c */ /* 0x000fe20003f24270 */
[----:B------:R-:W-:Y:S01]  /*3210*/  FFMA.FTZ R30, R32, R11, -R29 ;  /* 0x0000000b201e7223 */ /* 0x000fe2000001081d */
        /* <DEDUP_REMOVED lines=12> */
[----:B------:R-:W1:Y:S01]  /*32e0*/  MUFU.TANH R59, R59 ;  /* 0x0000003b003b7308 */ /* 0x000e620000002400 */
[----:B0-----:R-:W-:Y:S02]  /*32f0*/  FSEL R120, R57, -INF , P1 ;  /* 0xff80000039787808 */ /* 0x001fe40000800000 */
[----:B------:R-:W-:Y:S02]  /*3300*/  ISETP.GT.AND P1, PT, R108, 0x79, PT ;  /* 0x000000796c00780c */ /* 0x000fe40003f24270 */
[----:B------:R-:W-:-:S03]  /*3310*/  FMNMX.FTZ R5, R120, R5, !PT ;  /* 0x0000000578057209 */ /* 0x000fc60007810000 */
[----:B------:R-:W-:Y:S01]  /*3320*/  MUFU.EX2 R31, R31 ;  /* 0x0000001f001f7308 */ /* 0x000fe20000000800 */
[----:B--2---:R-:W-:-:S04]  /*3330*/  FSEL R108, R61, -INF , P2 ;  /* 0xff8000003d6c7808 */ /* 0x004fc80001000000 */
[----:B------:R-:W-:-:S03]  /*3340*/  FMNMX.FTZ R5, R108, R5, !PT ;  /* 0x000000056c057209 */ /* 0x000fc60007810000 */
[----:B------:R-:W0:Y:S01]  /*3350*/  MUFU.EX2 R64, R64 ;  /* 0x0000004000407308 */ /* 0x000e220000000800 */
[----:B-1----:R-:W-:-:S04]  /*3360*/  FSEL R122, R59, -INF , P1 ;  /* 0xff8000003b7a7808 */ /* 0x002fc80000800000 */
[----:B------:R-:W-:-:S03]  /*3370*/  FMNMX.FTZ R5, R122, R5, !PT ;  /* 0x000000057a057209 */ /* 0x000fc60007810000 */
[----:B------:R-:W1:Y:S02]  /*3380*/  MUFU.EX2 R9, R9 ;  /* 0x0000000900097308 */ /* 0x000e640000000800 */
[----:B------:R-:W2:Y:S06]  /*3390*/  SHFL.BFLY PT, R62, R5, 0x2, 0x1f ;  /* 0x0c401f00053e7f89 */ /* 0x000eac00000e0000 */
[----:B------:R-:W3:Y:S08]  /*33a0*/  MUFU.EX2 R12, R12 ;  /* 0x0000000c000c7308 */ /* 0x000ef00000000800 */
[----:B------:R-:W4:Y:S08]  /*33b0*/  MUFU.EX2 R15, R15 ;  /* 0x0000000f000f7308 */ /* 0x000f300000000800 */
[----:B------:R-:W5:Y:S01]  /*33c0*/  MUFU.EX2 R20, R20 ;  /* 0x0000001400147308 */ /* 0x000f620000000800 */
[----:B--2---:R-:W-:-:S05]  /*33d0*/  FMNMX.FTZ R62, R5, R62, !PT ;  /* 0x0000003e053e7209 */ /* 0x004fca0007810000 */
[----:B------:R-:W2:Y:S02]  /*33e0*/  SHFL.BFLY PT, R5, R62, 0x1, 0x1f ;  /* 0x0c201f003e057f89 */ /* 0x000ea400000e0000 */
[----:B------:R-:W-:Y:S08]  /*33f0*/  MUFU.EX2 R25, R25 ;  /* 0x0000001900197308 */ /* 0x000ff00000000800 */
[----:B------:R-:W-:Y:S08]  /*3400*/  MUFU.EX2 R24, R24 ;  /* 0x0000001800187308 */ /* 0x000ff00000000800 */
[----:B------:R-:W-:Y:S01]  /*3410*/  MUFU.EX2 R27, R27 ;  /* 0x0000001b001b7308 */ /* 0x000fe20000000800 */
[----:B--2---:R-:W-:-:S07]  /*3420*/  FMNMX.FTZ R78, R62, R5, !PT ;  /* 0x000000053e4e7209 */ /* 0x004fce0007810000 */
[----:B------:R-:W-:Y:S01]  /*3430*/  MUFU.EX2 R26, R26 ;  /* 0x0000001a001a7308 */ /* 0x000fe20000000800 */
[C---:B------:R-:W-:Y:S01]  /*3440*/  FSETP.NEU.FTZ.AND P1, PT, R78.reuse, -INF , PT ;  /* 0xff8000004e00780b */ /* 0x040fe20003f3d000 */
[----:B------:R-:W-:-:S06]  /*3450*/  FMUL.FTZ R5, R78, R11 ;  /* 0x0000000b4e057220 */ /* 0x000fcc0000410000 */
[----:B------:R-:W-:Y:S01]  /*3460*/  MUFU.EX2 R21, R21 ;  /* 0x0000001500157308 */ /* 0x000fe20000000800 */
[----:B------:R-:W-:-:S05]  /*3470*/  FSEL R5, R5, RZ, P1 ;  /* 0x000000ff05057208 */ /* 0x000fca0000800000 */
        /* <DEDUP_REMOVED lines=8> */
[----:B0-----:R-:W-:Y:S01]  /*3500*/  FADD.FTZ R6, R31, R64 ;  /* 0x000000401f067221 */ /* 0x001fe20000010000 */
[-CC-:B------:R-:W-:Y:S01]  /*3510*/  FFMA.FTZ R55, R8, R11.reuse, -R5.reuse ;  /* 0x0000000b08377223 */ /* 0x180fe20000010805 */
[-CC-:B------:R-:W-:Y:S01]  /*3520*/  FFMA.FTZ R8, R80, R11.reuse, -R5.reuse ;  /* 0x0000000b50087223 */ /* 0x180fe20000010805 */
[-CC-:B------:R-:W-:Y:S01]  /*3530*/  FFMA.FTZ R53, R14, R11.reuse, -R5.reuse ;  /* 0x0000000b0e357223 */ /* 0x180fe20000010805 */
[----:B------:R-:W-:Y:S01]  /*3540*/  FADD.FTZ R67, R7, R6 ;  /* 0x0000000607437221 */ /* 0x000fe20000010000 */
[-CC-:B------:R-:W-:Y:S01]  /*3550*/  FFMA.FTZ R46, R82, R11.reuse, -R5.reuse ;  /* 0x0000000b522e7223 */ /* 0x180fe20000010805 */
[----:B------:R-:W0:Y:S01]  /*3560*/  MUFU.EX2 R3, R3 ;  /* 0x0000000300037308 */ /* 0x000e220000000800 */
[-C--:B------:R-:W-:Y:S01]  /*3570*/  FFMA.FTZ R57, R84, R11.reuse, -R5 ;  /* 0x0000000b54397223 */ /* 0x080fe20000010805 */
[----:B------:R-:W-:Y:S01]  /*3580*/  FADD.FTZ R14, R10, R67 ;  /* 0x000000430a0e7221 */ /* 0x000fe20000010000 */
[--C-:B------:R-:W-:Y:S01]  /*3590*/  FFMA.FTZ R52, R86, R11, -R5.reuse ;  /* 0x0000000b56347223 */ /* 0x100fe20000010805 */
[----:B------:R-:W-:Y:S01]  /*35a0*/  F2FP.F16.F32.PACK_AB R7, R10, R7 ;  /* 0x000000070a07723e */ /* 0x000fe200000000ff */
[-CC-:B------:R-:W-:Y:S01]  /*35b0*/  FFMA.FTZ R59, R92, R11.reuse, -R5.reuse ;  /* 0x0000000b5c3b7223 */ /* 0x180fe20000010805 */
[----:B-1----:R-:W-:Y:S01]  /*35c0*/  FADD.FTZ R67, R9, R14 ;  /* 0x0000000e09437221 */ /* 0x002fe20000010000 */
[-CC-:B------:R-:W-:Y:S01]  /*35d0*/  FFMA.FTZ R54, R100, R11.reuse, -R5.reuse ;  /* 0x0000000b64367223 */ /* 0x180fe20000010805 */
[----:B------:R-:W1:Y:S01]  /*35e0*/  MUFU.EX2 R32, R32 ;  /* 0x0000002000207308 */ /* 0x000e620000000800 */
[-C--:B------:R-:W-:Y:S01]  /*35f0*/  FFMA.FTZ R61, R102, R11.reuse, -R5 ;  /* 0x0000000b663d7223 */ /* 0x080fe20000010805 */
[----:B---3--:R-:W-:Y:S01]  /*3600*/  FADD.FTZ R14, R12, R67 ;  /* 0x000000430c0e7221 */ /* 0x008fe20000010000 */
[-CC-:B------:R-:W-:Y:S01]  /*3610*/  FFMA.FTZ R60, R98, R11.reuse, -R5.reuse ;  /* 0x0000000b623c7223 */ /* 0x180fe20000010805 */
[-CC-:B------:R-:W-:Y:S01]  /*3620*/  FFMA.FTZ R65, R104, R11.reuse, -R5.reuse ;  /* 0x0000000b68417223 */ /* 0x180fe20000010805 */
[----:B------:R-:W-:Y:S01]  /*3630*/  FFMA.FTZ R96, R96, R11, -R5 ;  /* 0x0000000b60607223 */ /* 0x000fe20000010805 */
[----:B----4-:R-:W-:Y:S01]  /*3640*/  FADD.FTZ R69, R15, R14 ;  /* 0x0000000e0f457221 */ /* 0x010fe20000010000 */
[----:B-----5:R-:W-:Y:S01]  /*3650*/  F2FP.F16.F32.PACK_AB R15, R20, R15 ;  /* 0x0000000f140f723e */ /* 0x020fe200000000ff */
[----:B------:R-:W2:Y:S01]  /*3660*/  MUFU.EX2 R49, R49 ;  /* 0x0000003100317308 */ /* 0x000ea20000000800 */
[----:B0-----:R-:W-:Y:S01]  /*3670*/  FADD.FTZ R13, R4, R3 ;  /* 0x00000003040d7221 */ /* 0x001fe20000010000 */
[----:B------:R-:W-:Y:S01]  /*3680*/  FADD.FTZ R10, R20, R69 ;  /* 0x00000045140a7221 */ /* 0x000fe20000010000 */
[----:B------:R-:W-:Y:S01]  /*3690*/  F2FP.F16.F32.PACK_AB R4, R3, R4 ;  /* 0x000000040304723e */ /* 0x000fe200000000ff */
        /* <DEDUP_REMOVED lines=9> */
[-CC-:B------:R-:W-:Y:S01]  /*3730*/  FFMA.FTZ R116, R116, R11.reuse, -R5.reuse ;  /* 0x0000000b74747223 */ /* 0x180fe20000010805 */
[-CC-:B------:R-:W-:Y:S01]  /*3740*/  FFMA.FTZ R118, R118, R11.reuse, -R5.reuse ;  /* 0x0000000b76767223 */ /* 0x180fe20000010805 */
[-CC-:B------:R-:W-:Y:S01]  /*3750*/  FFMA.FTZ R66, R66, R11.reuse, -R5.reuse ;  /* 0x0000000b42427223 */ /* 0x180fe20000010805 */
[----:B------:R-:W1:Y:S01]  /*3760*/  MUFU.EX2 R51, R51 ;  /* 0x0000003300337308 */ /* 0x000e620000000800 */
[----:B--2---:R-:W-:Y:S01]  /*3770*/  FADD.FTZ R13, R49, R6 ;  /* 0x00000006310d7221 */ /* 0x004fe20000010000 */
[-CC-:B------:R-:W-:Y:S01]  /*3780*/  FFMA.FTZ R120, R120, R11.reuse, -R5.reuse ;  /* 0x0000000b78787223 */ /* 0x180fe20000010805 */
[-CC-:B------:R-:W-:Y:S01]  /*3790*/  FFMA.FTZ R108, R108, R11.reuse, -R5.reuse ;  /* 0x0000000b6c6c7223 */ /* 0x180fe20000010805 */
[----:B------:R-:W-:Y:S01]  /*37a0*/  FFMA.FTZ R122, R122, R11, -R5 ;  /* 0x0000000b7a7a7223 */ /* 0x000fe20000010805 */
[----:B------:R-:W-:-:S02]  /*37b0*/  F2FP.F16.F32.PACK_AB R5, R64, R31 ;  /* 0x0000001f4005723e */ /* 0x000fc400000000ff */
[----:B------:R-:W-:Y:S02]  /*37c0*/  CS2R R106, SRZ ;  /* 0x00000000006a7805 */ /* 0x000fe4000001ff00 */
[----:B------:R-:W-:Y:S01]  /*37d0*/  CS2R R104, SRZ ;  /* 0x0000000000687805 */ /* 0x000fe2000001ff00 */
[----:B------:R-:W2:Y:S01]  /*37e0*/  MUFU.EX2 R42, R42 ;  /* 0x0000002a002a7308 */ /* 0x000ea20000000800 */
[----:B0-----:R-:W-:Y:S01]  /*37f0*/  FADD.FTZ R6, R38, R13 ;  /* 0x0000000d26067221 */ /* 0x001fe20000010000 */
[----:B------:R-:W-:Y:S02]  /*3800*/  F2FP.F16.F32.PACK_AB R13, R12, R9 ;  /* 0x000000090c0d723e */ /* 0x000fe400000000ff */
[----:B------:R-:W-:Y:S02]  /*3810*/  CS2R R102, SRZ ;  /* 0x0000000000667805 */ /* 0x000fe4000001ff00 */
[----:B------:R-:W-:Y:S02]  /*3820*/  CS2R R100, SRZ ;  /* 0x0000000000647805 */ /* 0x000fe4000001ff00 */
[----:B------:R-:W-:-:S02]  /*3830*/  CS2R R98, SRZ ;  /* 0x0000000000627805 */ /* 0x000fc4000001ff00 */
[----:B------:R-:W-:Y:S02]  /*3840*/  CS2R R94, SRZ ;  /* 0x00000000005e7805 */ /* 0x000fe4000001ff00 */
[----:B------:R-:W-:Y:S01]  /*3850*/  CS2R R92, SRZ ;  /* 0x00000000005c7805 */ /* 0x000fe2000001ff00 */
[----:B------:R-:W0:Y:S01]  /*3860*/  MUFU.EX2 R55, R55 ;  /* 0x0000003700377308 */ /* 0x000e220000000800 */
[C---:B-1----:R-:W-:Y:S01]  /*3870*/  FADD.FTZ R67, R51.reuse, R6 ;  /* 0x0000000633437221 */ /* 0x042fe20000010000 */
[----:B------:R-:W-:-:S06]  /*3880*/  F2FP.F16.F32.PACK_AB R12, R51, R38 ;  /* 0x00000026330c723e */ /* 0x000fcc00000000ff */
[----:B------:R-:W1:Y:S01]  /*3890*/  MUFU.EX2 R8, R8 ;  /* 0x0000000800087308 */ /* 0x000e620000000800 */
[----:B--2---:R-:W-:-:S07]  /*38a0*/  FADD.FTZ R6, R42, R67 ;  /* 0x000000432a067221 */ /* 0x004fce0000010000 */
[----:B------:R-:W2:Y:S01]  /*38b0*/  MUFU.EX2 R53, R53 ;  /* 0x0000003500357308 */ /* 0x000ea20000000800 */
[----:B0-----:R-:W-:Y:S01]  /*38c0*/  FADD.FTZ R3, R55, R6 ;  /* 0x0000000637037221 */ /* 0x001fe20000010000 */
[----:B------:R-:W-:Y:S01]  /*38d0*/  F2FP.F16.F32.PACK_AB R6, R49, R32 ;  /* 0x000000203106723e */ /* 0x000fe200000000ff */
[----:B------:R-:W-:Y:S01]  /*38e0*/  FADD.FTZ R49, R25, R10 ;  /* 0x0000000a19317221 */ /* 0x000fe20000010000 */
[----:B------:R-:W-:Y:S02]  /*38f0*/  F2FP.F16.F32.PACK_AB R14, R55, R42 ;  /* 0x0000002a370e723e */ /* 0x000fe400000000ff */
[C---:B------:R-:W-:Y:S01]  /*3900*/  F2FP.F16.F32.PACK_AB R25, R24.reuse, R25 ;  /* 0x000000191819723e */ /* 0x040fe200000000ff */
[----:B------:R-:W-:Y:S01]  /*3910*/  FADD.FTZ R20, R24, R49 ;  /* 0x0000003118147221 */ /* 0x000fe20000010000 */
[----:B------:R-:W0:Y:S01]  /*3920*/  MUFU.EX2 R46, R46 ;  /* 0x0000002e002e7308 */ /* 0x000e220000000800 */
[----:B-1----:R-:W-:Y:S01]  /*3930*/  FADD.FTZ R10, R8, R3 ;  /* 0x00000003080a7221 */ /* 0x002fe20000010000 */
[----:B------:R1:W-:Y:S01]  /*3940*/  STSM.16.M88.4 [R16+0x21800], R4 ;  /* 0x0218000410007844 */ /* 0x0003e20000000200 */
[----:B------:R-:W-:Y:S01]  /*3950*/  FADD.FTZ R49, R27, R20 ;  /* 0x000000141b317221 */ /* 0x000fe20000010000 */
[----:B------:R-:W-:-:S02]  /*3960*/  F2FP.F16.F32.PACK_AB R27, R26, R27 ;  /* 0x0000001b1a1b723e */ /* 0x000fc400000000ff */
[----:B------:R3:W-:Y:S01]  /*3970*/  STSM.16.M88.4 [R22], R12 ;  /* 0x0000000c16007844 */ /* 0x0007e20000000200 */
[----:B------:R-:W-:Y:S01]  /*3980*/  FADD.FTZ R20, R26, R49 ;  /* 0x000000311a147221 */ /* 0x000fe20000010000 */
[----:B------:R-:W4:Y:S01]  /*3990*/  MUFU.EX2 R57, R57 ;  /* 0x0000003900397308 */ /* 0x000f220000000800 */
[C---:B--2---:R-:W-:Y:S01]  /*39a0*/  FADD.FTZ R3, R53.reuse, R10 ;  /* 0x0000000a35037221 */ /* 0x044fe20000010000 */
[----:B------:R-:W-:Y:S01]  /*39b0*/  F2FP.F16.F32.PACK_AB R24, R53, R8 ;  /* 0x000000083518723e */ /* 0x000fe200000000ff */
[----:B------:R-:W-:-:S05]  /*39c0*/  FADD.FTZ R49, R21, R20 ;  /* 0x0000001415317221 */ /* 0x000fca0000010000 */
[----:B------:R-:W2:Y:S01]  /*39d0*/  MUFU.EX2 R52, R52 ;  /* 0x0000003400347308 */ /* 0x000ea20000000800 */
[----:B0-----:R-:W-:-:S07]  /*39e0*/  FADD.FTZ R10, R46, R3 ;  /* 0x000000032e0a7221 */ /* 0x001fce0000010000 */
[----:B------:R-:W0:Y:S01]  /*39f0*/  MUFU.EX2 R70, R70 ;  /* 0x0000004600467308 */ /* 0x000e220000000800 */
[C---:B----4-:R-:W-:Y:S01]  /*3a00*/  FADD.FTZ R3, R57.reuse, R10 ;  /* 0x0000000a39037221 */ /* 0x050fe20000010000 */
[----:B------:R-:W-:-:S05]  /*3a10*/  F2FP.F16.F32.PACK_AB R26, R57, R46 ;  /* 0x0000002e391a723e */ /* 0x000fca00000000ff */
[----:B------:R-:W-:Y:S01]  /*3a20*/  STSM.16.M88.4 [R18], R24 ;  /* 0x0000001812007844 */ /* 0x000fe20000000200 */
[----:B------:R-:W4:Y:S01]  /*3a30*/  MUFU.EX2 R59, R59 ;  /* 0x0000003b003b7308 */ /* 0x000f220000000800 */
[----:B--2---:R-:W-:-:S07]  /*3a40*/  FADD.FTZ R10, R52, R3 ;  /* 0x00000003340a7221 */ /* 0x004fce0000010000 */
[----:B------:R-:W2:Y:S01]  /*3a50*/  MUFU.EX2 R54, R54 ;  /* 0x0000003600367308 */ /* 0x000ea20000000800 */
[C---:B0-----:R-:W-:Y:S01]  /*3a60*/  FADD.FTZ R20, R70.reuse, R49 ;  /* 0x0000003146147221 */ /* 0x041fe20000010000 */
[----:B-1----:R-:W-:-:S06]  /*3a70*/  F2FP.F16.F32.PACK_AB R5, R70, R21 ;  /* 0x000000154605723e */ /* 0x002fcc00000000ff */
[----:B------:R-:W0:Y:S01]  /*3a80*/  MUFU.EX2 R33, R33 ;  /* 0x0000002100217308 */ /* 0x000e220000000800 */
[C---:B----4-:R-:W-:Y:S01]  /*3a90*/  FADD.FTZ R49, R59.reuse, R10 ;  /* 0x0000000a3b317221 */ /* 0x050fe20000010000 */
[----:B------:R-:W-:-:S06]  /*3aa0*/  F2FP.F16.F32.PACK_AB R4, R59, R52 ;  /* 0x000000343b04723e */ /* 0x000fcc00000000ff */
[----:B------:R-:W3:Y:S01]  /*3ab0*/  MUFU.EX2 R61, R61 ;  /* 0x0000003d003d7308 */ /* 0x000ee20000000800 */
[----:B--2---:R-:W-:-:S07]  /*3ac0*/  FADD.FTZ R6, R54, R49 ;  /* 0x0000003136067221 */ /* 0x004fce0000010000 */
[----:B------:R-:W1:Y:S01]  /*3ad0*/  MUFU.EX2 R58, R58 ;  /* 0x0000003a003a7308 */ /* 0x000e620000000800 */
[----:B0-----:R-:W-:-:S07]  /*3ae0*/  FADD.FTZ R7, R33, R20 ;  /* 0x0000001421077221 */ /* 0x001fce0000010000 */
[----:B------:R-:W0:Y:S01]  /*3af0*/  MUFU.EX2 R60, R60 ;  /* 0x0000003c003c7308 */ /* 0x000e220000000800 */
[C---:B---3--:R-:W-:Y:S01]  /*3b00*/  FADD.FTZ R13, R61.reuse, R6 ;  /* 0x000000063d0d7221 */ /* 0x048fe20000010000 */
[----:B------:R-:W-:-:S06]  /*3b10*/  F2FP.F16.F32.PACK_AB R6, R61, R54 ;  /* 0x000000363d06723e */ /* 0x000fcc00000000ff */
[----:B------:R-:W2:Y:S01]  /*3b20*/  MUFU.EX2 R45, R45 ;  /* 0x0000002d002d7308 */ /* 0x000ea20000000800 */
[C---:B-1----:R-:W-:Y:S01]  /*3b30*/  FADD.FTZ R8, R58.reuse, R7 ;  /* 0x000000073a087221 */ /* 0x042fe20000010000 */
[----:B------:R-:W-:-:S05]  /*3b40*/  F2FP.F16.F32.PACK_AB R7, R58, R33 ;  /* 0x000000213a07723e */ /* 0x000fca00000000ff */
[----:B------:R1:W-:Y:S01]  /*3b50*/  STSM.16.M88.4 [R17], R4 ;  /* 0x0000000411007844 */ /* 0x0003e20000000200 */
[----:B------:R-:W3:Y:S01]  /*3b60*/  MUFU.EX2 R65, R65 ;  /* 0x0000004100417308 */ /* 0x000ee20000000800 */
[----:B0-----:R-:W-:-:S07]  /*3b70*/  FADD.FTZ R10, R60, R13 ;  /* 0x0000000d3c0a7221 */ /* 0x001fce0000010000 */
[----:B------:R-:W0:Y:S01]  /*3b80*/  MUFU.EX2 R56, R56 ;  /* 0x0000003800387308 */ /* 0x000e220000000800 */
[----:B--2---:R-:W-:-:S07]  /*3b90*/  FADD.FTZ R13, R45, R8 ;  /* 0x000000082d0d7221 */ /* 0x004fce0000010000 */
[----:B------:R2:W4:Y:S01]  /*3ba0*/  MUFU.EX2 R0, R96 ;  /* 0x0000006000007308 */ /* 0x0005220000000800 */
[C---:B---3--:R-:W-:Y:S01]  /*3bb0*/  FADD.FTZ R15, R65.reuse, R10 ;  /* 0x0000000a410f7221 */ /* 0x048fe20000010000 */
[----:B------:R-:W-:-:S06]  /*3bc0*/  F2FP.F16.F32.PACK_AB R12, R65, R60 ;  /* 0x0000003c410c723e */ /* 0x000fcc00000000ff */
[----:B------:R-:W3:Y:S01]  /*3bd0*/  MUFU.EX2 R35, R35 ;  /* 0x0000002300237308 */ /* 0x000ee20000000800 */
[C---:B0-----:R-:W-:Y:S01]  /*3be0*/  FADD.FTZ R8, R56.reuse, R13 ;  /* 0x0000000d38087221 */ /* 0x041fe20000010000 */
[----:B------:R-:W-:Y:S02]  /*3bf0*/  F2FP.F16.F32.PACK_AB R13, R56, R45 ;  /* 0x0000002d380d723e */ /* 0x000fe400000000ff */
[----:B--2---:R-:W-:Y:S01]  /*3c00*/  CS2R R96, SRZ ;  /* 0x0000000000607805 */ /* 0x004fe2000001ff00 */
[----:B------:R-:W0:Y:S03]  /*3c10*/  @P4 LDC R45, c[0x0][0x44c] ;  /* 0x00011300ff2d4b82 */ /* 0x000e260000000800 */
[----:B------:R-:W2:Y:S01]  /*3c20*/  MUFU.EX2 R29, R29 ;  /* 0x0000001d001d7308 */ /* 0x000ea20000000800 */
[----:B----4-:R-:W-:-:S07]  /*3c30*/  FADD.FTZ R10, R0, R15 ;  /* 0x0000000f000a7221 */ /* 0x010fce0000010000 */
[----:B------:R-:W4:Y:S01]  /*3c40*/  MUFU.EX2 R50, R50 ;  /* 0x0000003200327308 */ /* 0x000f220000000800 */
[----:B---3--:R-:W-:-:S07]  /*3c50*/  FADD.FTZ R15, R35, R8 ;  /* 0x00000008230f7221 */ /* 0x008fce0000010000 */
[----:B------:R-:W3:Y:S01]  /*3c60*/  MUFU.EX2 R62, R62 ;  /* 0x0000003e003e7308 */ /* 0x000ee20000000800 */
[C---:B--2---:R-:W-:Y:S01]  /*3c70*/  FADD.FTZ R33, R29.reuse, R10 ;  /* 0x0000000a1d217221 */ /* 0x044fe20000010000 */
[----:B------:R-:W-:Y:S01]  /*3c80*/  F2FP.F16.F32.PACK_AB R14, R29, R0 ;  /* 0x000000001d0e723e */ /* 0x000fe200000000ff */
[----:B------:R-:W-:Y:S02]  /*3c90*/  IMAD.MOV.U32 R10, RZ, RZ, R136 ;  /* 0x000000ffff0a7224 */ /* 0x000fe400078e0088 */
[----:B0-----:R-:W-:-:S03]  /*3ca0*/  @P4 IMAD.HI.U32 R20, R136, R45, RZ ;  /* 0x0000002d88144227 */ /* 0x001fc600078e00ff */
[----:B------:R-:W1:Y:S01]  /*3cb0*/  MUFU.EX2 R43, R43 ;  /* 0x0000002b002b7308 */ /* 0x000e620000000800 */
[C---:B----4-:R-:W-:Y:S01]  /*3cc0*/  FADD.FTZ R8, R50.reuse, R15 ;  /* 0x0000000f32087221 */ /* 0x050fe20000010000 */
[----:B------:R-:W-:-:S05]  /*3cd0*/  F2FP.F16.F32.PACK_AB R15, R50, R35 ;  /* 0x00000023320f723e */ /* 0x000fca00000000ff */
[----:B------:R0:W-:Y:S01]  /*3ce0*/  STSM.16.M88.4 [R16+0x27800], R12 ;  /* 0x0278000c10007844 */ /* 0x0001e20000000200 */
[----:B------:R2:W4:Y:S01]  /*3cf0*/  MUFU.EX2 R31, R110 ;  /* 0x0000006e001f7308 */ /* 0x0005220000000800 */
[----:B---3--:R-:W-:Y:S02]  /*3d00*/  FADD.FTZ R0, R62, R33 ;  /* 0x000000213e007221 */ /* 0x008fe40000010000 */
[----:B------:R-:W3:Y:S05]  /*3d10*/  @P4 LDC R33, c[0x0][0x450] ;  /* 0x00011400ff214b82 */ /* 0x000eea0000000800 */
[----:B------:R-:W5:Y:S01]  /*3d20*/  MUFU.EX2 R48, R48 ;  /* 0x0000003000307308 */ /* 0x000f620000000800 */
[----:B-1----:R-:W-:Y:S01]  /*3d30*/  FADD.FTZ R5, R43, R8 ;  /* 0x000000082b057221 */ /* 0x002fe20000010000 */
[----:B--2---:R-:W-:-:S06]  /*3d40*/  CS2R R110, SRZ ;  /* 0x00000000006e7805 */ /* 0x004fcc000001ff00 */
[----:B------:R1:W2:Y:S01]  /*3d50*/  MUFU.EX2 R9, R90 ;  /* 0x0000005a00097308 */ /* 0x0002a20000000800 */
[C---:B----4-:R-:W-:Y:S01]  /*3d60*/  FADD.FTZ R0, R31.reuse, R0 ;  /* 0x000000001f007221 */ /* 0x050fe20000010000 */
[----:B------:R-:W-:-:S06]  /*3d70*/  F2FP.F16.F32.PACK_AB R4, R31, R62 ;  /* 0x0000003e1f04723e */ /* 0x000fcc00000000ff */
[----:B------:R-:W4:Y:S01]  /*3d80*/  MUFU.EX2 R41, R41 ;  /* 0x0000002900297308 */ /* 0x000f220000000800 */
[C---:B-----5:R-:W-:Y:S01]  /*3d90*/  FADD.FTZ R6, R48.reuse, R5 ;  /* 0x0000000530067221 */ /* 0x060fe20000010000 */
[----:B------:R-:W-:Y:S02]  /*3da0*/  F2FP.F16.F32.PACK_AB R5, R48, R43 ;  /* 0x0000002b3005723e */ /* 0x000fe400000000ff */
[----:B-1----:R-:W-:Y:S02]  /*3db0*/  CS2R R90, SRZ ;  /* 0x00000000005a7805 */ /* 0x002fe4000001ff00 */
[----:B---3--:R-:W-:Y:S02]  /*3dc0*/  @P4 SHF.R.U32.HI R10, RZ, R33, R20 ;  /* 0x00000021ff0a4219 */ /* 0x008fe40000011614 */
[----:B------:R-:W1:Y:S01]  /*3dd0*/  MUFU.EX2 R112, R112 ;  /* 0x0000007000707308 */ /* 0x000e620000000800 */
[----:B--2---:R-:W-:-:S07]  /*3de0*/  FADD.FTZ R7, R9, R0 ;  /* 0x0000000009077221 */ /* 0x004fce0000010000 */
[----:B------:R-:W2:Y:S01]  /*3df0*/  MUFU.EX2 R44, R44 ;  /* 0x0000002c002c7308 */ /* 0x000ea20000000800 */
[----:B----4-:R-:W-:-:S07]  /*3e00*/  FADD.FTZ R27, R41, R6 ;  /* 0x00000006291b7221 */ /* 0x010fce0000010000 */
[----:B------:R-:W3:Y:S01]  /*3e10*/  MUFU.EX2 R74, R74 ;  /* 0x0000004a004a7308 */ /* 0x000ee20000000800 */
[C---:B-1----:R-:W-:Y:S01]  /*3e20*/  FADD.FTZ R29, R112.reuse, R7 ;  /* 0x00000007701d7221 */ /* 0x042fe20000010000 */
[----:B------:R-:W-:Y:S02]  /*3e30*/  F2FP.F16.F32.PACK_AB R6, R112, R9 ;  /* 0x000000097006723e */ /* 0x000fe400000000ff */
[----:B------:R-:W-:-:S04]  /*3e40*/  CS2R R112, SRZ ;  /* 0x0000000000707805 */ /* 0x000fc8000001ff00 */
[----:B------:R-:W1:Y:S01]  /*3e50*/  MUFU.EX2 R39, R39 ;  /* 0x0000002700277308 */ /* 0x000e620000000800 */
[C---:B--2---:R-:W-:Y:S01]  /*3e60*/  FADD.FTZ R0, R44.reuse, R27 ;  /* 0x0000001b2c007221 */ /* 0x044fe20000010000 */
[----:B------:R-:W-:-:S05]  /*3e70*/  F2FP.F16.F32.PACK_AB R7, R44, R41 ;  /* 0x000000292c07723e */ /* 0x000fca00000000ff */
[----:B------:R2:W-:Y:S01]  /*3e80*/  STSM.16.M88.4 [R23], R4 ;  /* 0x0000000417007844 */ /* 0x0005e20000000200 */
[----:B------:R4:W5:Y:S01]  /*3e90*/  MUFU.EX2 R3, R114 ;  /* 0x0000007200037308 */ /* 0x0009620000000800 */
[----:B---3--:R-:W-:-:S07]  /*3ea0*/  FADD.FTZ R8, R74, R29 ;  /* 0x0000001d4a087221 */ /* 0x008fce0000010000 */
[----:B------:R-:W3:Y:S01]  /*3eb0*/  MUFU.EX2 R40, R40 ;  /* 0x0000002800287308 */ /* 0x000ee20000000800 */
[----:B-1----:R-:W-:Y:S01]  /*3ec0*/  FADD.FTZ R27, R39, R0 ;  /* 0x00000000271b7221 */ /* 0x002fe20000010000 */
[----:B----4-:R-:W-:-:S06]  /*3ed0*/  CS2R R114, SRZ ;  /* 0x0000000000727805 */ /* 0x010fcc000001ff00 */
[----:B------:R-:W1:Y:S01]  /*3ee0*/  MUFU.EX2 R116, R116 ;  /* 0x0000007400747308 */ /* 0x000e620000000800 */
[C---:B-----5:R-:W-:Y:S01]  /*3ef0*/  FADD.FTZ R29, R3.reuse, R8 ;  /* 0x00000008031d7221 */ /* 0x060fe20000010000 */
[----:B0-----:R-:W-:-:S06]  /*3f00*/  F2FP.F16.F32.PACK_AB R12, R3, R74 ;  /* 0x0000004a030c723e */ /* 0x001fcc00000000ff */
[----:B------:R-:W0:Y:S01]  /*3f10*/  MUFU.EX2 R37, R37 ;  /* 0x0000002500257308 */ /* 0x000e220000000800 */
[----:B---3--:R-:W-:-:S07]  /*3f20*/  FADD.FTZ R0, R40, R27 ;  /* 0x0000001b28007221 */ /* 0x008fce0000010000 */
[----:B------:R-:W3:Y:S01]  /*3f30*/  MUFU.EX2 R36, R36 ;  /* 0x0000002400247308 */ /* 0x000ee20000000800 */
[----:B-1----:R-:W-:-:S07]  /*3f40*/  FADD.FTZ R8, R116, R29 ;  /* 0x0000001d74087221 */ /* 0x002fce0000010000 */
[----:B------:R1:W4:Y:S01]  /*3f50*/  MUFU.EX2 R21, R118 ;  /* 0x0000007600157308 */ /* 0x0003220000000800 */
[----:B0-----:R-:W-:-:S07]  /*3f60*/  FADD.FTZ R13, R37, R0 ;  /* 0x00000000250d7221 */ /* 0x001fce0000010000 */
[----:B------:R-:W2:Y:S01]  /*3f70*/  MUFU.EX2 R34, R34 ;  /* 0x0000002200227308 */ /* 0x000ea20000000800 */
[----:B---3--:R-:W-:Y:S01]  /*3f80*/  FADD.FTZ R3, R36, R13 ;  /* 0x0000000d24037221 */ /* 0x008fe20000010000 */
[----:B------:R-:W-:Y:S02]  /*3f90*/  F2FP.F16.F32.PACK_AB R13, R40, R39 ;  /* 0x00000027280d723e */ /* 0x000fe400000000ff */
[----:B-1----:R-:W-:-:S04]  /*3fa0*/  CS2R R118, SRZ ;  /* 0x0000000000767805 */ /* 0x002fc8000001ff00 */
[----:B------:R-:W0:Y:S01]  /*3fb0*/  MUFU.EX2 R66, R66 ;  /* 0x0000004200427308 */ /* 0x000e220000000800 */
[C---:B----4-:R-:W-:Y:S01]  /*3fc0*/  FADD.FTZ R15, R21.reuse, R8 ;  /* 0x00000008150f7221 */ /* 0x050fe20000010000 */
[----:B------:R-:W-:Y:S02]  /*3fd0*/  F2FP.F16.F32.PACK_AB R14, R21, R116 ;  /* 0x00000074150e723e */ /* 0x000fe400000000ff */
[----:B------:R-:W-:-:S04]  /*3fe0*/  CS2R R116, SRZ ;  /* 0x0000000000747805 */ /* 0x000fc8000001ff00 */
[----:B------:R-:W1:Y:S01]  /*3ff0*/  MUFU.EX2 R47, R47 ;  /* 0x0000002f002f7308 */ /* 0x000e620000000800 */
[----:B--2---:R-:W-:-:S07]  /*4000*/  FADD.FTZ R4, R34, R3 ;  /* 0x0000000322047221 */ /* 0x004fce0000010000 */
[----:B------:R2:W3:Y:S01]  /*4010*/  MUFU.EX2 R25, R120 ;  /* 0x0000007800197308 */ /* 0x0004e20000000800 */
[----:B0-----:R-:W-:Y:S01]  /*4020*/  FADD.FTZ R0, R66, R15 ;  /* 0x0000000f42007221 */ /* 0x001fe20000010000 */
[----:B------:R-:W-:-:S05]  /*4030*/  F2FP.F16.F32.PACK_AB R15, R36, R37 ;  /* 0x00000025240f723e */ /* 0x000fca00000000ff */
[----:B------:R0:W-:Y:S01]  /*4040*/  STSM.16.M88.4 [R18+0x6000], R12 ;  /* 0x0060000c12007844 */ /* 0x0001e20000000200 */
[----:B------:R-:W4:Y:S01]  /*4050*/  MUFU.EX2 R30, R30 ;  /* 0x0000001e001e7308 */ /* 0x000f220000000800 */
[----:B-1----:R-:W-:Y:S01]  /*4060*/  FADD.FTZ R5, R47, R4 ;  /* 0x000000042f057221 */ /* 0x002fe20000010000 */
[----:B------:R-:W-:Y:S02]  /*4070*/  IADD3 R4, R10, R137, -R138 ;  /* 0x000000890a047210 */ /* 0x000fe40007ffe88a */
[----:B--2---:R-:W-:-:S04]  /*4080*/  CS2R R120, SRZ ;  /* 0x0000000000787805 */ /* 0x004fc8000001ff00 */
[----:B------:R-:W-:Y:S01]  /*4090*/  MUFU.EX2 R108, R108 ;  /* 0x0000006c006c7308 */ /* 0x000fe20000000800 */
[C---:B---3--:R-:W-:Y:S01]  /*40a0*/  FADD.FTZ R3, R25.reuse, R0 ;  /* 0x0000000019037221 */ /* 0x048fe20000010000 */
[----:B------:R-:W-:Y:S02]  /*40b0*/  F2FP.F16.F32.PACK_AB R24, R25, R66 ;  /* 0x000000421918723e */ /* 0x000fe400000000ff */
[----:B------:R-:W-:-:S04]  /*40c0*/  F2FP.F16.F32.PACK_AB R25, R47, R34 ;  /* 0x000000222f19723e */ /* 0x000fc800000000ff */
[----:B------:R1:W2:Y:S01]  /*40d0*/  MUFU.EX2 R9, R122 ;  /* 0x0000007a00097308 */ /* 0x0002a20000000800 */
[----:B----4-:R-:W-:Y:S01]  /*40e0*/  FADD.FTZ R0, R30, R5 ;  /* 0x000000051e007221 */ /* 0x010fe20000010000 */
[----:B------:R-:W-:-:S04]  /*40f0*/  SHF.R.S32.HI R5, RZ, 0x1f, R4 ;  /* 0x0000001fff057819 */ /* 0x000fc80000011404 */
[----:B------:R-:W-:Y:S01]  /*4100*/  LEA.HI R4, R5, R4, RZ, 0x7 ;  /* 0x0000000405047211 */ /* 0x000fe200078f38ff */
[----:B------:R-:W-:Y:S01]  /*4110*/  VIADD R5, R88, 0xfffffffe ;  /* 0xfffffffe58057836 */ /* 0x000fe20000000000 */
[----:B------:R-:W3:Y:S01]  /*4120*/  MUFU.EX2 R29, R28 ;  /* 0x0000001c001d7308 */ /* 0x000ee20000000800 */
[----:B-1----:R-:W-:Y:S02]  /*4130*/  CS2R R122, SRZ ;  /* 0x00000000007a7805 */ /* 0x002fe4000001ff00 */
[----:B------:R-:W-:Y:S02]  /*4140*/  SHF.R.S32.HI R4, RZ, 0x7, R4 ;  /* 0x00000007ff047819 */ /* 0x000fe40000011404 */
[----:B------:R-:W-:Y:S02]  /*4150*/  CS2R R88, SRZ ;  /* 0x0000000000587805 */ /* 0x000fe4000001ff00 */
[----:B------:R-:W-:Y:S02]  /*4160*/  VIMNMX R4, RZ, R4, !PT ;  /* 0x00000004ff047248 */ /* 0x000fe40007fe0100 */
[----:B--2---:R-:W-:Y:S01]  /*4170*/  F2FP.F16.F32.PACK_AB R26, R9, R108 ;  /* 0x0000006c091a723e */ /* 0x004fe200000000ff */
[----:B------:R-:W-:Y:S01]  /*4180*/  FADD.FTZ R108, R108, R3 ;  /* 0x000000036c6c7221 */ /* 0x000fe20000010000 */
[----:B------:R-:W-:-:S03]  /*4190*/  ISETP.GE.AND P1, PT, R5, R4, PT ;  /* 0x000000040500720c */ /* 0x000fc60003f26270 */
[----:B------:R-:W-:Y:S01]  /*41a0*/  FADD.FTZ R3, R9, R108 ;  /* 0x0000006c09037221 */ /* 0x000fe20000010000 */
[----:B------:R-:W-:Y:S02]  /*41b0*/  CS2R R108, SRZ ;  /* 0x00000000006c7805 */ /* 0x000fe4000001ff00 */
[C---:B---3--:R-:W-:Y:S01]  /*41c0*/  F2FP.F16.F32.PACK_AB R27, R29.reuse, R30 ;  /* 0x0000001e1d1b723e */ /* 0x048fe200000000ff */
[----:B------:R-:W-:-:S04]  /*41d0*/  FADD.FTZ R0, R29, R0 ;  /* 0x000000001d007221 */ /* 0x000fc80000010000 */
[----:B------:R0:W-:Y:S01]  /*41e0*/  STSM.16.M88.4 [R17+0x6000], R24 ;  /* 0x0060001811007844 */ /* 0x0001e20000000200 */
[----:B------:R1:W-:Y:S06]  /*41f0*/  MEMBAR.ALL.CTA ;  /* 0x0000000000007992 */ /* 0x0003ec0000008000 */
[----:B-1----:R-:W1:Y:S02]  /*4200*/  FENCE.VIEW.ASYNC.S ;  /* 0x00000000000073c6 */ /* 0x002e640000000000 */
[----:B-1----:R-:W-:Y:S01]  /*4210*/  NOP ;  /* 0x0000000000007918 */ /* 0x002fe20000000000 */
[----:B------:R-:W-:Y:S05]  /*4220*/  @!P1 BRA `(.L_x_2072) ;  /* 0x00000030008c9947 */ /* 0x000fea0003800000 */
[----:B------:R-:W-:Y:S01]  /*4230*/  IMAD.MOV.U32 R8, RZ, RZ, R63 ;  /* 0x000000ffff087224 */ /* 0x000fe200078e003f */
[----:B------:R-:W-:Y:S01]  /*4240*/  UMOV UR6, UR38 ;  /* 0x0000002600067c82 */ /* 0x000fe20008000000 */
[----:B------:R-:W-:Y:S01]  /*4250*/  IMAD.MOV.U32 R7, RZ, RZ, R78 ;  /* 0x000000ffff077224 */ /* 0x000fe200078e004e */
[----:B------:R-:W-:Y:S01]  /*4260*/  ULDC UR5, c[0x0][0x9d8] ;  /* 0x0002760000057ab9 */ /* 0x000fe20000000800 */
[----:B------:R-:W-:Y:S02]  /*4270*/  IMAD.MOV.U32 R6, RZ, RZ, R2 ;  /* 0x000000ffff067224 */ /* 0x000fe400078e0002 */
[----:B------:R-:W-:-:S07]  /*4280*/  IMAD.MOV.U32 R135, RZ, RZ, RZ ;  /* 0x000000ffff877224 */ /* 0x000fce00078e00ff */
.L_x_2083:
[----:B------:R-:W-:Y:S01]  /*4290*/  ISETP.NE.AND P2, PT, RZ, UR40, PT ;  /* 0x00000028ff007c0c */ /* 0x000fe2000bf45270 */
[----:B------:R-:W-:-:S04]  /*42a0*/  UISETP.NE.AND UP0, UPT, UR6, 0x1, UPT ;  /* 0x000000010600788c */ /* 0x000fc8000bf05270 */
[----:B------:R-:W-:-:S06]  /*42b0*/  USEL UR7, URZ, 0x1, UP0 ;  /* 0x000000013f077887 */ /* 0x000fcc0008000000 */
[----:B------:R-:W-:Y:S02]  /*42c0*/  LOP3.LUT R2, R6, UR7, RZ, 0x3c, !PT ;  /* 0x0000000706027c12 */ /* 0x000fe4000f8e3cff */
[----:B------:R-:W-:Y:S05]  /*42d0*/  @P2 BRA `(.L_x_2073) ;  /* 0x0000000000342947 */ /* 0x000fea0003800000 */
[----:B------:R-:W-:Y:S05]  /*42e0*/  @!P0 BRA `(.L_x_2074) ;  /* 0x0000000000048947 */ /* 0x000fea0003800000 */
[----:B------:R-:W-:Y:S01]  /*42f0*/  BPT.TRAP 0x1 ;  /* 0x000000040000795c */ /* 0x000fe20000300000 */
.L_x_2074:
[----:B------:R-:W-:Y:S01]  /*4300*/  UIADD3 UR7, UR6, 0x1, URZ ;  /* 0x0000000106077890 */ /* 0x000fe2000fffe03f */
[----:B------:R-:W-:-:S03]  /*4310*/  SHF.L.U32 R9, R2, 0x1f, RZ ;  /* 0x0000001f02097819 */ /* 0x000fc600000006ff */
[----:B------:R-:W-:-:S04]  /*4320*/  UISETP.NE.AND UP0, UPT, UR7, 0x2, UPT ;  /* 0x000000020700788c */ /* 0x000fc8000bf05270 */
[----:B------:R-:W-:-:S04]  /*4330*/  USEL UR7, UR7, URZ, UP0 ;  /* 0x0000003f07077287 */ /* 0x000fc80008000000 */
[----:B------:R-:W-:-:S09]  /*4340*/  ULEA UR7, UR7, UR41, 0x3 ;  /* 0x0000002907077291 */ /* 0x000fd2000f8e183f */
[----:B------:R1:W2:Y:S01]  /*4350*/  SYNCS.PHASECHK.TRANS64.TRYWAIT P1, [UR7+0x2d830], R9 ;  /* 0x02d83009ff0075a7 */ /* 0x0002a20008020147 */
[----:B------:R-:W-:Y:S05]  /*4360*/  @!P0 BRA `(.L_x_2075) ;  /* 0x0000000000048947 */ /* 0x000fea0003800000 */
[----:B------:R-:W-:Y:S01]  /*4370*/  BPT.TRAP 0x1 ;  /* 0x000000040000795c */ /* 0x000fe20000300000 */
.L_x_2075:
[----:B--2---:R-:W-:Y:S05]  /*4380*/  @P1 BRA `(.L_x_2073) ;  /* 0x0000000000081947 */ /* 0x004fea0003800000 */
[----:B------:R-:W2:Y:S02]  /*4390*/  SYNCS.PHASECHK.TRANS64.TRYWAIT P1, [UR7+0x2d830], R9 ;  /* 0x02d83009ff0075a7 */ /* 0x000ea40008020147 */
[----:B--2---:R-:W-:Y:S05]  /*43a0*/  @!P1 BRA `(.L_x_2076) ;  /* 0x000000d400d49947 */ /* 0x004fea0003800000 */
.L_x_2073:
        /* <DEDUP_REMOVED lines=16> */
[----:B--2---:R-:W-:-:S04]  /*44b0*/  SHF.R.U32.HI R10, RZ, 0x7, R10 ;  /* 0x00000007ff0a7819 */ /* 0x004fc8000001160a */
[----:B-1----:R-:W-:-:S05]  /*44c0*/  IADD3 R9, R10, 0x8, RZ ;  /* 0x000000080a097810 */ /* 0x002fca0007ffe0ff */
        /* <DEDUP_REMOVED lines=22> */
.L_x_2078:
[----:B------:R-:W-:Y:S01]  /*4630*/  ULEA UR7, UR6, UR41, 0x3 ;  /* 0x0000002906077291 */ /* 0x000fe2000f8e183f */
[----:B------:R-:W-:-:S08]  /*4640*/  SHF.L.U32 R6, R6, 0x1f, RZ ;  /* 0x0000001f06067819 */ /* 0x000fd000000006ff */
[----:B------:R0:W1:Y:S01]  /*4650*/  SYNCS.PHASECHK.TRANS64.TRYWAIT P1, [UR7+0x2d850], R6 ;  /* 0x02d85006ff0075a7 */ /* 0x0000620008020147 */
[----:B------:R-:W-:Y:S05]  /*4660*/  @!P0 BRA `(.L_x_2079) ;  /* 0x0000000000048947 */ /* 0x000fea0003800000 */
[----:B------:R-:W-:Y:S01]  /*4670*/  BPT.TRAP 0x1 ;  /* 0x000000040000795c */ /* 0x000fe20000300000 */
.L_x_2079:
[----:B-1----:R-:W-:Y:S05]  /*4680*/  @P1 BRA `(.L_x_2077) ;  /* 0x0000000000081947 */ /* 0x002fea0003800000 */
[----:B------:R-:W1:Y:S02]  /*4690*/  SYNCS.PHASECHK.TRANS64.TRYWAIT P1, [UR7+0x2d850], R6 ;  /* 0x02d85006ff0075a7 */ /* 0x000e640008020147 */
[----:B-1----:R-:W-:Y:S05]  /*46a0*/  @!P1 BRA `(.L_x_2080) ;  /* 0x000000d4002c9947 */ /* 0x002fea0003800000 */
.L_x_2077:
        /* <DEDUP_REMOVED lines=70> */
.L_x_2081:
[----:B------:R-:W-:Y:S01]  /*4b10*/  ISETP.NE.AND P1, PT, R154, 0x1, PT ;  /* 0x000000019a00780c */ /* 0x000fe20003f25270 */
[----:B0-----:R-:W-:Y:S02]  /*4b20*/  IMAD.IADD R6, R140, 0x1, R136 ;  /* 0x000000018c067824 */ /* 0x001fe400078e0288 */
        /* <DEDUP_REMOVED lines=15> */
[----:B------:R-:W-:Y:S01]  /*4c20*/  MUFU.TANH R13, R13 ;  /* 0x0000000d000d7308 */ /* 0x000fe20000002400 */
[----:B------:R-:W-:Y:S01]  /*4c30*/  FMUL.FTZ R15, R30, UR5 ;  /* 0x000000051e0f7c20 */ /* 0x000fe20008410000 */
[----:B------:R-:W-:Y:S01]  /*4c40*/  FMUL.FTZ R44, R60, UR5 ;  /* 0x000000053c2c7c20 */ /* 0x000fe20008410000 */
[----:B------:R-:W-:Y:S01]  /*4c50*/  FMUL.FTZ R29, R38, UR5 ;  /* 0x00000005261d7c20 */ /* 0x000fe20008410000 */
[----:B------:R-:W1:Y:S01]  /*4c60*/  @P1 LDC R10, c[0x0][0x450] ;  /* 0x00011400ff0a1b82 */ /* 0x000e620000000800 */
[----:B------:R-:W-:Y:S01]  /*4c70*/  FMUL.FTZ R30, R39, UR5 ;  /* 0x00000005271e7c20 */ /* 0x000fe20008410000 */
[----:B------:R-:W-:Y:S01]  /*4c80*/  FMUL.FTZ R38, R48, UR5 ;  /* 0x0000000530267c20 */ /* 0x000fe20008410000 */
[----:B------:R-:W-:Y:S01]  /*4c90*/  FMUL.FTZ R39, R49, UR5 ;  /* 0x0000000531277c20 */ /* 0x000fe20008410000 */
[----:B------:R-:W-:Y:S01]  /*4ca0*/  MUFU.TANH R14, R14 ;  /* 0x0000000e000e7308 */ /* 0x000fe20000002400 */
[----:B------:R-:W-:Y:S01]  /*4cb0*/  FMUL.FTZ R40, R52, UR5 ;  /* 0x0000000534287c20 */ /* 0x000fe20008410000 */
[----:B------:R-:W-:Y:S01]  /*4cc0*/  FMUL.FTZ R41, R53, UR5 ;  /* 0x0000000535297c20 */ /* 0x000fe20008410000 */
[----:B------:R-:W-:Y:S01]  /*4cd0*/  FMUL.FTZ R37, R46, UR5 ;  /* 0x000000052e257c20 */ /* 0x000fe20008410000 */
[----:B------:R-:W-:Y:S01]  /*4ce0*/  FMUL.FTZ R46, R64, UR5 ;  /* 0x00000005402e7c20 */ /* 0x000fe20008410000 */
[----:B------:R-:W-:Y:S01]  /*4cf0*/  FMUL.FTZ R48, R65, UR5 ;  /* 0x0000000541307c20 */ /* 0x000fe20008410000 */
[----:B------:R-:W-:Y:S01]  /*4d00*/  FMUL.FTZ R49, R68, UR5 ;  /* 0x0000000544317c20 */ /* 0x000fe20008410000 */
[----:B------:R-:W-:Y:S01]  /*4d10*/  FMUL.FTZ R52, R69, UR5 ;  /* 0x0000000545347c20 */ /* 0x000fe20008410000 */
[----:B------:R-:W-:Y:S01]  /*4d20*/  MUFU.TANH R21, R21 ;  /* 0x0000001500157308 */ /* 0x000fe20000002400 */
[----:B------:R-:W-:Y:S01]  /*4d30*/  FMUL.FTZ R53, R72, UR5 ;  /* 0x0000000548357c20 */ /* 0x000fe20008410000 */
[----:B------:R-:W-:Y:S01]  /*4d40*/  FMUL.FTZ R76, R76, UR5 ;  /* 0x000000054c4c7c20 */ /* 0x000fe20008410000 */
[----:B------:R-:W-:Y:S01]  /*4d50*/  FMUL.FTZ R50, R50, UR5 ;  /* 0x0000000532327c20 */ /* 0x000fe20008410000 */
[----:B0-----:R-:W-:-:S04]  /*4d60*/  @P1 IMAD.HI.U32 R9, R6, R9, RZ ;  /* 0x0000000906091227 */ /* 0x001fc800078e00ff */
[----:B------:R-:W-:Y:S01]  /*4d70*/  FMUL.FTZ R51, R51, UR5 ;  /* 0x0000000533337c20 */ /* 0x000fe20008410000 */
[----:B------:R-:W-:Y:S01]  /*4d80*/  FMUL.FTZ R54, R54, UR5 ;  /* 0x0000000536367c20 */ /* 0x000fe20008410000 */
[----:B------:R-:W-:Y:S01]  /*4d90*/  FMUL.FTZ R55, R55, UR5 ;  /* 0x0000000537377c20 */ /* 0x000fe20008410000 */
[----:B------:R-:W-:Y:S01]  /*4da0*/  MUFU.TANH R27, R27 ;  /* 0x0000001b001b7308 */ /* 0x000fe20000002400 */
        /* <DEDUP_REMOVED lines=8> */
[----:B------:R-:W0:Y:S01]  /*4e30*/  SHFL.IDX PT, R61, R6, RZ, 0x1c1f ;  /* 0x001c1fff063d7589 */ /* 0x000e2200000e0000 */
[----:B------:R-:W-:-:S02]  /*4e40*/  IMAD.MOV.U32 R56, RZ, RZ, -0x80 ;  /* 0xffffff80ff387424 */ /* 0x000fc400078e00ff */
[----:B------:R-:W-:Y:S01]  /*4e50*/  FMUL.FTZ R10, R25, UR5 ;  /* 0x00000005190a7c20 */ /* 0x000fe20008410000 */
[----:B------:R-:W1:Y:S01]  /*4e60*/  MUFU.TANH R9, R9 ;  /* 0x0000000900097308 */ /* 0x000e620000002400 */
[----:B------:R-:W-:Y:S01]  /*4e70*/  FMUL.FTZ R25, R34, UR5 ;  /* 0x0000000522197c20 */ /* 0x000fe20008410000 */
[----:B------:R-:W-:Y:S02]  /*4e80*/  IMAD R56, R5, R56, 0x1 ;  /* 0x0000000105387424 */ /* 0x000fe400078e0238 */
[----:B------:R-:W-:Y:S01]  /*4e90*/  FMUL.FTZ R34, R43, UR5 ;  /* 0x000000052b227c20 */ /* 0x000fe20008410000 */
[----:B------:R-:W-:Y:S01]  /*4ea0*/  FMUL.FTZ R43, R57, UR5 ;  /* 0x00000005392b7c20 */ /* 0x000fe20008410000 */
[----:B------:R-:W-:Y:S01]  /*4eb0*/  FMUL.FTZ R57, R73, UR5 ;  /* 0x0000000549397c20 */ /* 0x000fe20008410000 */
[----:B------:R-:W-:Y:S02]  /*4ec0*/  IMAD R56, R139, -0x2, R56 ;  /* 0xfffffffe8b387824 */ /* 0x000fe400078e0238 */
[----:B------:R-:W-:Y:S01]  /*4ed0*/  FMUL.FTZ R70, R70, UR5 ;  /* 0x0000000546467c20 */ /* 0x000fe20008410000 */
[----:B------:R-:W2:Y:S01]  /*4ee0*/  MUFU.TANH R10, R10 ;  /* 0x0000000a000a7308 */ /* 0x000ea20000002400 */
[----:B------:R-:W-:Y:S01]  /*4ef0*/  FMUL.FTZ R71, R71, UR5 ;  /* 0x0000000547477c20 */ /* 0x000fe20008410000 */
[----:B------:R-:W-:Y:S01]  /*4f00*/  FMUL.FTZ R87, R87, UR5 ;  /* 0x0000000557577c20 */ /* 0x000fe20008410000 */
[----:B------:R-:W-:Y:S01]  /*4f10*/  IADD3 R56, -R138, R56, R137 ;  /* 0x000000388a387210 */ /* 0x000fe20007ffe189 */
[----:B------:R-:W-:-:S04]  /*4f20*/  ULEA UR7, UR38, UR41, 0x3 ;  /* 0x0000002926077291 */ /* 0x000fc8000f8e183f */
[----:B------:R-:W3:Y:S01]  /*4f30*/  MUFU.TANH R24, R24 ;  /* 0x0000001800187308 */ /* 0x000ee20000002400 */
[----:B------:R-:W-:Y:S01]  /*4f40*/  UIADD3 UR7, UR7, 0x2d840, URZ ;  /* 0x0002d84007077890 */ /* 0x000fe2000fffe03f */
[----:B0-----:R-:W-:Y:S02]  /*4f50*/  IMAD.IADD R60, R56, 0x1, R61 ;  /* 0x00000001383c7824 */ /* 0x001fe400078e023d */
[----:B------:R-:W-:Y:S01]  /*4f60*/  FMUL.FTZ R61, R47, UR5 ;  /* 0x000000052f3d7c20 */ /* 0x000fe20008410000 */
[----:B------:R-:W-:-:S03]  /*4f70*/  UPRMT UR7, UR42, 0x654, UR7 ;  /* 0x000006542a077896 */ /* 0x000fc60008000007 */
[----:B------:R-:W0:Y:S01]  /*4f80*/  MUFU.TANH R28, R28 ;  /* 0x0000001c001c7308 */ /* 0x000e220000002400 */
[C---:B------:R-:W-:Y:S02]  /*4f90*/  ISETP.GT.AND P1, PT, R60.reuse, RZ, PT ;  /* 0x000000ff3c00720c */ /* 0x040fe40003f24270 */
[----:B------:R-:W-:Y:S02]  /*4fa0*/  ISETP.GT.AND P3, PT, R60, 0x1, PT ;  /* 0x000000013c00780c */ /* 0x000fe40003f64270 */
[----:B-1----:R-:W-:-:S03]  /*4fb0*/  FSEL R9, R9, -INF , P1 ;  /* 0xff80000009097808 */ /* 0x002fc60000800000 */
[----:B------:R-:W1:Y:S01]  /*4fc0*/  MUFU.TANH R31, R31 ;  /* 0x0000001f001f7308 */ /* 0x000e620000002400 */
[----:B--2---:R-:W-:Y:S01]  /*4fd0*/  FSEL R10, R10, -INF , P3 ;  /* 0xff8000000a0a7808 */ /* 0x004fe20001800000 */
[----:B------:R-:W-:Y:S01]  /*4fe0*/  SYNCS.ARRIVE.TRANS64.RED.A1T0 RZ, [UR7], RZ ;  /* 0x000000ffffff79a7 */ /* 0x000fe20008100407 */
[C---:B------:R-:W-:Y:S02]  /*4ff0*/  ISETP.GT.AND P2, PT, R60.reuse, 0x8, PT ;  /* 0x000000083c00780c */ /* 0x040fe40003f44270 */
[C---:B------:R-:W-:Y:S02]  /*5000*/  ISETP.GT.AND P5, PT, R60.reuse, 0x9, PT ;  /* 0x000000093c00780c */ /* 0x040fe40003fa4270 */
[C---:B------:R-:W-:Y:S01]  /*5010*/  ISETP.GT.AND P4, PT, R60.reuse, 0x10, PT ;  /* 0x000000103c00780c */ /* 0x040fe20003f84270 */
[----:B------:R-:W2:Y:S01]  /*5020*/  MUFU.TANH R32, R32 ;  /* 0x0000002000207308 */ /* 0x000ea20000002400 */
[C---:B------:R-:W-:Y:S02]  /*5030*/  ISETP.GT.AND P1, PT, R60.reuse, 0x11, PT ;  /* 0x000000113c00780c */ /* 0x040fe40003f24270 */
[----:B------:R-:W-:-:S02]  /*5040*/  ISETP.GT.AND P3, PT, R60, 0x18, PT ;  /* 0x000000183c00780c */ /* 0x000fc40003f64270 */
[----:B------:R-:W-:Y:S02]  /*5050*/  FSEL R13, R13, -INF , P2 ;  /* 0xff8000000d0d7808 */ /* 0x000fe40001000000 */
[----:B------:R-:W-:Y:S01]  /*5060*/  FSEL R14, R14, -INF , P5 ;  /* 0xff8000000e0e7808 */ /* 0x000fe20002800000 */
[----:B------:R-:W4:Y:S01]  /*5070*/  MUFU.TANH R35, R35 ;  /* 0x0000002300237308 */ /* 0x000f220000002400 */
[----:B------:R-:W-:Y:S02]  /*5080*/  FSEL R21, R21, -INF , P4 ;  /* 0xff80000015157808 */ /* 0x000fe40002000000 */
[----:B---3--:R-:W-:Y:S02]  /*5090*/  FSEL R24, R24, -INF , P1 ;  /* 0xff80000018187808 */ /* 0x008fe40000800000 */
[----:B------:R-:W-:Y:S02]  /*50a0*/  FSEL R27, R27, -INF , P3 ;  /* 0xff8000001b1b7808 */ /* 0x000fe40001800000 */
[C---:B------:R-:W-:Y:S01]  /*50b0*/  ISETP.GT.AND P2, PT, R60.reuse, 0x19, PT ;  /* 0x000000193c00780c */ /* 0x040fe20003f44270 */
[----:B------:R-:W3:Y:S01]  /*50c0*/  MUFU.TANH R36, R36 ;  /* 0x0000002400247308 */ /* 0x000ee20000002400 */
[----:B------:R-:W-:-:S02]  /*50d0*/  ISETP.GT.AND P5, PT, R60, 0x20, PT ;  /* 0x000000203c00780c */ /* 0x000fc40003fa4270 */
[C---:B------:R-:W-:Y:S02]  /*50e0*/  ISETP.GT.AND P4, PT, R60.reuse, 0x21, PT ;  /* 0x000000213c00780c */ /* 0x040fe40003f84270 */
[C---:B------:R-:W-:Y:S02]  /*50f0*/  ISETP.GT.AND P1, PT, R60.reuse, 0x28, PT ;  /* 0x000000283c00780c */ /* 0x040fe40003f24270 */
[----:B------:R-:W-:Y:S01]  /*5100*/  ISETP.GT.AND P3, PT, R60, 0x29, PT ;  /* 0x000000293c00780c */ /* 0x000fe20003f64270 */
[----:B------:R-:W5:Y:S01]  /*5110*/  MUFU.TANH R38, R38 ;  /* 0x0000002600267308 */ /* 0x000f620000002400 */
[----:B0-----:R-:W-:Y:S02]  /*5120*/  FSEL R28, R28, -INF , P2 ;  /* 0xff8000001c1c7808 */ /* 0x001fe40001000000 */
[----:B-1----:R-:W-:Y:S02]  /*5130*/  FSEL R31, R31, -INF , P5 ;  /* 0xff8000001f1f7808 */ /* 0x002fe40002800000 */
[----:B--2---:R-:W-:-:S02]  /*5140*/  FSEL R32, R32, -INF , P4 ;  /* 0xff80000020207808 */ /* 0x004fc40002000000 */
[----:B----4-:R-:W-:Y:S01]  /*5150*/  FSEL R35, R35, -INF , P1 ;  /* 0xff80000023237808 */ /* 0x010fe20000800000 */
[----:B------:R-:W0:Y:S01]  /*5160*/  MUFU.TANH R39, R39 ;  /* 0x0000002700277308 */ /* 0x000e220000002400 */
[----:B---3--:R-:W-:Y:S02]  /*5170*/  FSEL R36, R36, -INF , P3 ;  /* 0xff80000024247808 */ /* 0x008fe40001800000 */
[C---:B------:R-:W-:Y:S02]  /*5180*/  ISETP.GT.AND P2, PT, R60.reuse, 0x30, PT ;  /* 0x000000303c00780c */ /* 0x040fe40003f44270 */
[C---:B------:R-:W-:Y:S02]  /*5190*/  ISETP.GT.AND P5, PT, R60.reuse, 0x31, PT ;  /* 0x000000313c00780c */ /* 0x040fe40003fa4270 */
[C---:B------:R-:W-:Y:S01]  /*51a0*/  ISETP.GT.AND P4, PT, R60.reuse, 0x38, PT ;  /* 0x000000383c00780c */ /* 0x040fe20003f84270 */
[----:B------:R-:W1:Y:S01]  /*51b0*/  MUFU.TANH R40, R40 ;  /* 0x0000002800287308 */ /* 0x000e620000002400 */
[----:B------:R-:W-:-:S02]  /*51c0*/  ISETP.GT.AND P1, PT, R60, 0x39, PT ;  /* 0x000000393c00780c */ /* 0x000fc40003f24270 */
[----:B------:R-:W-:Y:S02]  /*51d0*/  ISETP.GT.AND P3, PT, R60, 0x40, PT ;  /* 0x000000403c00780c */ /* 0x000fe40003f64270 */
[----:B-----5:R-:W-:Y:S02]  /*51e0*/  FSEL R38, R38, -INF , P2 ;  /* 0xff80000026267808 */ /* 0x020fe40001000000 */
[C---:B------:R-:W-:Y:S01]  /*51f0*/  ISETP.GT.AND P2, PT, R60.reuse, 0x41, PT ;  /* 0x000000413c00780c */ /* 0x040fe20003f44270 */
[----:B------:R-:W2:Y:S01]  /*5200*/  MUFU.TANH R41, R41 ;  /* 0x0000002900297308 */ /* 0x000ea20000002400 */
[----:B0-----:R-:W-:Y:S02]  /*5210*/  FSEL R39, R39, -INF , P5 ;  /* 0xff80000027277808 */ /* 0x001fe40002800000 */
[----:B------:R-:W-:Y:S02]  /*5220*/  ISETP.GT.AND P5, PT, R60, 0x48, PT ;  /* 0x000000483c00780c */ /* 0x000fe40003fa4270 */
[----:B------:R-:W-:-:S03]  /*5230*/  FMNMX.FTZ R65, R9, R7, !PT ;  /* 0x0000000709417209 */ /* 0x000fc60007810000 */
[----:B------:R-:W0:Y:S01]  /*5240*/  MUFU.TANH R42, R42 ;  /* 0x0000002a002a7308 */ /* 0x000e220000002400 */
[----:B-1----:R-:W-:Y:S02]  /*5250*/  FSEL R40, R40, -INF , P4 ;  /* 0xff80000028287808 */ /* 0x002fe40002000000 */
[----:B------:R-:W-:-:S05]  /*5260*/  ISETP.GT.AND P4, PT, R60, 0x49, PT ;  /* 0x000000493c00780c */ /* 0x000fca0003f84270 */
[----:B------:R-:W1:Y:S01]  /*5270*/  MUFU.TANH R43, R43 ;  /* 0x0000002b002b7308 */ /* 0x000e620000002400 */
[----:B--2---:R-:W-:Y:S02]  /*5280*/  FSEL R41, R41, -INF , P1 ;  /* 0xff80000029297808 */ /* 0x004fe40000800000 */
[----:B------:R-:W-:-:S05]  /*5290*/  ISETP.GT.AND P1, PT, R60, 0x50, PT ;  /* 0x000000503c00780c */ /* 0x000fca0003f24270 */
[----:B------:R-:W2:Y:S01]  /*52a0*/  MUFU.TANH R44, R44 ;  /* 0x0000002c002c7308 */ /* 0x000ea20000002400 */
[----:B0-----:R-:W-:Y:S02]  /*52b0*/  FSEL R42, R42, -INF , P3 ;  /* 0xff8000002a2a7808 */ /* 0x001fe40001800000 */
[----:B------:R-:W-:-:S05]  /*52c0*/  ISETP.GT.AND P3, PT, R60, 0x51, PT ;  /* 0x000000513c00780c */ /* 0x000fca0003f64270 */
        /* <DEDUP_REMOVED lines=24> */
[----:B------:R-:W-:Y:S01]  /*5450*/  MUFU.TANH R11, R11 ;  /* 0x0000000b000b7308 */ /* 0x000fe20000002400 */
[----:B0-----:R-:W-:Y:S02]  /*5460*/  FSEL R57, R57, -INF , P1 ;  /* 0xff80000039397808 */ /* 0x001fe40000800000 */
[----:B------:R-:W-:-:S05]  /*5470*/  ISETP.GT.AND P1, PT, R60, 0x78, PT ;  /* 0x000000783c00780c */ /* 0x000fca0003f24270 */
[----:B------:R-:W-:Y:S01]  /*5480*/  MUFU.TANH R15, R15 ;  /* 0x0000000f000f7308 */ /* 0x000fe20000002400 */
[----:B-1----:R-:W-:Y:S02]  /*5490*/  FSEL R47, R47, -INF , P3 ;  /* 0xff8000002f2f7808 */ /* 0x002fe40001800000 */
[----:B------:R-:W-:Y:S02]  /*54a0*/  ISETP.GT.AND P3, PT, R60, 0x79, PT ;  /* 0x000000793c00780c */ /* 0x000fe40003f64270 */
[----:B------:R-:W-:-:S03]  /*54b0*/  FMNMX.FTZ R60, R10, R65, !PT ;  /* 0x000000410a3c7209 */ /* 0x000fc60007810000 */
[----:B------:R-:W-:Y:S01]  /*54c0*/  MUFU.TANH R20, R20 ;  /* 0x0000001400147308 */ /* 0x000fe20000002400 */
[----:B------:R-:W-:-:S04]  /*54d0*/  FMNMX.FTZ R65, R13, R60, !PT ;  /* 0x0000003c0d417209 */ /* 0x000fc80007810000 */
        /* <DEDUP_REMOVED lines=11> */
[----:B------:R-:W-:Y:S01]  /*5590*/  FMNMX.FTZ R65, R35, R60, !PT ;  /* 0x0000003c23417209 */ /* 0x000fe20007810000 */
[----:B------:R-:W-:Y:S01]  /*55a0*/  FMUL.FTZ R60, R62, UR5 ;  /* 0x000000053e3c7c20 */ /* 0x000fe20008410000 */
[----:B------:R-:W-:Y:S02]  /*55b0*/  FMUL.FTZ R62, R63, UR5 ;  /* 0x000000053f3e7c20 */ /* 0x000fe40008410000 */
        /* <DEDUP_REMOVED lines=9> */
[----:B------:R-:W-:-:S03]  /*5650*/  FMUL.FTZ R63, R77, UR5 ;  /* 0x000000054d3f7c20 */ /* 0x000fc60008410000 */
[----:B------:R-:W-:Y:S01]  /*5660*/  FMNMX.FTZ R65, R43, R64, !PT ;  /* 0x000000402b417209 */ /* 0x000fe20007810000 */
[----:B------:R-:W-:Y:S02]  /*5670*/  FMUL.FTZ R64, R80, UR5 ;  /* 0x0000000550407c20 */ /* 0x000fe40008410000 */
[----:B------:R-:W0:Y:S01]  /*5680*/  MUFU.TANH R63, R63 ;  /* 0x0000003f003f7308 */ /* 0x000e220000002400 */
[----:B------:R-:W-:-:S04]  /*5690*/  FMNMX.FTZ R68, R44, R65, !PT ;  /* 0x000000412c447209 */ /* 0x000fc80007810000 */
[----:B------:R-:W-:-:S03]  /*56a0*/  FMNMX.FTZ R65, R45, R68, !PT ;  /* 0x000000442d417209 */ /* 0x000fc60007810000 */
[----:B------:R-:W1:Y:S01]  /*56b0*/  MUFU.TANH R64, R64 ;  /* 0x0000004000407308 */ /* 0x000e620000002400 */
[----:B------:R-:W-:Y:S01]  /*56c0*/  FMNMX.FTZ R69, R46, R65, !PT ;  /* 0x000000412e457209 */ /* 0x000fe20007810000 */
[----:B------:R-:W-:Y:S02]  /*56d0*/  FMUL.FTZ R65, R81, UR5 ;  /* 0x0000000551417c20 */ /* 0x000fe40008410000 */
[----:B------:R-:W2:Y:S01]  /*56e0*/  SHFL.IDX PT, R81, R6, 0x1, 0x1c1f ;  /* 0x003c1f0006517f89 */ /* 0x000ea200000e0000 */
[----:B------:R-:W-:-:S03]  /*56f0*/  FMNMX.FTZ R68, R48, R69, !PT ;  /* 0x0000004530447209 */ /* 0x000fc60007810000 */
[----:B------:R-:W3:Y:S01]  /*5700*/  MUFU.TANH R65, R65 ;  /* 0x0000004100417308 */ /* 0x000ee20000002400 */
[----:B------:R-:W-:Y:S01]  /*5710*/  FMNMX.FTZ R69, R49, R68, !PT ;  /* 0x0000004431457209 */ /* 0x000fe20007810000 */
[----:B------:R-:W-:Y:S01]  /*5720*/  FMUL.FTZ R68, R84, UR5 ;  /* 0x0000000554447c20 */ /* 0x000fe20008410000 */
[----:B0-----:R-:W-:Y:S01]  /*5730*/  FSEL R63, R63, -INF , P2 ;  /* 0xff8000003f3f7808 */ /* 0x001fe20001000000 */
[----:B------:R-:W-:Y:S01]  /*5740*/  FMUL.FTZ R84, R79, UR5 ;  /* 0x000000054f547c20 */ /* 0x000fe20008410000 */
[----:B------:R-:W-:Y:S01]  /*5750*/  FMNMX.FTZ R72, R52, R69, !PT ;  /* 0x0000004534487209 */ /* 0x000fe20007810000 */
[----:B------:R-:W-:Y:S02]  /*5760*/  FMUL.FTZ R69, R85, UR5 ;  /* 0x0000000555457c20 */ /* 0x000fe40008410000 */
[----:B------:R-:W0:Y:S01]  /*5770*/  MUFU.TANH R68, R68 ;  /* 0x0000004400447308 */ /* 0x000e220000002400 */
[----:B------:R-:W-:Y:S02]  /*5780*/  FMNMX.FTZ R72, R53, R72, !PT ;  /* 0x0000004835487209 */ /* 0x000fe40007810000 */
[----:B-1----:R-:W-:-:S02]  /*5790*/  FSEL R64, R64, -INF , P5 ;  /* 0xff80000040407808 */ /* 0x002fc40002800000 */
[----:B------:R-:W-:-:S03]  /*57a0*/  FMNMX.FTZ R72, R57, R72, !PT ;  /* 0x0000004839487209 */ /* 0x000fc60007810000 */
[----:B------:R-:W1:Y:S01]  /*57b0*/  MUFU.TANH R69, R69 ;  /* 0x0000004500457308 */ /* 0x000e620000002400 */
[----:B------:R-:W-:Y:S02]  /*57c0*/  FMNMX.FTZ R72, R47, R72, !PT ;  /* 0x000000482f487209 */ /* 0x000fe40007810000 */
[----:B---3--:R-:W-:Y:S01]  /*57d0*/  FSEL R65, R65, -INF , P4 ;  /* 0xff80000041417808 */ /* 0x008fe20002000000 */
[----:B--2---:R-:W-:Y:S01]  /*57e0*/  IMAD.IADD R56, R56, 0x1, R81 ;  /* 0x0000000138387824 */ /* 0x004fe200078e0251 */
[----:B------:R-:W-:-:S03]  /*57f0*/  FMNMX.FTZ R73, R63, R72, !PT ;  /* 0x000000483f497209 */ /* 0x000fc60007810000 */
[----:B------:R-:W2:Y:S01]  /*5800*/  MUFU.TANH R51, R51 ;  /* 0x0000003300337308 */ /* 0x000ea20000002400 */
[----:B------:R-:W-:Y:S01]  /*5810*/  FMNMX.FTZ R72, R64, R73, !PT ;  /* 0x0000004940487209 */ /* 0x000fe20007810000 */
[----:B------:R-:W-:Y:S01]  /*5820*/  FMUL.FTZ R73, R67, UR5 ;  /* 0x0000000543497c20 */ /* 0x000fe20008410000 */
[----:B0-----:R-:W-:Y:S02]  /*5830*/  FSEL R67, R68, -INF , P1 ;  /* 0xff80000044437808 */ /* 0x001fe40000800000 */
[----:B------:R-:W-:Y:S02]  /*5840*/  FMNMX.FTZ R72, R65, R72, !PT ;  /* 0x0000004841487209 */ /* 0x000fe40007810000 */
[----:B------:R-:W-:Y:S01]  /*5850*/  ISETP.GT.AND P4, PT, R56, RZ, PT ;  /* 0x000000ff3800720c */ /* 0x000fe20003f84270 */
[----:B------:R-:W0:Y:S01]  /*5860*/  MUFU.TANH R54, R54 ;  /* 0x0000003600367308 */ /* 0x000e220000002400 */
[----:B-1----:R-:W-:Y:S02]  /*5870*/  FSEL R69, R69, -INF , P3 ;  /* 0xff80000045457808 */ /* 0x002fe40001800000 */
[----:B------:R-:W-:-:S02]  /*5880*/  FMNMX.FTZ R72, R67, R72, !PT ;  /* 0x0000004843487209 */ /* 0x000fc40007810000 */
[----:B------:R-:W-:Y:S02]  /*5890*/  ISETP.GT.AND P2, PT, R56, 0x8, PT ;  /* 0x000000083800780c */ /* 0x000fe40003f44270 */
[----:B------:R-:W-:Y:S01]  /*58a0*/  FMNMX.FTZ R76, R69, R72, !PT ;  /* 0x00000048454c7209 */ /* 0x000fe20007810000 */
[----:B------:R-:W-:Y:S01]  /*58b0*/  FMUL.FTZ R72, R74, UR5 ;  /* 0x000000054a487c20 */ /* 0x000fe20008410000 */
[----:B------:R-:W-:Y:S01]  /*58c0*/  MUFU.TANH R55, R55 ;  /* 0x0000003700377308 */ /* 0x000fe20000002400 */
[----:B------:R-:W-:Y:S01]  /*58d0*/  FMUL.FTZ R74, R78, UR5 ;  /* 0x000000054e4a7c20 */ /* 0x000fe20008410000 */
[C---:B------:R-:W-:Y:S01]  /*58e0*/  ISETP.GT.AND P3, PT, R56.reuse, 0x9, PT ;  /* 0x000000093800780c */ /* 0x040fe20003f64270 */
[----:B------:R-:W1:Y:S01]  /*58f0*/  SHFL.BFLY PT, R77, R76, 0x2, 0x1f ;  /* 0x0c401f004c4d7f89 */ /* 0x000e6200000e0000 */
[----:B------:R-:W-:Y:S02]  /*5900*/  ISETP.GT.AND P5, PT, R56, 0x10, PT ;  /* 0x000000103800780c */ /* 0x000fe40003fa4270 */
[----:B------:R-:W-:-:S02]  /*5910*/  FSEL R15, R15, -INF , P2 ;  /* 0xff8000000f0f7808 */ /* 0x000fc40001000000 */
[----:B------:R-:W3:Y:S01]  /*5920*/  MUFU.TANH R58, R58 ;  /* 0x0000003a003a7308 */ /* 0x000ee20000002400 */
[----:B------:R-:W-:Y:S02]  /*5930*/  FSEL R20, R20, -INF , P3 ;  /* 0xff80000014147808 */ /* 0x000fe40001800000 */
[----:B------:R-:W-:Y:S02]  /*5940*/  FSEL R25, R25, -INF , P5 ;  /* 0xff80000019197808 */ /* 0x000fe40002800000 */
[C---:B------:R-:W-:Y:S02]  /*5950*/  ISETP.GT.AND P2, PT, R56.reuse, 0x19, PT ;  /* 0x000000193800780c */ /* 0x040fe40003f44270 */
[C---:B------:R-:W-:Y:S01]  /*5960*/  ISETP.GT.AND P3, PT, R56.reuse, 0x20, PT ;  /* 0x000000203800780c */ /* 0x040fe20003f64270 */
[----:B------:R-:W4:Y:S01]  /*5970*/  MUFU.TANH R59, R59 ;  /* 0x0000003b003b7308 */ /* 0x000f220000002400 */
[----:B------:R-:W-:Y:S02]  /*5980*/  ISETP.GT.AND P5, PT, R56, 0x21, PT ;  /* 0x000000213800780c */ /* 0x000fe40003fa4270 */
[----:B------:R-:W-:-:S02]  /*5990*/  FSEL R30, R30, -INF , P2 ;  /* 0xff8000001e1e7808 */ /* 0x000fc40001000000 */
[----:B------:R-:W-:Y:S02]  /*59a0*/  FSEL R33, R33, -INF , P3 ;  /* 0xff80000021217808 */ /* 0x000fe40001800000 */
[----:B------:R-:W-:Y:S01]  /*59b0*/  FSEL R34, R34, -INF , P5 ;  /* 0xff80000022227808 */ /* 0x000fe20002800000 */
[----:B------:R-:W5:Y:S01]  /*59c0*/  MUFU.TANH R60, R60 ;  /* 0x0000003c003c7308 */ /* 0x000f620000002400 */
[----:B------:R-:W-:Y:S02]  /*59d0*/  ISETP.GT.AND P2, PT, R56, 0x30, PT ;  /* 0x000000303800780c */ /* 0x000fe40003f44270 */
[----:B-1----:R-:W-:Y:S01]  /*59e0*/  FMNMX.FTZ R80, R76, R77, !PT ;  /* 0x0000004d4c507209 */ /* 0x002fe20007810000 */
[----:B------:R-:W-:Y:S01]  /*59f0*/  FMUL.FTZ R76, R83, UR5 ;  /* 0x00000005534c7c20 */ /* 0x000fe20008410000 */
[----:B------:R-:W-:Y:S01]  /*5a00*/  ISETP.GT.AND P3, PT, R56, 0x31, PT ;  /* 0x000000313800780c */ /* 0x000fe20003f64270 */
[----:B------:R-:W-:Y:S01]  /*5a10*/  FMUL.FTZ R77, R86, UR5 ;  /* 0x00000005564d7c20 */ /* 0x000fe20008410000 */
[----:B------:R-:W-:Y:S01]  /*5a20*/  ISETP.GT.AND P5, PT, R56, 0x38, PT ;  /* 0x000000383800780c */ /* 0x000fe20003fa4270 */
[----:B------:R-:W1:Y:S01]  /*5a30*/  SHFL.BFLY PT, R79, R80, 0x1, 0x1f ;  /* 0x0c201f00504f7f89 */ /* 0x000e6200000e0000 */
[----:B------:R-:W-:Y:S01]  /*5a40*/  MUFU.TANH R62, R62 ;  /* 0x0000003e003e7308 */ /* 0x000fe20000002400 */
[----:B------:R-:W-:-:S02]  /*5a50*/  FSEL R50, R50, -INF , P2 ;  /* 0xff80000032327808 */ /* 0x000fc40001000000 */
[----:B--2---:R-:W-:Y:S02]  /*5a60*/  FSEL R51, R51, -INF , P3 ;  /* 0xff80000033337808 */ /* 0x004fe40001800000 */
[----:B0-----:R-:W-:Y:S02]  /*5a70*/  FSEL R54, R54, -INF , P5 ;  /* 0xff80000036367808 */ /* 0x001fe40002800000 */
[C---:B------:R-:W-:Y:S01]  /*5a80*/  ISETP.GT.AND P2, PT, R56.reuse, 0x40, PT ;  /* 0x000000403800780c */ /* 0x040fe20003f44270 */
[----:B------:R0:W-:Y:S01]  /*5a90*/  MUFU.TANH R68, R73 ;  /* 0x0000004900447308 */ /* 0x0001e20000002400 */
[C---:B------:R-:W-:Y:S02]  /*5aa0*/  ISETP.GT.AND P3, PT, R56.reuse, 0x41, PT ;  /* 0x000000413800780c */ /* 0x040fe40003f64270 */
[----:B------:R-:W-:Y:S02]  /*5ab0*/  ISETP.GT.AND P5, PT, R56, 0x48, PT ;  /* 0x000000483800780c */ /* 0x000fe40003fa4270 */
[----:B---3--:R-:W-:-:S02]  /*5ac0*/  FSEL R58, R58, -INF , P2 ;  /* 0xff8000003a3a7808 */ /* 0x008fc40001000000 */
[----:B----4-:R-:W-:Y:S01]  /*5ad0*/  FSEL R59, R59, -INF , P3 ;  /* 0xff8000003b3b7808 */ /* 0x010fe20001800000 */
[----:B------:R-:W2:Y:S01]  /*5ae0*/  MUFU.TANH R12, R12 ;  /* 0x0000000c000c7308 */ /* 0x000ea20000002400 */
[----:B0-----:R-:W-:Y:S01]  /*5af0*/  FMUL.FTZ R73, R75, UR5 ;  /* 0x000000054b497c20 */ /* 0x001fe20008410000 */
[----:B-----5:R-:W-:Y:S01]  /*5b00*/  FSEL R60, R60, -INF , P5 ;  /* 0xff8000003c3c7808 */ /* 0x020fe20002800000 */
[----:B------:R-:W-:Y:S01]  /*5b10*/  FMUL.FTZ R75, R82, UR5 ;  /* 0x00000005524b7c20 */ /* 0x000fe20008410000 */
[C---:B------:R-:W-:Y:S02]  /*5b20*/  ISETP.GT.AND P1, PT, R56.reuse, 0x1, PT ;  /* 0x000000013800780c */ /* 0x040fe40003f24270 */
[----:B------:R-:W-:Y:S02]  /*5b30*/  ISETP.GT.AND P2, PT, R56, 0x50, PT ;  /* 0x000000503800780c */ /* 0x000fe40003f44270 */
[----:B-1----:R-:W-:Y:S01]  /*5b40*/  FMNMX.FTZ R78, R80, R79, !PT ;  /* 0x0000004f504e7209 */ /* 0x002fe20007810000 */
[----:B------:R-:W0:Y:S01]  /*5b50*/  MUFU.TANH R66, R66 ;  /* 0x0000004200427308 */ /* 0x000e220000002400 */
[----:B------:R-:W-:-:S02]  /*5b60*/  FSEL R80, R11, -INF , P4 ;  /* 0xff8000000b507808 */ /* 0x000fc40002000000 */
[C---:B------:R-:W-:Y:S01]  /*5b70*/  ISETP.GT.AND P4, PT, R56.reuse, 0x11, PT ;  /* 0x000000113800780c */ /* 0x040fe20003f84270 */
[----:B------:R-:W1:Y:S01]  /*5b80*/  LDC R11, c[0x0][0x988] ;  /* 0x00026200ff0b7b82 */ /* 0x000e620000000800 */
[----:B------:R-:W-:Y:S02]  /*5b90*/  ISETP.GT.AND P3, PT, R56, 0x51, PT ;  /* 0x000000513800780c */ /* 0x000fe40003f64270 */
[----:B------:R-:W-:Y:S01]  /*5ba0*/  FSEL R26, R26, -INF , P4 ;  /* 0xff8000001a1a7808 */ /* 0x000fe20002000000 */
[----:B------:R-:W3:Y:S01]  /*5bb0*/  MUFU.TANH R70, R70 ;  /* 0x0000004600467308 */ /* 0x000ee20000002400 */
[C---:B------:R-:W-:Y:S02]  /*5bc0*/  ISETP.GT.AND P4, PT, R56.reuse, 0x28, PT ;  /* 0x000000283800780c */ /* 0x040fe40003f84270 */
[----:B------:R-:W-:Y:S02]  /*5bd0*/  ISETP.GT.AND P5, PT, R56, 0x58, PT ;  /* 0x000000583800780c */ /* 0x000fe40003fa4270 */
[----:B------:R-:W-:-:S02]  /*5be0*/  FSEL R37, R37, -INF , P4 ;  /* 0xff80000025257808 */ /* 0x000fc40002000000 */
[----:B------:R-:W-:Y:S01]  /*5bf0*/  ISETP.GT.AND P4, PT, R56, 0x39, PT ;  /* 0x000000393800780c */ /* 0x000fe20003f84270 */
[----:B------:R-:W4:Y:S01]  /*5c00*/  MUFU.TANH R71, R71 ;  /* 0x0000004700477308 */ /* 0x000f220000002400 */
[----:B--2---:R-:W-:Y:S02]  /*5c10*/  FSEL R12, R12, -INF , P1 ;  /* 0xff8000000c0c7808 */ /* 0x004fe40000800000 */
[----:B------:R-:W-:Y:S02]  /*5c20*/  FSEL R55, R55, -INF , P4 ;  /* 0xff80000037377808 */ /* 0x000fe40002000000 */
[----:B------:R-:W-:Y:S02]  /*5c30*/  ISETP.GT.AND P4, PT, R56, 0x49, PT ;  /* 0x000000493800780c */ /* 0x000fe40003f84270 */
[----:B0-----:R-:W-:Y:S01]  /*5c40*/  FSEL R66, R66, -INF , P2 ;  /* 0xff80000042427808 */ /* 0x001fe20001000000 */
[----:B------:R-:W0:Y:S01]  /*5c50*/  MUFU.TANH R29, R29 ;  /* 0x0000001d001d7308 */ /* 0x000e220000002400 */
[----:B------:R-:W-:-:S02]  /*5c60*/  FSEL R62, R62, -INF , P4 ;  /* 0xff8000003e3e7808 */ /* 0x000fc40002000000 */
[----:B------:R-:W-:Y:S01]  /*5c70*/  ISETP.GT.AND P4, PT, R56, 0x59, PT ;  /* 0x000000593800780c */ /* 0x000fe20003f84270 */
[----:B-1----:R-:W-:Y:S01]  /*5c80*/  FMUL.FTZ R82, R78, R11 ;  /* 0x0000000b4e527220 */ /* 0x002fe20000410000 */
[----:B------:R-:W-:Y:S02]  /*5c90*/  FSEL R68, R68, -INF , P3 ;  /* 0xff80000044447808 */ /* 0x000fe40001800000 */
[----:B---3--:R-:W-:Y:S01]  /*5ca0*/  FSEL R70, R70, -INF , P5 ;  /* 0xff80000046467808 */ /* 0x008fe20002800000 */
[----:B------:R-:W1:Y:S01]  /*5cb0*/  MUFU.TANH R72, R72 ;  /* 0x0000004800487308 */ /* 0x000e620000002400 */
[----:B----4-:R-:W-:Y:S02]  /*5cc0*/  FSEL R71, R71, -INF , P4 ;  /* 0xff80000047477808 */ /* 0x010fe40002000000 */
[C---:B------:R-:W-:Y:S02]  /*5cd0*/  ISETP.GT.AND P1, PT, R56.reuse, 0x18, PT ;  /* 0x000000183800780c */ /* 0x040fe40003f24270 */
[----:B------:R-:W-:-:S02]  /*5ce0*/  ISETP.GT.AND P2, PT, R56, 0x60, PT ;  /* 0x000000603800780c */ /* 0x000fc40003f44270 */
[C---:B------:R-:W-:Y:S01]  /*5cf0*/  ISETP.GT.AND P3, PT, R56.reuse, 0x61, PT ;  /* 0x000000613800780c */ /* 0x040fe20003f64270 */
[----:B------:R-:W2:Y:S01]  /*5d00*/  MUFU.TANH R73, R73 ;  /* 0x0000004900497308 */ /* 0x000ea20000002400 */
[C---:B------:R-:W-:Y:S02]  /*5d10*/  ISETP.GT.AND P5, PT, R56.reuse, 0x68, PT ;  /* 0x000000683800780c */ /* 0x040fe40003fa4270 */
[----:B------:R-:W-:Y:S02]  /*5d20*/  ISETP.GT.AND P4, PT, R56, 0x69, PT ;  /* 0x000000693800780c */ /* 0x000fe40003f84270 */
[----:B------:R-:W-:Y:S02]  /*5d30*/  FMNMX.FTZ R81, R80, R8, !PT ;  /* 0x0000000850517209 */ /* 0x000fe40007810000 */
[----:B0-----:R-:W-:Y:S01]  /*5d40*/  FSEL R29, R29, -INF , P1 ;  /* 0xff8000001d1d7808 */ /* 0x001fe20000800000 */
[----:B------:R-:W0:Y:S01]  /*5d50*/  MUFU.TANH R74, R74 ;  /* 0x0000004a004a7308 */ /* 0x000e220000002400 */
[----:B-1----:R-:W-:-:S02]  /*5d60*/  FSEL R72, R72, -INF , P2 ;  /* 0xff80000048487808 */ /* 0x002fc40001000000 */
[C---:B------:R-:W-:Y:S02]  /*5d70*/  ISETP.GT.AND P1, PT, R56.reuse, 0x29, PT ;  /* 0x000000293800780c */ /* 0x040fe40003f24270 */
[----:B------:R-:W-:-:S03]  /*5d80*/  ISETP.GT.AND P2, PT, R56, 0x70, PT ;  /* 0x000000703800780c */ /* 0x000fc60003f44270 */
[----:B------:R-:W1:Y:S01]  /*5d90*/  MUFU.TANH R6, R84 ;  /* 0x0000005400067308 */ /* 0x000e620000002400 */
[----:B--2---:R-:W-:Y:S02]  /*5da0*/  FSEL R73, R73, -INF , P3 ;  /* 0xff80000049497808 */ /* 0x004fe40001800000 */
[----:B------:R-:W-:-:S05]  /*5db0*/  ISETP.GT.AND P3, PT, R56, 0x71, PT ;  /* 0x000000713800780c */ /* 0x000fca0003f64270 */
[----:B------:R-:W2:Y:S01]  /*5dc0*/  MUFU.TANH R61, R61 ;  /* 0x0000003d003d7308 */ /* 0x000ea20000002400 */
[----:B0-----:R-:W-:Y:S02]  /*5dd0*/  FSEL R74, R74, -INF , P5 ;  /* 0xff8000004a4a7808 */ /* 0x001fe40002800000 */
[----:B------:R-:W-:-:S05]  /*5de0*/  ISETP.GT.AND P5, PT, R56, 0x78, PT ;  /* 0x000000783800780c */ /* 0x000fca0003fa4270 */
[----:B------:R-:W-:Y:S01]  /*5df0*/  MUFU.TANH R75, R75 ;  /* 0x0000004b004b7308 */ /* 0x000fe20000002400 */
[----:B-1----:R-:W-:Y:S02]  /*5e00*/  FSEL R6, R6, -INF , P4 ;  /* 0xff80000006067808 */ /* 0x002fe40002000000 */
[----:B------:R-:W-:Y:S02]  /*5e10*/  ISETP.GT.AND P4, PT, R56, 0x79, PT ;  /* 0x000000793800780c */ /* 0x000fe40003f84270 */
[----:B------:R-:W-:-:S03]  /*5e20*/  FMNMX.FTZ R56, R12, R81, !PT ;  /* 0x000000510c387209 */ /* 0x000fc60007810000 */
[----:B------:R-:W-:Y:S01]  /*5e30*/  MUFU.TANH R76, R76 ;  /* 0x0000004c004c7308 */ /* 0x000fe20000002400 */
[----:B------:R-:W-:Y:S02]  /*5e40*/  FMNMX.FTZ R81, R15, R56, !PT ;  /* 0x000000380f517209 */ /* 0x000fe40007810000 */
[----:B--2---:R-:W-:Y:S02]  /*5e50*/  FSEL R61, R61, -INF , P1 ;  /* 0xff8000003d3d7808 */ /* 0x004fe40000800000 */
[----:B------:R-:W-:Y:S02]  /*5e60*/  FMNMX.FTZ R56, R20, R81, !PT ;  /* 0x0000005114387209 */ /* 0x000fe40007810000 */
[----:B------:R-:W-:Y:S01]  /*5e70*/  FSETP.NEU.FTZ.AND P1, PT, R78, -INF , PT ;  /* 0xff8000004e00780b */ /* 0x000fe20003f3d000 */
[----:B------:R-:W0:Y:S01]  /*5e80*/  MUFU.TANH R77, R77 ;  /* 0x0000004d004d7308 */ /* 0x000e220000002400 */
[----:B------:R-:W-:Y:S02]  /*5e90*/  FMNMX.FTZ R81, R25, R56, !PT ;  /* 0x0000003819517209 */ /* 0x000fe40007810000 */
[----:B------:R-:W-:-:S02]  /*5ea0*/  FSEL R82, R82, RZ, P1 ;  /* 0x000000ff52527208 */ /* 0x000fc40000800000 */
[----:B------:R-:W-:-:S03]  /*5eb0*/  FMNMX.FTZ R56, R26, R81, !PT ;  /* 0x000000511a387209 */ /* 0x000fc60007810000 */
[-CC-:B------:R-:W-:Y:S01]  /*5ec0*/  FFMA.FTZ R83, R32, R11.reuse, -R82.reuse ;  /* 0x0000000b20537223 */ /* 0x180fe20000010852 */
[----:B------:R-:W-:Y:S01]  /*5ed0*/  FMNMX.FTZ R81, R29, R56, !PT ;  /* 0x000000381d517209 */ /* 0x000fe20007810000 */
[-CC-:B------:R-:W-:Y:S01]  /*5ee0*/  FFMA.FTZ R84, R35, R11.reuse, -R82.reuse ;  /* 0x0000000b23547223 */ /* 0x180fe20000010852 */
[----:B------:R-:W1:Y:S01]  /*5ef0*/  MUFU.TANH R79, R87 ;  /* 0x00000057004f7308 */ /* 0x000e620000002400 */
[--C-:B------:R-:W-:Y:S01]  /*5f00*/  FFMA.FTZ R9, R9, R11, -R82.reuse ;  /* 0x0000000b09097223 */ /* 0x100fe20000010852 */
[----:B------:R-:W-:Y:S01]  /*5f10*/  FMNMX.FTZ R56, R30, R81, !PT ;  /* 0x000000511e387209 */ /* 0x000fe20007810000 */
[-CC-:B------:R-:W-:Y:S01]  /*5f20*/  FFMA.FTZ R10, R10, R11.reuse, -R82.reuse ;  /* 0x0000000b0a0a7223 */ /* 0x180fe20000010852 */
[-CC-:B------:R-:W-:Y:S01]  /*5f30*/  FFMA.FTZ R13, R13, R11.reuse, -R82.reuse ;  /* 0x0000000b0d0d7223 */ /* 0x180fe20000010852 */
[-CC-:B------:R-:W-:Y:S01]  /*5f40*/  FFMA.FTZ R14, R14, R11.reuse, -R82.reuse ;  /* 0x0000000b0e0e7223 */ /* 0x180fe20000010852 */
[----:B------:R-:W-:Y:S01]  /*5f50*/  FMNMX.FTZ R81, R33, R56, !PT ;  /* 0x0000003821517209 */ /* 0x000fe20007810000 */
[-CC-:B------:R-:W-:Y:S01]  /*5f60*/  FFMA.FTZ R21, R21, R11.reuse, -R82.reuse ;  /* 0x0000000b15157223 */ /* 0x180fe20000010852 */
[----:B0-----:R-:W-:Y:S01]  /*5f70*/  FSEL R77, R77, -INF , P5 ;  /* 0xff8000004d4d7808 */ /* 0x001fe20002800000 */
[--C-:B------:R-:W-:Y:S01]  /*5f80*/  FFMA.FTZ R24, R24, R11, -R82.reuse ;  /* 0x0000000b18187223 */ /* 0x100fe20000010852 */
[----:B------:R-:W-:Y:S01]  /*5f90*/  FMNMX.FTZ R56, R34, R81, !PT ;  /* 0x0000005122387209 */ /* 0x000fe20007810000 */
[-CC-:B------:R-:W-:Y:S01]  /*5fa0*/  FFMA.FTZ R27, R27, R11.reuse, -R82.reuse ;  /* 0x0000000b1b1b7223 */ /* 0x180fe20000010852 */
[-CC-:B------:R-:W-:Y:S01]  /*5fb0*/  FFMA.FTZ R28, R28, R11.reuse, -R82.reuse ;  /* 0x0000000b1c1c7223 */ /* 0x180fe20000010852 */
[-CC-:B------:R-:W-:Y:S01]  /*5fc0*/  FFMA.FTZ R31, R31, R11.reuse, -R82.reuse ;  /* 0x0000000b1f1f7223 */ /* 0x180fe20000010852 */
[----:B------:R-:W-:Y:S01]  /*5fd0*/  FMNMX.FTZ R32, R37, R56, !PT ;  /* 0x0000003825207209 */ /* 0x000fe20007810000 */
[-CC-:B------:R-:W-:Y:S01]  /*5fe0*/  FFMA.FTZ R36, R36, R11.reuse, -R82.reuse ;  /* 0x0000000b24247223 */ /* 0x180fe20000010852 */
[----:B------:R-:W-:Y:S01]  /*5ff0*/  MUFU.EX2 R56, R83 ;  /* 0x0000005300387308 */ /* 0x000fe20000000800 */
[----:B-1----:R-:W-:Y:S01]  /*6000*/  FSEL R79, R79, -INF , P4 ;  /* 0xff8000004f4f7808 */ /* 0x002fe20002000000 */
[-CC-:B------:R-:W-:Y:S01]  /*6010*/  FFMA.FTZ R38, R38, R11.reuse, -R82.reuse ;  /* 0x0000000b26267223 */ /* 0x180fe20000010852 */
[----:B------:R-:W-:Y:S01]  /*6020*/  FMNMX.FTZ R81, R61, R32, !PT ;  /* 0x000000203d517209 */ /* 0x000fe20007810000 */
[-CC-:B------:R-:W-:Y:S01]  /*6030*/  FFMA.FTZ R39, R39, R11.reuse, -R82.reuse ;  /* 0x0000000b27277223 */ /* 0x180fe20000010852 */
[-CC-:B------:R-:W-:Y:S01]  /*6040*/  FFMA.FTZ R40, R40, R11.reuse, -R82.reuse ;  /* 0x0000000b28287223 */ /* 0x180fe20000010852 */
[--C-:B------:R-:W-:Y:S01]  /*6050*/  FFMA.FTZ R41, R41, R11, -R82.reuse ;  /* 0x0000000b29297223 */ /* 0x100fe20000010852 */
[----:B------:R-:W-:Y:S01]  /*6060*/  FMNMX.FTZ R32, R50, R81, !PT ;  /* 0x0000005132207209 */ /* 0x000fe20007810000 */
[-CC-:B------:R-:W-:Y:S01]  /*6070*/  FFMA.FTZ R42, R42, R11.reuse, -R82.reuse ;  /* 0x0000000b2a2a7223 */ /* 0x180fe20000010852 */
[----:B------:R0:W-:Y:S01]  /*6080*/  MUFU.EX2 R81, R84 ;  /* 0x0000005400517308 */ /* 0x0001e20000000800 */
[-CC-:B------:R-:W-:Y:S01]  /*6090*/  FFMA.FTZ R43, R43, R11.reuse, -R82.reuse ;  /* 0x0000000b2b2b7223 */ /* 0x180fe20000010852 */
[----:B------:R-:W-:Y:S01]  /*60a0*/  FMNMX.FTZ R35, R51, R32, !PT ;  /* 0x0000002033237209 */ /* 0x000fe20007810000 */
[-CC-:B------:R-:W-:Y:S01]  /*60b0*/  FFMA.FTZ R44, R44, R11.reuse, -R82.reuse ;  /* 0x0000000b2c2c7223 */ /* 0x180fe20000010852 */
[-CC-:B------:R-:W-:Y:S01]  /*60c0*/  FFMA.FTZ R45, R45, R11.reuse, -R82.reuse ;  /* 0x0000000b2d2d7223 */ /* 0x180fe20000010852 */
[--C-:B------:R-:W-:Y:S01]  /*60d0*/  FFMA.FTZ R46, R46, R11, -R82.reuse ;  /* 0x0000000b2e2e7223 */ /* 0x100fe20000010852 */
[----:B------:R-:W-:Y:S01]  /*60e0*/  FMNMX.FTZ R32, R54, R35, !PT ;  /* 0x0000002336207209 */ /* 0x000fe20007810000 */
[-CC-:B------:R-:W-:Y:S01]  /*60f0*/  FFMA.FTZ R48, R48, R11.reuse, -R82.reuse ;  /* 0x0000000b30307223 */ /* 0x180fe20000010852 */
[-CC-:B------:R-:W-:Y:S01]  /*6100*/  FFMA.FTZ R49, R49, R11.reuse, -R82.reuse ;  /* 0x0000000b31317223 */ /* 0x180fe20000010852 */
[-CC-:B0-----:R-:W-:Y:S01]  /*6110*/  FFMA.FTZ R84, R57, R11.reuse, -R82.reuse ;  /* 0x0000000b39547223 */ /* 0x181fe20000010852 */
[----:B------:R-:W-:Y:S01]  /*6120*/  FMNMX.FTZ R35, R55, R32, !PT ;  /* 0x0000002037237209 */ /* 0x000fe20007810000 */
[-CC-:B------:R-:W-:Y:S01]  /*6130*/  FFMA.FTZ R52, R52, R11.reuse, -R82.reuse ;  /* 0x0000000b34347223 */ /* 0x180fe20000010852 */
[-CC-:B------:R-:W-:Y:S01]  /*6140*/  FFMA.FTZ R53, R53, R11.reuse, -R82.reuse ;  /* 0x0000000b35357223 */ /* 0x180fe20000010852 */
[--C-:B------:R-:W-:Y:S01]  /*6150*/  FFMA.FTZ R47, R47, R11, -R82.reuse ;  /* 0x0000000b2f2f7223 */ /* 0x100fe20000010852 */
[----:B------:R-:W-:Y:S01]  /*6160*/  FMNMX.FTZ R32, R58, R35, !PT ;  /* 0x000000233a207209 */ /* 0x000fe20007810000 */
[-CC-:B------:R-:W-:Y:S01]  /*6170*/  FFMA.FTZ R64, R64, R11.reuse, -R82.reuse ;  /* 0x0000000b40407223 */ /* 0x180fe20000010852 */
[-CC-:B------:R-:W-:Y:S01]  /*6180*/  FFMA.FTZ R65, R65, R11.reuse, -R82.reuse ;  /* 0x0000000b41417223 */ /* 0x180fe20000010852 */
[-CC-:B------:R-:W-:Y:S01]  /*6190*/  FFMA.FTZ R67, R67, R11.reuse, -R82.reuse ;  /* 0x0000000b43437223 */ /* 0x180fe20000010852 */
[----:B------:R-:W-:Y:S01]  /*61a0*/  FMNMX.FTZ R35, R59, R32, !PT ;  /* 0x000000203b237209 */ /* 0x000fe20007810000 */
[----:B------:R-:W-:Y:S01]  /*61b0*/  FFMA.FTZ R69, R69, R11, -R82 ;  /* 0x0000000b45457223 */ /* 0x000fe20000010852 */
[----:B------:R-:W-:Y:S02]  /*61c0*/  MUFU.EX2 R9, R9 ;  /* 0x0000000900097308 */ /* 0x000fe40000000800 */
        /* <DEDUP_REMOVED lines=11> */
[----:B------:R-:W-:Y:S01]  /*6280*/  FSEL R32, R75, -INF , P2 ;  /* 0xff8000004b207808 */ /* 0x000fe20001000000 */
        /* <DEDUP_REMOVED lines=9> */
[----:B------:R-:W-:Y:S01]  /*6320*/  FMNMX.FTZ R75, R79, R76, !PT ;  /* 0x0000004c4f4b7209 */ /* 0x000fe20007810000 */
[----:B------:R-:W-:Y:S02]  /*6330*/  FFMA.FTZ R76, R63, R11, -R82 ;  /* 0x0000000b3f4c7223 */ /* 0x000fe40000010852 */
[----:B------:R-:W-:Y:S02]  /*6340*/  MUFU.EX2 R28, R28 ;  /* 0x0000001c001c7308 */ /* 0x000fe40000000800 */
[----:B------:R-:W0:Y:S06]  /*6350*/  SHFL.BFLY PT, R83, R75, 0x2, 0x1f ;  /* 0x0c401f004b537f89 */ /* 0x000e2c00000e0000 */
[----:B------:R-:W-:Y:S08]  /*6360*/  MUFU.EX2 R31, R31 ;  /* 0x0000001f001f7308 */ /* 0x000ff00000000800 */
[----:B------:R-:W-:Y:S08]  /*6370*/  MUFU.EX2 R36, R36 ;  /* 0x0000002400247308 */ /* 0x000ff00000000800 */
        /* <DEDUP_REMOVED lines=8> */
[C---:B------:R-:W-:Y:S01]  /*6400*/  FSETP.NEU.FTZ.AND P2, PT, R63.reuse, -INF , PT ;  /* 0xff8000003f00780b */ /* 0x040fe20003f5d000 */
[----:B-1----:R-:W-:-:S06]  /*6410*/  FMUL.FTZ R84, R63, R11 ;  /* 0x0000000b3f547220 */ /* 0x002fcc0000410000 */
[----:B------:R-:W-:Y:S01]  /*6420*/  MUFU.EX2 R42, R42 ;  /* 0x0000002a002a7308 */ /* 0x000fe20000000800 */
[----:B------:R-:W-:-:S05]  /*6430*/  FSEL R84, R84, RZ, P2 ;  /* 0x000000ff54547208 */ /* 0x000fca0001000000 */
[-CC-:B------:R-:W-:Y:S01]  /*6440*/  FFMA.FTZ R83, R34, R11.reuse, -R84.reuse ;  /* 0x0000000b22537223 */ /* 0x180fe20000010854 */
[----:B------:R-:W-:Y:S01]  /*6450*/  FSEL R34, R78, RZ, P1 ;  /* 0x000000ff4e227208 */ /* 0x000fe20000800000 */
[-CC-:B------:R-:W-:Y:S01]  /*6460*/  FFMA.FTZ R82, R80, R11.reuse, -R84.reuse ;  /* 0x0000000b50527223 */ /* 0x180fe20000010854 */
[-CC-:B------:R-:W-:Y:S01]  /*6470*/  FFMA.FTZ R87, R12, R11.reuse, -R84.reuse ;  /* 0x0000000b0c577223 */ /* 0x180fe20000010854 */
[-CC-:B------:R-:W-:Y:S01]  /*6480*/  FFMA.FTZ R80, R15, R11.reuse, -R84.reuse ;  /* 0x0000000b0f507223 */ /* 0x180fe20000010854 */
[-CC-:B------:R-:W-:Y:S01]  /*6490*/  FFMA.FTZ R86, R20, R11.reuse, -R84.reuse ;  /* 0x0000000b14567223 */ /* 0x180fe20000010854 */
[----:B------:R-:W-:Y:S01]  /*64a0*/  FADD.FTZ R34, -R34, R7 ;  /* 0x0000000722227221 */ /* 0x000fe20000010100 */
[----:B------:R-:W-:Y:S01]  /*64b0*/  FSEL R7, R63, RZ, P2 ;  /* 0x000000ff3f077208 */ /* 0x000fe20001000000 */
[----:B------:R-:W-:Y:S01]  /*64c0*/  MUFU.EX2 R82, R82 ;  /* 0x0000005200527308 */ /* 0x000fe20000000800 */
[-CC-:B------:R-:W-:Y:S01]  /*64d0*/  FFMA.FTZ R25, R25, R11.reuse, -R84.reuse ;  /* 0x0000000b19197223 */ /* 0x180fe20000010854 */
[-CC-:B------:R-:W-:Y:S01]  /*64e0*/  FFMA.FTZ R26, R26, R11.reuse, -R84.reuse ;  /* 0x0000000b1a1a7223 */ /* 0x180fe20000010854 */
[-C--:B------:R-:W-:Y:S01]  /*64f0*/  FFMA.FTZ R20, R50, R11.reuse, -R84 ;  /* 0x0000000b32147223 */ /* 0x080fe20000010854 */
[----:B------:R-:W-:Y:S01]  /*6500*/  FADD.FTZ R8, -R7, R8 ;  /* 0x0000000807087221 */ /* 0x000fe20000010100 */
[-C--:B------:R-:W-:Y:S01]  /*6510*/  FMUL.FTZ R7, R34, R11.reuse ;  /* 0x0000000b22077220 */ /* 0x080fe20000410000 */
[-CC-:B------:R-:W-:Y:S01]  /*6520*/  FFMA.FTZ R29, R29, R11.reuse, -R84.reuse ;  /* 0x0000000b1d1d7223 */ /* 0x180fe20000010854 */
[-CC-:B------:R-:W-:Y:S01]  /*6530*/  FFMA.FTZ R50, R55, R11.reuse, -R84.reuse ;  /* 0x0000000b37327223 */ /* 0x180fe20000010854 */
[-C--:B------:R-:W-:Y:S01]  /*6540*/  FMUL.FTZ R8, R8, R11.reuse ;  /* 0x0000000b08087220 */ /* 0x080fe20000410000 */
        /* <DEDUP_REMOVED lines=8> */
[----:B------:R-:W0:Y:S01]  /*65d0*/  MUFU.EX2 R7, R7 ;  /* 0x0000000700077308 */ /* 0x000e220000000800 */
[-CC-:B------:R-:W-:Y:S01]  /*65e0*/  FFMA.FTZ R37, R61, R11.reuse, -R84.reuse ;  /* 0x0000000b3d257223 */ /* 0x180fe20000010854 */
[-CC-:B------:R-:W-:Y:S01]  /*65f0*/  FFMA.FTZ R30, R51, R11.reuse, -R84.reuse ;  /* 0x0000000b331e7223 */ /* 0x180fe20000010854 */
[-CC-:B------:R-:W-:Y:S01]  /*6600*/  FFMA.FTZ R15, R54, R11.reuse, -R84.reuse ;  /* 0x0000000b360f7223 */ /* 0x180fe20000010854 */
[-CC-:B------:R-:W-:Y:S01]  /*6610*/  FFMA.FTZ R54, R58, R11.reuse, -R84.reuse ;  /* 0x0000000b3a367223 */ /* 0x180fe20000010854 */
[-CC-:B------:R-:W-:Y:S01]  /*6620*/  FFMA.FTZ R60, R60, R11.reuse, -R84.reuse ;  /* 0x0000000b3c3c7223 */ /* 0x180fe20000010854 */
[-CC-:B------:R-:W-:Y:S01]  /*6630*/  FFMA.FTZ R51, R6, R11.reuse, -R84.reuse ;  /* 0x0000000b06337223 */ /* 0x180fe20000010854 */
[-CC-:B------:R-:W-:Y:S01]  /*6640*/  FFMA.FTZ R6, R77, R11.reuse, -R84.reuse ;  /* 0x0000000b4d067223 */ /* 0x180fe20000010854 */
[----:B------:R-:W1:Y:S01]  /*6650*/  MUFU.EX2 R8, R8 ;  /* 0x0000000800087308 */ /* 0x000e620000000800 */
[-CC-:B------:R-:W-:Y:S01]  /*6660*/  FFMA.FTZ R62, R62, R11.reuse, -R84.reuse ;  /* 0x0000000b3e3e7223 */ /* 0x180fe20000010854 */
[-CC-:B------:R-:W-:Y:S01]  /*6670*/  FFMA.FTZ R66, R66, R11.reuse, -R84.reuse ;  /* 0x0000000b42427223 */ /* 0x180fe20000010854 */
[-CC-:B------:R-:W-:Y:S01]  /*6680*/  FFMA.FTZ R68, R68, R11.reuse, -R84.reuse ;  /* 0x0000000b44447223 */ /* 0x180fe20000010854 */
[-CC-:B------:R-:W-:Y:S01]  /*6690*/  FFMA.FTZ R70, R70, R11.reuse, -R84.reuse ;  /* 0x0000000b46467223 */ /* 0x180fe20000010854 */
[-CC-:B------:R-:W-:Y:S01]  /*66a0*/  FFMA.FTZ R71, R71, R11.reuse, -R84.reuse ;  /* 0x0000000b47477223 */ /* 0x180fe20000010854 */
[-CC-:B------:R-:W-:Y:S01]  /*66b0*/  FFMA.FTZ R61, R74, R11.reuse, -R84.reuse ;  /* 0x0000000b4a3d7223 */ /* 0x180fe20000010854 */
[--C-:B------:R-:W-:Y:S01]  /*66c0*/  FFMA.FTZ R35, R35, R11, -R84.reuse ;  /* 0x0000000b23237223 */ /* 0x100fe20000010854 */
[----:B------:R-:W2:Y:S01]  /*66d0*/  MUFU.EX2 R80, R80 ;  /* 0x0000005000507308 */ /* 0x000ea20000000800 */
[----:B0-----:R-:W-:Y:S01]  /*66e0*/  FFMA.FTZ R3, R7, R3, R9 ;  /* 0x0000000307037223 */ /* 0x001fe20000010009 */
[----:B------:R-:W-:-:S03]  /*66f0*/  FFMA.FTZ R84, R79, R11, -R84 ;  /* 0x0000000b4f547223 */ /* 0x000fc60000010854 */
[----:B------:R-:W-:-:S03]  /*6700*/  FADD.FTZ R32, R10, R3 ;  /* 0x000000030a207221 */ /* 0x000fc60000010000 */
[----:B------:R-:W0:Y:S01]  /*6710*/  MUFU.EX2 R86, R86 ;  /* 0x0000005600567308 */ /* 0x000e220000000800 */
[----:B-1----:R-:W-:Y:S01]  /*6720*/  FFMA.FTZ R0, R8, R0, R82 ;  /* 0x0000000008007223 */ /* 0x002fe20000010052 */
[----:B------:R-:W-:-:S03]  /*6730*/  FADD.FTZ R73, R13, R32 ;  /* 0x000000200d497221 */ /* 0x000fc60000010000 */
[----:B------:R-:W-:Y:S01]  /*6740*/  FADD.FTZ R3, R87, R0 ;  /* 0x0000000057037221 */ /* 0x000fe20000010000 */
[----:B------:R-:W-:Y:S02]  /*6750*/  FADD.FTZ R0, R14, R73 ;  /* 0x000000490e007221 */ /* 0x000fe40000010000 */
[----:B------:R-:W1:Y:S01]  /*6760*/  MUFU.EX2 R25, R25 ;  /* 0x0000001900197308 */ /* 0x000e620000000800 */
[----:B--2---:R-:W-:-:S07]  /*6770*/  FADD.FTZ R3, R80, R3 ;  /* 0x0000000350037221 */ /* 0x004fce0000010000 */
[----:B------:R-:W2:Y:S01]  /*6780*/  MUFU.EX2 R26, R26 ;  /* 0x0000001a001a7308 */ /* 0x000ea20000000800 */
[----:B0-----:R-:W-:Y:S01]  /*6790*/  FADD.FTZ R32, R86, R3 ;  /* 0x0000000356207221 */ /* 0x001fe20000010000 */
[----:B------:R-:W-:-:S04]  /*67a0*/  FADD.FTZ R3, R21, R0 ;  /* 0x0000000015037221 */ /* 0x000fc80000010000 */
[----:B------:R-:W-:Y:S02]  /*67b0*/  FADD.FTZ R0, R24, R3 ;  /* 0x0000000318007221 */ /* 0x000fe40000010000 */
[----:B------:R-:W0:Y:S02]  /*67c0*/  MUFU.EX2 R29, R29 ;  /* 0x0000001d001d7308 */ /* 0x000e240000000800 */
[----:B------:R-:W-:-:S04]  /*67d0*/  FADD.FTZ R3, R27, R0 ;  /* 0x000000001b037221 */ /* 0x000fc80000010000 */
[----:B------:R-:W-:Y:S02]  /*67e0*/  FADD.FTZ R0, R28, R3 ;  /* 0x000000031c007221 */ /* 0x000fe40000010000 */
[----:B------:R-:W3:Y:S02]  /*67f0*/  MUFU.EX2 R85, R85 ;  /* 0x0000005500557308 */ /* 0x000ee40000000800 */
[----:B------:R-:W-:-:S04]  /*6800*/  FADD.FTZ R3, R31, R0 ;  /* 0x000000001f037221 */ /* 0x000fc80000010000 */
[----:B------:R-:W-:Y:S02]  /*6810*/  FADD.FTZ R0, R56, R3 ;  /* 0x0000000338007221 */ /* 0x000fe40000010000 */
[----:B------:R-:W4:Y:S08]  /*6820*/  MUFU.EX2 R57, R57 ;  /* 0x0000003900397308 */ /* 0x000f300000000800 */
[----:B------:R1:W-:Y:S08]  /*6830*/  MUFU.EX2 R72, R59 ;  /* 0x0000003b00487308 */ /* 0x0003f00000000800 */
[----:B------:R-:W5:Y:S01]  /*6840*/  MUFU.EX2 R83, R83 ;  /* 0x0000005300537308 */ /* 0x000f620000000800 */
[----:B-1----:R-:W-:-:S04]  /*6850*/  FADD.FTZ R59, R25, R32 ;  /* 0x00000020193b7221 */ /* 0x002fc80000010000 */
[----:B--2---:R-:W-:Y:S01]  /*6860*/  FADD.FTZ R32, R26, R59 ;  /* 0x0000003b1a207221 */ /* 0x004fe20000010000 */
[----:B------:R-:W-:Y:S02]  /*6870*/  FADD.FTZ R59, R81, R0 ;  /* 0x00000000513b7221 */ /* 0x000fe40000010000 */
[----:B------:R-:W1:Y:S01]  /*6880*/  MUFU.EX2 R12, R12 ;  /* 0x0000000c000c7308 */ /* 0x000e620000000800 */
[----:B0-----:R-:W-:Y:S01]  /*6890*/  FADD.FTZ R32, R29, R32 ;  /* 0x000000201d207221 */ /* 0x001fe20000010000 */
[----:B------:R-:W-:-:S03]  /*68a0*/  FADD.FTZ R59, R36, R59 ;  /* 0x0000003b243b7221 */ /* 0x000fc60000010000 */
[----:B---3--:R-:W-:-:S03]  /*68b0*/  FADD.FTZ R32, R85, R32 ;  /* 0x0000002055207221 */ /* 0x008fc60000010000 */
[----:B------:R-:W0:Y:S01]  /*68c0*/  MUFU.EX2 R37, R37 ;  /* 0x0000002500257308 */ /* 0x000e220000000800 */
[----:B----4-:R-:W-:-:S04]  /*68d0*/  FADD.FTZ R32, R57, R32 ;  /* 0x0000002039207221 */ /* 0x010fc80000010000 */
[----:B-----5:R-:W-:-:S03]  /*68e0*/  FADD.FTZ R3, R83, R32 ;  /* 0x0000002053037221 */ /* 0x020fc60000010000 */
[----:B------:R-:W2:Y:S01]  /*68f0*/  MUFU.EX2 R20, R20 ;  /* 0x0000001400147308 */ /* 0x000ea20000000800 */
[----:B-1----:R-:W-:-:S07]  /*6900*/  FADD.FTZ R0, R12, R3 ;  /* 0x000000030c007221 */ /* 0x002fce0000010000 */
        /* <DEDUP_REMOVED lines=16> */
[----:B-1----:R-:W-:-:S07]  /*6a10*/  FADD.FTZ R3, R54, R3 ;  /* 0x0000000336037221 */ /* 0x002fce0000010000 */
[----:B------:R-:W1:Y:S08]  /*6a20*/  MUFU.EX2 R77, R60 ;  /* 0x0000003c004d7308 */ /* 0x000e700000000800 */
[----:B------:R-:W3:Y:S08]  /*6a30*/  MUFU.EX2 R45, R45 ;  /* 0x0000002d002d7308 */ /* 0x000ef00000000800 */
[----:B------:R-:W4:Y:S08]  /*6a40*/  MUFU.EX2 R79, R62 ;  /* 0x0000003e004f7308 */ /* 0x000f300000000800 */
[----:B------:R-:W5:Y:S08]  /*6a50*/  MUFU.EX2 R46, R46 ;  /* 0x0000002e002e7308 */ /* 0x000f700000000800 */
[----:B------:R-:W5:Y:S08]  /*6a60*/  MUFU.EX2 R73, R66 ;  /* 0x0000004200497308 */ /* 0x000f700000000800 */
[----:B------:R-:W5:Y:S08]  /*6a70*/  MUFU.EX2 R48, R48 ;  /* 0x0000003000307308 */ /* 0x000f700000000800 */
[----:B------:R0:W-:Y:S08]  /*6a80*/  MUFU.EX2 R66, R33 ;  /* 0x0000002100427308 */ /* 0x0001f00000000800 */
[----:B------:R-:W5:Y:S01]  /*6a90*/  MUFU.EX2 R74, R68 ;  /* 0x00000044004a7308 */ /* 0x000f620000000800 */
[----:B0-----:R-:W-:Y:S01]  /*6aa0*/  FADD.FTZ R33, R43, R0 ;  /* 0x000000002b217221 */ /* 0x001fe20000010000 */
[----:B------:R-:W-:-:S03]  /*6ab0*/  FADD.FTZ R0, R72, R3 ;  /* 0x0000000348007221 */ /* 0x000fc60000010000 */
[----:B--2---:R-:W-:Y:S01]  /*6ac0*/  FADD.FTZ R32, R44, R33 ;  /* 0x000000212c207221 */ /* 0x004fe20000010000 */
[----:B-1----:R-:W-:Y:S02]  /*6ad0*/  FADD.FTZ R0, R77, R0 ;  /* 0x000000004d007221 */ /* 0x002fe40000010000 */
[----:B------:R-:W0:Y:S01]  /*6ae0*/  MUFU.EX2 R49, R49 ;  /* 0x0000003100317308 */ /* 0x000e220000000800 */
[----:B---3--:R-:W-:Y:S01]  /*6af0*/  FADD.FTZ R3, R45, R32 ;  /* 0x000000202d037221 */ /* 0x008fe20000010000 */
[----:B----4-:R-:W-:-:S03]  /*6b00*/  FADD.FTZ R0, R79, R0 ;  /* 0x000000004f007221 */ /* 0x010fc60000010000 */
[----:B-----5:R-:W-:Y:S01]  /*6b10*/  FADD.FTZ R3, R46, R3 ;  /* 0x000000032e037221 */ /* 0x020fe20000010000 */
[----:B------:R-:W-:Y:S02]  /*6b20*/  FADD.FTZ R33, R73, R0 ;  /* 0x0000000049217221 */ /* 0x000fe40000010000 */
[----:B------:R-:W1:Y:S01]  /*6b30*/  MUFU.EX2 R70, R70 ;  /* 0x0000004600467308 */ /* 0x000e620000000800 */
[----:B------:R-:W-:Y:S01]  /*6b40*/  FADD.FTZ R0, R48, R3 ;  /* 0x0000000330007221 */ /* 0x000fe20000010000 */
        /* <DEDUP_REMOVED lines=11> */
[----:B-1----:R-:W-:-:S04]  /*6c00*/  FADD.FTZ R32, R53, R32 ;  /* 0x0000002035207221 */ /* 0x002fc80000010000 */
        /* <DEDUP_REMOVED lines=27> */
.L_x_2082:
[----:B------:R-:W-:Y:S01]  /*6dc0*/  ULEA UR6, UR6, UR41, 0x3 ;  /* 0x0000002906067291 */ /* 0x000fe2000f8e183f */
[----:B------:R-:W-:Y:S01]  /*6dd0*/  F2FP.F16.F32.PACK_AB R25, R26, R25 ;  /* 0x000000191a19723e */ /* 0x000fe200000000ff */
[----:B------:R-:W-:Y:S01]  /*6de0*/  FMUL.FTZ R88, R88, R7 ;  /* 0x0000000758587220 */ /* 0x000fe20000410000 */
[----:B------:R-:W-:Y:S01]  /*6df0*/  F2FP.F16.F32.PACK_AB R32, R10, R9 ;  /* 0x000000090a20723e */ /* 0x000fe200000000ff */
[----:B------:R-:W-:Y:S01]  /*6e00*/  UIADD3 UR6, UR6, 0x2d860, URZ ;  /* 0x0002d86006067890 */ /* 0x000fe2000fffe03f */
[----:B------:R-:W-:Y:S01]  /*6e10*/  F2FP.F16.F32.PACK_AB R33, R87, R82 ;  /* 0x000000525721723e */ /* 0x000fe200000000ff */
[----:B------:R-:W-:Y:S01]  /*6e20*/  FMUL.FTZ R89, R89, R7 ;  /* 0x0000000759597220 */ /* 0x000fe20000410000 */
[----:B------:R-:W-:Y:S01]  /*6e30*/  F2FP.F16.F32.PACK_AB R34, R14, R13 ;  /* 0x0000000d0e22723e */ /* 0x000fe200000000ff */
[----:B------:R-:W-:Y:S01]  /*6e40*/  UPRMT UR6, UR42, 0x654, UR6 ;  /* 0x000006542a067896 */ /* 0x000fe20008000006 */
[----:B------:R-:W-:Y:S01]  /*6e50*/  F2FP.F16.F32.PACK_AB R35, R86, R80 ;  /* 0x000000505623723e */ /* 0x000fe200000000ff */
[----:B------:R-:W-:Y:S01]  /*6e60*/  FMUL.FTZ R92, R92, R7 ;  /* 0x000000075c5c7220 */ /* 0x000fe20000410000 */
[----:B------:R-:W-:Y:S01]  /*6e70*/  F2FP.F16.F32.PACK_AB R26, R28, R27 ;  /* 0x0000001b1c1a723e */ /* 0x000fe200000000ff */
[----:B------:R-:W-:Y:S01]  /*6e80*/  FMUL.FTZ R93, R93, R7 ;  /* 0x000000075d5d7220 */ /* 0x000fe20000410000 */
[----:B------:R-:W-:Y:S01]  /*6e90*/  F2FP.F16.F32.PACK_AB R24, R24, R21 ;  /* 0x000000151818723e */ /* 0x000fe200000000ff */
[----:B------:R-:W-:Y:S01]  /*6ea0*/  FMUL.FTZ R96, R96, R7 ;  /* 0x0000000760607220 */ /* 0x000fe20000410000 */
[----:B------:R-:W-:Y:S01]  /*6eb0*/  F2FP.F16.F32.PACK_AB R27, R85, R29 ;  /* 0x0000001d551b723e */ /* 0x000fe200000000ff */
[----:B------:R-:W-:Y:S01]  /*6ec0*/  FMUL.FTZ R97, R97, R7 ;  /* 0x0000000761617220 */ /* 0x000fe20000410000 */
[----:B------:R-:W-:Y:S01]  /*6ed0*/  SYNCS.ARRIVE.TRANS64.RED.A1T0 RZ, [UR6], RZ ;  /* 0x000000ffffff79a7 */ /* 0x000fe20008100406 */
[----:B------:R-:W-:Y:S01]  /*6ee0*/  F2FP.F16.F32.PACK_AB R56, R56, R31 ;  /* 0x0000001f3838723e */ /* 0x000fe200000000ff */
[----:B------:R-:W-:Y:S01]  /*6ef0*/  STSM.16.M88.4 [R16+0x21800], R32 ;  /* 0x0218002010007844 */ /* 0x000fe20000000200 */
[----:B------:R-:W-:Y:S01]  /*6f00*/  F2FP.F16.F32.PACK_AB R57, R83, R57 ;  /* 0x000000395339723e */ /* 0x000fe200000000ff */
[----:B------:R-:W-:Y:S01]  /*6f10*/  UMOV UR6, UR38 ;  /* 0x0000002600067c82 */ /* 0x000fe20008000000 */
        /* <DEDUP_REMOVED lines=44> */
[----:B------:R-:W-:Y:S01]  /*71e0*/  ISETP.GT.AND P1, PT, R5, R4, PT ;  /* 0x000000040500720c */ /* 0x000fe20003f24270 */
[-C--:B------:R-:W-:Y:S01]  /*71f0*/  FMUL.FTZ R132, R132, R7.reuse ;  /* 0x0000000784847220 */ /* 0x080fe20000410000 */
[----:B------:R-:W-:Y:S01]  /*7200*/  FMUL.FTZ R133, R133, R7 ;  /* 0x0000000785857220 */ /* 0x000fe20000410000 */
        /* <DEDUP_REMOVED lines=36> */
[----:B-1----:R-:W-:Y:S05]  /*7450*/  @P1 BRA `(.L_x_2083) ;  /* 0xffffffcc008c1947 */ /* 0x002fea000383ffff */
.L_x_2072:
[----:B------:R-:W-:-:S13]  /*7460*/  ISETP.GE.AND P1, PT, R5, RZ, PT ;  /* 0x000000ff0500720c */ /* 0x000fda0003f26270 */
[----:B------:R-:W-:Y:S05]  /*7470*/  @!P1 BRA `(.L_x_2084) ;  /* 0x0000002800389947 */ /* 0x000fea0003800000 */
[----:B------:R-:W-:Y:S01]  /*7480*/  IMAD.MOV.U32 R6, RZ, RZ, R63 ;  /* 0x000000ffff067224 */ /* 0x000fe200078e003f */
[----:B------:R-:W-:Y:S01]  /*7490*/  UMOV UR6, UR38 ;  /* 0x0000002600067c82 */ /* 0x000fe20008000000 */
[----:B------:R-:W-:Y:S01]  /*74a0*/  IMAD.MOV.U32 R4, RZ, RZ, R78 ;  /* 0x000000ffff047224 */ /* 0x000fe200078e004e */
[----:B------:R-:W-:Y:S01]  /*74b0*/  ULDC UR5, c[0x0][0x9d8] ;  /* 0x0002760000057ab9 */ /* 0x000fe20000000800 */
[----:B------:R-:W-:-:S07]  /*74c0*/  IMAD.MOV.U32 R7, RZ, RZ, R2 ;  /* 0x000000ffff077224 */ /* 0x000fce00078e0002 */
.L_x_2095:
[----:B------:R-:W-:Y:S01]  /*74d0*/  ISETP.NE.AND P2, PT, RZ, UR40, PT ;  /* 0x00000028ff007c0c */ /* 0x000fe2000bf45270 */
[----:B------:R-:W-:-:S04]  /*74e0*/  UISETP.NE.AND UP0, UPT, UR6, 0x1, UPT ;  /* 0x000000010600788c */ /* 0x000fc8000bf05270 */
[----:B------:R-:W-:-:S06]  /*74f0*/  USEL UR7, URZ, 0x1, UP0 ;  /* 0x000000013f077887 */ /* 0x000fcc0008000000 */
[----:B------:R-:W-:Y:S02]  /*7500*/  LOP3.LUT R2, R7, UR7, RZ, 0x3c, !PT ;  /* 0x0000000707027c12 */ /* 0x000fe4000f8e3cff */
[----:B------:R-:W-:Y:S05]  /*7510*/  @P2 BRA `(.L_x_2085) ;  /* 0x0000000000342947 */ /* 0x000fea0003800000 */
[----:B------:R-:W-:Y:S05]  /*7520*/  @!P0 BRA `(.L_x_2086) ;  /* 0x0000000000048947 */ /* 0x000fea0003800000 */
[----:B------:R-:W-:Y:S01]  /*7530*/  BPT.TRAP 0x1 ;  /* 0x000000040000795c */ /* 0x000fe20000300000 */
.L_x_2086:
        /* <DEDUP_REMOVED lines=8> */
.L_x_2087:
[----:B--2---:R-:W-:Y:S05]  /*75c0*/  @P1 BRA `(.L_x_2085) ;  /* 0x0000000000081947 */ /* 0x004fea0003800000 */
[----:B------:R-:W2:Y:S02]  /*75d0*/  SYNCS.PHASECHK.TRANS64.TRYWAIT P1, [UR7+0x2d830], R8 ;  /* 0x02d83008ff0075a7 */ /* 0x000ea40008020147 */
[----:B--2---:R-:W-:Y:S05]  /*75e0*/  @!P1 BRA `(.L_x_2088) ;  /* 0x000000a400749947 */ /* 0x004fea0003800000 */
.L_x_2085:
        /* <DEDUP_REMOVED lines=40> */
.L_x_2090:
[----:B------:R-:W-:Y:S01]  /*7870*/  ULEA UR7, UR6, UR41, 0x3 ;  /* 0x0000002906077291 */ /* 0x000fe2000f8e183f */
[----:B------:R-:W-:-:S08]  /*7880*/  SHF.L.U32 R7, R7, 0x1f, RZ ;  /* 0x0000001f07077819 */ /* 0x000fd000000006ff */
[----:B------:R0:W1:Y:S01]  /*7890*/  SYNCS.PHASECHK.TRANS64.TRYWAIT P1, [UR7+0x2d850], R7 ;  /* 0x02d85007ff0075a7 */ /* 0x0000620008020147 */
[----:B------:R-:W-:Y:S05]  /*78a0*/  @!P0 BRA `(.L_x_2091) ;  /* 0x0000000000048947 */ /* 0x000fea0003800000 */
[----:B------:R-:W-:Y:S01]  /*78b0*/  BPT.TRAP 0x1 ;  /* 0x000000040000795c */ /* 0x000fe20000300000 */
.L_x_2091:
[----:B-1----:R-:W-:Y:S05]  /*78c0*/  @P1 BRA `(.L_x_2089) ;  /* 0x0000000000081947 */ /* 0x002fea0003800000 */
[----:B------:R-:W1:Y:S02]  /*78d0*/  SYNCS.PHASECHK.TRANS64.TRYWAIT P1, [UR7+0x2d850], R7 ;  /* 0x02d85007ff0075a7 */ /* 0x000e640008020147 */
[----:B-1----:R-:W-:Y:S05]  /*78e0*/  @!P1 BRA `(.L_x_2092) ;  /* 0x000000a000cc9947 */ /* 0x002fea0003800000 */
.L_x_2089:
        /* <DEDUP_REMOVED lines=70> */
.L_x_2093:
        /* <DEDUP_REMOVED lines=73> */
[----:B------:R-:W-:-:S04]  /*81e0*/  ULEA UR7, UR38, UR41, 0x3 ;  /* 0x0000002926077291 */ /* 0x000fc8000f8e183f */
[----:B------:R-:W-:Y:S01]  /*81f0*/  UIADD3 UR7, UR7, 0x2d840, URZ ;  /* 0x0002d84007077890 */ /* 0x000fe2000fffe03f */
[----:B------:R-:W0:Y:S01]  /*8200*/  MUFU.TANH R24, R24 ;  /* 0x0000001800187308 */ /* 0x000e220000002400 */
[----:B-1----:R-:W-:Y:S02]  /*8210*/  FMNMX.FTZ R63, R15, R70, !PT ;  /* 0x000000460f3f7209 */ /* 0x002fe40007810000 */
[----:B------:R-:W-:-:S05]  /*8220*/  UPRMT UR7, UR42, 0x654, UR7 ;  /* 0x000006542a077896 */ /* 0x000fca0008000007 */
[----:B------:R-:W1:Y:S01]  /*8230*/  MUFU.TANH R21, R21 ;  /* 0x0000001500157308 */ /* 0x000e620000002400 */
[----:B--2---:R-:W-:-:S03]  /*8240*/  FMNMX.FTZ R68, R20, R11, !PT ;  /* 0x0000000b14447209 */ /* 0x004fc60007810000 */
[----:B------:R-:W-:Y:S04]  /*8250*/  SYNCS.ARRIVE.TRANS64.RED.A1T0 RZ, [UR7], RZ ;  /* 0x000000ffffff79a7 */ /* 0x000fe80008100407 */
[----:B------:R-:W2:Y:S01]  /*8260*/  MUFU.TANH R25, R25 ;  /* 0x0000001900197308 */ /* 0x000ea20000002400 */
[----:B0-----:R-:W-:-:S07]  /*8270*/  FMNMX.FTZ R70, R24, R63, !PT ;  /* 0x0000003f18467209 */ /* 0x001fce0007810000 */
[----:B------:R-:W0:Y:S01]  /*8280*/  MUFU.TANH R26, R26 ;  /* 0x0000001a001a7308 */ /* 0x000e220000002400 */
[----:B-1----:R-:W-:Y:S01]  /*8290*/  FMNMX.FTZ R11, R21, R68, !PT ;  /* 0x00000044150b7209 */ /* 0x002fe20007810000 */
[----:B------:R-:W-:Y:S01]  /*82a0*/  FMUL.FTZ R68, R77, UR5 ;  /* 0x000000054d447c20 */ /* 0x000fe20008410000 */
[----:B------:R-:W-:-:S05]  /*82b0*/  FMUL.FTZ R77, R86, UR5 ;  /* 0x00000005564d7c20 */ /* 0x000fca0008410000 */
        /* <DEDUP_REMOVED lines=16> */
[----:B------:R-:W-:Y:S01]  /*83c0*/  FMUL.FTZ R70, R79, UR5 ;  /* 0x000000054f467c20 */ /* 0x000fe20008410000 */
[----:B------:R-:W-:-:S05]  /*83d0*/  FMUL.FTZ R79, R87, UR5 ;  /* 0x00000005574f7c20 */ /* 0x000fca0008410000 */
        /* <DEDUP_REMOVED lines=93> */
[----:B-1----:R-:W-:-:S05]  /*89b0*/  FMNMX.FTZ R82, R81, R78, !PT ;  /* 0x0000004e51527209 */ /* 0x002fca0007810000 */
[----:B------:R-:W1:Y:S01]  /*89c0*/  SHFL.BFLY PT, R63, R82, 0x1, 0x1f ;  /* 0x0c201f00523f7f89 */ /* 0x000e6200000e0000 */
[----:B0-----:R-:W-:Y:S02]  /*89d0*/  FMNMX.FTZ R83, R80, R11, !PT ;  /* 0x0000000b50537209 */ /* 0x001fe40007810000 */
[----:B------:R-:W0:Y:S03]  /*89e0*/  LDC R11, c[0x0][0x988] ;  /* 0x00026200ff0b7b82 */ /* 0x000e260000000800 */
[----:B------:R-:W2:Y:S01]  /*89f0*/  SHFL.BFLY PT, R84, R83, 0x1, 0x1f ;  /* 0x0c201f0053547f89 */ /* 0x000ea200000e0000 */
[----:B-1----:R-:W-:-:S05]  /*8a00*/  FMNMX.FTZ R78, R82, R63, !PT ;  /* 0x0000003f524e7209 */ /* 0x002fca0007810000 */
[C---:B------:R-:W-:Y:S01]  /*8a10*/  FADD.FTZ R4, -R78.reuse, R4 ;  /* 0x000000044e047221 */ /* 0x040fe20000010100 */
[-C--:B0-----:R-:W-:Y:S01]  /*8a20*/  FMUL.FTZ R80, R78, R11.reuse ;  /* 0x0000000b4e507220 */ /* 0x081fe20000410000 */
[----:B--2---:R-:W-:Y:S02]  /*8a30*/  FMNMX.FTZ R63, R83, R84, !PT ;  /* 0x00000054533f7209 */ /* 0x004fe40007810000 */
[-C--:B------:R-:W-:Y:S01]  /*8a40*/  FMUL.FTZ R84, R4, R11.reuse ;  /* 0x0000000b04547220 */ /* 0x080fe20000410000 */
[-CC-:B------:R-:W-:Y:S01]  /*8a50*/  FFMA.FTZ R7, R7, R11.reuse, -R80.reuse ;  /* 0x0000000b07077223 */ /* 0x180fe20000010850 */
[-CC-:B------:R-:W-:Y:S01]  /*8a60*/  FFMA.FTZ R81, R34, R11.reuse, -R80.reuse ;  /* 0x0000000b22517223 */ /* 0x180fe20000010850 */
[-C--:B------:R-:W-:Y:S01]  /*8a70*/  FFMA.FTZ R8, R8, R11.reuse, -R80 ;  /* 0x0000000b08087223 */ /* 0x080fe20000010850 */
[C---:B------:R-:W-:Y:S01]  /*8a80*/  FADD.FTZ R4, -R63.reuse, R6 ;  /* 0x000000063f047221 */ /* 0x040fe20000010100 */
[-C--:B------:R-:W-:Y:S01]  /*8a90*/  FMUL.FTZ R138, R63, R11.reuse ;  /* 0x0000000b3f8a7220 */ /* 0x080fe20000410000 */
[----:B------:R-:W-:Y:S01]  /*8aa0*/  MUFU.EX2 R6, R84 ;  /* 0x0000005400067308 */ /* 0x000fe20000000800 */
[-C--:B------:R-:W-:Y:S01]  /*8ab0*/  FFMA.FTZ R12, R12, R11.reuse, -R80 ;  /* 0x0000000b0c0c7223 */ /* 0x080fe20000010850 */
[-C--:B------:R-:W-:Y:S01]  /*8ac0*/  FMUL.FTZ R4, R4, R11.reuse ;  /* 0x0000000b04047220 */ /* 0x080fe20000410000 */
[-CC-:B------:R-:W-:Y:S01]  /*8ad0*/  FFMA.FTZ R34, R9, R11.reuse, -R138.reuse ;  /* 0x0000000b09227223 */ /* 0x180fe2000001088a */
[-C--:B------:R-:W-:Y:S01]  /*8ae0*/  FFMA.FTZ R86, R10, R11.reuse, -R138 ;  /* 0x0000000b0a567223 */ /* 0x080fe2000001088a */
[-C--:B------:R-:W-:Y:S01]  /*8af0*/  FFMA.FTZ R82, R35, R11.reuse, -R80 ;  /* 0x0000000b23527223 */ /* 0x080fe20000010850 */
[-C--:B------:R-:W-:Y:S01]  /*8b00*/  FFMA.FTZ R35, R14, R11.reuse, -R138 ;  /* 0x0000000b0e237223 */ /* 0x080fe2000001088a */
[-C--:B------:R-:W-:Y:S01]  /*8b10*/  FFMA.FTZ R13, R13, R11.reuse, -R80 ;  /* 0x0000000b0d0d7223 */ /* 0x080fe20000010850 */
[----:B------:R-:W0:Y:S01]  /*8b20*/  MUFU.EX2 R7, R7 ;  /* 0x0000000700077308 */ /* 0x000e220000000800 */
[-C--:B------:R-:W-:Y:S01]  /*8b30*/  FFMA.FTZ R85, R15, R11.reuse, -R138 ;  /* 0x0000000b0f557223 */ /* 0x080fe2000001088a */
        /* <DEDUP_REMOVED lines=31> */
[-CC-:B------:R-:W-:Y:S01]  /*8d30*/  FFMA.FTZ R25, R25, R11.reuse, -R138.reuse ;  /* 0x0000000b19197223 */ /* 0x180fe2000001088a */
[-CC-:B------:R-:W-:Y:S01]  /*8d40*/  FFMA.FTZ R14, R32, R11.reuse, -R138.reuse ;  /* 0x0000000b200e7223 */ /* 0x180fe2000001088a */
[----:B------:R-:W-:Y:S01]  /*8d50*/  FFMA.FTZ R32, R57, R11, -R138 ;  /* 0x0000000b39207223 */ /* 0x000fe2000001088a */
[----:B0-----:R-:W-:Y:S01]  /*8d60*/  FFMA.FTZ R3, R6, R3, R7 ;  /* 0x0000000306037223 */ /* 0x001fe20000010007 */
[----:B-1----:R-:W-:Y:S01]  /*8d70*/  FFMA.FTZ R57, R4, R0, R34 ;  /* 0x0000000004397223 */ /* 0x002fe20000010022 */
[-CC-:B------:R-:W-:Y:S01]  /*8d80*/  FFMA.FTZ R28, R28, R11.reuse, -R138.reuse ;  /* 0x0000000b1c1c7223 */ /* 0x180fe2000001088a */
[-CC-:B------:R-:W-:Y:S01]  /*8d90*/  FFMA.FTZ R84, R29, R11.reuse, -R138.reuse ;  /* 0x0000000b1d547223 */ /* 0x180fe2000001088a */
[----:B------:R-:W0:Y:S01]  /*8da0*/  MUFU.EX2 R12, R12 ;  /* 0x0000000c000c7308 */ /* 0x000e220000000800 */
[----:B--2---:R-:W-:Y:S01]  /*8db0*/  FADD.FTZ R3, R8, R3 ;  /* 0x0000000308037221 */ /* 0x004fe20000010000 */
[-CC-:B------:R-:W-:Y:S01]  /*8dc0*/  FFMA.FTZ R10, R40, R11.reuse, -R138.reuse ;  /* 0x0000000b280a7223 */ /* 0x180fe2000001088a */
        /* <DEDUP_REMOVED lines=25> */
[----:B------:R-:W-:-:S04]  /*8f60*/  FFMA.FTZ R79, R79, R11, -R138 ;  /* 0x0000000b4f4f7223 */ /* 0x000fc8000001088a */
        /* <DEDUP_REMOVED lines=25> */
[----:B------:R-:W-:Y:S08]  /*9100*/  MUFU.EX2 R15, R15 ;  /* 0x0000000f000f7308 */ /* 0x000ff00000000800 */
[----:B------:R-:W1:Y:S01]  /*9110*/  MUFU.EX2 R82, R82 ;  /* 0x0000005200527308 */ /* 0x000e620000000800 */
[----:B0-----:R-:W-:-:S07]  /*9120*/  FADD.FTZ R3, R81, R0 ;  /* 0x0000000051037221 */ /* 0x001fce0000010000 */
[----:B------:R-:W-:Y:S08]  /*9130*/  MUFU.EX2 R36, R36 ;  /* 0x0000002400247308 */ /* 0x000ff00000000800 */
[----:B------:R-:W0:Y:S01]  /*9140*/  MUFU.EX2 R38, R38 ;  /* 0x0000002600267308 */ /* 0x000e220000000800 */
[----:B-1----:R-:W-:-:S07]  /*9150*/  FADD.FTZ R3, R82, R3 ;  /* 0x0000000352037221 */ /* 0x002fce0000010000 */
[----:B------:R-:W-:Y:S08]  /*9160*/  MUFU.EX2 R10, R10 ;  /* 0x0000000a000a7308 */ /* 0x000ff00000000800 */
[----:B------:R1:W-:Y:S01]  /*9170*/  MUFU.EX2 R70, R52 ;  /* 0x0000003400467308 */ /* 0x0003e20000000800 */
[----:B0-----:R-:W-:-:S07]  /*9180*/  FADD.FTZ R0, R38, R3 ;  /* 0x0000000326007221 */ /* 0x001fce0000010000 */
[----:B------:R-:W0:Y:S01]  /*9190*/  MUFU.EX2 R39, R39 ;  /* 0x0000002700277308 */ /* 0x000e220000000800 */
[----:B-1----:R-:W-:-:S04]  /*91a0*/  FADD.FTZ R52, R14, R61 ;  /* 0x0000003d0e347221 */ /* 0x002fc80000010000 */
[----:B------:R-:W-:-:S03]  /*91b0*/  FADD.FTZ R52, R83, R52 ;  /* 0x0000003453347221 */ /* 0x000fc60000010000 */
[----:B------:R-:W-:Y:S08]  /*91c0*/  MUFU.EX2 R41, R41 ;  /* 0x0000002900297308 */ /* 0x000ff00000000800 */
[----:B------:R-:W1:Y:S01]  /*91d0*/  MUFU.EX2 R42, R42 ;  /* 0x0000002a002a7308 */ /* 0x000e620000000800 */
[----:B0-----:R-:W-:-:S07]  /*91e0*/  FADD.FTZ R3, R39, R0 ;  /* 0x0000000027037221 */ /* 0x001fce0000010000 */
[----:B------:R-:W-:Y:S08]  /*91f0*/  MUFU.EX2 R9, R9 ;  /* 0x0000000900097308 */ /* 0x000ff00000000800 */
[----:B------:R0:W-:Y:S01]  /*9200*/  MUFU.EX2 R74, R53 ;  /* 0x00000035004a7308 */ /* 0x0001e20000000800 */
[----:B-1----:R-:W-:-:S07]  /*9210*/  FADD.FTZ R0, R42, R3 ;  /* 0x000000032a007221 */ /* 0x002fce0000010000 */
[----:B------:R-:W1:Y:S01]  /*9220*/  MUFU.EX2 R43, R43 ;  /* 0x0000002b002b7308 */ /* 0x000e620000000800 */
[----:B0-----:R-:W-:-:S04]  /*9230*/  FADD.FTZ R53, R15, R52 ;  /* 0x000000340f357221 */ /* 0x001fc80000010000 */
[----:B------:R-:W-:-:S03]  /*9240*/  FADD.FTZ R53, R36, R53 ;  /* 0x0000003524357221 */ /* 0x000fc60000010000 */
[----:B------:R-:W-:Y:S08]  /*9250*/  MUFU.EX2 R29, R29 ;  /* 0x0000001d001d7308 */ /* 0x000ff00000000800 */
[----:B------:R-:W0:Y:S01]  /*9260*/  MUFU.EX2 R46, R46 ;  /* 0x0000002e002e7308 */ /* 0x000e220000000800 */
[----:B-1----:R-:W-:-:S07]  /*9270*/  FADD.FTZ R3, R43, R0 ;  /* 0x000000002b037221 */ /* 0x002fce0000010000 */
[----:B------:R-:W1:Y:S08]  /*9280*/  MUFU.EX2 R49, R87 ;  /* 0x0000005700317308 */ /* 0x000e700000000800 */
[----:B------:R2:W-:Y:S01]  /*9290*/  MUFU.EX2 R57, R24 ;  /* 0x0000001800397308 */ /* 0x0005e20000000800 */
[----:B0-----:R-:W-:-:S07]  /*92a0*/  FADD.FTZ R0, R46, R3 ;  /* 0x000000032e007221 */ /* 0x001fce0000010000 */
[----:B------:R-:W-:Y:S01]  /*92b0*/  MUFU.EX2 R47, R47 ;  /* 0x0000002f002f7308 */ /* 0x000fe20000000800 */
[----:B--2---:R-:W-:-:S04]  /*92c0*/  FADD.FTZ R24, R10, R53 ;  /* 0x000000350a187221 */ /* 0x004fc80000010000 */
[----:B------:R-:W-:-:S03]  /*92d0*/  FADD.FTZ R24, R41, R24 ;  /* 0x0000001829187221 */ /* 0x000fc60000010000 */
[----:B------:R0:W2:Y:S01]  /*92e0*/  MUFU.EX2 R56, R37 ;  /* 0x0000002500387308 */ /* 0x0000a20000000800 */
[----:B------:R-:W-:-:S04]  /*92f0*/  FADD.FTZ R24, R9, R24 ;  /* 0x0000001809187221 */ /* 0x000fc80000010000 */
[----:B------:R-:W-:-:S03]  /*9300*/  FADD.FTZ R24, R29, R24 ;  /* 0x000000181d187221 */ /* 0x000fc60000010000 */
[----:B------:R-:W3:Y:S01]  /*9310*/  MUFU.EX2 R50, R50 ;  /* 0x0000003200327308 */ /* 0x000ee20000000800 */
[----:B-1----:R-:W-:Y:S01]  /*9320*/  FADD.FTZ R3, R49, R24 ;  /* 0x0000001831037221 */ /* 0x002fe20000010000 */
[----:B0-----:R-:W-:-:S06]  /*9330*/  FFMA.FTZ R37, R77, R11, -R138 ;  /* 0x0000000b4d257223 */ /* 0x001fcc000001088a */
[----:B------:R-:W0:Y:S01]  /*9340*/  MUFU.EX2 R51, R51 ;  /* 0x0000003300337308 */ /* 0x000e220000000800 */
[----:B--2---:R-:W-:-:S04]  /*9350*/  FADD.FTZ R3, R56, R3 ;  /* 0x0000000338037221 */ /* 0x004fc80000010000 */
[----:B------:R-:W-:-:S03]  /*9360*/  FADD.FTZ R3, R70, R3 ;  /* 0x0000000346037221 */ /* 0x000fc60000010000 */
[----:B------:R-:W1:Y:S08]  /*9370*/  MUFU.EX2 R54, R54 ;  /* 0x0000003600367308 */ /* 0x000e700000000800 */
[----:B------:R-:W2:Y:S08]  /*9380*/  MUFU.EX2 R55, R55 ;  /* 0x0000003700377308 */ /* 0x000eb00000000800 */
[----:B------:R4:W-:Y:S08]  /*9390*/  MUFU.EX2 R66, R33 ;  /* 0x0000002100427308 */ /* 0x0009f00000000800 */
[----:B------:R-:W5:Y:S01]  /*93a0*/  MUFU.EX2 R69, R32 ;  /* 0x0000002000457308 */ /* 0x000f620000000800 */
[----:B----4-:R-:W-:-:S04]  /*93b0*/  FADD.FTZ R33, R47, R0 ;  /* 0x000000002f217221 */ /* 0x010fc80000010000 */
[----:B---3--:R-:W-:-:S03]  /*93c0*/  FADD.FTZ R0, R50, R33 ;  /* 0x0000002132007221 */ /* 0x008fc60000010000 */
[----:B------:R-:W3:Y:S01]  /*93d0*/  MUFU.EX2 R58, R58 ;  /* 0x0000003a003a7308 */ /* 0x000ee20000000800 */
[----:B0-----:R-:W-:Y:S01]  /*93e0*/  FADD.FTZ R33, R51, R0 ;  /* 0x0000000033217221 */ /* 0x001fe20000010000 */
[----:B------:R-:W-:-:S03]  /*93f0*/  FADD.FTZ R0, R74, R3 ;  /* 0x000000034a007221 */ /* 0x000fc60000010000 */
[----:B-1----:R-:W-:Y:S01]  /*9400*/  FADD.FTZ R24, R54, R33 ;  /* 0x0000002136187221 */ /* 0x002fe20000010000 */
[----:B------:R-:W-:Y:S02]  /*9410*/  FADD.FTZ R0, R57, R0 ;  /* 0x0000000039007221 */ /* 0x000fe40000010000 */
[----:B------:R-:W0:Y:S01]  /*9420*/  MUFU.EX2 R61, R60 ;  /* 0x0000003c003d7308 */ /* 0x000e220000000800 */
[----:B--2---:R-:W-:Y:S01]  /*9430*/  FADD.FTZ R3, R55, R24 ;  /* 0x0000001837037221 */ /* 0x004fe20000010000 */
[----:B-----5:R-:W-:-:S06]  /*9440*/  FADD.FTZ R0, R69, R0 ;  /* 0x0000000045007221 */ /* 0x020fcc0000010000 */
[----:B------:R-:W1:Y:S01]  /*9450*/  MUFU.EX2 R59, R59 ;  /* 0x0000003b003b7308 */ /* 0x000e620000000800 */
[----:B---3--:R-:W-:-:S07]  /*9460*/  FADD.FTZ R24, R58, R3 ;  /* 0x000000033a187221 */ /* 0x008fce0000010000 */
        /* <DEDUP_REMOVED lines=37> */
.L_x_2094:
        /* <DEDUP_REMOVED lines=22> */
[----:B------:R-:W-:Y:S01]  /*9820*/  UMOV UR6, UR38 ;  /* 0x0000002600067c82 */ /* 0x000fe20008000000 */
[----:B------:R-:W-:Y:S01]  /*9830*/  F2FP.F16.F32.PACK_AB R15, R36, R15 ;  /* 0x0000000f240f723e */ /* 0x000fe200000000ff */
[----:B------:R1:W-:Y:S01]  /*9840*/  STSM.16.M88.4 [R22], R24 ;  /* 0x0000001816007844 */ /* 0x0003e20000000200 */
        /* <DEDUP_REMOVED lines=35> */
[----:B------:R1:W-:Y:S01]  /*9a80*/  STSM.16.M88.4 [R18+0x6000], R64 ;  /* 0x0060004012007844 */ /* 0x0003e20000000200 */
[----:B------:R-:W-:Y:S01]  /*9a90*/  F2FP.F16.F32.PACK_AB R73, R45, R73 ;  /* 0x000000492d49723e */ /* 0x000fe200000000ff */
[-C--:B------:R-:W-:Y:S01]  /*9aa0*/  FMUL.FTZ R125, R125, R6.reuse ;  /* 0x000000067d7d7220 */ /* 0x080fe20000410000 */
        /* <DEDUP_REMOVED lines=39> */
[----:B------:R-:W-:Y:S02]  /*9d20*/  IMAD.MOV.U32 R4, RZ, RZ, R78 ;  /* 0x000000ffff047224 */ /* 0x000fe400078e004e */
[----:B------:R-:W-:Y:S01]  /*9d30*/  IMAD.MOV.U32 R7, RZ, RZ, R2 ;  /* 0x000000ffff077224 */ /* 0x000fe200078e0002 */
[----:B0-----:R-:W-:Y:S01]  /*9d40*/  NOP ;  /* 0x0000000000007918 */ /* 0x001fe20000000000 */
[----:B-1----:R-:W-:Y:S05]  /*9d50*/  @P1 BRA `(.L_x_2095) ;  /* 0xffffffd400dc1947 */ /* 0x002fea000383ffff */
.L_x_2084:
[----:B------:R-:W-:Y:S06]  /*9d60*/  BAR.ARV 0x8, 0x200 ;  /* 0x0208000000007b1d */ /* 0x000fec0000002000 */
[----:B------:R-:W-:Y:S05]  /*9d70*/  @!P0 BRA `(.L_x_2096) ;  /* 0x0000000000048947 */ /* 0x000fea0003800000 */
[----:B------:R-:W-:Y:S01]  /*9d80*/  BPT.TRAP 0x1 ;  /* 0x000000040000795c */ /* 0x000fe20000300000 */
.L_x_2096:
[----:B------:R-:W-:Y:S01]  /*9d90*/  ULEA UR4, UR38, UR41, 0x3 ;  /* 0x0000002926047291 */ /* 0x000fe2000f8e183f */
[----:B------:R-:W-:-:S08]  /*9da0*/  SHF.L.U32 R4, R2, 0x1f, RZ ;  /* 0x0000001f02047819 */ /* 0x000fd000000006ff */
[----:B------:R1:W2:Y:S01]  /*9db0*/  SYNCS.PHASECHK.TRANS64.TRYWAIT P1, [UR4+0x2d850], R4 ;  /* 0x02d85004ff0075a7 */ /* 0x0002a20008020144 */
[----:B------:R-:W-:Y:S05]  /*9dc0*/  @!P0 BRA `(.L_x_2097) ;  /* 0x0000000000048947 */ /* 0x000fea0003800000 */
[----:B------:R-:W-:Y:S01]  /*9dd0*/  BPT.TRAP 0x1 ;  /* 0x000000040000795c */ /* 0x000fe20000300000 */
.L_x_2097:
[----:B--2---:R-:W-:Y:S05]  /*9de0*/  @P1 BRA `(.L_x_2098) ;  /* 0x0000000000081947 */ /* 0x004fea0003800000 */
[----:B------:R-:W2:Y:S02]  /*9df0*/  SYNCS.PHASECHK.TRANS64.TRYWAIT P1, [UR4+0x2d850], R4 ;  /* 0x02d85004ff0075a7 */ /* 0x000ea40008020144 */
[----:B--2---:R-:W-:Y:S05]  /*9e00*/  @!P1 BRA `(.L_x_2099) ;  /* 0x0000007c009c9947 */ /* 0x004fea0003800000 */
.L_x_2098:
        /* <DEDUP_REMOVED lines=10> */
[----:B------:R-:W-:-:S02]  /*9eb0*/  UMOV UR8, UR39 ;  /* 0x0000002700087c82 */ /* 0x000fc40008000000 */
[----:B------:R-:W-:-:S04]  /*9ec0*/  ULOP3.LUT UR5, UR41, 0x2000000, URZ, 0xfc, !UPT ;  /* 0x0200000029057892 */ /* 0x000fc8000f8efc3f */
[----:B------:R-:W-:-:S07]  /*9ed0*/  UIMAD UR5, UR38, 0x600, UR5 ;  /* 0x00000600260578a4 */ /* 0x000fce000f8e0205 */
        /* <DEDUP_REMOVED lines=8> */
[----:B--2---:R-:W-:Y:S01]  /*9f60*/  FADD.FTZ R6, R5, R0 ;  /* 0x0000000005067221 */ /* 0x004fe20000010000 */
[----:B------:R-:W-:Y:S01]  /*9f70*/  MOV R0, 0xff800000 ;  /* 0xff80000000007802 */ /* 0x000fe20000000f00 */
[----:B------:R-:W0:Y:S04]  /*9f80*/  SHFL.BFLY PT, R5, R4, 0x1, 0x1f ;  /* 0x0c201f0004057f89 */ /* 0x000e2800000e0000 */
[----:B------:R-:W1:Y:S01]  /*9f90*/  SHFL.BFLY PT, R7, R6, 0x1, 0x1f ;  /* 0x0c201f0006077f89 */ /* 0x000e6200000e0000 */
[----:B0-----:R-:W-:Y:S01]  /*9fa0*/  FADD.FTZ R12, R4, R5 ;  /* 0x00000005040c7221 */ /* 0x001fe20000010000 */
[----:B------:R-:W-:-:S02]  /*9fb0*/  IMAD.MOV.U32 R5, RZ, RZ, RZ ;  /* 0x000000ffff057224 */ /* 0x000fc400078e00ff */
        /* <DEDUP_REMOVED lines=61> */
.L_x_2100:
        /* <DEDUP_REMOVED lines=55> */
[----:B------:R-:W-:Y:S01]  /*a700*/  VIADD R149, R149, 0x1 ;  /* 0x0000000195957836 */ /* 0x000fe20000000000 */
[----:B------:R-:W-:Y:S01]  /*a710*/  LOP3.LUT R2, R2, UR4, RZ, 0x3c, !PT ;  /* 0x0000000402027c12 */ /* 0x000fe2000f8e3cff */
[----:B------:R-:W-:-:S12]  /*a720*/  USEL UR38, UR38, URZ, UP0 ;  /* 0x0000003f26267287 */ /* 0x000fd80008000000 */
.L_x_2064:
        /* <DEDUP_REMOVED lines=9> */
[----:B------:R-:W-:Y:S01]  /*a7c0*/  BAR.SYNC.DEFER_BLOCKING 0x1, 0x180 ;  /* 0x0046000000007b1d */ /* 0x000fe20000010000 */
[----:B------:R-:W-:Y:S01]  /*a7d0*/  F2FP.F16.F32.PACK_AB R6, R93, R6 ;  /* 0x000000065d06723e */ /* 0x000fe200000000ff */
[----:B------:R-:W-:Y:S01]  /*a7e0*/  IMAD.MOV.U32 R40, RZ, RZ, RZ ;  /* 0x000000ffff287224 */ /* 0x000fe200078e00ff */
[----:B------:R-:W-:-:S02]  /*a7f0*/  F2FP.F16.F32.PACK_AB R14, R109, R14 ;  /* 0x0000000e6d0e723e */ /* 0x000fc400000000ff */
[----:B------:R-:W-:Y:S01]  /*a800*/  F2FP.F16.F32.PACK_AB R15, R15, R110 ;  /* 0x0000006e0f0f723e */ /* 0x000fe200000000ff */
[----:B------:R-:W-:Y:S01]  /*a810*/  UMOV UR4, UR41 ;  /* 0x0000002900047c82 */ /* 0x000fe20008000000 */
[----:B-1----:R-:W-:Y:S01]  /*a820*/  UMOV UR5, UR6 ;  /* 0x0000000600057c82 */ /* 0x002fe20008000000 */
[----:B------:R-:W-:Y:S02]  /*a830*/  IMAD.U32 R20, RZ, RZ, UR4 ;  /* 0x00000004ff147e24 */ /* 0x000fe4000f8e00ff */
        /* <DEDUP_REMOVED lines=14> */
[----:B------:R-:W-:Y:S01]  /*a920*/  LOP3.LUT R10, R33, 0x180, RZ, 0xc0, !PT ;  /* 0x00000180210a7812 */ /* 0x000fe200078ec0ff */
[----:B------:R-:W-:Y:S01]  /*a930*/  IMAD.X R27, RZ, RZ, R5, P0 ;  /* 0x000000ffff1b7224 */ /* 0x000fe200000e0605 */
[----:B------:R-:W-:Y:S02]  /*a940*/  MOV R34, R4 ;  /* 0x0000000400227202 */ /* 0x000fe40000000f00 */
[----:B------:R-:W-:Y:S02]  /*a950*/  F2FP.F16.F32.PACK_AB R4, R8, R7 ;  /* 0x000000070804723e */ /* 0x000fe400000000ff */
[----:B------:R-:W-:Y:S02]  /*a960*/  LOP3.LUT R8, R37, 0x180, RZ, 0xc0, !PT ;  /* 0x0000018025087812 */ /* 0x000fe400078ec0ff */
[----:B------:R-:W-:-:S02]  /*a970*/  LOP3.LUT R12, R35, 0x180, RZ, 0xc0, !PT ;  /* 0x00000180230c7812 */ /* 0x000fc400078ec0ff */
[----:B------:R-:W-:Y:S02]  /*a980*/  SHF.R.U64 R10, R10, 0x3, RZ ;  /* 0x000000030a0a7819 */ /* 0x000fe400000012ff */
[----:B------:R-:W-:Y:S02]  /*a990*/  SHF.R.U64 R8, R8, 0x3, RZ ;  /* 0x0000000308087819 */ /* 0x000fe400000012ff */
[----:B------:R-:W-:Y:S02]  /*a9a0*/  LOP3.LUT R24, R39, 0x180, RZ, 0xc0, !PT ;  /* 0x0000018027187812 */ /* 0x000fe400078ec0ff */
[----:B------:R-:W-:Y:S02]  /*a9b0*/  LOP3.LUT R26, R41, 0x180, RZ, 0xc0, !PT ;  /* 0x00000180291a7812 */ /* 0x000fe400078ec0ff */
[----:B------:R-:W-:Y:S02]  /*a9c0*/  SHF.R.U64 R12, R12, 0x3, RZ ;  /* 0x000000030c0c7819 */ /* 0x000fe400000012ff */
[----:B------:R-:W-:-:S02]  /*a9d0*/  LOP3.LUT R10, R10, R33, RZ, 0x3c, !PT ;  /* 0x000000210a0a7212 */ /* 0x000fc400078e3cff */
[----:B------:R-:W-:Y:S01]  /*a9e0*/  IADD3.X R9, RZ, R5, RZ, P2, !PT ;  /* 0x00000005ff097210 */ /* 0x000fe200017fe4ff */
[----:B------:R-:W1:Y:S01]  /*a9f0*/  LDC.64 R32, c[0x0][0xc00] ;  /* 0x00030000ff207b82 */ /* 0x000e620000000a00 */
[----:B------:R-:W-:Y:S02]  /*aa00*/  LOP3.LUT R8, R8, R37, RZ, 0x3c, !PT ;  /* 0x0000002508087212 */ /* 0x000fe400078e3cff */
[----:B------:R-:W-:Y:S02]  /*aa10*/  SHF.R.U64 R24, R24, 0x3, RZ ;  /* 0x0000000318187819 */ /* 0x000fe400000012ff */
[----:B------:R-:W-:Y:S02]  /*aa20*/  SHF.R.U64 R26, R26, 0x3, RZ ;  /* 0x000000031a1a7819 */ /* 0x000fe400000012ff */
[----:B------:R-:W-:Y:S02]  /*aa30*/  LOP3.LUT R12, R12, R35, RZ, 0x3c, !PT ;  /* 0x000000230c0c7212 */ /* 0x000fe400078e3cff */
[----:B------:R-:W-:-:S02]  /*aa40*/  F2FP.F16.F32.PACK_AB R5, R91, R90 ;  /* 0x0000005a5b05723e */ /* 0x000fc400000000ff */
[----:B------:R-:W-:Y:S02]  /*aa50*/  F2FP.F16.F32.PACK_AB R7, R95, R94 ;  /* 0x0000005e5f07723e */ /* 0x000fe400000000ff */
[----:B------:R-:W-:Y:S02]  /*aa60*/  MOV R37, R10 ;  /* 0x0000000a00257202 */ /* 0x000fe40000000f00 */
[----:B------:R-:W-:Y:S01]  /*aa70*/  MOV R36, R8 ;  /* 0x0000000800247202 */ /* 0x000fe20000000f00 */
[----:B------:R2:W-:Y:S01]  /*aa80*/  STSM.16.M88.4 [R34], R4 ;  /* 0x0000000422007844 */ /* 0x0005e20000000200 */
[----:B------:R-:W-:Y:S02]  /*aa90*/  LOP3.LUT R24, R24, R39, RZ, 0x3c, !PT ;  /* 0x0000002718187212 */ /* 0x000fe400078e3cff */
[----:B------:R-:W-:Y:S02]  /*aaa0*/  LOP3.LUT R26, R26, R41, RZ, 0x3c, !PT ;  /* 0x000000291a1a7212 */ /* 0x000fe400078e3cff */
[----:B------:R-:W-:-:S02]  /*aab0*/  F2FP.F16.F32.PACK_AB R8, R97, R96 ;  /* 0x000000606108723e */ /* 0x000fc400000000ff */
[----:B------:R-:W-:Y:S02]  /*aac0*/  F2FP.F16.F32.PACK_AB R9, R99, R98 ;  /* 0x000000626309723e */ /* 0x000fe400000000ff */
[----:B------:R-:W-:Y:S02]  /*aad0*/  F2FP.F16.F32.PACK_AB R10, R101, R100 ;  /* 0x00000064650a723e */ /* 0x000fe400000000ff */
[----:B------:R-:W-:Y:S02]  /*aae0*/  F2FP.F16.F32.PACK_AB R11, R103, R102 ;  /* 0x00000066670b723e */ /* 0x000fe400000000ff */
[----:B0-----:R-:W-:Y:S02]  /*aaf0*/  MOV R28, R12 ;  /* 0x0000000c001c7202 */ /* 0x001fe40000000f00 */
[----:B------:R-:W-:Y:S01]  /*ab00*/  F2FP.F16.F32.PACK_AB R12, R105, R104 ;  /* 0x00000068690c723e */ /* 0x000fe200000000ff */
[----:B------:R0:W-:Y:S01]  /*ab10*/  STSM.16.M88.4 [R37], R8 ;  /* 0x0000000825007844 */ /* 0x0001e20000000200 */
[----:B------:R-:W-:-:S02]  /*ab20*/  F2FP.F16.F32.PACK_AB R13, R107, R106 ;  /* 0x0000006a6b0d723e */ /* 0x000fc400000000ff */
[----:B------:R-:W-:Y:S02]  /*ab30*/  MOV R35, R24 ;  /* 0x0000001800237202 */ /* 0x000fe40000000f00 */
[----:B--2---:R-:W-:Y:S01]  /*ab40*/  MOV R34, R26 ;  /* 0x0000001a00227202 */ /* 0x004fe20000000f00 */
[----:B------:R2:W-:Y:S01]  /*ab50*/  STSM.16.M88.4 [R28], R12 ;  /* 0x0000000c1c007844 */ /* 0x0005e20000000200 */
[----:B------:R-:W-:Y:S02]  /*ab60*/  F2FP.F16.F32.PACK_AB R4, R113, R112 ;  /* 0x000000707104723e */ /* 0x000fe400000000ff */
[----:B------:R-:W-:Y:S02]  /*ab70*/  F2FP.F16.F32.PACK_AB R5, R115, R114 ;  /* 0x000000727305723e */ /* 0x000fe400000000ff */
[----:B------:R-:W-:Y:S02]  /*ab80*/  F2FP.F16.F32.PACK_AB R6, R117, R116 ;  /* 0x000000747506723e */ /* 0x000fe400000000ff */
[----:B------:R-:W-:-:S02]  /*ab90*/  F2FP.F16.F32.PACK_AB R7, R119, R118 ;  /* 0x000000767707723e */ /* 0x000fc400000000ff */
[----:B------:R-:W-:Y:S01]  /*aba0*/  F2FP.F16.F32.PACK_AB R24, R121, R120 ;  /* 0x000000787918723e */ /* 0x000fe200000000ff */
[----:B0-----:R-:W-:Y:S01]  /*abb0*/  IMAD.SHL.U32 R37, R141, 0x4, RZ ;  /* 0x000000048d257824 */ /* 0x001fe200078e00ff */
[----:B------:R-:W-:Y:S01]  /*abc0*/  F2FP.F16.F32.PACK_AB R25, R123, R122 ;  /* 0x0000007a7b19723e */ /* 0x000fe200000000ff */
[----:B------:R0:W-:Y:S01]  /*abd0*/  STSM.16.M88.4 [R36], R4 ;  /* 0x0000000424007844 */ /* 0x0001e20000000200 */
[----:B------:R-:W-:Y:S02]  /*abe0*/  F2FP.F16.F32.PACK_AB R26, R125, R124 ;  /* 0x0000007c7d1a723e */ /* 0x000fe400000000ff */
[----:B------:R-:W-:Y:S01]  /*abf0*/  F2FP.F16.F32.PACK_AB R27, R127, R126 ;  /* 0x0000007e7f1b723e */ /* 0x000fe200000000ff */
[----:B--2---:R-:W2:Y:S01]  /*ac00*/  LDC R28, c[0x0][0xbe8] ;  /* 0x0002fa00ff1c7b82 */ /* 0x004ea20000000800 */
[----:B------:R-:W-:Y:S02]  /*ac10*/  F2FP.F16.F32.PACK_AB R8, R129, R128 ;  /* 0x000000808108723e */ /* 0x000fe400000000ff */
[----:B------:R-:W-:Y:S01]  /*ac20*/  F2FP.F16.F32.PACK_AB R9, R131, R130 ;  /* 0x000000828309723e */ /* 0x000fe200000000ff */
[----:B------:R3:W-:Y:S01]  /*ac30*/  STSM.16.M88.4 [R35], R24 ;  /* 0x0000001823007844 */ /* 0x0007e20000000200 */
[----:B------:R-:W-:-:S02]  /*ac40*/  F2FP.F16.F32.PACK_AB R10, R133, R132 ;  /* 0x00000084850a723e */ /* 0x000fc400000000ff */
[----:B------:R-:W-:Y:S02]  /*ac50*/  F2FP.F16.F32.PACK_AB R11, R135, R134 ;  /* 0x00000086870b723e */ /* 0x000fe400000000ff */
[----:B------:R-:W-:Y:S02]  /*ac60*/  ISETP.NE.U32.AND P2, PT, RZ, UR4, PT ;  /* 0x00000004ff007c0c */ /* 0x000fe4000bf45070 */
[----:B-1----:R-:W-:Y:S01]  /*ac70*/  ISETP.NE.U32.AND P0, PT, R32, RZ, PT ;  /* 0x000000ff2000720c */ /* 0x002fe20003f05070 */
[----:B------:R3:W-:Y:S01]  /*ac80*/  STSM.16.M88.4 [R34], R8 ;  /* 0x0000000822007844 */ /* 0x0007e20000000200 */
[----:B------:R-:W-:Y:S01]  /*ac90*/  BAR.SYNC.DEFER_BLOCKING 0x1, 0x180 ;  /* 0x0046000000007b1d */ /* 0x000fe20000010000 */
[----:B------:R-:W-:Y:S02]  /*aca0*/  ISETP.NE.AND.EX P2, PT, RZ, UR5, PT, P2 ;  /* 0x00000005ff007c0c */ /* 0x000fe4000bf45320 */
[----:B------:R-:W-:Y:S02]  /*acb0*/  ISETP.NE.AND.EX P0, PT, R33, RZ, PT, P0 ;  /* 0x000000ff2100720c */ /* 0x000fe40003f05300 */
[----:B------:R-:W-:-:S02]  /*acc0*/  SHF.L.U64.HI R12, R141, 0x2, R145 ;  /* 0x000000028d0c7819 */ /* 0x000fc40000010291 */
[----:B------:R-:W-:-:S05]  /*acd0*/  IADD3 R32, P1, R37, R32, RZ ;  /* 0x0000002025207210 */ /* 0x000fca0007f3e0ff */
[C---:B------:R-:W-:Y:S02]  /*ace0*/  IMAD.X R33, R12.reuse, 0x1, R33, P1 ;  /* 0x000000010c217824 */ /* 0x040fe400008e0621 */
[----:B0-----:R-:W-:Y:S01]  /*acf0*/  @P2 IADD3 R4, P3, R37, UR4, RZ ;  /* 0x0000000425042c10 */ /* 0x001fe2000ff7e0ff */
[----:B------:R-:W-:Y:S02]  /*ad00*/  ULDC UR4, c[0x0][0xa88] ;  /* 0x0002a20000047ab9 */ /* 0x000fe40000000800 */
[----:B------:R-:W-:Y:S01]  /*ad10*/  IMAD.U32 R7, RZ, RZ, UR4 ;  /* 0x00000004ff077e24 */ /* 0x000fe2000f8e00ff */
[----:B------:R-:W-:Y:S01]  /*ad20*/  @P2 IADD3.X R5, R12, UR5, RZ, P3, !PT ;  /* 0x000000050c052c10 */ /* 0x000fe20009ffe4ff */
[----:B------:R3:W5:Y:S01]  /*ad30*/  @P0 LDG.E R40, desc[UR36][R32.64] ;  /* 0x0000002420280981 */ /* 0x000762000c1e1900 */
[----:B--2---:R-:W-:Y:S02]  /*ad40*/  ISETP.NE.AND P1, PT, R28, 0x1, PT ;  /* 0x000000011c00780c */ /* 0x004fe40003f25270 */
[----:B------:R-:W-:Y:S01]  /*ad50*/  IADD3 R15, R140, R136, RZ ;  /* 0x000000888c0f7210 */ /* 0x000fe20007ffe0ff */
        /* <DEDUP_REMOVED lines=8> */
.L_x_2103:
        /* <DEDUP_REMOVED lines=12> */
[----:B------:R-:W-:Y:S01]  /*aea0*/  IADD3 R14, R152, R136, RZ ;  /* 0x00000088980e7210 */ /* 0x000fe20007ffe0ff */
[----:B------:R-:W-:Y:S01]  /*aeb0*/  IMAD.WIDE.U32 R4, R143, UR4, R40 ;  /* 0x000000048f047c25 */ /* 0x000fe2000f8e0028 */
[----:B------:R-:W-:Y:S01]  /*aec0*/  ULDC.64 UR4, c[0x0][0xb98] ;  /* 0x0002e60000047ab9 */ /* 0x000fe20000000a00 */
[----:B------:R-:W-:-:S02]  /*aed0*/  ULDC.64 UR6, c[0x0][0xa80] ;  /* 0x0002a00000067ab9 */ /* 0x000fc40000000a00 */
[----:B------:R-:W-:-:S04]  /*aee0*/  IMAD.WIDE R20, R11, 0x2, R20 ;  /* 0x000000020b147825 */ /* 0x000fc800078e0214 */
[----:B------:R-:W-:Y:S01]  /*aef0*/  IMAD.MOV R11, RZ, RZ, -R9 ;  /* 0x000000ffff0b7224 */ /* 0x000fe200078e0a09 */
[----:B------:R-:W-:Y:S01]  /*af00*/  IADD3 R25, P6, R20, 0x3000, RZ ;  /* 0x0000300014197810 */ /* 0x000fe20007fde0ff */
[----:B------:R-:W-:Y:S01]  /*af10*/  IMAD.IADD R5, R5, 0x1, R13 ;  /* 0x0000000105057824 */ /* 0x000fe200078e020d */
[----:B------:R-:W-:Y:S01]  /*af20*/  SHF.R.S32.HI R13, RZ, 0x1f, R9 ;  /* 0x0000001fff0d7819 */ /* 0x000fe20000011409 */
[----:B------:R-:W-:Y:S01]  /*af30*/  IMAD R11, R28, R11, R15 ;  /* 0x0000000b1c0b7224 */ /* 0x000fe200078e020f */
[C---:B------:R-:W-:Y:S01]  /*af40*/  IADD3 R15, P2, R20.reuse, 0x1800, RZ ;  /* 0x00001800140f7810 */ /* 0x040fe20007f5e0ff */
[----:B------:R-:W-:Y:S01]  /*af50*/  IMAD R6, R145, UR4, RZ ;  /* 0x0000000491067c24 */ /* 0x000fe2000f8e02ff */
[----:B------:R-:W-:Y:S01]  /*af60*/  IADD3 R33, P4, R20, 0x6000, RZ ;  /* 0x0000600014217810 */ /* 0x000fe20007f9e0ff */
[----:B------:R-:W-:Y:S01]  /*af70*/  IMAD.WIDE.U32 R4, R141, UR4, R4 ;  /* 0x000000048d047c25 */ /* 0x000fe2000f8e0004 */
[----:B------:R-:W-:Y:S02]  /*af80*/  LOP3.LUT R8, R15, 0x180, RZ, 0xc0, !PT ;  /* 0x000001800f087812 */ /* 0x000fe400078ec0ff */
[----:B------:R-:W-:Y:S01]  /*af90*/  LOP3.LUT R24, R25, 0x180, RZ, 0xc0, !PT ;  /* 0x0000018019187812 */ /* 0x000fe200078ec0ff */
[----:B------:R-:W-:Y:S01]  /*afa0*/  IMAD R10, R141, UR5, R6 ;  /* 0x000000058d0a7c24 */ /* 0x000fe2000f8e0206 */
[----:B------:R-:W-:Y:S01]  /*afb0*/  SHF.R.S32.HI R6, RZ, 0x1f, R11 ;  /* 0x0000001fff067819 */ /* 0x000fe2000001140b */
[----:B------:R-:W-:Y:S01]  /*afc0*/  ULDC.64 UR4, c[0x0][0xb88] ;  /* 0x0002e20000047ab9 */ /* 0x000fe20000000a00 */
[----:B------:R-:W-:Y:S01]  /*afd0*/  IADD3 R4, P0, R9, R4, RZ ;  /* 0x0000000409047210 */ /* 0x000fe20007f1e0ff */
[----:B------:R-:W-:Y:S01]  /*afe0*/  IMAD R47, R7, R28, RZ ;  /* 0x0000001c072f7224 */ /* 0x000fe200078e02ff */
[----:B------:R-:W-:Y:S01]  /*aff0*/  SHF.R.U64 R8, R8, 0x3, RZ ;  /* 0x0000000308087819 */ /* 0x000fe200000012ff */
[----:B------:R-:W-:Y:S01]  /*b000*/  IMAD R12, R6, UR4, RZ ;  /* 0x00000004060c7c24 */ /* 0x000fe2000f8e02ff */
[----:B------:R-:W-:Y:S01]  /*b010*/  IADD3.X R5, R13, R5, R10, P0, !PT ;  /* 0x000000050d057210 */ /* 0x000fe200007fe40a */
[----:B------:R-:W-:Y:S01]  /*b020*/  IMAD.X R7, RZ, RZ, R21, P2 ;  /* 0x000000ffff077224 */ /* 0x000fe200010e0615 */
[----:B------:R-:W-:Y:S01]  /*b030*/  LOP3.LUT R6, R8, R15, RZ, 0x3c, !PT ;  /* 0x0000000f08067212 */ /* 0x000fe200078e3cff */
[C---:B------:R-:W-:Y:S01]  /*b040*/  IMAD R9, R11.reuse, UR5, R12 ;  /* 0x000000050b097c24 */ /* 0x040fe2000f8e020c */
[----:B------:R-:W-:Y:S01]  /*b050*/  IADD3 R13, P5, R20, 0x4800, RZ ;  /* 0x00004800140d7810 */ /* 0x000fe20007fbe0ff */
[----:B------:R-:W-:Y:S01]  /*b060*/  IMAD.WIDE.U32 R4, R11, UR4, R4 ;  /* 0x000000040b047c25 */ /* 0x000fe2000f8e0004 */
[----:B------:R-:W-:Y:S01]  /*b070*/  ULDC.64 UR4, c[0x0][0xb50] ;  /* 0x0002d40000047ab9 */ /* 0x000fe20000000a00 */
[----:B------:R-:W-:-:S02]  /*b080*/  LOP3.LUT R32, R33, 0x180, RZ, 0xc0, !PT ;  /* 0x0000018021207812 */ /* 0x000fc400078ec0ff */
[----:B------:R-:W-:Y:S01]  /*b090*/  IMAD.IADD R5, R5, 0x1, R9 ;  /* 0x0000000105057824 */ /* 0x000fe200078e0209 */
[----:B------:R-:W-:Y:S02]  /*b0a0*/  LEA R8, P0, R4, UR4, 0x2 ;  /* 0x0000000404087c11 */ /* 0x000fe4000f8010ff */
        /* <DEDUP_REMOVED lines=11> */
[----:B------:R-:W-:Y:S01]  /*b160*/  SHF.R.U64 R9, R9, 0x3, RZ ;  /* 0x0000000309097819 */ /* 0x000fe200000012ff */
[----:B------:R-:W2:Y:S01]  /*b170*/  SHFL.IDX PT, R45, R10, 0x1, 0x1c1f ;  /* 0x003c1f000a2d7f89 */ /* 0x000ea200000e0000 */
[----:B------:R-:W-:Y:S01]  /*b180*/  IMAD R41, R41, UR4, RZ ;  /* 0x0000000429297c24 */ /* 0x000fe2000f8e02ff */
[----:B------:R-:W-:Y:S02]  /*b190*/  IADD3 R5, P3, R20, 0x7800, RZ ;  /* 0x0000780014057810 */ /* 0x000fe40007f7e0ff */
[----:B------:R-:W-:Y:S02]  /*b1a0*/  SHF.R.U64 R24, R24, 0x3, RZ ;  /* 0x0000000318187819 */ /* 0x000fe400000012ff */
[----:B------:R-:W-:Y:S01]  /*b1b0*/  SHF.R.U64 R12, R12, 0x3, RZ ;  /* 0x000000030c0c7819 */ /* 0x000fe200000012ff */
[----:B------:R-:W-:Y:S01]  /*b1c0*/  IMAD.X R37, RZ, RZ, R21, P3 ;  /* 0x000000ffff257224 */ /* 0x000fe200018e0615 */
[----:B------:R-:W-:-:S02]  /*b1d0*/  SHF.R.U64 R32, R32, 0x3, RZ ;  /* 0x0000000320207819 */ /* 0x000fc400000012ff */
[----:B------:R-:W-:Y:S02]  /*b1e0*/  LOP3.LUT R20, R9, R20, RZ, 0x3c, !PT ;  /* 0x0000001409147212 */ /* 0x000fe400078e3cff */
[----:B------:R-:W-:Y:S01]  /*b1f0*/  LOP3.LUT R24, R24, R25, RZ, 0x3c, !PT ;  /* 0x0000001918187212 */ /* 0x000fe200078e3cff */
[--C-:B------:R-:W-:Y:S01]  /*b200*/  IMAD.X R25, RZ, RZ, R21.reuse, P6 ;  /* 0x000000ffff197224 */ /* 0x100fe200030e0615 */
[----:B------:R-:W-:Y:S01]  /*b210*/  LOP3.LUT R12, R12, R13, RZ, 0x3c, !PT ;  /* 0x0000000d0c0c7212 */ /* 0x000fe200078e3cff */
[--C-:B------:R-:W-:Y:S01]  /*b220*/  IMAD.X R13, RZ, RZ, R21.reuse, P5 ;  /* 0x000000ffff0d7224 */ /* 0x100fe200028e0615 */
[----:B-1----:R1:W-:Y:S01]  /*b230*/  @!P2 ST.E desc[UR36][R42.64], R0 ;  /* 0x000000002a00a985 */ /* 0x0023e2000c101924 */
[----:B------:R-:W-:Y:S01]  /*b240*/  LOP3.LUT R32, R32, R33, RZ, 0x3c, !PT ;  /* 0x0000002120207212 */ /* 0x000fe200078e3cff */
[----:B------:R-:W-:Y:S01]  /*b250*/  IMAD.X R33, RZ, RZ, R21, P4 ;  /* 0x000000ffff217224 */ /* 0x000fe200020e0615 */
[----:B------:R-:W-:-:S04]  /*b260*/  LOP3.LUT R4, R5, 0x180, RZ, 0xc0, !PT ;  /* 0x0000018005047812 */ /* 0x000fc800078ec0ff */
[----:B------:R-:W-:Y:S01]  /*b270*/  SHF.R.U64 R4, R4, 0x3, RZ ;  /* 0x0000000304047819 */ /* 0x000fe200000012ff */
[----:B--2---:R2:W-:Y:S03]  /*b280*/  @!P0 ST.E desc[UR36][R44.64], R3 ;  /* 0x000000032c008985 */ /* 0x0045e6000c101924 */
[----:B------:R-:W-:Y:S01]  /*b290*/  LOP3.LUT R36, R4, R5, RZ, 0x3c, !PT ;  /* 0x0000000504247212 */ /* 0x000fe200078e3cff */
[C---:B-1----:R-:W-:Y:S01]  /*b2a0*/  IMAD R43, R40.reuse, UR5, R41 ;  /* 0x00000005282b7c24 */ /* 0x042fe2000f8e0229 */
[----:B------:R1:W5:Y:S01]  /*b2b0*/  LD.E.128 R8, desc[UR36][R20.64] ;  /* 0x0000002414087980 */ /* 0x000362000c101d00 */
[----:B--2---:R-:W2:Y:S01]  /*b2c0*/  @P1 LDC R45, c[0x0][0xbf0] ;  /* 0x0002fc00ff2d1b82 */ /* 0x004ea20000000800 */
[----:B------:R-:W-:Y:S01]  /*b2d0*/  IMAD.WIDE.U32 R40, R40, UR4, RZ ;  /* 0x0000000428287c25 */ /* 0x000fe2000f8e00ff */
[----:B------:R-:W-:Y:S01]  /*b2e0*/  ULDC.64 UR4, c[0x0][0xae8] ;  /* 0x0002ba0000047ab9 */ /* 0x000fe20000000a00 */
[----:B------:R-:W5:Y:S02]  /*b2f0*/  LD.E.128 R4, desc[UR36][R6.64] ;  /* 0x0000002406047980 */ /* 0x000f64000c101d00 */
[----:B------:R-:W-:Y:S01]  /*b300*/  IMAD R3, R147, 0x60, R148 ;  /* 0x0000006093037824 */ /* 0x000fe200078e0294 */
[----:B-1----:R-:W-:Y:S01]  /*b310*/  IADD3 R21, R41, R43, RZ ;  /* 0x0000002b29157210 */ /* 0x002fe20007ffe0ff */
[----:B------:R-:W-:Y:S01]  /*b320*/  IMAD R0, R46, UR4, RZ ;  /* 0x000000042e007c24 */ /* 0x000fe2000f8e02ff */
[----:B------:R-:W5:Y:S01]  /*b330*/  LD.E.128 R24, desc[UR36][R24.64] ;  /* 0x0000002418187980 */ /* 0x000f62000c101d00 */
[----:B------:R-:W-:-:S02]  /*b340*/  IMAD.MOV.U32 R20, RZ, RZ, R40 ;  /* 0x000000ffff147224 */ /* 0x000fc400078e0028 */
[----:B------:R-:W-:Y:S01]  /*b350*/  IMAD.IADD R42, R136, 0x1, R3 ;  /* 0x00000001882a7824 */ /* 0x000fe200078e0203 */
[----:B------:R-:W5:Y:S01]  /*b360*/  LD.E.128 R12, desc[UR36][R12.64] ;  /* 0x000000240c0c7980 */ /* 0x000f62000c101d00 */
[C---:B------:R-:W-:Y:S02]  /*b370*/  IMAD R3, R143.reuse, UR5, R0 ;  /* 0x000000058f037c24 */ /* 0x040fe4000f8e0200 */
[----:B------:R-:W-:Y:S01]  /*b380*/  IMAD.WIDE.U32 R20, R143, UR4, R20 ;  /* 0x000000048f147c25 */ /* 0x000fe2000f8e0014 */
[----:B------:R-:W-:Y:S01]  /*b390*/  ULDC.64 UR4, c[0x0][0xaf0] ;  /* 0x0002bc0000047ab9 */ /* 0x000fe20000000a00 */
[----:B------:R-:W5:Y:S02]  /*b3a0*/  LD.E.128 R32, desc[UR36][R32.64] ;  /* 0x0000002420207980 */ /* 0x000f64000c101d00 */
[----:B0-----:R-:W-:Y:S02]  /*b3b0*/  @P1 IMAD.HI.U32 R0, R42, R49, RZ ;  /* 0x000000312a001227 */ /* 0x001fe400078e00ff */
[----:B------:R-:W5:Y:S01]  /*b3c0*/  LD.E.128 R36, desc[UR36][R36.64] ;  /* 0x0000002424247980 */ /* 0x000f62000c101d00 */
[----:B------:R-:W-:Y:S01]  /*b3d0*/  BSSY B1, `(.L_x_2104) ;  /* 0x0000032000017945 */ /* 0x000fe20003800000 */
[----:B------:R-:W-:-:S02]  /*b3e0*/  IMAD.IADD R21, R21, 0x1, R3 ;  /* 0x0000000115157824 */ /* 0x000fc400078e0203 */
[----:B------:R-:W-:Y:S01]  /*b3f0*/  IMAD.MOV.U32 R3, RZ, RZ, R42 ;  /* 0x000000ffff037224 */ /* 0x000fe200078e002a */
[----:B--2---:R-:W-:Y:S01]  /*b400*/  @P1 SHF.R.U32.HI R3, RZ, R45, R0 ;  /* 0x0000002dff031219 */ /* 0x004fe20000011600 */
[----:B------:R-:W-:Y:S01]  /*b410*/  IMAD R40, R145, UR4, RZ ;  /* 0x0000000491287c24 */ /* 0x000fe2000f8e02ff */
[----:B------:R-:W-:Y:S01]  /*b420*/  @!PT LDS RZ, [RZ] ;  /* 0x00000000fffff984 */ /* 0x000fe20000000800 */
[----:B------:R-:W-:Y:S01]  /*b430*/  @!PT LDS RZ, [RZ] ;  /* 0x00000000fffff984 */ /* 0x000fe20000000800 */
[----:B------:R-:W-:Y:S01]  /*b440*/  @!PT LDS RZ, [RZ] ;  /* 0x00000000fffff984 */ /* 0x000fe20000000800 */
[----:B------:R-:W-:Y:S01]  /*b450*/  @!PT LDS RZ, [RZ] ;  /* 0x00000000fffff984 */ /* 0x000fe20000000800 */
[----:B------:R0:W-:Y:S06]  /*b460*/  MEMBAR.ALL.CTA ;  /* 0x0000000000007992 */ /* 0x0001ec0000008000 */
[----:B0-----:R-:W0:Y:S01]  /*b470*/  FENCE.VIEW.ASYNC.S ;  /* 0x00000000000073c6 */ /* 0x001e220000000000 */
        /* <DEDUP_REMOVED lines=11> */
[----:B------:R-:W-:-:S03]  /*b530*/  ULDC.64 UR4, c[0x0][0xad8] ;  /* 0x0002b60000047ab9 */ /* 0x000fc60000000a00 */
[----:B------:R-:W-:Y:S01]  /*b540*/  IADD3 R21, R21, R43, RZ ;  /* 0x0000002b15157210 */ /* 0x000fe20007ffe0ff */
[----:B------:R-:W-:-:S04]  /*b550*/  IMAD R0, R0, UR4, RZ ;  /* 0x0000000400007c24 */ /* 0x000fc8000f8e02ff */
[C---:B------:R-:W-:Y:S02]  /*b560*/  IMAD R3, R41.reuse, UR5, R0 ;  /* 0x0000000529037c24 */ /* 0x040fe4000f8e0200 */
[----:B------:R-:W-:Y:S02]  /*b570*/  IMAD.IADD R0, R148, 0x1, R136 ;  /* 0x0000000194007824 */ /* 0x000fe400078e0288 */
[----:B------:R-:W-:Y:S01]  /*b580*/  IMAD.WIDE.U32 R20, R41, UR4, R20 ;  /* 0x0000000429147c25 */ /* 0x000fe2000f8e0014 */
[----:B------:R-:W-:Y:S02]  /*b590*/  UIADD3 UR4, UR41, 0x2d820, URZ ;  /* 0x0002d82029047890 */ /* 0x000fe4000fffe03f */
[----:B------:R-:W-:Y:S01]  /*b5a0*/  ISETP.GE.AND P0, PT, R0, R47, PT ;  /* 0x0000002f0000720c */ /* 0x000fe20003f06270 */
[----:B------:R-:W-:Y:S01]  /*b5b0*/  IMAD.IADD R3, R21, 0x1, R3 ;  /* 0x0000000115037824 */ /* 0x000fe200078e0203 */
[----:B------:R-:W-:Y:S01]  /*b5c0*/  LEA R28, P1, R20, UR6, 0x1 ;  /* 0x00000006141c7c11 */ /* 0x000fe2000f8208ff */
[----:B------:R-:W-:-:S03]  /*b5d0*/  UPRMT UR4, URZ, 0x654, UR4 ;  /* 0x000006543f047896 */ /* 0x000fc60008000004 */
[----:B------:R-:W-:Y:S01]  /*b5e0*/  LEA.HI.X R3, R20, UR7, R3, 0x1, P1 ;  /* 0x0000000714037c11 */ /* 0x000fe200088f0c03 */
[----:B0-----:R0:W1:Y:S04]  /*b5f0*/  SHFL.IDX PT, R40, R28, RZ, 0x1c1f ;  /* 0x001c1fff1c287589 */ /* 0x00106800000e0000 */
        /* <DEDUP_REMOVED lines=15> */
.L_x_2105:
[----:B------:R-:W-:Y:S05]  /*b6f0*/  BSYNC B1 ;  /* 0x0000000000017941 */ /* 0x000fea0003800000 */
.L_x_2104:
        /* <DEDUP_REMOVED lines=19> */
.L_x_2102:
        /* <DEDUP_REMOVED lines=23> */
[----:B--2---:R-:W-:-:S07]  /*b9a0*/  IMAD.IADD R0, R0, 0x1, -R5 ;  /* 0x0000000100007824 */ /* 0x004fce00078e0a05 */
.L_x_2107:
        /* <DEDUP_REMOVED lines=8> */
[----:B---3--:R-:W-:Y:S01]  /*ba30*/  IMAD R4, R0, R14, RZ ;  /* 0x0000000e00047224 */ /* 0x008fe200078e02ff */
[----:B--2---:R-:W-:-:S04]  /*ba40*/  IADD3 R11, R136, -0x80, R5 ;  /* 0xffffff80880b7810 */ /* 0x004fc80007ffe005 */
        /* <DEDUP_REMOVED lines=11> */
[----:B------:R-:W2:Y:S01]  /*bb00*/  @P0 LDC R6, c[0x0][0xbec] ;  /* 0x0002fb00ff060b82 */ /* 0x000ea20000000800 */
[----:B------:R-:W-:Y:S02]  /*bb10*/  IMAD.IADD R5, R5, 0x1, R9 ;  /* 0x0000000105057824 */ /* 0x000fe400078e0209 */
[----:B------:R-:W-:-:S05]  /*bb20*/  IMAD.WIDE.U32 R4, R141, UR4, R4 ;  /* 0x000000048d047c25 */ /* 0x000fca000f8e0004 */
[----:B------:R-:W3:Y:S01]  /*bb30*/  @P0 LDC R13, c[0x0][0xbf0] ;  /* 0x0002fc00ff0d0b82 */ /* 0x000ee20000000800 */
[----:B--2---:R-:W-:-:S05]  /*bb40*/  @P0 IMAD.HI.U32 R6, R11, R6, RZ ;  /* 0x000000060b060227 */ /* 0x004fca00078e00ff */
[----:B---3--:R-:W-:Y:S01]  /*bb50*/  @P0 SHF.R.U32.HI R7, RZ, R13, R6 ;  /* 0x0000000dff070219 */ /* 0x008fe20000011606 */
        /* <DEDUP_REMOVED lines=18> */
.L_x_2109:
[----:B------:R-:W-:Y:S05]  /*bc80*/  BSYNC B1 ;  /* 0x0000000000017941 */ /* 0x000fea0003800000 */
.L_x_2108:
[----:B------:R-:W3:Y:S01]  /*bc90*/  @P2 LDC R9, c[0x0][0xbf0] ;  /* 0x0002fc00ff092b82 */ /* 0x000ee20000000800 */
[----:B------:R-:W-:Y:S01]  /*bca0*/  ULDC.64 UR4, c[0x0][0xaa0] ;  /* 0x0002a80000047ab9 */ /* 0x000fe20000000a00 */
[----:B------:R-:W-:Y:S01]  /*bcb0*/  BSSY B1, `(.L_x_2110) ;  /* 0x0000037000017945 */ /* 0x000fe20003800000 */
[----:B------:R-:W-:-:S04]  /*bcc0*/  IMAD R4, R10, UR4, RZ ;  /* 0x000000040a047c24 */ /* 0x000fc8000f8e02ff */
[C---:B--2---:R-:W-:Y:S02]  /*bcd0*/  IMAD R7, R3.reuse, UR5, R4 ;  /* 0x0000000503077c24 */ /* 0x044fe4000f8e0204 */
[----:B------:R-:W-:Y:S01]  /*bce0*/  IMAD.WIDE.U32 R4, R3, UR4, RZ ;  /* 0x0000000403047c25 */ /* 0x000fe2000f8e00ff */
[----:B------:R-:W-:-:S03]  /*bcf0*/  ULDC.64 UR4, c[0x0][0xae8] ;  /* 0x0002ba0000047ab9 */ /* 0x000fc60000000a00 */
[----:B------:R-:W-:Y:S01]  /*bd00*/  IMAD R3, R147, 0x60, R148 ;  /* 0x0000006093037824 */ /* 0x000fe200078e0294 */
[----:B------:R-:W-:Y:S01]  /*bd10*/  IADD3 R5, R5, R7, RZ ;  /* 0x0000000705057210 */ /* 0x000fe20007ffe0ff */
[----:B------:R-:W-:Y:S02]  /*bd20*/  IMAD R6, R12, UR4, RZ ;  /* 0x000000040c067c24 */ /* 0x000fe4000f8e02ff */
[----:B------:R-:W-:Y:S02]  /*bd30*/  IMAD.IADD R11, R136, 0x1, R3 ;  /* 0x00000001880b7824 */ /* 0x000fe400078e0203 */
[----:B------:R-:W-:Y:S02]  /*bd40*/  IMAD R7, R143, UR5, R6 ;  /* 0x000000058f077c24 */ /* 0x000fe4000f8e0206 */
[----:B-1----:R-:W-:-:S04]  /*bd50*/  @P2 IMAD.HI.U32 R6, R11, R20, RZ ;  /* 0x000000140b062227 */ /* 0x002fc800078e00ff */
[----:B------:R-:W-:Y:S01]  /*bd60*/  IMAD.WIDE.U32 R4, R143, UR4, R4 ;  /* 0x000000048f047c25 */ /* 0x000fe2000f8e0004 */
[----:B------:R-:W-:-:S03]  /*bd70*/  ULDC.64 UR4, c[0x0][0xaf0] ;  /* 0x0002bc0000047ab9 */ /* 0x000fc60000000a00 */
[----:B------:R-:W-:Y:S01]  /*bd80*/  IMAD.MOV.U32 R3, RZ, RZ, R11 ;  /* 0x000000ffff037224 */ /* 0x000fe200078e000b */
[----:B---3--:R-:W-:Y:S01]  /*bd90*/  @P2 SHF.R.U32.HI R3, RZ, R9, R6 ;  /* 0x00000009ff032219 */ /* 0x008fe20000011606 */
[----:B------:R-:W-:Y:S02]  /*bda0*/  IMAD.IADD R5, R5, 0x1, R7 ;  /* 0x0000000105057824 */ /* 0x000fe400078e0207 */
[----:B------:R-:W-:Y:S01]  /*bdb0*/  IMAD R7, R145, UR4, RZ ;  /* 0x0000000491077c24 */ /* 0x000fe2000f8e02ff */
[--C-:B------:R-:W-:Y:S01]  /*bdc0*/  SHF.R.S32.HI R6, RZ, 0x1f, R3.reuse ;  /* 0x0000001fff067819 */ /* 0x100fe20000011403 */
[----:B------:R-:W-:Y:S02]  /*bdd0*/  IMAD.MOV R8, RZ, RZ, -R3 ;  /* 0x000000ffff087224 */ /* 0x000fe400078e0a03 */
        /* <DEDUP_REMOVED lines=12> */
[----:B------:R-:W-:Y:S01]  /*bea0*/  IMAD R15, R0, R15, RZ ;  /* 0x0000000f000f7224 */ /* 0x000fe200078e02ff */
[----:B------:R-:W-:Y:S01]  /*beb0*/  IADD3 R0, R148, R136, RZ ;  /* 0x0000008894007210 */ /* 0x000fe20007ffe0ff */
[C---:B------:R-:W-:Y:S02]  /*bec0*/  IMAD R3, R7.reuse, UR5, R6 ;  /* 0x0000000507037c24 */ /* 0x040fe4000f8e0206 */
[----:B------:R-:W-:Y:S01]  /*bed0*/  IMAD.WIDE.U32 R4, R7, UR4, R4 ;  /* 0x0000000407047c25 */ /* 0x000fe2000f8e0004 */
[----:B------:R-:W-:Y:S01]  /*bee0*/  ISETP.GE.AND P0, PT, R0, R15, PT ;  /* 0x0000000f0000720c */ /* 0x000fe20003f06270 */
[----:B------:R-:W-:-:S02]  /*bef0*/  ULDC.64 UR4, c[0x0][0xa80] ;  /* 0x0002a00000047ab9 */ /* 0x000fc40000000a00 */
[----:B------:R-:W-:Y:S01]  /*bf00*/  IMAD.IADD R3, R5, 0x1, R3 ;  /* 0x0000000105037824 */ /* 0x000fe200078e0203 */
        /* <DEDUP_REMOVED lines=10> */
[----:B------:R-:W-:Y:S02]  /*bfb0*/  @!P4 LEA R12, P1, R146, R4, 0x1 ;  /* 0x00000004920cc211 */ /* 0x000fe400078208ff */
[----:B---3--:R-:W-:Y:S01]  /*bfc0*/  @!P2 IMAD.WIDE R8, R142, 0x2, R4 ;  /* 0x000000028e08a825 */ /* 0x008fe200078e0204 */
[-C--:B------:R-:W-:Y:S02]  /*bfd0*/  @!P3 LEA.HI.X R11, R144, R5.reuse, R156, 0x1, P0 ;  /* 0x00000005900bb211 */ /* 0x080fe400000f0c9c */
[----:B------:R-:W-:Y:S02]  /*bfe0*/  @!P4 LEA.HI.X R13, R146, R5, R155, 0x1, P1 ;  /* 0x00000005920dc211 */ /* 0x000fe400008f0c9b */
[----:B------:R4:W-:Y:S04]  /*bff0*/  @!P2 ST.E.128 desc[UR36][R8.64], RZ ;  /* 0x000000ff0800a985 */ /* 0x0009e8000c101d24 */
[----:B------:R4:W-:Y:S04]  /*c000*/  @!P3 ST.E.128 desc[UR36][R10.64], RZ ;  /* 0x000000ff0a00b985 */ /* 0x0009e8000c101d24 */
[----:B------:R4:W-:Y:S02]  /*c010*/  @!P4 ST.E.128 desc[UR36][R12.64], RZ ;  /* 0x000000ff0c00c985 */ /* 0x0009e4000c101d24 */
.L_x_2111:
[----:B------:R-:W-:Y:S05]  /*c020*/  BSYNC B1 ;  /* 0x0000000000017941 */ /* 0x000fea0003800000 */
.L_x_2110:
        /* <DEDUP_REMOVED lines=10> */
[----:B------:R-:W-:Y:S02]  /*c0d0*/  @!P4 LEA R10, P1, R146, R4, 0x1 ;  /* 0x00000004920ac211 */ /* 0x000fe400078208ff */
[----:B01----:R-:W-:Y:S01]  /*c0e0*/  @!P2 IMAD.WIDE R6, R142, 0x2, R4 ;  /* 0x000000028e06a825 */ /* 0x003fe200078e0204 */
[-C--:B------:R-:W-:Y:S02]  /*c0f0*/  @!P3 LEA.HI.X R9, R144, R5.reuse, R156, 0x1, P0 ;  /* 0x000000059009b211 */ /* 0x080fe400000f0c9c */
[----:B------:R-:W-:Y:S02]  /*c100*/  @!P4 LEA.HI.X R11, R146, R5, R155, 0x1, P1 ;  /* 0x00000005920bc211 */ /* 0x000fe400008f0c9b */
[----:B------:R3:W-:Y:S04]  /*c110*/  @!P2 ST.E.128 desc[UR36][R6.64], RZ ;  /* 0x000000ff0600a985 */ /* 0x0007e8000c101d24 */
[----:B------:R3:W-:Y:S04]  /*c120*/  @!P3 ST.E.128 desc[UR36][R8.64], RZ ;  /* 0x000000ff0800b985 */ /* 0x0007e8000c101d24 */
[----:B------:R3:W-:Y:S02]  /*c130*/  @!P4 ST.E.128 desc[UR36][R10.64], RZ ;  /* 0x000000ff0a00c985 */ /* 0x0007e4000c101d24 */
.L_x_2106:
[----:B------:R-:W-:Y:S05]  /*c140*/  BSYNC B0 ;  /* 0x0000000000007941 */ /* 0x000fea0003800000 */
.L_x_2101:
[----:B------:R-:W-:Y:S02]  /*c150*/  ULDC UR4, c[0x0][0xc3c] ;  /* 0x00030f0000047ab9 */ /* 0x000fe40000000800 */
[----:B0-----:R-:W-:-:S13]  /*c160*/  ISETP.GE.AND P0, PT, R31, UR4, PT ;  /* 0x000000041f007c0c */ /* 0x001fda000bf06270 */
[----:B------:R-:W-:Y:S05]  /*c170*/  @!P0 BRA `(.L_x_2112) ;  /* 0xffffff4c00388947 */ /* 0x000fea000383ffff */
[----:B------:R-:W-:Y:S05]  /*c180*/  EXIT ;  /* 0x000000000000794d */ /* 0x000fea0003800000 */
.L_x_2059:
        /* <DEDUP_REMOVED lines=16> */
.L_x_2113:
        /* <DEDUP_REMOVED lines=40> */
.L_x_2119:
        /* <DEDUP_REMOVED lines=12> */
.L_x_2118:
[----:B------:R-:W-:Y:S05]  /*c5d0*/  BSYNC B0 ;  /* 0x0000000000007941 */ /* 0x000fea0003800000 */
.L_x_2117:
        /* <DEDUP_REMOVED lines=20> */
.L_x_2115:
[----:B------:R-:W-:-:S04]  /*c720*/  IMAD.IADD R13, R4, 0x1, -R3 ;  /* 0x00000001040d7824 */ /* 0x000fc800078e0a03 */
[----:B------:R-:W-:-:S05]  /*c730*/  IMAD R2, R6, UR5, R13 ;  /* 0x0000000506027c24 */ /* 0x000fca000f8e020d */
[----:B------:R-:W-:Y:S02]  /*c740*/  ISETP.GT.AND P0, PT, R2, UR6, PT ;  /* 0x0000000602007c0c */ /* 0x000fe4000bf04270 */
[----:B------:R-:W0:Y:S11]  /*c750*/  LDC.64 R2, c[0x0][0xc90] ;  /* 0x00032400ff027b82 */ /* 0x000e360000000a00 */
[----:B------:R-:W-:-:S04]  /*c760*/  VOTE.ANY R9, PT, !P0 ;  /* 0x0000000000097806 */ /* 0x000fc800040e0100 */
[----:B------:R-:W1:Y:S02]  /*c770*/  POPC R15, R9 ;  /* 0x00000009000f7309 */ /* 0x000e640000000000 */
[----:B-1----:R-:W-:-:S05]  /*c780*/  IADD3 R19, R15, UR4, RZ ;  /* 0x000000040f137c10 */ /* 0x002fca000fffe0ff */
        /* <DEDUP_REMOVED lines=14> */
.L_x_2120:
        /* <DEDUP_REMOVED lines=8> */
[----:B------:R-:W-:Y:S01]  /*c8f0*/  IMAD.MOV.U32 R3, RZ, RZ, R6 ;  /* 0x000000ffff037224 */ /* 0x000fe200078e0006 */
[----:B------:R-:W-:-:S03]  /*c900*/  MOV R6, R10 ;  /* 0x0000000a00067202 */ /* 0x000fc60000000f00 */
        /* <DEDUP_REMOVED lines=12> */
[----:B------:R-:W-:Y:S01]  /*c9d0*/  IMAD R6, R7, R2, RZ ;  /* 0x0000000207067224 */ /* 0x000fe200078e02ff */
[----:B------:R-:W-:-:S03]  /*c9e0*/  IADD3 R2, -R2, RZ, RZ ;  /* 0x000000ff02027210 */ /* 0x000fc60007ffe1ff */
        /* <DEDUP_REMOVED lines=26> */
[----:B------:R-:W-:-:S06]  /*cb90*/  @P0 IADD3 R2, R2, 0x1, RZ ;  /* 0x0000000102020810 */ /* 0x000fcc0007ffe0ff */
[----:B------:R-:W-:Y:S01]  /*cba0*/  @!P2 IMAD.MOV R2, RZ, RZ, -R2 ;  /* 0x000000ffff02a224 */ /* 0x000fe200078e0a02 */
[----:B------:R-:W-:Y:S01]  /*cbb0*/  @!P1 LOP3.LUT R2, RZ, R7, RZ, 0x33, !PT ;  /* 0x00000007ff029212 */ /* 0x000fe200078e33ff */
[----:B------:R-:W-:-:S03]  /*cbc0*/  IMAD.MOV R7, RZ, RZ, -R7 ;  /* 0x000000ffff077224 */ /* 0x000fc600078e0a07 */
[----:B------:R-:W-:Y:S01]  /*cbd0*/  LOP3.LUT R17, RZ, R2, RZ, 0x33, !PT ;  /* 0x00000002ff117212 */ /* 0x000fe200078e33ff */
[----:B------:R-:W-:-:S04]  /*cbe0*/  IMAD R18, R2, R7, R3 ;  /* 0x0000000702127224 */ /* 0x000fc800078e0203 */
[----:B------:R-:W-:Y:S01]  /*cbf0*/  IMAD.IADD R17, R0, 0x1, R17 ;  /* 0x0000000100117824 */ /* 0x000fe200078e0211 */
[----:B------:R-:W-:Y:S06]  /*cc00*/  BRA `(.L_x_2121) ;  /* 0x0000000000147947 */ /* 0x000fec0003800000 */
.L_x_2116:
[----:B------:R-:W-:Y:S01]  /*cc10*/  ULDC UR4, c[0x0][0xc3c] ;  /* 0x00030f0000047ab9 */ /* 0x000fe20000000800 */
[----:B------:R-:W-:Y:S01]  /*cc20*/  IMAD.MOV.U32 R17, RZ, RZ, RZ ;  /* 0x000000ffff117224 */ /* 0x000fe200078e00ff */
[----:B------:R-:W-:Y:S01]  /*cc30*/  MOV R18, RZ ;  /* 0x000000ff00127202 */ /* 0x000fe20000000f00 */
[----:B------:R-:W-:Y:S02]  /*cc40*/  IMAD.U32 R16, RZ, RZ, UR6 ;  /* 0x00000006ff107e24 */ /* 0x000fe4000f8e00ff */
[----:B------:R-:W-:-:S07]  /*cc50*/  IMAD.U32 R19, RZ, RZ, UR4 ;  /* 0x00000004ff137e24 */ /* 0x000fce000f8e00ff */
.L_x_2121:
[----:B------:R-:W-:-:S13]  /*cc60*/  ISETP.NE.AND P0, PT, R5, RZ, PT ;  /* 0x000000ff0500720c */ /* 0x000fda0003f05270 */
[----:B------:R-:W0:Y:S01]  /*cc70*/  @!P0 S2R R3, SR_CgaCtaId ;  /* 0x0000000000038919 */ /* 0x000e220000008800 */
[----:B------:R-:W-:-:S04]  /*cc80*/  @!P0 MOV R0, 0x400 ;  /* 0x0000040000008802 */ /* 0x000fc80000000f00 */
[----:B0-----:R-:W-:-:S05]  /*cc90*/  @!P0 LEA R0, R3, R0, 0x18 ;  /* 0x0000000003008211 */ /* 0x001fca00078ec0ff */
[----:B------:R1:W-:Y:S01]  /*cca0*/  @!P0 STS.128 [R0+0x2d8d0], R16 ;  /* 0x02d8d01000008388 */ /* 0x0003e20000000c00 */
[----:B------:R-:W-:Y:S06]  /*ccb0*/  BAR.ARV 0x5, 0x200 ;  /* 0x0148000000007b1d */ /* 0x000fec0000002000 */
.L_x_2114:
[----:B------:R2:W-:Y:S01]  /*ccc0*/  STL [R1+0x34], RZ ;  /* 0x000034ff01007387 */ /* 0x0005e20000100800 */
[----:B------:R-:W-:Y:S01]  /*ccd0*/  ULDC UR4, c[0x0][0xc3c] ;  /* 0x00030f0000047ab9 */ /* 0x000fe20000000800 */
[----:B------:R-:W-:Y:S01]  /*cce0*/  IMAD.MOV.U32 R29, RZ, RZ, 0x1 ;  /* 0x00000001ff1d7424 */ /* 0x000fe200078e00ff */
[----:B0-----:R-:W-:Y:S01]  /*ccf0*/  ISETP.GE.AND P0, PT, R19, UR4, PT ;  /* 0x0000000413007c0c */ /* 0x001fe2000bf06270 */
[----:B------:R-:W-:-:S12]  /*cd00*/  IMAD.MOV.U32 R26, RZ, RZ, RZ ;  /* 0x000000ffff1a7224 */ /* 0x000fd800078e00ff */
[----:B--2---:R-:W-:Y:S05]  /*cd10*/  @P0 BRA `(.L_x_2122) ;  /* 0x0000004800640947 */ /* 0x004fea0003800000 */
[----:B------:R-:W2:Y:S01]  /*cd20*/  LDL R6, [R1+0x1c] ;  /* 0x00001c0001067983 */ /* 0x000ea20000100800 */
[----:B------:R-:W1:Y:S01]  /*cd30*/  S2R R3, SR_TID.X ;  /* 0x0000000000037919 */ /* 0x000e620000002100 */
[----:B------:R-:W0:Y:S01]  /*cd40*/  S2UR UR5, SR_CgaCtaId ;  /* 0x00000000000579c3 */ /* 0x000e220000008800 */
[----:B------:R-:W-:Y:S01]  /*cd50*/  UMOV UR4, 0x400 ;  /* 0x0000040000047882 */ /* 0x000fe20000000000 */
[C---:B-1----:R-:W-:Y:S01]  /*cd60*/  IMAD.SHL.U32 R0, R3.reuse, 0x8, RZ ;  /* 0x0000000803007824 */ /* 0x042fe200078e00ff */
[C---:B------:R-:W-:Y:S01]  /*cd70*/  LOP3.LUT R5, R3.reuse, 0x7f, RZ, 0xc0, !PT ;  /* 0x0000007f03057812 */ /* 0x040fe200078ec0ff */
[----:B------:R-:W-:-:S03]  /*cd80*/  IMAD.SHL.U32 R4, R3, 0x20, RZ ;  /* 0x0000002003047824 */ /* 0x000fc600078e00ff */
[----:B------:R-:W-:Y:S01]  /*cd90*/  LOP3.LUT R2, R0, 0xd8, RZ, 0xc0, !PT ;  /* 0x000000d800027812 */ /* 0x000fe200078ec0ff */
[----:B0-----:R-:W-:-:S03]  /*cda0*/  ULEA UR4, UR5, UR4, 0x18 ;  /* 0x0000000405047291 */ /* 0x001fc6000f8ec03f */
[----:B------:R-:W-:Y:S02]  /*cdb0*/  LOP3.LUT R3, R2, 0x18, R3, 0x78, !PT ;  /* 0x0000001802037812 */ /* 0x000fe400078e7803 */
[----:B------:R-:W-:Y:S01]  /*cdc0*/  SHF.R.U32.HI R5, RZ, 0x2, R5 ;  /* 0x00000002ff057819 */ /* 0x000fe20000011605 */
[----:B------:R-:W-:Y:S01]  /*cdd0*/  IMAD.U32 R23, RZ, RZ, UR4 ;  /* 0x00000004ff177e24 */ /* 0x000fe2000f8e00ff */
[----:B------:R-:W-:Y:S01]  /*cde0*/  BSSY B8, `(.L_x_2122) ;  /* 0x000048c000087945 */ /* 0x000fe20003800000 */
[----:B------:R-:W-:Y:S01]  /*cdf0*/  IMAD.MOV.U32 R29, RZ, RZ, 0x1 ;  /* 0x00000001ff1d7424 */ /* 0x000fe200078e00ff */
[----:B------:R-:W-:Y:S01]  /*ce00*/  MOV R26, RZ ;  /* 0x000000ff001a7202 */ /* 0x000fe20000000f00 */
[----:B------:R-:W-:Y:S01]  /*ce10*/  ULDC UR38, c[0x0][0xc] ;  /* 0x0000030000267ab9 */ /* 0x000fe20000000800 */
[----:B--2---:R-:W-:Y:S02]  /*ce20*/  LOP3.LUT R2, R6, 0x2, RZ, 0xfc, !PT ;  /* 0x0000000206027812 */ /* 0x004fe400078efcff */
        /* <DEDUP_REMOVED lines=10> */
.L_x_2183:
        /* <DEDUP_REMOVED lines=39> */
[----:B0-----:R-:W-:-:S03]  /*d140*/  IMAD.U32 R0, RZ, RZ, UR4 ;  /* 0x00000004ff007e24 */ /* 0x001fc6000f8e00ff */
[----:B----4-:R1:W-:Y:S01]  /*d150*/  @P0 STL [R1+0x20], R4 ;  /* 0x0000200401000387 */ /* 0x0103e20000100800 */
[----:B------:R-:W-:Y:S05]  /*d160*/  @P0 BRA `(.L_x_2123) ;  /* 0x0000000000200947 */ /* 0x000fea0003800000 */
[----:B------:R-:W-:Y:S02]  /*d170*/  ULDC UR4, c[0x0][0x288] ;  /* 0x0000a20000047ab9 */ /* 0x000fe40000000800 */
[----:B-1----:R-:W-:-:S05]  /*d180*/  MOV R4, UR4 ;  /* 0x0000000400047c02 */ /* 0x002fca0008000f00 */
[----:B------:R0:W-:Y:S01]  /*d190*/  STL [R1+0x20], R4 ;  /* 0x0000200401007387 */ /* 0x0001e20000100800 */
[----:B------:R-:W-:Y:S05]  /*d1a0*/  @!P2 BRA `(.L_x_2123) ;  /* 0x000000000010a947 */ /* 0x000fea0003800000 */
[----:B0-----:R-:W2:Y:S04]  /*d1b0*/  LDG.E R4, desc[UR36][R2.64] ;  /* 0x0000002402047981 */ /* 0x001ea8000c1e1900 */
[----:B------:R-:W2:Y:S02]  /*d1c0*/  LDG.E R2, desc[UR36][R2.64+0x4] ;  /* 0x0000042402027981 */ /* 0x000ea4000c1e1900 */
[----:B--2---:R-:W-:-:S05]  /*d1d0*/  IMAD.IADD R2, R2, 0x1, -R4 ;  /* 0x0000000102027824 */ /* 0x004fca00078e0a04 */
[----:B------:R2:W-:Y:S02]  /*d1e0*/  STL [R1+0x20], R2 ;  /* 0x0000200201007387 */ /* 0x0005e40000100800 */
.L_x_2123:
        /* <DEDUP_REMOVED lines=10> */
.L_x_2124:
        /* <DEDUP_REMOVED lines=9> */
.L_x_2125:
[----:B------:R-:W3:Y:S01]  /*d320*/  LDL R6, [R1+0x20] ;  /* 0x0000200001067983 */ /* 0x000ee20000100800 */
[----:B0-2---:R-:W0:Y:S01]  /*d330*/  LDC R2, c[0x0][0x448] ;  /* 0x00011200ff027b82 */ /* 0x005e220000000800 */
[----:B-----5:R-:W-:Y:S01]  /*d340*/  IMAD.IADD R5, R0, 0x1, -R7 ;  /* 0x0000000100057824 */ /* 0x020fe200078e0a07 */
[----:B------:R-:W-:Y:S01]  /*d350*/  LOP3.LUT R22, R22, 0xffffffdf, RZ, 0xc0, !PT ;  /* 0xffffffdf16167812 */ /* 0x000fe200078ec0ff */
[----:B------:R-:W-:Y:S03]  /*d360*/  BSSY B7, `(.L_x_2126) ;  /* 0x0000372000077945 */ /* 0x000fe60003800000 */
[----:B------:R1:W-:Y:S01]  /*d370*/  STL [R1+0xc], R5 ;  /* 0x00000c0501007387 */ /* 0x0003e20000100800 */
[----:B0-----:R-:W-:Y:S01]  /*d380*/  ISETP.NE.AND P0, PT, R2, 0x1, PT ;  /* 0x000000010200780c */ /* 0x001fe20003f05270 */
[----:B------:R-:W-:-:S04]  /*d390*/  IMAD R2, R17, 0xc0, RZ ;  /* 0x000000c011027824 */ /* 0x000fc800078e02ff */
[----:B------:R-:W-:-:S08]  /*d3a0*/  VIADD R2, R2, 0xbf ;  /* 0x000000bf02027836 */ /* 0x000fd00000000000 */
[----:B------:R-:W0:Y:S01]  /*d3b0*/  @P0 LDC R4, c[0x0][0x44c] ;  /* 0x00011300ff040b82 */ /* 0x000e220000000800 */
[----:B------:R-:W-:-:S07]  /*d3c0*/  @P0 LOP3.LUT R22, R22, 0x20, RZ, 0xfc, !PT ;  /* 0x0000002016160812 */ /* 0x000fce00078efcff */
[----:B------:R-:W2:Y:S01]  /*d3d0*/  @P0 LDC R3, c[0x0][0x450] ;  /* 0x00011400ff030b82 */ /* 0x000ea20000000800 */
[----:B0-----:R-:W-:-:S05]  /*d3e0*/  @P0 IMAD.HI.U32 R4, R2, R4, RZ ;  /* 0x0000000402040227 */ /* 0x001fca00078e00ff */
[----:B--2---:R-:W-:Y:S02]  /*d3f0*/  @P0 SHF.R.U32.HI R2, RZ, R3, R4 ;  /* 0x00000003ff020219 */ /* 0x004fe40000011604 */
[----:B---3--:R-:W-:-:S05]  /*d400*/  IADD3 R0, R5, 0x80, -R6 ;  /* 0x0000008005007810 */ /* 0x008fca0007ffe806 */
[----:B------:R-:W-:-:S05]  /*d410*/  IMAD.IADD R0, R0, 0x1, R2 ;  /* 0x0000000100007824 */ /* 0x000fca00078e0202 */
[----:B------:R-:W-:-:S04]  /*d420*/  SHF.R.S32.HI R2, RZ, 0x1f, R0 ;  /* 0x0000001fff027819 */ /* 0x000fc80000011400 */
[----:B------:R-:W-:Y:S02]  /*d430*/  LEA.HI R0, R2, R0, RZ, 0x7 ;  /* 0x0000000002007211 */ /* 0x000fe400078f38ff */
[----:B------:R-:W-:Y:S02]  /*d440*/  IADD3 R2, R5, 0x7f, RZ ;  /* 0x0000007f05027810 */ /* 0x000fe40007ffe0ff */
[----:B------:R-:W-:Y:S02]  /*d450*/  SHF.R.S32.HI R0, RZ, 0x7, R0 ;  /* 0x00000007ff007819 */ /* 0x000fe40000011400 */
[----:B------:R-:W-:-:S04]  /*d460*/  SHF.R.S32.HI R3, RZ, 0x1f, R2 ;  /* 0x0000001fff037819 */ /* 0x000fc80000011402 */
[----:B------:R-:W-:-:S04]  /*d470*/  LEA.HI R2, R3, R2, RZ, 0x7 ;  /* 0x0000000203027211 */ /* 0x000fc800078f38ff */
[----:B------:R-:W-:-:S04]  /*d480*/  SHF.R.S32.HI R2, RZ, 0x7, R2 ;  /* 0x00000007ff027819 */ /* 0x000fc80000011402 */
[----:B------:R-:W-:-:S04]  /*d490*/  VIMNMX R4, R2, R0, PT ;  /* 0x0000000002047248 */ /* 0x000fc80003fe0100 */
[----:B------:R-:W-:Y:S01]  /*d4a0*/  ISETP.GT.AND P0, PT, R4, RZ, PT ;  /* 0x000000ff0400720c */ /* 0x000fe20003f04270 */
[----:B------:R1:W-:-:S12]  /*d4b0*/  STL [R1+0x24], R4 ;  /* 0x0000240401007387 */ /* 0x0003d80000100800 */
[----:B-1----:R-:W-:Y:S05]  /*d4c0*/  @P0 BRA `(.L_x_2127) ;  /* 0x0000000000440947 */ /* 0x002fea0003800000 */
[----:B------:R-:W0:Y:S02]  /*d4d0*/  S2R R5, SR_TID.X ;  /* 0x0000000000057919 */ /* 0x000e240000002100 */
[----:B0-----:R-:W-:-:S04]  /*d4e0*/  LOP3.LUT R5, R5, 0x7f, RZ, 0xc0, !PT ;  /* 0x0000007f05057812 */ /* 0x001fc800078ec0ff */
[----:B------:R-:W-:-:S13]  /*d4f0*/  ISETP.NE.AND P0, PT, R5, RZ, PT ;  /* 0x000000ff0500720c */ /* 0x000fda0003f05270 */
[----:B------:R-:W-:Y:S05]  /*d500*/  @P0 BRA `(.L_x_2128) ;  /* 0x00000034005c0947 */ /* 0x000fea0003800000 */
[----:B------:R-:W0:Y:S01]  /*d510*/  S2R R5, SR_LANEID ;  /* 0x0000000000057919 */ /* 0x000e220000000000 */
        /* <DEDUP_REMOVED lines=10> */
[----:B0-----:R-:W-:Y:S01]  /*d5c0*/  IADD3 R16, R0, UR38, R7 ;  /* 0x0000002600107c10 */ /* 0x001fe2000fffe007 */
[----:B------:R-:W-:Y:S06]  /*d5d0*/  BRA `(.L_x_2128) ;  /* 0x0000003400287947 */ /* 0x000fec0003800000 */
.L_x_2127:
        /* <DEDUP_REMOVED lines=20> */
.L_x_2130:
[----:B------:R-:W-:Y:S05]  /*d720*/  BSYNC B6 ;  /* 0x0000000000067941 */ /* 0x000fea0003800000 */
.L_x_2129:
        /* <DEDUP_REMOVED lines=20> */
.L_x_2133:
[----:B------:R0:W1:Y:S01]  /*d870*/  LDC.64 R2, c[0x4][R27] ;  /* 0x010000001b027b82 */ /* 0x0000620000000a00 */
[----:B------:R-:W-:Y:S01]  /*d880*/  ULDC.64 UR6, c[0x4][0x88] ;  /* 0x0100220000067ab9 */ /* 0x000fe20000000a00 */
[----:B------:R-:W-:Y:S01]  /*d890*/  ULDC.64 UR8, c[0x4][0x90] ;  /* 0x0100240000087ab9 */ /* 0x000fe20000000a00 */
[----:B------:R-:W-:Y:S01]  /*d8a0*/  ULDC.64 UR4, c[0x4][0x18] ;  /* 0x0100060000047ab9 */ /* 0x000fe20000000a00 */
[----:B------:R-:W-:Y:S01]  /*d8b0*/  MOV R4, UR6 ;  /* 0x0000000600047c02 */ /* 0x000fe20008000f00 */
[----:B------:R-:W-:Y:S01]  /*d8c0*/  IMAD.U32 R5, RZ, RZ, UR7 ;  /* 0x00000007ff057e24 */ /* 0x000fe2000f8e00ff */
[----:B------:R-:W-:Y:S01]  /*d8d0*/  MOV R12, 0x1 ;  /* 0x00000001000c7802 */ /* 0x000fe20000000f00 */
[----:B------:R-:W-:Y:S02]  /*d8e0*/  IMAD.U32 R6, RZ, RZ, UR8 ;  /* 0x00000008ff067e24 */ /* 0x000fe4000f8e00ff */
[----:B------:R-:W-:Y:S02]  /*d8f0*/  IMAD.U32 R7, RZ, RZ, UR9 ;  /* 0x00000009ff077e24 */ /* 0x000fe4000f8e00ff */
[----:B------:R-:W-:-:S02]  /*d900*/  IMAD.U32 R10, RZ, RZ, UR4 ;  /* 0x00000004ff0a7e24 */ /* 0x000fc4000f8e00ff */
[----:B------:R-:W-:Y:S02]  /*d910*/  IMAD.U32 R11, RZ, RZ, UR5 ;  /* 0x00000005ff0b7e24 */ /* 0x000fe4000f8e00ff */
[----:B------:R-:W-:Y:S02]  /*d920*/  IMAD.MOV.U32 R8, RZ, RZ, 0x70 ;  /* 0x00000070ff087424 */ /* 0x000fe400078e00ff */
[----:B0-----:R-:W-:-:S07]  /*d930*/  IMAD.MOV.U32 R13, RZ, RZ, RZ ;  /* 0x000000ffff0d7224 */ /* 0x001fce00078e00ff */
[----:B------:R-:W-:-:S07]  /*d940*/  LEPC R20, `(.L_x_2132) ;  /* 0x000000001014794e */ /* 0x000fce0000000000 */
[----:B-1----:R-:W-:Y:S05]  /*d950*/  CALL.ABS.NOINC R2 ;  /* 0x0000000002007343 */ /* 0x002fea0003c00000 */
.L_x_2132:
[----:B------:R-:W-:Y:S05]  /*d960*/  BSYNC B6 ;  /* 0x0000000000067941 */ /* 0x000fea0003800000 */
.L_x_2131:
[----:B------:R0:W2:Y:S01]  /*d970*/  LDL R20, [R1+0x8] ;  /* 0x0000080001147983 */ /* 0x0000a20000100800 */
[----:B------:R-:W-:Y:S01]  /*d980*/  ULDC.64 UR4, c[0x0][0x9f8] ;  /* 0x00027e0000047ab9 */ /* 0x000fe20000000a00 */
[----:B------:R-:W1:Y:S01]  /*d990*/  LDC R7, c[0x0][0x430] ;  /* 0x00010c00ff077b82 */ /* 0x000e620000000800 */
[----:B------:R-:W-:Y:S01]  /*d9a0*/  ISETP.NE.U32.AND P0, PT, RZ, UR4, PT ;  /* 0x00000004ff007c0c */ /* 0x000fe2000bf05070 */
[----:B------:R-:W3:Y:S03]  /*d9b0*/  LDL R27, [R1+0x24] ;  /* 0x00002400011b7983 */ /* 0x000ee60000100800 */
[----:B------:R-:W-:Y:S01]  /*d9c0*/  ISETP.NE.AND.EX P0, PT, RZ, UR5, PT, P0 ;  /* 0x00000005ff007c0c */ /* 0x000fe2000bf05300 */
[----:B------:R-:W4:Y:S04]  /*d9d0*/  LDL R21, [R1+0xc] ;  /* 0x00000c0001157983 */ /* 0x000f280000100800 */
[----:B------:R-:W4:Y:S08]  /*d9e0*/  LDL R2, [R1+0x10] ;  /* 0x0000100001027983 */ /* 0x000f300000100800 */
[----:B------:R-:W-:Y:S01]  /*d9f0*/  @P0 IADD3 R24, P1, R24, UR4, RZ ;  /* 0x0000000418180c10 */ /* 0x000fe2000ff3e0ff */
[----:B------:R-:W0:Y:S01]  /*da00*/  S2R R3, SR_TID.X ;  /* 0x0000000000037919 */ /* 0x000e220000002100 */
[----:B------:R-:W0:Y:S02]  /*da10*/  S2R R0, SR_TID.X ;  /* 0x0000000000007919 */ /* 0x000e240000002100 */
[----:B------:R-:W-:Y:S01]  /*da20*/  @P0 IADD3.X R25, R25, UR5, RZ, P1, !PT ;  /* 0x0000000519190c10 */ /* 0x000fe20008ffe4ff */
[----:B------:R-:W-:-:S04]  /*da30*/  ULDC UR4, c[0x0][0x2f4] ;  /* 0x0000bd0000047ab9 */ /* 0x000fc80000000800 */
[----:B--2---:R-:W2:Y:S01]  /*da40*/  @P0 LDG.E R20, desc[UR36][R24.64] ;  /* 0x0000002418140981 */ /* 0x004ea2000c1e1900 */
[----:B-1----:R-:W-:Y:S01]  /*da50*/  ISETP.NE.AND P2, PT, R7, 0x1, PT ;  /* 0x000000010700780c */ /* 0x002fe20003f45270 */
[----:B0-----:R-:W-:Y:S01]  /*da60*/  IMAD.SHL.U32 R3, R3, 0x20, RZ ;  /* 0x0000002003037824 */ /* 0x001fe200078e00ff */
[----:B------:R-:W-:Y:S01]  /*da70*/  LOP3.LUT R0, R0, 0x7f, RZ, 0xc0, !PT ;  /* 0x0000007f00007812 */ /* 0x000fe200078ec0ff */
[----:B---3--:R-:W-:-:S03]  /*da80*/  VIADD R27, R27, 0xffffffff ;  /* 0xffffffff1b1b7836 */ /* 0x008fc60000000000 */
[----:B------:R-:W-:Y:S01]  /*da90*/  SHF.R.U32.HI R0, RZ, 0x2, R0 ;  /* 0x00000002ff007819 */ /* 0x000fe20000011600 */
[----:B------:R-:W-:Y:S01]  /*daa0*/  IMAD.SHL.U32 R8, R27, 0x80, RZ ;  /* 0x000000801b087824 */ /* 0x000fe200078e00ff */
[----:B------:R-:W-:-:S04]  /*dab0*/  LOP3.LUT R3, R3, 0x60, RZ, 0xc0, !PT ;  /* 0x0000006003037812 */ /* 0x000fc800078ec0ff */
[----:B------:R-:W-:Y:S01]  /*dac0*/  LOP3.LUT R4, R8, R0, R3, 0xfe, !PT ;  /* 0x0000000008047212 */ /* 0x000fe200078efe03 */
[----:B------:R-:W0:Y:S08]  /*dad0*/  @P2 LDC R5, c[0x0][0x434] ;  /* 0x00010d00ff052b82 */ /* 0x000e300000000800 */
[----:B------:R-:W1:Y:S01]  /*dae0*/  @P2 LDC R0, c[0x0][0x438] ;  /* 0x00010e00ff002b82 */ /* 0x000e620000000800 */
[----:B------:R-:W3:Y:S01]  /*daf0*/  S2R R9, SR_TID.X ;  /* 0x0000000000097919 */ /* 0x000ee20000002100 */
[----:B------:R-:W-:-:S04]  /*db00*/  LOP3.LUT R22, R22, 0xffffffef, RZ, 0xc0, !PT ;  /* 0xffffffef16167812 */ /* 0x000fc800078ec0ff */
[----:B------:R-:W-:-:S04]  /*db10*/  @P2 LOP3.LUT R22, R22, 0x10, RZ, 0xfc, !PT ;  /* 0x0000001016162812 */ /* 0x000fc800078efcff */
        /* <DEDUP_REMOVED lines=16> */
[----:B------:R-:W0:Y:S01]  /*dc20*/  @!P0 LDC.64 R2, c[0x0][0x418] ;  /* 0x00010600ff028b82 */ /* 0x000e220000000a00 */
[----:B---3--:R-:W-:-:S05]  /*dc30*/  IMAD.SHL.U32 R20, R9, 0x8, RZ ;  /* 0x0000000809147824 */ /* 0x008fca00078e00ff */
[----:B------:R-:W-:Y:S01]  /*dc40*/  LOP3.LUT R20, R20, 0x18, RZ, 0xc0, !PT ;  /* 0x0000001814147812 */ /* 0x000fe200078ec0ff */
[----:B------:R-:W-:-:S03]  /*dc50*/  @!P0 IMAD.IADD R0, R7, 0x1, R0 ;  /* 0x0000000107008824 */ /* 0x000fc600078e0200 */
[C---:B------:R-:W-:Y:S01]  /*dc60*/  ISETP.GE.AND P2, PT, R20.reuse, UR4, PT ;  /* 0x0000000414007c0c */ /* 0x040fe2000bf46270 */
[----:B------:R1:W-:Y:S01]  /*dc70*/  STL [R1+0x14], R5 ;  /* 0x0000140501007387 */ /* 0x0003e20000100800 */
[C---:B------:R-:W-:Y:S02]  /*dc80*/  LOP3.LUT R10, R20.reuse, 0x20, RZ, 0xfc, !PT ;  /* 0x00000020140a7812 */ /* 0x040fe400078efcff */
[----:B------:R-:W-:Y:S02]  /*dc90*/  LOP3.LUT R9, R20, 0x40, RZ, 0xfc, !PT ;  /* 0x0000004014097812 */ /* 0x000fe400078efcff */
[----:B0-----:R-:W-:-:S04]  /*dca0*/  @!P0 LEA R2, P1, R6, R2, 0x2 ;  /* 0x0000000206028211 */ /* 0x001fc800078210ff */
[----:B------:R-:W-:Y:S01]  /*dcb0*/  @!P0 LEA.HI.X R3, R6, R3, R0, 0x2, P1 ;  /* 0x0000000306038211 */ /* 0x000fe200008f1400 */
[----:B------:R-:W-:Y:S01]  /*dcc0*/  IMAD.MOV.U32 R0, RZ, RZ, RZ ;  /* 0x000000ffff007224 */ /* 0x000fe200078e00ff */
[----:B------:R-:W-:Y:S02]  /*dcd0*/  ISETP.GE.AND P1, PT, R10, UR4, PT ;  /* 0x000000040a007c0c */ /* 0x000fe4000bf26270 */
[----:B------:R-:W-:-:S03]  /*dce0*/  @P2 LOP3.LUT R22, R22, 0x4, RZ, 0xfc, !PT ;  /* 0x0000000416162812 */ /* 0x000fc600078efcff */
[----:B------:R1:W5:Y:S01]  /*dcf0*/  @!P0 LDG.E R0, desc[UR36][R2.64] ;  /* 0x0000002402008981 */ /* 0x000362000c1e1900 */
[----:B------:R-:W-:Y:S02]  /*dd00*/  ISETP.GE.AND P0, PT, R9, UR4, PT ;  /* 0x0000000409007c0c */ /* 0x000fe4000bf06270 */
[----:B------:R-:W-:-:S04]  /*dd10*/  LOP3.LUT R22, R22, 0xfffffffe, RZ, 0xc0, !PT ;  /* 0xfffffffe16167812 */ /* 0x000fc800078ec0ff */
[----:B------:R-:W-:-:S04]  /*dd20*/  LOP3.LUT R22, R22, 0xfffffffd, RZ, 0xc0, !PT ;  /* 0xfffffffd16167812 */ /* 0x000fc800078ec0ff */
[----:B------:R-:W-:-:S04]  /*dd30*/  @P1 LOP3.LUT R22, R22, 0x2, RZ, 0xfc, !PT ;  /* 0x0000000216161812 */ /* 0x000fc800078efcff */
[----:B------:R-:W-:Y:S01]  /*dd40*/  @P0 LOP3.LUT R22, R22, 0x1, RZ, 0xfc, !PT ;  /* 0x0000000116160812 */ /* 0x000fe200078efcff */
[----:B-1----:R-:W-:Y:S06]  /*dd50*/  BRA.DIV UR5, `(.L_x_2134) ;  /* 0x0000003e05e07947 */ /* 0x002fec000b800000 */
.L_x_2200:
[----:B------:R-:W2:Y:S01]  /*dd60*/  LDL R2, [R1+0x38] ;  /* 0x0000380001027983 */ /* 0x000ea20000100800 */
[----:B------:R-:W-:Y:S02]  /*dd70*/  SHF.R.S32.HI R9, RZ, 0x1f, R18 ;  /* 0x0000001fff097819 */ /* 0x000fe40000011412 */
[----:B------:R-:W-:-:S03]  /*dd80*/  LOP3.LUT R22, R22, 0xfffffff7, RZ, 0xc0, !PT ;  /* 0xfffffff716167812 */ /* 0x000fc600078ec0ff */
[----:B------:R0:W-:Y:S01]  /*dd90*/  STL [R1+0x4], R9 ;  /* 0x0000040901007387 */ /* 0x0001e20000100800 */
[----:B--2---:R-:W-:-:S13]  /*dda0*/  ISETP.NE.AND P0, PT, R2, 0x3, PT ;  /* 0x000000030200780c */ /* 0x004fda0003f05270 */
[----:B------:R-:W-:Y:S01]  /*ddb0*/  @P0 LOP3.LUT R22, R22, 0x8, RZ, 0xfc, !PT ;  /* 0x0000000816160812 */ /* 0x000fe200078efcff */
[----:B0-----:R-:W-:Y:S06]  /*ddc0*/  @!P0 BRA `(.L_x_2135) ;  /* 0x0000000000048947 */ /* 0x001fec0003800000 */
[----:B------:R-:W-:Y:S01]  /*ddd0*/  BPT.TRAP 0x1 ;  /* 0x000000040000795c */ /* 0x000fe20000300000 */
.L_x_2135:
        /* <DEDUP_REMOVED lines=19> */
[----:B------:R-:W-:Y:S01]  /*df10*/  IMAD.IADD R25, R3, 0x1, R7 ;  /* 0x0000000103197824 */ /* 0x000fe200078e0207 */
[----:B------:R-:W-:-:S04]  /*df20*/  SHF.L.U32 R3, R29, 0x1f, RZ ;  /* 0x0000001f1d037819 */ /* 0x000fc800000006ff */
[----:B------:R-:W-:Y:S02]  /*df30*/  LEA.HI.X R25, R2, UR5, R25, 0x1, P0 ;  /* 0x0000000502197c11 */ /* 0x000fe400080f0c19 */
[----:B------:R-:W-:-:S04]  /*df40*/  LEA R2, R26, R23, 0x3 ;  /* 0x000000171a027211 */ /* 0x000fc800078e18ff */
[----:B------:R-:W0:Y:S02]  /*df50*/  SYNCS.PHASECHK.TRANS64.TRYWAIT P0, [R2+URZ+0x2d840], R3 ;  /* 0x02d84003020075a7 */ /* 0x000e24000800017f */
[----:B0-----:R-:W-:Y:S05]  /*df60*/  @!P0 BRA `(.L_x_2137) ;  /* 0x0000003c00908947 */ /* 0x001fea0003800000 */
.L_x_2201:
[----:B------:R-:W-:Y:S05]  /*df70*/  BSYNC B0 ;  /* 0x0000000000007941 */ /* 0x000fea0003800000 */
.L_x_2136:
[----:B------:R-:W2:Y:S01]  /*df80*/  LDL R7, [R1+0x4] ;  /* 0x0000040001077983 */ /* 0x000ea20000100800 */
[----:B------:R-:W-:-:S03]  /*df90*/  ULDC.64 UR4, c[0x0][0x300] ;  /* 0x0000c00000047ab9 */ /* 0x000fc60000000a00 */
[----:B------:R-:W3:Y:S01]  /*dfa0*/  LDL R12, [R1+0xc] ;  /* 0x00000c00010c7983 */ /* 0x000ee20000100800 */
[----:B------:R-:W-:Y:S01]  /*dfb0*/  IMAD R5, R5, UR4, RZ ;  /* 0x0000000405057c24 */ /* 0x000fe2000f8e02ff */
[----:B------:R-:W-:Y:S01]  /*dfc0*/  LOP3.LUT P4, RZ, R22, 0x4, RZ, 0xc0, !PT ;  /* 0x0000000416ff7812 */ /* 0x000fe2000788c0ff */
[----:B------:R-:W1:Y:S02]  /*dfd0*/  S2R R9, SR_TID.X ;  /* 0x0000000000097919 */ /* 0x000e640000002100 */
[----:B0-----:R-:W-:Y:S01]  /*dfe0*/  IMAD R3, R4, UR5, R5 ;  /* 0x0000000504037c24 */ /* 0x001fe2000f8e0205 */
        /* <DEDUP_REMOVED lines=13> */
[----:B------:R-:W0:Y:S02]  /*e0c0*/  S2R R7, SR_TID.X ;  /* 0x0000000000077919 */ /* 0x000e240000002100 */
[----:B------:R-:W-:Y:S01]  /*e0d0*/  IMAD R0, R18, UR5, R0 ;  /* 0x0000000512007c24 */ /* 0x000fe2000f8e0200 */
[----:B------:R-:W-:-:S03]  /*e0e0*/  ULDC.64 UR4, c[0x0][0x2e8] ;  /* 0x0000ba0000047ab9 */ /* 0x000fc60000000a00 */
[----:B------:R-:W-:Y:S01]  /*e0f0*/  IMAD.IADD R6, R5, 0x1, R0 ;  /* 0x0000000105067824 */ /* 0x000fe200078e0200 */
        /* <DEDUP_REMOVED lines=16> */
[----:B------:R-:W-:-:S03]  /*e200*/  @P0 IMAD R8, R7, 0x2, R23 ;  /* 0x0000000207080824 */ /* 0x000fc600078e0217 */
[----:B------:R-:W1:Y:S01]  /*e210*/  SHFL.IDX PT, R4, R6, RZ, 0x1c1f ;  /* 0x001c1fff06047589 */ /* 0x000e6200000e0000 */
[----:B0-----:R-:W-:-:S04]  /*e220*/  @P0 LEA R5, P1, R9, R5, 0x1 ;  /* 0x0000000509050211 */ /* 0x001fc800078208ff */
[----:B-1----:R-:W-:Y:S02]  /*e230*/  @P0 IADD3.X R4, RZ, R4, RZ, P1, !PT ;  /* 0x00000004ff040210 */ /* 0x002fe40000ffe4ff */
        /* <DEDUP_REMOVED lines=33> */
.L_x_2211:
[----:B------:R-:W-:-:S13]  /*e450*/  ISETP.GE.AND P0, PT, R3, 0x61, PT ;  /* 0x000000610300780c */ /* 0x000fda0003f06270 */
[----:B01----:R-:W-:Y:S02]  /*e460*/  @P0 LEA R4, P1, R9, R0, 0x1 ;  /* 0x0000000009040211 */ /* 0x003fe400078208ff */
[----:B------:R-:W-:-:S03]  /*e470*/  @P0 LEA R7, R7, R23, 0x1 ;  /* 0x0000001707070211 */ /* 0x000fc600078e08ff */
        /* <DEDUP_REMOVED lines=9> */
.L_x_2139:
        /* <DEDUP_REMOVED lines=11> */
.L_x_2140:
[----:B------:R1:W5:Y:S01]  /*e5c0*/  LDL.LU R0, [R1+0x28] ;  /* 0x0000280001007983 */ /* 0x0003620000300800 */
[----:B------:R-:W-:Y:S01]  /*e5d0*/  LOP3.LUT P0, RZ, R22, 0x40, RZ, 0xc0, !PT ;  /* 0x0000004016ff7812 */ /* 0x000fe2000780c0ff */
[----:B------:R1:W-:Y:S02]  /*e5e0*/  SYNCS.ARRIVE.TRANS64.A1T0 RZ, [R2+URZ+0x2d830], RZ ;  /* 0x02d830ff02ff79a7 */ /* 0x0003e4000810003f */
[----:B------:R1:W5:Y:S10]  /*e5f0*/  LDL.LU R3, [R1] ;  /* 0x0000000001037983 */ /* 0x0003740000300800 */
[----:B------:R-:W-:Y:S05]  /*e600*/  WARPSYNC.ALL ;  /* 0x0000000000007948 */ /* 0x000fea0003800000 */
[----:B------:R-:W-:Y:S01]  /*e610*/  ULDC.64 UR4, c[0x0][0x298] ;  /* 0x0000a60000047ab9 */ /* 0x000fe20000000a00 */
[----:B-1----:R-:W-:Y:S01]  /*e620*/  VIADD R2, R23, 0xc400 ;  /* 0x0000c40017027836 */ /* 0x002fe20000000000 */
[----:B------:R-:W-:Y:S01]  /*e630*/  SEL R28, R28, RZ, !P0 ;  /* 0x000000ff1c1c7207 */ /* 0x000fe20004000000 */
[----:B------:R-:W-:Y:S01]  /*e640*/  BSSY B6, `(.L_x_2141) ;  /* 0x000001d000067945 */ /* 0x000fe20003800000 */
[----:B------:R-:W-:Y:S01]  /*e650*/  BAR.SYNC.DEFER_BLOCKING 0x8, 0x200 ;  /* 0x0208000000007b1d */ /* 0x000fe20000010000 */
[----:B-----5:R-:W-:-:S02]  /*e660*/  SEL R0, R0, RZ, !P0 ;  /* 0x000000ff00007207 */ /* 0x020fc40004000000 */
[----:B------:R-:W-:Y:S01]  /*e670*/  LOP3.LUT P0, RZ, R2, 0x1bf, RZ, 0xc0, !PT ;  /* 0x000001bf02ff7812 */ /* 0x000fe2000780c0ff */
[----:B0-----:R-:W-:Y:S02]  /*e680*/  IMAD.WIDE.U32 R4, R3, UR4, RZ ;  /* 0x0000000403047c25 */ /* 0x001fe4000f8e00ff */
[----:B------:R0:W-:Y:S04]  /*e690*/  STL [R1+0x30], R0 ;  /* 0x0000300001007387 */ /* 0x0001e80000100800 */
[----:B------:R1:W-:Y:S01]  /*e6a0*/  STL.64 [R1+0x28], R4 ;  /* 0x0000280401007387 */ /* 0x0003e20000100a00 */
[----:B0-----:R-:W-:-:S05]  /*e6b0*/  SHF.R.S32.HI R0, RZ, 0x1f, R3 ;  /* 0x0000001fff007819 */ /* 0x001fca0000011403 */
[----:B------:R-:W-:-:S04]  /*e6c0*/  IMAD R0, R0, UR4, RZ ;  /* 0x0000000400007c24 */ /* 0x000fc8000f8e02ff */
        /* <DEDUP_REMOVED lines=8> */
[----:B-1----:R-:W-:Y:S01]  /*e750*/  IMAD.U32 R4, RZ, RZ, UR6 ;  /* 0x00000006ff047e24 */ /* 0x002fe2000f8e00ff */
        /* <DEDUP_REMOVED lines=11> */
.L_x_2142:
[----:B------:R-:W-:Y:S05]  /*e810*/  BSYNC B6 ;  /* 0x0000000000067941 */ /* 0x000fea0003800000 */
.L_x_2141:
[----:B------:R-:W2:Y:S01]  /*e820*/  LDL.LU R21, [R1+0x30] ;  /* 0x0000300001157983 */ /* 0x000ea20000300800 */
[----:B------:R-:W-:Y:S01]  /*e830*/  ULDC.64 UR4, c[0x0][0x2d8] ;  /* 0x0000b60000047ab9 */ /* 0x000fe20000000a00 */
[----:B-1----:R-:W0:Y:S01]  /*e840*/  LDC R4, c[0x0][0x448] ;  /* 0x00011200ff047b82 */ /* 0x002e220000000800 */
[----:B------:R-:W-:Y:S01]  /*e850*/  ULDC.64 UR6, c[0x0][0x2c8] ;  /* 0x0000b20000067ab9 */ /* 0x000fe20000000a00 */
[----:B------:R-:W3:Y:S01]  /*e860*/  LDL.LU R0, [R1] ;  /* 0x0000000001007983 */ /* 0x000ee20000300800 */
[----:B------:R-:W-:-:S03]  /*e870*/  ULDC.64 UR8, c[0x0][0x280] ;  /* 0x0000a00000087ab9 */ /* 0x000fc60000000a00 */
[----:B------:R-:W3:Y:S02]  /*e880*/  LDL.LU.64 R2, [R1+0x28] ;  /* 0x0000280001027983 */ /* 0x000ee40000300a00 */
[----:B------:R-:W1:Y:S02]  /*e890*/  LDC R10, c[0x0][0x448] ;  /* 0x00011200ff0a7b82 */ /* 0x000e640000000800 */
[----:B------:R-:W4:Y:S01]  /*e8a0*/  LDL R20, [R1+0x4] ;  /* 0x0000040001147983 */ /* 0x000f220000100800 */
[----:B------:R-:W5:Y:S01]  /*e8b0*/  S2R R13, SR_TID.X ;  /* 0x00000000000d7919 */ /* 0x000f620000002100 */
[----:B0-----:R-:W-:-:S13]  /*e8c0*/  ISETP.NE.AND P6, PT, R4, 0x1, PT ;  /* 0x000000010400780c */ /* 0x001fda0003fc5270 */
[----:B------:R-:W0:Y:S01]  /*e8d0*/  @P6 LDC R5, c[0x0][0x450] ;  /* 0x00011400ff056b82 */ /* 0x000e220000000800 */
[----:B-----5:R-:W-:-:S05]  /*e8e0*/  IMAD.SHL.U32 R11, R13, 0x8, RZ ;  /* 0x000000080d0b7824 */ /* 0x020fca00078e00ff */
[----:B------:R-:W-:-:S04]  /*e8f0*/  LOP3.LUT R11, R11, 0x18, RZ, 0xc0, !PT ;  /* 0x000000180b0b7812 */ /* 0x000fc800078ec0ff */
[C---:B------:R-:W-:Y:S02]  /*e900*/  LOP3.LUT R12, R11.reuse, 0x20, RZ, 0xfc, !PT ;  /* 0x000000200b0c7812 */ /* 0x040fe400078efcff */
[----:B------:R-:W-:Y:S01]  /*e910*/  LOP3.LUT R11, R11, 0x40, RZ, 0xfc, !PT ;  /* 0x000000400b0b7812 */ /* 0x000fe200078efcff */
[----:B---3--:R-:W-:Y:S02]  /*e920*/  IMAD.MOV.U32 R3, RZ, RZ, R0 ;  /* 0x000000ffff037224 */ /* 0x008fe400078e0000 */
[----:B----4-:R-:W-:Y:S02]  /*e930*/  IMAD R0, R20, UR4, RZ ;  /* 0x0000000414007c24 */ /* 0x010fe4000f8e02ff */
[C---:B------:R-:W-:Y:S01]  /*e940*/  IMAD.WIDE.U32 R2, R18.reuse, UR4, R2 ;  /* 0x0000000412027c25 */ /* 0x040fe2000f8e0002 */
[----:B------:R-:W3:Y:S03]  /*e950*/  S2R R20, SR_TID.X ;  /* 0x0000000000147919 */ /* 0x000ee60000002100 */
[----:B------:R-:W-:Y:S01]  /*e960*/  IMAD R0, R18, UR5, R0 ;  /* 0x0000000512007c24 */ /* 0x000fe2000f8e0200 */
[----:B------:R-:W-:-:S03]  /*e970*/  ULDC.64 UR4, c[0x0][0x2e0] ;  /* 0x0000b80000047ab9 */ /* 0x000fc60000000a00 */
[----:B------:R-:W-:Y:S02]  /*e980*/  IMAD.IADD R3, R3, 0x1, R0 ;  /* 0x0000000103037824 */ /* 0x000fe400078e0200 */
[----:B--2---:R-:W-:Y:S02]  /*e990*/  IMAD R0, R21, UR4, RZ ;  /* 0x0000000415007c24 */ /* 0x004fe4000f8e02ff */
[----:B------:R-:W2:Y:S01]  /*e9a0*/  S2R R21, SR_TID.X ;  /* 0x0000000000157919 */ /* 0x000ea20000002100 */
[----:B------:R-:W-:-:S04]  /*e9b0*/  IMAD.WIDE.U32 R2, R28, UR4, R2 ;  /* 0x000000041c027c25 */ /* 0x000fc8000f8e0002 */
[----:B------:R-:W-:Y:S01]  /*e9c0*/  IMAD R4, R28, UR5, R0 ;  /* 0x000000051c047c24 */ /* 0x000fe2000f8e0200 */
[----:B------:R-:W-:Y:S01]  /*e9d0*/  ULDC.64 UR4, c[0x0][0x2d0] ;  /* 0x0000b40000047ab9 */ /* 0x000fe20000000a00 */
[----:B------:R-:W4:Y:S02]  /*e9e0*/  @P6 LDC R0, c[0x0][0x44c] ;  /* 0x00011300ff006b82 */ /* 0x000f240000000800 */
[----:B------:R-:W-:Y:S01]  /*e9f0*/  IMAD.IADD R3, R3, 0x1, R4 ;  /* 0x0000000103037824 */ /* 0x000fe200078e0204 */
[----:B---3--:R-:W-:-:S04]  /*ea00*/  LOP3.LUT R20, R20, 0x7f, RZ, 0xc0, !PT ;  /* 0x0000007f14147812 */ /* 0x008fc800078ec0ff */
[----:B------:R-:W-:Y:S02]  /*ea10*/  SHF.R.U32.HI R20, RZ, 0x2, R20 ;  /* 0x00000002ff147819 */ /* 0x000fe40000011614 */
[----:B--2---:R-:W-:-:S04]  /*ea20*/  SHF.L.U32 R21, R21, 0x5, RZ ;  /* 0x0000000515157819 */ /* 0x004fc800000006ff */
[----:B------:R-:W-:-:S04]  /*ea30*/  LOP3.LUT R21, R21, 0x60, RZ, 0xc0, !PT ;  /* 0x0000006015157812 */ /* 0x000fc800078ec0ff */
[----:B------:R-:W-:Y:S02]  /*ea40*/  LOP3.LUT R20, R20, R21, RZ, 0xfc, !PT ;  /* 0x0000001514147212 */ /* 0x000fe400078efcff */
[----:B------:R-:W-:-:S03]  /*ea50*/  LOP3.LUT R21, R13, 0x7f, RZ, 0xc0, !PT ;  /* 0x0000007f0d157812 */ /* 0x000fc600078ec0ff */
[----:B------:R-:W-:Y:S01]  /*ea60*/  IMAD R6, R17, 0xc0, R20 ;  /* 0x000000c011067824 */ /* 0x000fe200078e0214 */
[----:B------:R-:W-:Y:S01]  /*ea70*/  SHF.R.U32.HI R21, RZ, 0x2, R21 ;  /* 0x00000002ff157819 */ /* 0x000fe20000011615 */
[----:B------:R-:W-:Y:S02]  /*ea80*/  IMAD.SHL.U32 R20, R13, 0x8, RZ ;  /* 0x000000080d147824 */ /* 0x000fe400078e00ff */
[----:B----4-:R-:W-:-:S03]  /*ea90*/  @P6 IMAD.HI.U32 R0, R6, R0, RZ ;  /* 0x0000000006006227 */ /* 0x010fc600078e00ff */
[----:B------:R-:W-:Y:S01]  /*eaa0*/  LOP3.LUT R20, R20, 0x18, RZ, 0xc0, !PT ;  /* 0x0000001814147812 */ /* 0x000fe200078ec0ff */
[----:B------:R-:W-:Y:S01]  /*eab0*/  IMAD.MOV.U32 R4, RZ, RZ, R6 ;  /* 0x000000ffff047224 */ /* 0x000fe200078e0006 */
[----:B0-----:R-:W-:-:S04]  /*eac0*/  @P6 SHF.R.U32.HI R4, RZ, R5, R0 ;  /* 0x00000005ff046219 */ /* 0x001fc80000011600 */
[--C-:B------:R-:W-:Y:S01]  /*ead0*/  SHF.R.S32.HI R0, RZ, 0x1f, R4.reuse ;  /* 0x0000001fff007819 */ /* 0x100fe20000011404 */
[----:B------:R-:W-:-:S04]  /*eae0*/  IMAD.MOV R7, RZ, RZ, -R4 ;  /* 0x000000ffff077224 */ /* 0x000fc800078e0a04 */
[----:B------:R-:W-:-:S04]  /*eaf0*/  IMAD R0, R0, UR4, RZ ;  /* 0x0000000400007c24 */ /* 0x000fc8000f8e02ff */
[C---:B------:R-:W-:Y:S02]  /*eb00*/  IMAD R0, R4.reuse, UR5, R0 ;  /* 0x0000000504007c24 */ /* 0x040fe4000f8e0200 */
[----:B------:R-:W-:-:S04]  /*eb10*/  IMAD.WIDE.U32 R4, R4, UR4, R2 ;  /* 0x0000000404047c25 */ /* 0x000fc8000f8e0002 */
[----:B------:R-:W-:Y:S02]  /*eb20*/  IMAD.IADD R5, R5, 0x1, R0 ;  /* 0x0000000105057824 */ /* 0x000fe400078e0200 */
[----:B-1----:R-:W-:-:S04]  /*eb30*/  IMAD R0, R10, R7, R6 ;  /* 0x000000070a007224 */ /* 0x002fc800078e0206 */
[----:B------:R-:W-:Y:S01]  /*eb40*/  IMAD.WIDE.U32 R8, R0, UR6, R4 ;  /* 0x0000000600087c25 */ /* 0x000fe2000f8e0004 */
[----:B------:R-:W-:-:S03]  /*eb50*/  SHF.R.S32.HI R7, RZ, 0x1f, R0 ;  /* 0x0000001fff077819 */ /* 0x000fc60000011400 */
[----:B------:R-:W-:Y:S01]  /*eb60*/  VIADD R5, R6, 0x80 ;  /* 0x0000008006057836 */ /* 0x000fe20000000000 */
[----:B------:R-:W-:Y:S01]  /*eb70*/  LEA R4, P0, R8, UR8, 0x1 ;  /* 0x0000000808047c11 */ /* 0x000fe2000f8008ff */
[----:B------:R-:W-:-:S03]  /*eb80*/  IMAD R7, R7, UR6, RZ ;  /* 0x0000000607077c24 */ /* 0x000fc6000f8e02ff */
[----:B------:R-:W-:Y:S01]  /*eb90*/  MOV R6, R5 ;  /* 0x0000000500067202 */ /* 0x000fe20000000f00 */
        /* <DEDUP_REMOVED lines=15> */
[----:B------:R-:W-:Y:S01]  /*ec90*/  UMOV UR5, 0xffffffff ;  /* 0xffffffff00057882 */ /* 0x000fe20000000000 */
[----:B------:R-:W-:Y:S02]  /*eca0*/  ISETP.GE.AND P1, PT, R11, UR4, PT ;  /* 0x000000040b007c0c */ /* 0x000fe4000bf26270 */
[----:B------:R-:W-:Y:S01]  /*ecb0*/  IMAD.IADD R3, R3, 0x1, R6 ;  /* 0x0000000103037824 */ /* 0x000fe200078e0206 */
[----:B------:R-:W-:Y:S01]  /*ecc0*/  SHF.R.S32.HI R6, RZ, 0x1f, R5 ;  /* 0x0000001fff067819 */ /* 0x000fe20000011405 */
[----:B------:R-:W-:-:S04]  /*ecd0*/  IMAD.WIDE.U32 R2, R5, UR6, R2 ;  /* 0x0000000605027c25 */ /* 0x000fc8000f8e0002 */
[----:B------:R-:W-:Y:S01]  /*ece0*/  IMAD R6, R6, UR6, RZ ;  /* 0x0000000606067c24 */ /* 0x000fe2000f8e02ff */
[----:B------:R-:W-:-:S03]  /*ecf0*/  LEA R8, P0, R2, UR8, 0x1 ;  /* 0x0000000802087c11 */ /* 0x000fc6000f8008ff */
[----:B------:R-:W-:-:S04]  /*ed00*/  IMAD R6, R5, UR7, R6 ;  /* 0x0000000705067c24 */ /* 0x000fc8000f8e0206 */
[----:B------:R-:W-:-:S05]  /*ed10*/  IMAD.IADD R3, R3, 0x1, R6 ;  /* 0x0000000103037824 */ /* 0x000fca00078e0206 */
[----:B------:R-:W-:Y:S02]  /*ed20*/  LEA.HI.X R3, R2, UR9, R3, 0x1, P0 ;  /* 0x0000000902037c11 */ /* 0x000fe400080f0c03 */
[----:B------:R-:W-:Y:S01]  /*ed30*/  ISETP.GE.AND P0, PT, R12, UR4, PT ;  /* 0x000000040c007c0c */ /* 0x000fe2000bf06270 */
[----:B------:R-:W-:-:S12]  /*ed40*/  BRA.DIV UR5, `(.L_x_2143) ;  /* 0x0000003605947947 */ /* 0x000fd8000b800000 */
[----:B------:R-:W2:Y:S04]  /*ed50*/  LDL.LU R5, [R1+0x20] ;  /* 0x0000200001057983 */ /* 0x000ea80000300800 */
[----:B------:R-:W3:Y:S01]  /*ed60*/  LDL R9, [R1+0x18] ;  /* 0x0000180001097983 */ /* 0x000ee20000100800 */
[----:B------:R-:W-:-:S03]  /*ed70*/  IMAD R17, R17, 0xc0, R21 ;  /* 0x000000c011117824 */ /* 0x000fc600078e0215 */
[----:B------:R-:W0:Y:S04]  /*ed80*/  SHFL.IDX PT, R7, R4, RZ, 0x1c1f ;  /* 0x001c1fff04077589 */ /* 0x000e2800000e0000 */
[----:B------:R-:W1:Y:S01]  /*ed90*/  SHFL.IDX PT, R6, R0, RZ, 0x1c1f ;  /* 0x001c1fff00067589 */ /* 0x000e6200000e0000 */
[----:B--2---:R-:W-:Y:S01]  /*eda0*/  IMAD R2, R5, R10, RZ ;  /* 0x0000000a05027224 */ /* 0x004fe200078e02ff */
[----:B------:R-:W-:-:S04]  /*edb0*/  IADD3 R5, R17, 0x20, RZ ;  /* 0x0000002011057810 */ /* 0x000fc80007ffe0ff */
[----:B------:R-:W-:-:S13]  /*edc0*/  ISETP.GE.AND P2, PT, R17, R2, PT ;  /* 0x000000021100720c */ /* 0x000fda0003f46270 */
[----:B0-----:R-:W-:-:S05]  /*edd0*/  @!P2 LEA R7, P4, R20, R7, 0x1 ;  /* 0x000000071407a211 */ /* 0x001fca00078808ff */
[----:B-1----:R-:W-:-:S05]  /*ede0*/  @!P2 IMAD.X R6, RZ, RZ, R6, P4 ;  /* 0x000000ffff06a224 */ /* 0x002fca00020e0606 */
[----:B------:R-:W-:-:S04]  /*edf0*/  @!P2 LOP3.LUT R7, R7, R6, RZ, 0x3c, !PT ;  /* 0x000000060707a212 */ /* 0x000fc800078e3cff */
[----:B------:R-:W-:-:S04]  /*ee00*/  @!P2 LOP3.LUT R6, R7, R6, RZ, 0x3c, !PT ;  /* 0x000000060706a212 */ /* 0x000fc800078e3cff */
[----:B------:R-:W-:-:S05]  /*ee10*/  @!P2 LOP3.LUT R7, R7, R6, RZ, 0x3c, !PT ;  /* 0x000000060707a212 */ /* 0x000fca00078e3cff */
[----:B------:R-:W-:Y:S01]  /*ee20*/  @!PT LDS RZ, [RZ] ;  /* 0x00000000fffff984 */ /* 0x000fe20000000800 */
[----:B---3--:R-:W-:Y:S04]  /*ee30*/  @!P2 LDGSTS.E.BYPASS.LTC128B.128 [R9+0xc400], desc[UR36][R6.64], !P3 ;  /* 0x0c4000000609afae */ /* 0x008fe8000d901d64 */
[----:B------:R-:W-:Y:S04]  /*ee40*/  @!P2 LDGSTS.E.BYPASS.LTC128B.128 [R9+0xf400], desc[UR36][R6.64+0x40], !P0 ;  /* 0x0f4000400609afae */ /* 0x000fe8000c101d64 */
[----:B------:R0:W-:Y:S01]  /*ee50*/  @!P2 LDGSTS.E.BYPASS.LTC128B.128 [R9+0x12400], desc[UR36][R6.64+0x80], !P1 ;  /* 0x124000800609afae */ /* 0x0001e2000c901d64 */
[----:B------:R-:W-:Y:S01]  /*ee60*/  ISETP.GE.AND P2, PT, R5, R2, PT ;  /* 0x000000020500720c */ /* 0x000fe20003f46270 */
        /* <DEDUP_REMOVED lines=11> */
[----:B------:R-:W-:Y:S01]  /*ef20*/  ISETP.GE.AND P2, PT, R5, R2, PT ;  /* 0x000000020500720c */ /* 0x000fe20003f46270 */
[----:B------:R-:W-:-:S02]  /*ef30*/  VIADD R5, R17, 0x60 ;  /* 0x0000006011057836 */ /* 0x000fc40000000000 */
        /* <DEDUP_REMOVED lines=11> */
[----:B------:R-:W-:Y:S01]  /*eff0*/  @!P2 LDGSTS.E.BYPASS.LTC128B.128 [R9+0x13400], desc[UR36][R6.64+0x80], !P1 ;  /* 0x134000800609afae */ /* 0x000fe2000c901d64 */
[----:B------:R-:W-:-:S13]  /*f000*/  ISETP.GE.AND P2, PT, R5, R2, PT ;  /* 0x000000020500720c */ /* 0x000fda0003f46270 */
[----:B--2---:R-:W-:-:S05]  /*f010*/  @!P2 LEA R4, P4, R20, R4, 0x1 ;  /* 0x000000041404a211 */ /* 0x004fca00078808ff */
[----:B---3--:R-:W-:-:S04]  /*f020*/  @!P2 IMAD.X R0, RZ, RZ, R0, P4 ;  /* 0x000000ffff00a224 */ /* 0x008fc800020e0600 */
[----:B------:R-:W-:Y:S02]  /*f030*/  @!P2 IMAD.MOV.U32 R5, RZ, RZ, R0 ;  /* 0x000000ffff05a224 */ /* 0x000fe400078e0000 */
[----:B------:R-:W-:Y:S04]  /*f040*/  SHFL.IDX PT, R0, R3, RZ, 0x1c1f ;  /* 0x001c1fff03007589 */ /* 0x000fe800000e0000 */
[----:B------:R-:W-:Y:S04]  /*f050*/  @!P2 LDGSTS.E.BYPASS.LTC128B.128 [R9+0xdc00], desc[UR36][R4.64], !P3 ;  /* 0x0dc000000409afae */ /* 0x000fe8000d901d64 */
[----:B------:R-:W-:Y:S04]  /*f060*/  @!P2 LDGSTS.E.BYPASS.LTC128B.128 [R9+0x10c00], desc[UR36][R4.64+0x40], !P0 ;  /* 0x10c000400409afae */ /* 0x000fe8000c101d64 */
[----:B------:R0:W-:Y:S04]  /*f070*/  @!P2 LDGSTS.E.BYPASS.LTC128B.128 [R9+0x13c00], desc[UR36][R4.64+0x80], !P1 ;  /* 0x13c000800409afae */ /* 0x0001e8000c901d64 */
[----:B------:R-:W-:Y:S04]  /*f080*/  SHFL.IDX PT, R3, R3, 0x1, 0x1c1f ;  /* 0x003c1f0003037f89 */ /* 0x000fe800000e0000 */
[----:B0-----:R-:W0:Y:S01]  /*f090*/  SHFL.IDX PT, R4, R8, RZ, 0x1c1f ;  /* 0x001c1fff08047589 */ /* 0x001e2200000e0000 */
[----:B------:R-:W-:-:S03]  /*f0a0*/  IADD3 R5, R17, 0x80, RZ ;  /* 0x0000008011057810 */ /* 0x000fc60007ffe0ff */
[----:B------:R-:W1:Y:S01]  /*f0b0*/  SHFL.IDX PT, R8, R8, 0x1, 0x1c1f ;  /* 0x003c1f0008087f89 */ /* 0x000e6200000e0000 */
[----:B------:R-:W-:-:S13]  /*f0c0*/  ISETP.GE.AND P2, PT, R5, R2, PT ;  /* 0x000000020500720c */ /* 0x000fda0003f46270 */
[----:B0-----:R-:W-:-:S05]  /*f0d0*/  @!P2 LEA R4, P4, R20, R4, 0x1 ;  /* 0x000000041404a211 */ /* 0x001fca00078808ff */
[----:B------:R-:W-:-:S04]  /*f0e0*/  @!P2 IMAD.X R0, RZ, RZ, R0, P4 ;  /* 0x000000ffff00a224 */ /* 0x000fc800020e0600 */
[----:B------:R-:W-:-:S05]  /*f0f0*/  @!P2 IMAD.MOV.U32 R5, RZ, RZ, R0 ;  /* 0x000000ffff05a224 */ /* 0x000fca00078e0000 */
[----:B------:R0:W-:Y:S04]  /*f100*/  @!P2 LDGSTS.E.BYPASS.LTC128B.128 [R9+0xe400], desc[UR36][R4.64], !P3 ;  /* 0x0e4000000409afae */ /* 0x0001e8000d901d64 */
[----:B------:R0:W-:Y:S04]  /*f110*/  @!P2 LDGSTS.E.BYPASS.LTC128B.128 [R9+0x11400], desc[UR36][R4.64+0x40], !P0 ;  /* 0x114000400409afae */ /* 0x0001e8000c101d64 */
[----:B-1----:R0:W-:Y:S02]  /*f120*/  @!P2 LDGSTS.E.BYPASS.LTC128B.128 [R9+0x14400], desc[UR36][R4.64+0x80], !P1 ;  /* 0x144000800409afae */ /* 0x0021e4000c901d64 */
.L_x_2224:
        /* <DEDUP_REMOVED lines=13> */
.L_x_2144:
        /* <DEDUP_REMOVED lines=18> */
.L_x_2225:
[----:B------:R-:W-:Y:S05]  /*f320*/  BSYNC B0 ;  /* 0x0000000000007941 */ /* 0x000fea0003800000 */
.L_x_2145:
[----:B------:R-:W2:Y:S01]  /*f330*/  LDL R3, [R1+0x24] ;  /* 0x0000240001037983 */ /* 0x000ea20000100800 */
[----:B------:R-:W-:Y:S01]  /*f340*/  BSSY B0, `(.L_x_2147) ;  /* 0x00000ff000007945 */ /* 0x000fe20003800000 */
[----:B--2---:R-:W-:-:S13]  /*f350*/  ISETP.GE.AND P0, PT, R3, 0x2, PT ;  /* 0x000000020300780c */ /* 0x004fda0003f06270 */
[----:B------:R-:W-:Y:S05]  /*f360*/  @!P0 BRA `(.L_x_2148) ;  /* 0x0000000c00f08947 */ /* 0x000fea0003800000 */
[----:B------:R-:W0:Y:S01]  /*f370*/  S2R R2, SR_TID.X ;  /* 0x0000000000027919 */ /* 0x000e220000002100 */
[----:B-1----:R-:W-:Y:S01]  /*f380*/  IADD3 R0, R3, -0x2, RZ ;  /* 0xfffffffe03007810 */ /* 0x002fe20007ffe0ff */
        /* <DEDUP_REMOVED lines=11> */
.L_x_2161:
        /* <DEDUP_REMOVED lines=19> */
[----:B-1----:R-:W-:-:S04]  /*f570*/  @P0 SHF.R.U32.HI R2, RZ, R3, R5 ;  /* 0x00000003ff020219 */ /* 0x002fc80000011605 */
[----:B------:R-:W-:Y:S02]  /*f580*/  IADD3 R9, -R2, RZ, RZ ;  /* 0x000000ff02097210 */ /* 0x000fe40007ffe1ff */
        /* <DEDUP_REMOVED lines=21> */
.L_x_2149:
[----:B------:R-:W-:Y:S01]  /*f6e0*/  IMAD R5, R26, 0x8, R23 ;  /* 0x000000081a057824 */ /* 0x000fe200078e0217 */
[----:B------:R-:W-:Y:S01]  /*f6f0*/  SHF.L.U32 R0, R29, 0x1f, RZ ;  /* 0x0000001f1d007819 */ /* 0x000fe200000006ff */
[----:B------:R-:W-:Y:S03]  /*f700*/  BSSY B1, `(.L_x_2150) ;  /* 0x0000003000017945 */ /* 0x000fe60003800000 */
[----:B------:R-:W0:Y:S02]  /*f710*/  SYNCS.PHASECHK.TRANS64.TRYWAIT P0, [R5+URZ+0x2d840], R0 ;  /* 0x02d84000050075a7 */ /* 0x000e24000800017f */
[----:B0-----:R-:W-:Y:S05]  /*f720*/  @!P0 BRA `(.L_x_2151) ;  /* 0x0000003400448947 */ /* 0x001fea0003800000 */
.L_x_2226:
[----:B------:R-:W-:Y:S05]  /*f730*/  BSYNC B1 ;  /* 0x0000000000017941 */ /* 0x000fea0003800000 */
.L_x_2150:
        /* <DEDUP_REMOVED lines=16> */
[----:B------:R-:W-:Y:S01]  /*f840*/  IMAD.WIDE.U32 R2, R18, UR4, R2 ;  /* 0x0000000412027c25 */ /* 0x000fe2000f8e0002 */
[----:B-1----:R-:W-:-:S03]  /*f850*/  SHF.L.U32 R11, R6, 0x3, RZ ;  /* 0x00000003060b7819 */ /* 0x002fc600000006ff */
        /* <DEDUP_REMOVED lines=29> */
[----:B0-----:R-:W-:-:S04]  /*fa30*/  IADD3 R2, P0, R2, R0, RZ ;  /* 0x0000000002027210 */ /* 0x001fc80007f1e0ff */
[----:B-1----:R-:W-:-:S05]  /*fa40*/  IADD3.X R3, RZ, R3, RZ, P0, !PT ;  /* 0x00000003ff037210 */ /* 0x002fca00007fe4ff */
        /* <DEDUP_REMOVED lines=11> */
.L_x_2236:
        /* <DEDUP_REMOVED lines=11> */
.L_x_2153:
        /* <DEDUP_REMOVED lines=11> */
.L_x_2154:
[----:B------:R1:W-:Y:S01]  /*fc60*/  SYNCS.ARRIVE.TRANS64.A1T0 RZ, [R5+URZ+0x2d830], RZ ;  /* 0x02d830ff05ff79a7 */ /* 0x0003e2000810003f */
[----:B------:R-:W-:Y:S05]  /*fc70*/  @!P5 BRA `(.L_x_2155) ;  /* 0x000000000004d947 */ /* 0x000fea0003800000 */
[----:B------:R-:W-:Y:S01]  /*fc80*/  BPT.TRAP 0x1 ;  /* 0x000000040000795c */ /* 0x000fe20000300000 */
.L_x_2155:
[----:B------:R-:W-:Y:S01]  /*fc90*/  SHF.L.U32 R2, R17, 0x1f, RZ ;  /* 0x0000001f11027819 */ /* 0x000fe200000006ff */
[----:B-1----:R-:W-:Y:S01]  /*fca0*/  IMAD R5, R10, 0x8, R23 ;  /* 0x000000080a057824 */ /* 0x002fe200078e0217 */
[----:B------:R-:W-:Y:S03]  /*fcb0*/  BSSY B1, `(.L_x_2156) ;  /* 0x0000003000017945 */ /* 0x000fe60003800000 */
[----:B------:R-:W1:Y:S02]  /*fcc0*/  SYNCS.PHASECHK.TRANS64.TRYWAIT P0, [R5+URZ+0x2d860], R2 ;  /* 0x02d86002050075a7 */ /* 0x000e64000800017f */
[----:B-1----:R-:W-:Y:S05]  /*fcd0*/  @!P0 BRA `(.L_x_2157) ;  /* 0x0000003400408947 */ /* 0x002fea0003800000 */
.L_x_2237:
[----:B------:R-:W-:Y:S05]  /*fce0*/  BSYNC B1 ;  /* 0x0000000000017941 */ /* 0x000fea0003800000 */
.L_x_2156:
        /* <DEDUP_REMOVED lines=49> */
.L_x_2247:
        /* <DEDUP_REMOVED lines=27> */
[----:B0-----:R-:W-:Y:S02]  /*101b0*/  LEA R24, P0, R2, UR4, 0x1 ;  /* 0x0000000402187c11 */ /* 0x001fe4000f8008ff */
[----:B------:R-:W-:-:S04]  /*101c0*/  IADD3 R0, R0, R3, RZ ;  /* 0x0000000300007210 */ /* 0x000fc80007ffe0ff */
[----:B------:R-:W-:Y:S01]  /*101d0*/  LEA.HI.X R0, R2, UR5, R0, 0x1, P0 ;  /* 0x0000000502007c11 */ /* 0x000fe200080f0c00 */
[----:B------:R-:W-:Y:S01]  /*101e0*/  NOP ;  /* 0x0000000000007918 */ /* 0x000fe20000000000 */
[----:B------:R-:W-:-:S13]  /*101f0*/  PLOP3.LUT P0, PT, PT, PT, PT, 0x80, 0x0 ;  /* 0x000000000000781c */ /* 0x000fda0003f0f070 */
.L_x_2159:
        /* <DEDUP_REMOVED lines=12> */
.L_x_2160:
[----:B------:R2:W-:Y:S01]  /*102c0*/  STL [R1], R27 ;  /* 0x0000001b01007387 */ /* 0x0005e20000100800 */
[C---:B------:R-:W-:Y:S01]  /*102d0*/  ISETP.GT.AND P0, PT, R27.reuse, RZ, PT ;  /* 0x000000ff1b00720c */ /* 0x040fe20003f04270 */
[----:B------:R2:W-:Y:S01]  /*102e0*/  SYNCS.ARRIVE.TRANS64.A1T0 RZ, [R5+URZ+0x2d850], RZ ;  /* 0x02d850ff05ff79a7 */ /* 0x0005e2000810003f */
[----:B------:R-:W-:Y:S02]  /*102f0*/  VIADD R0, R27, 0xffffffff ;  /* 0xffffffff1b007836 */ /* 0x000fe40000000000 */
[----:B------:R-:W-:Y:S02]  /*10300*/  IMAD.MOV.U32 R17, RZ, RZ, R29 ;  /* 0x000000ffff117224 */ /* 0x000fe400078e001d */
[----:B------:R-:W-:-:S07]  /*10310*/  IMAD.MOV.U32 R10, RZ, RZ, R26 ;  /* 0x000000ffff0a7224 */ /* 0x000fce00078e001a */
[----:B--2---:R-:W-:Y:S05]  /*10320*/  @P0 BRA `(.L_x_2161) ;  /* 0xfffffff000440947 */ /* 0x004fea000383ffff */
.L_x_2148:
[----:B------:R-:W-:Y:S05]  /*10330*/  BSYNC B0 ;  /* 0x0000000000007941 */ /* 0x000fea0003800000 */
.L_x_2147:
        /* <DEDUP_REMOVED lines=17> */
.L_x_2163:
[----:B------:R-:W-:Y:S05]  /*10450*/  BSYNC B0 ;  /* 0x0000000000007941 */ /* 0x000fea0003800000 */
.L_x_2162:
[----:B-1----:R-:W2:Y:S02]  /*10460*/  LDL R0, [R1+0x38] ;  /* 0x0000380001007983 */ /* 0x002ea40000100800 */
[----:B--2---:R-:W-:-:S13]  /*10470*/  ISETP.NE.AND P0, PT, R0, 0x3, PT ;  /* 0x000000030000780c */ /* 0x004fda0003f05270 */
[----:B------:R-:W-:Y:S05]  /*10480*/  @!P0 BRA `(.L_x_2164) ;  /* 0x0000000000048947 */ /* 0x000fea0003800000 */
[----:B------:R-:W-:Y:S01]  /*10490*/  BPT.TRAP 0x1 ;  /* 0x000000040000795c */ /* 0x000fe20000300000 */
.L_x_2164:
[----:B------:R-:W2:Y:S01]  /*104a0*/  LDL.LU R2, [R1+0xc] ;  /* 0x00000c0001027983 */ /* 0x000ea20000300800 */
[----:B------:R-:W-:Y:S01]  /*104b0*/  IMAD R0, R26, 0x8, R23 ;  /* 0x000000081a007824 */ /* 0x000fe200078e0217 */
[----:B------:R-:W-:Y:S01]  /*104c0*/  SHF.L.U32 R3, R29, 0x1f, RZ ;  /* 0x0000001f1d037819 */ /* 0x000fe200000006ff */
[----:B------:R-:W-:Y:S03]  /*104d0*/  BSSY B0, `(.L_x_2165) ;  /* 0x0000004000007945 */ /* 0x000fe60003800000 */
[----:B------:R-:W1:Y:S01]  /*104e0*/  SYNCS.PHASECHK.TRANS64.TRYWAIT P0, [R0+URZ+0x2d860], R3 ;  /* 0x02d86003000075a7 */ /* 0x000e62000800017f */
[----:B--2---:R-:W-:Y:S01]  /*104f0*/  IMAD R6, R27, -0x80, R2 ;  /* 0xffffff801b067824 */ /* 0x004fe200078e0202 */
[----:B-1----:R-:W-:Y:S06]  /*10500*/  @!P0 BRA `(.L_x_2166) ;  /* 0x0000003000ac8947 */ /* 0x002fec0003800000 */
.L_x_2248:
[----:B------:R-:W-:Y:S05]  /*10510*/  BSYNC B0 ;  /* 0x0000000000007941 */ /* 0x000fea0003800000 */
.L_x_2165:
[----:B------:R-:W0:Y:S01]  /*10520*/  S2R R2, SR_TID.X ;  /* 0x0000000000027919 */ /* 0x000e220000002100 */
[----:B------:R-:W-:Y:S01]  /*10530*/  UMOV UR4, 0xffffffff ;  /* 0xffffffff00047882 */ /* 0x000fe20000000000 */
[----:B------:R-:W2:Y:S01]  /*10540*/  S2R R7, SR_TID.X ;  /* 0x0000000000077919 */ /* 0x000ea20000002100 */
[----:B0-----:R-:W-:Y:S02]  /*10550*/  LOP3.LUT R5, R2, 0x7f, RZ, 0xc0, !PT ;  /* 0x0000007f02057812 */ /* 0x001fe400078ec0ff */
[C---:B--2---:R-:W-:Y:S01]  /*10560*/  SHF.L.U32 R2, R7.reuse, 0x3, RZ ;  /* 0x0000000307027819 */ /* 0x044fe200000006ff */
[----:B------:R-:W-:Y:S01]  /*10570*/  IMAD.SHL.U32 R4, R7, 0x8, RZ ;  /* 0x0000000807047824 */ /* 0x000fe200078e00ff */
[----:B------:R-:W-:Y:S02]  /*10580*/  SHF.R.U32.HI R5, RZ, 0x2, R5 ;  /* 0x00000002ff057819 */ /* 0x000fe40000011605 */
        /* <DEDUP_REMOVED lines=49> */
.L_x_2258:
        /* <DEDUP_REMOVED lines=13> */
.L_x_2168:
        /* <DEDUP_REMOVED lines=11> */
.L_x_2169:
[----:B------:R-:W-:Y:S01]  /*10a20*/  VIADD R26, R26, 0x1 ;  /* 0x000000011a1a7836 */ /* 0x000fe20000000000 */
[----:B------:R0:W-:Y:S04]  /*10a30*/  SYNCS.ARRIVE.TRANS64.A1T0 RZ, [R0+URZ+0x2d850], RZ ;  /* 0x02d850ff00ff79a7 */ /* 0x0001e8000810003f */
[----:B------:R-:W-:-:S04]  /*10a40*/  ISETP.NE.AND P0, PT, R26, 0x2, PT ;  /* 0x000000021a00780c */ /* 0x000fc80003f05270 */
[----:B0-----:R-:W-:Y:S02]  /*10a50*/  SEL R0, RZ, 0x1, P0 ;  /* 0x00000001ff007807 */ /* 0x001fe40000000000 */
[----:B------:R-:W-:Y:S02]  /*10a60*/  SEL R26, R26, RZ, P0 ;  /* 0x000000ff1a1a7207 */ /* 0x000fe40000000000 */
[----:B------:R-:W-:-:S07]  /*10a70*/  LOP3.LUT R29, R29, R0, RZ, 0x3c, !PT ;  /* 0x000000001d1d7212 */ /* 0x000fce00078e3cff */
.L_x_2128:
[----:B------:R-:W-:Y:S05]  /*10a80*/  BSYNC B7 ;  /* 0x0000000000077941 */ /* 0x000fea0003800000 */
.L_x_2126:
[----:B------:R-:W-:-:S13]  /*10a90*/  LOP3.LUT P0, RZ, R22, 0x80, RZ, 0xc0, !PT ;  /* 0x0000008016ff7812 */ /* 0x000fda000780c0ff */
[----:B------:R-:W-:Y:S05]  /*10aa0*/  @!P0 BRA `(.L_x_2170) ;  /* 0x0000000000248947 */ /* 0x000fea0003800000 */
[----:B------:R-:W-:Y:S05]  /*10ab0*/  WARPSYNC.ALL ;  /* 0x0000000000007948 */ /* 0x000fea0003800000 */
[----:B------:R-:W0:Y:S08]  /*10ac0*/  S2UR UR5, SR_CgaCtaId ;  /* 0x00000000000579c3 */ /* 0x000e300000008800 */
[----:B------:R-:W-:Y:S06]  /*10ad0*/  BAR.SYNC.DEFER_BLOCKING 0x5, 0x200 ;  /* 0x0148000000007b1d */ /* 0x000fec0000010000 */
[----:B------:R-:W-:-:S02]  /*10ae0*/  UMOV UR4, 0x400 ;  /* 0x0000040000047882 */ /* 0x000fc40000000000 */
[----:B0-----:R-:W-:-:S06]  /*10af0*/  ULEA UR4, UR5, UR4, 0x18 ;  /* 0x0000000405047291 */ /* 0x001fcc000f8ec03f */
[----:B------:R-:W-:-:S05]  /*10b00*/  IMAD.U32 R23, RZ, RZ, UR4 ;  /* 0x00000004ff177e24 */ /* 0x000fca000f8e00ff */
[----:B------:R1:W2:Y:S01]  /*10b10*/  LDS.128 R16, [R23+0x2d8d0] ;  /* 0x02d8d00017107984 */ /* 0x0002a20000000c00 */
[----:B------:R-:W-:Y:S06]  /*10b20*/  BAR.ARV 0x4, 0x200 ;  /* 0x0108000000007b1d */ /* 0x000fec0000002000 */
[----:B------:R-:W-:Y:S05]  /*10b30*/  BRA `(.L_x_2171) ;  /* 0x0000000800cc7947 */ /* 0x000fea0003800000 */
.L_x_2170:
[----:B------:R-:W0:Y:S01]  /*10b40*/  S2R R0, SR_TID.X ;  /* 0x0000000000007919 */ /* 0x000e220000002100 */
[----:B------:R-:W-:Y:S01]  /*10b50*/  UMOV UR4, 0xffffffff ;  /* 0xffffffff00047882 */ /* 0x000fe20000000000 */
[----:B0-----:R-:W-:-:S04]  /*10b60*/  LOP3.LUT R7, R0, 0x1f, RZ, 0xc0, !PT ;  /* 0x0000001f00077812 */ /* 0x001fc800078ec0ff */
[----:B------:R-:W-:Y:S01]  /*10b70*/  ISETP.NE.AND P0, PT, R7, 0x1f, PT ;  /* 0x0000001f0700780c */ /* 0x000fe20003f05270 */
[----:B------:R-:W-:-:S12]  /*10b80*/  BRA.DIV UR4, `(.L_x_2172) ;  /* 0x0000003204907947 */ /* 0x000fd8000b800000 */
[----:B------:R-:W-:Y:S01]  /*10b90*/  IMAD.IADD R5, R19, 0x1, R7 ;  /* 0x0000000113057824 */ /* 0x000fe200078e0207 */
        /* <DEDUP_REMOVED lines=30> */
.L_x_2268:
[----:B------:R-:W-:Y:S02]  /*10d80*/  ULDC UR4, c[0x0][0xc38] ;  /* 0x00030e0000047ab9 */ /* 0x000fe40000000800 */
[----:B------:R-:W-:-:S04]  /*10d90*/  IMAD.U32 R4, RZ, RZ, UR4 ;  /* 0x00000004ff047e24 */ /* 0x000fc8000f8e00ff */
[----:B-1----:R-:W-:-:S04]  /*10da0*/  IMAD R5, R14, R4, RZ ;  /* 0x000000040e057224 */ /* 0x002fc800078e02ff */
[----:B------:R-:W-:-:S05]  /*10db0*/  IMAD.IADD R16, R16, 0x1, R5 ;  /* 0x0000000110107824 */ /* 0x000fca00078e0205 */
[----:B------:R-:W-:-:S13]  /*10dc0*/  ISETP.GT.AND P6, PT, R16, R0, PT ;  /* 0x000000001000720c */ /* 0x000fda0003fc4270 */
[----:B------:R-:W-:Y:S05]  /*10dd0*/  @P6 BRA `(.L_x_2173) ;  /* 0x00000000009c6947 */ /* 0x000fea0003800000 */
.L_x_2178:
        /* <DEDUP_REMOVED lines=14> */
.L_x_2176:
[----:B------:R-:W-:Y:S05]  /*10ec0*/  BSYNC B0 ;  /* 0x0000000000007941 */ /* 0x000fea0003800000 */
.L_x_2175:
        /* <DEDUP_REMOVED lines=18> */
.L_x_2276:
[----:B------:R-:W-:Y:S02]  /*10ff0*/  ULDC UR4, c[0x0][0xc38] ;  /* 0x00030e0000047ab9 */ /* 0x000fe40000000800 */
[----:B------:R-:W-:-:S04]  /*11000*/  IMAD.U32 R4, RZ, RZ, UR4 ;  /* 0x00000004ff047e24 */ /* 0x000fc8000f8e00ff */
[----:B-1----:R-:W-:-:S04]  /*11010*/  IMAD R5, R14, R4, RZ ;  /* 0x000000040e057224 */ /* 0x002fc800078e02ff */
[----:B------:R-:W-:-:S05]  /*11020*/  IMAD.IADD R16, R5, 0x1, R16 ;  /* 0x0000000105107824 */ /* 0x000fca00078e0210 */
[----:B------:R-:W-:-:S13]  /*11030*/  ISETP.GT.AND P6, PT, R16, R0, PT ;  /* 0x000000001000720c */ /* 0x000fda0003fc4270 */
[----:B------:R-:W-:Y:S05]  /*11040*/  @!P6 BRA `(.L_x_2178) ;  /* 0xfffffffc0064e947 */ /* 0x000fea000383ffff */
.L_x_2173:
        /* <DEDUP_REMOVED lines=8> */
.L_x_2280:
[----:B------:R-:W-:Y:S01]  /*110d0*/  ISETP.NE.AND P0, PT, R5, RZ, PT ;  /* 0x000000ff0500720c */ /* 0x000fe20003f05270 */
[----:B------:R-:W-:-:S12]  /*110e0*/  IMAD.MOV.U32 R5, RZ, RZ, RZ ;  /* 0x000000ffff057224 */ /* 0x000fd800078e00ff */
[----:B------:R-:W-:Y:S05]  /*110f0*/  @!P0 BRA `(.L_x_2180) ;  /* 0x0000000000108947 */ /* 0x000fea0003800000 */
[----:B------:R-:W-:Y:S01]  /*11100*/  UMOV UR4, 0xffffffff ;  /* 0xffffffff00047882 */ /* 0x000fe20000000000 */
[----:B------:R-:W-:Y:S02]  /*11110*/  VIADD R12, R6, 0xffffffff ;  /* 0xffffffff060c7836 */ /* 0x000fe40000000000 */
[----:B------:R-:W-:Y:S05]  /*11120*/  BRA.DIV UR4, `(.L_x_2181) ;  /* 0x0000003604507947 */ /* 0x000fea000b800000 */
[----:B------:R3:W4:Y:S02]  /*11130*/  SHFL.IDX PT, R5, R3, R12, 0x1f ;  /* 0x00001f0c03057589 */ /* 0x00072400000e0000 */
.L_x_2180:
        /* <DEDUP_REMOVED lines=10> */
[----:B0-----:R-:W-:-:S06]  /*111e0*/  IADD3 R10, R9, 0xffffffe, RZ ;  /* 0x0ffffffe090a7810 */ /* 0x001fcc0007ffe0ff */
        /* <DEDUP_REMOVED lines=17> */
[----:B------:R-:W-:-:S05]  /*11300*/  @P0 IADD3 R2, R2, 0x1, RZ ;  /* 0x0000000102020810 */ /* 0x000fca0007ffe0ff */
[----:B------:R-:W-:Y:S01]  /*11310*/  @!P2 IMAD.MOV R2, RZ, RZ, -R2 ;  /* 0x000000ffff02a224 */ /* 0x000fe200078e0a02 */
        /* <DEDUP_REMOVED lines=8> */
[----:B------:R-:W0:Y:S02]  /*113a0*/  I2F.RP R8, R7 ;  /* 0x0000000700087306 */ /* 0x000e240000209400 */
[----:B------:R-:W-:-:S06]  /*113b0*/  IADD3 R6, RZ, -R6, RZ ;  /* 0x80000006ff067210 */ /* 0x000fcc0007ffe0ff */
        /* <DEDUP_REMOVED lines=23> */
[----:B------:R-:W-:-:S04]  /*11530*/  LOP3.LUT R2, RZ, R2, RZ, 0x33, !PT ;  /* 0x00000002ff027212 */ /* 0x000fc800078e33ff */
[----:B------:R-:W-:Y:S01]  /*11540*/  IADD3 R17, R17, R2, RZ ;  /* 0x0000000211117210 */ /* 0x000fe20007ffe0ff */
[----:B------:R-:W-:Y:S06]  /*11550*/  BRA `(.L_x_2182) ;  /* 0x00000000001c7947 */ /* 0x000fec0003800000 */
.L_x_2174:
[----:B------:R-:W-:Y:S01]  /*11560*/  UMOV UR4, URZ ;  /* 0x0000003f00047c82 */ /* 0x000fe20008000000 */
[----:B------:R-:W-:Y:S01]  /*11570*/  UMOV UR5, URZ ;  /* 0x0000003f00057c82 */ /* 0x000fe20008000000 */
[----:B------:R-:W-:Y:S01]  /*11580*/  ULDC UR6, c[0x0][0xc3c] ;  /* 0x00030f0000067ab9 */ /* 0x000fe20000000800 */
[----:B------:R-:W-:Y:S02]  /*11590*/  IMAD.MOV.U32 R16, RZ, RZ, R0 ;  /* 0x000000ffff107224 */ /* 0x000fe400078e0000 */
[----:B------:R-:W-:Y:S02]  /*115a0*/  IMAD.U32 R17, RZ, RZ, UR4 ;  /* 0x00000004ff117e24 */ /* 0x000fe4000f8e00ff */
[----:B------:R-:W-:Y:S02]  /*115b0*/  IMAD.U32 R18, RZ, RZ, UR5 ;  /* 0x00000005ff127e24 */ /* 0x000fe4000f8e00ff */
[----:B------:R-:W-:-:S07]  /*115c0*/  IMAD.U32 R19, RZ, RZ, UR6 ;  /* 0x00000006ff137e24 */ /* 0x000fce000f8e00ff */
.L_x_2182:
        /* <DEDUP_REMOVED lines=10> */
.L_x_2171:
[----:B------:R-:W-:Y:S02]  /*11670*/  ULDC UR4, c[0x0][0xc3c] ;  /* 0x00030f0000047ab9 */ /* 0x000fe40000000800 */
[----:B--2---:R-:W-:-:S13]  /*11680*/  ISETP.GE.AND P0, PT, R19, UR4, PT ;  /* 0x0000000413007c0c */ /* 0x004fda000bf06270 */
[----:B------:R-:W-:Y:S05]  /*11690*/  @!P0 BRA `(.L_x_2183) ;  /* 0xffffffb8000c8947 */ /* 0x000fea000383ffff */
[----:B------:R-:W-:Y:S05]  /*116a0*/  BSYNC B8 ;  /* 0x0000000000087941 */ /* 0x000fea0003800000 */
.L_x_2122:
[----:B-1----:R-:W2:Y:S01]  /*116b0*/  LDL.LU R0, [R1+0x34] ;  /* 0x0000340001007983 */ /* 0x002ea20000300800 */
[----:B------:R-:W-:Y:S01]  /*116c0*/  BSSY B0, `(.L_x_2184) ;  /* 0x000000b000007945 */ /* 0x000fe20003800000 */
[----:B------:R-:W1:Y:S01]  /*116d0*/  S2R R5, SR_CgaCtaId ;  /* 0x0000000000057919 */ /* 0x000e620000008800 */
[----:B--2---:R-:W-:-:S05]  /*116e0*/  VIADD R0, R0, 0x1 ;  /* 0x0000000100007836 */ /* 0x004fca0000000000 */
[----:B------:R-:W-:-:S04]  /*116f0*/  LEA.HI R2, R0, R0, RZ, 0x1 ;  /* 0x0000000000027211 */ /* 0x000fc800078f08ff */
[----:B------:R-:W-:Y:S02]  /*11700*/  LOP3.LUT R3, R2, 0xfffffffe, RZ, 0xc0, !PT ;  /* 0xfffffffe02037812 */ /* 0x000fe400078ec0ff */
[----:B------:R-:W-:-:S03]  /*11710*/  MOV R2, 0x400 ;  /* 0x0000040000027802 */ /* 0x000fc60000000f00 */
[----:B------:R-:W-:Y:S01]  /*11720*/  IMAD.IADD R0, R0, 0x1, -R3 ;  /* 0x0000000100007824 */ /* 0x000fe200078e0a03 */
[----:B-1----:R-:W-:-:S04]  /*11730*/  LEA R5, R5, R2, 0x18 ;  /* 0x0000000205057211 */ /* 0x002fc800078ec0ff */
[----:B------:R-:W-:-:S04]  /*11740*/  SHF.L.U32 R0, R0, 0x1f, RZ ;  /* 0x0000001f00007819 */ /* 0x000fc800000006ff */
[----:B------:R-:W1:Y:S02]  /*11750*/  SYNCS.PHASECHK.TRANS64.TRYWAIT P0, [R5+URZ+0x2d820], R0 ;  /* 0x02d82000050075a7 */ /* 0x000e64000800017f */
[----:B-1----:R-:W-:Y:S05]  /*11760*/  @!P0 BRA `(.L_x_2185) ;  /* 0x0000002c00e88947 */ /* 0x002fea0003800000 */
.L_x_2283:
[----:B------:R-:W-:Y:S05]  /*11770*/  BSYNC B0 ;  /* 0x0000000000007941 */ /* 0x000fea0003800000 */
.L_x_2184:
[----:B------:R-:W-:-:S03]  /*11780*/  UMOV UR4, 0xffffffff ;  /* 0xffffffff00047882 */ /* 0x000fc60000000000 */
[----:B------:R-:W-:Y:S05]  /*11790*/  BRA.DIV UR4, `(.L_x_2186) ;  /* 0x0000002e04f07947 */ /* 0x000fea000b800000 */
[----:B-1----:R-:W1:Y:S02]  /*117a0*/  S2R R0, SR_TID.X ;  /* 0x0000000000007919 */ /* 0x002e640000002100 */
[----:B-1----:R-:W-:-:S04]  /*117b0*/  SHF.R.U32.HI R0, RZ, 0x5, R0 ;  /* 0x00000005ff007819 */ /* 0x002fc80000011600 */
[----:B------:R-:W-:-:S05]  /*117c0*/  LOP3.LUT R0, R0, 0x3, RZ, 0xc0, !PT ;  /* 0x0000000300007812 */ /* 0x000fca00078ec0ff */
[----:B------:R1:W2:Y:S02]  /*117d0*/  SHFL.IDX PT, R14, R0, RZ, 0x1f ;  /* 0x00001fff000e7589 */ /* 0x0002a400000e0000 */
.L_x_2286:
[----:B--2---:R-:W-:Y:S01]  /*117e0*/  ISETP.NE.AND P0, PT, R14, RZ, PT ;  /* 0x000000ff0e00720c */ /* 0x004fe20003f05270 */
[----:B------:R-:W-:-:S12]  /*117f0*/  BSSY B0, `(.L_x_2187) ;  /* 0x0000024000007945 */ /* 0x000fd80003800000 */
[----:B------:R-:W-:Y:S05]  /*11800*/  @P0 BRA `(.L_x_2188) ;  /* 0x0000000000880947 */ /* 0x000fea0003800000 */
[----:B------:R-:W-:-:S03]  /*11810*/  UMOV UR4, 0xffffffff ;  /* 0xffffffff00047882 */ /* 0x000fc60000000000 */
[----:B------:R-:W-:Y:S05]  /*11820*/  BRA.DIV UR4, `(.L_x_2189) ;  /* 0x0000003204007947 */ /* 0x000fea000b800000 */
[----:B------:R-:W-:-:S13]  /*11830*/  ELECT P6, URZ, PT ;  /* 0x00000000003f782f */ /* 0x000fda00038c0000 */
.L_x_2289:
[----:B------:R-:W-:Y:S05]  /*11840*/  @!P6 BRA `(.L_x_2188) ;  /* 0x000000000078e947 */ /* 0x000fea0003800000 */
[----:B-1----:R-:W2:Y:S02]  /*11850*/  LDL.LU R0, [R1+0x1c] ;  /* 0x00001c0001007983 */ /* 0x002ea40000300800 */
[----:B--2---:R-:W-:-:S04]  /*11860*/  LOP3.LUT R0, R0, 0x2, RZ, 0xfc, !PT ;  /* 0x0000000200007812 */ /* 0x004fc800078efcff */
[----:B------:R-:W-:-:S13]  /*11870*/  ISETP.NE.AND P0, PT, R0, 0x3, PT ;  /* 0x000000030000780c */ /* 0x000fda0003f05270 */
[----:B------:R-:W-:Y:S05]  /*11880*/  @!P0 BRA `(.L_x_2190) ;  /* 0x0000000000048947 */ /* 0x000fea0003800000 */
[----:B------:R-:W-:Y:S01]  /*11890*/  BPT.TRAP 0x1 ;  /* 0x000000040000795c */ /* 0x000fe20000300000 */
.L_x_2190:
[C---:B------:R-:W-:Y:S01]  /*118a0*/  LEA R3, R26.reuse, R5, 0x3 ;  /* 0x000000051a037211 */ /* 0x040fe200078e18ff */
[----:B------:R-:W-:Y:S01]  /*118b0*/  VIADD R26, R26, 0x1 ;  /* 0x000000011a1a7836 */ /* 0x000fe20000000000 */
[----:B------:R-:W-:-:S04]  /*118c0*/  SHF.L.U32 R2, R29, 0x1f, RZ ;  /* 0x0000001f1d027819 */ /* 0x000fc800000006ff */
[----:B------:R-:W1:Y:S01]  /*118d0*/  SYNCS.PHASECHK.TRANS64.TRYWAIT P1, [R3+URZ+0x2d840], R2 ;  /* 0x02d84002030075a7 */ /* 0x000e62000802017f */
[----:B------:R-:W-:-:S04]  /*118e0*/  ISETP.NE.AND P2, PT, R26, 0x2, PT ;  /* 0x000000021a00780c */ /* 0x000fc80003f45270 */
[----:B------:R-:W-:Y:S01]  /*118f0*/  SEL R0, RZ, 0x1, P2 ;  /* 0x00000001ff007807 */ /* 0x000fe20001000000 */
[----:B-1----:R-:W-:Y:S08]  /*11900*/  @!P1 BRA `(.L_x_2191) ;  /* 0x0000002c00e89947 */ /* 0x002ff00003800000 */
.L_x_2290:
[----:B------:R-:W-:Y:S02]  /*11910*/  SEL R26, R26, RZ, P2 ;  /* 0x000000ff1a1a7207 */ /* 0x000fe40001000000 */
[----:B------:R-:W-:Y:S01]  /*11920*/  LOP3.LUT R0, R29, R0, RZ, 0x3c, !PT ;  /* 0x000000001d007212 */ /* 0x000fe200078e3cff */
[----:B------:R-:W-:Y:S06]  /*11930*/  @!P0 BRA `(.L_x_2192) ;  /* 0x0000000000048947 */ /* 0x000fec0003800000 */
[----:B------:R-:W-:Y:S01]  /*11940*/  BPT.TRAP 0x1 ;  /* 0x000000040000795c */ /* 0x000fe20000300000 */
.L_x_2192:
[----:B------:R-:W-:Y:S01]  /*11950*/  IMAD R5, R26, 0x8, R5 ;  /* 0x000000081a057824 */ /* 0x000fe200078e0205 */
[----:B------:R-:W-:-:S04]  /*11960*/  SHF.L.U32 R0, R0, 0x1f, RZ ;  /* 0x0000001f00007819 */ /* 0x000fc800000006ff */
[----:B------:R-:W2:Y:S02]  /*11970*/  SYNCS.PHASECHK.TRANS64.TRYWAIT P1, [R5+URZ+0x2d840], R0 ;  /* 0x02d84000050075a7 */ /* 0x000ea4000802017f */
[----:B--2---:R-:W-:Y:S05]  /*11980*/  @!P1 BRA `(.L_x_2193) ;  /* 0x0000002c00dc9947 */ /* 0x004fea0003800000 */
.L_x_2291:
[----:B------:R-:W-:Y:S05]  /*11990*/  @!P0 BRA `(.L_x_2194) ;  /* 0x0000000000048947 */ /* 0x000fea0003800000 */
[----:B------:R-:W-:Y:S01]  /*119a0*/  BPT.TRAP 0x1 ;  /* 0x000000040000795c */ /* 0x000fe20000300000 */
.L_x_2194:
[----:B------:R-:W3:Y:S02]  /*119b0*/  SYNCS.PHASECHK.TRANS64.TRYWAIT P1, [R3+URZ+0x2d860], R2 ;  /* 0x02d86002030075a7 */ /* 0x000ee4000802017f */
[----:B---3--:R-:W-:Y:S05]  /*119c0*/  @!P1 BRA `(.L_x_2195) ;  /* 0x0000002c00e09947 */ /* 0x008fea0003800000 */
.L_x_2292:
[----:B------:R-:W-:Y:S05]  /*119d0*/  @!P0 BRA `(.L_x_2196) ;  /* 0x0000000000048947 */ /* 0x000fea0003800000 */
[----:B------:R-:W-:Y:S01]  /*119e0*/  BPT.TRAP 0x1 ;  /* 0x000000040000795c */ /* 0x000fe20000300000 */
.L_x_2196:
[----:B----4-:R4:W0:Y:S02]  /*119f0*/  SYNCS.PHASECHK.TRANS64.TRYWAIT P0, [R5+URZ+0x2d860], R0 ;  /* 0x02d86000050075a7 */ /* 0x010824000800017f */
[----:B0-----:R-:W-:Y:S05]  /*11a00*/  @!P0 NANOSLEEP.SYNCS 0x989680 ;  /* 0x009896800000895d */ /* 0x001fea0003900000 */
[----:B------:R-:W0:Y:S02]  /*11a10*/  @!P0 SYNCS.PHASECHK.TRANS64 P0, [R5+URZ+0x2d860], R0 ;  /* 0x02d86000050085a7 */ /* 0x000e24000800007f */
[----:B0-----:R-:W-:Y:S05]  /*11a20*/  @!P0 BRA `(.L_x_2196) ;  /* 0xfffffffc00f08947 */ /* 0x001fea000383ffff */
.L_x_2188:
[----:B------:R-:W-:Y:S05]  /*11a30*/  BSYNC B0 ;  /* 0x0000000000007941 */ /* 0x000fea0003800000 */
.L_x_2187:
[----:B------:R-:W-:Y:S05]  /*11a40*/  EXIT ;  /* 0x000000000000794d */ /* 0x000fea0003800000 */
.L_x_2066:
[----:B0-----:R-:W-:-:S04]  /*11a50*/  IMAD.U32 R3, RZ, RZ, UR41 ;  /* 0x00000029ff037e24 */ /* 0x001fc8000f8e00ff */
[----:B------:R0:W1:Y:S03]  /*11a60*/  SYNCS.PHASECHK.TRANS64.TRYWAIT P1, [R3+URZ+0x2d800], R0 ;  /* 0x02d80000030075a7 */ /* 0x000066000802017f */
[----:B-1----:R-:W-:Y:S05]  /*11a70*/  @!P1 NANOSLEEP.SYNCS 0x989680 ;  /* 0x009896800000995d */ /* 0x002fea0003900000 */
[----:B------:R-:W1:Y:S02]  /*11a80*/  @!P1 SYNCS.PHASECHK.TRANS64 P1, [R3+URZ+0x2d800], R0 ;  /* 0x02d80000030095a7 */ /* 0x000e64000802007f */
[----:B-1----:R-:W-:Y:S05]  /*11a90*/  @!P1 BRA `(.L_x_2066) ;  /* 0xfffffffc00ec9947 */ /* 0x002fea000383ffff */
[----:B------:R-:W-:Y:S05]  /*11aa0*/  BRA `(.L_x_2197) ;  /* 0xfffffefc00287947 */ /* 0x000fea000383ffff */
.L_x_2070:
[----:B-1----:R1:W2:Y:S02]  /*11ab0*/  SYNCS.PHASECHK.TRANS64.TRYWAIT P1, [R0+URZ+0x2d830], R3 ;  /* 0x02d83003000075a7 */ /* 0x0022a4000802017f */
[----:B--2---:R-:W-:Y:S05]  /*11ac0*/  @!P1 NANOSLEEP.SYNCS 0x989680 ;  /* 0x009896800000995d */ /* 0x004fea0003900000 */
[----:B------:R-:W2:Y:S02]  /*11ad0*/  @!P1 SYNCS.PHASECHK.TRANS64 P1, [R0+URZ+0x2d830], R3 ;  /* 0x02d83003000095a7 */ /* 0x000ea4000802007f */
[----:B--2---:R-:W-:Y:S05]  /*11ae0*/  @!P1 BRA `(.L_x_2070) ;  /* 0xfffffffc00f09947 */ /* 0x004fea000383ffff */
[----:B------:R-:W-:Y:S05]  /*11af0*/  BRA `(.L_x_2069) ;  /* 0xfffffefc00407947 */ /* 0x000fea000383ffff */
.L_x_2076:
[----:B--2---:R-:W-:-:S04]  /*11b00*/  IMAD.U32 R10, RZ, RZ, UR7 ;  /* 0x00000007ff0a7e24 */ /* 0x004fc8000f8e00ff */
[----:B------:R2:W3:Y:S03]  /*11b10*/  SYNCS.PHASECHK.TRANS64.TRYWAIT P1, [R10+URZ+0x2d830], R9 ;  /* 0x02d830090a0075a7 */ /* 0x0004e6000802017f */
[----:B---3--:R-:W-:Y:S05]  /*11b20*/  @!P1 NANOSLEEP.SYNCS 0x989680 ;  /* 0x009896800000995d */ /* 0x008fea0003900000 */
[----:B------:R-:W3:Y:S02]  /*11b30*/  @!P1 SYNCS.PHASECHK.TRANS64 P1, [R10+URZ+0x2d830], R9 ;  /* 0x02d830090a0095a7 */ /* 0x000ee4000802007f */
[----:B---3--:R-:W-:Y:S05]  /*11b40*/  @!P1 BRA `(.L_x_2076) ;  /* 0xfffffffc00ec9947 */ /* 0x008fea000383ffff */
[----:B------:R-:W-:Y:S05]  /*11b50*/  BRA `(.L_x_2073) ;  /* 0xffffff2800147947 */ /* 0x000fea000383ffff */
.L_x_2080:
[----:B-1----:R-:W-:-:S04]  /*11b60*/  IMAD.U32 R9, RZ, RZ, UR7 ;  /* 0x00000007ff097e24 */ /* 0x002fc8000f8e00ff */
[----:B------:R1:W2:Y:S03]  /*11b70*/  SYNCS.PHASECHK.TRANS64.TRYWAIT P1, [R9+URZ+0x2d850], R6 ;  /* 0x02d85006090075a7 */ /* 0x0002a6000802017f */
[----:B--2---:R-:W-:Y:S05]  /*11b80*/  @!P1 NANOSLEEP.SYNCS 0x989680 ;  /* 0x009896800000995d */ /* 0x004fea0003900000 */
[----:B------:R-:W2:Y:S02]  /*11b90*/  @!P1 SYNCS.PHASECHK.TRANS64 P1, [R9+URZ+0x2d850], R6 ;  /* 0x02d85006090095a7 */ /* 0x000ea4000802007f */
[----:B--2---:R-:W-:Y:S05]  /*11ba0*/  @!P1 BRA `(.L_x_2080) ;  /* 0xfffffffc00ec9947 */ /* 0x004fea000383ffff */
[----:B------:R-:W-:Y:S05]  /*11bb0*/  BRA `(.L_x_2077) ;  /* 0xffffff2800bc7947 */ /* 0x000fea000383ffff */
.L_x_2088:
[----:B--2---:R-:W-:-:S04]  /*11bc0*/  IMAD.U32 R9, RZ, RZ, UR7 ;  /* 0x00000007ff097e24 */ /* 0x004fc8000f8e00ff */
[----:B------:R2:W3:Y:S03]  /*11bd0*/  SYNCS.PHASECHK.TRANS64.TRYWAIT P1, [R9+URZ+0x2d830], R8 ;  /* 0x02d83008090075a7 */ /* 0x0004e6000802017f */
[----:B---3--:R-:W-:Y:S05]  /*11be0*/  @!P1 NANOSLEEP.SYNCS 0x989680 ;  /* 0x009896800000995d */ /* 0x008fea0003900000 */
[----:B------:R-:W3:Y:S02]  /*11bf0*/  @!P1 SYNCS.PHASECHK.TRANS64 P1, [R9+URZ+0x2d830], R8 ;  /* 0x02d83008090095a7 */ /* 0x000ee4000802007f */
[----:B---3--:R-:W-:Y:S05]  /*11c00*/  @!P1 BRA `(.L_x_2088) ;  /* 0xfffffffc00ec9947 */ /* 0x008fea000383ffff */
[----:B------:R-:W-:Y:S05]  /*11c10*/  BRA `(.L_x_2085) ;  /* 0xffffff5800747947 */ /* 0x000fea000383ffff */
.L_x_2092:
[----:B-1----:R-:W-:-:S04]  /*11c20*/  MOV R8, UR7 ;  /* 0x0000000700087c02 */ /* 0x002fc80008000f00 */
[----:B------:R1:W2:Y:S03]  /*11c30*/  SYNCS.PHASECHK.TRANS64.TRYWAIT P1, [R8+URZ+0x2d850], R7 ;  /* 0x02d85007080075a7 */ /* 0x0002a6000802017f */
[----:B--2---:R-:W-:Y:S05]  /*11c40*/  @!P1 NANOSLEEP.SYNCS 0x989680 ;  /* 0x009896800000995d */ /* 0x004fea0003900000 */
[----:B------:R-:W2:Y:S02]  /*11c50*/  @!P1 SYNCS.PHASECHK.TRANS64 P1, [R8+URZ+0x2d850], R7 ;  /* 0x02d85007080095a7 */ /* 0x000ea4000802007f */
[----:B--2---:R-:W-:Y:S05]  /*11c60*/  @!P1 BRA `(.L_x_2092) ;  /* 0xfffffffc00ec9947 */ /* 0x004fea000383ffff */
[----:B------:R-:W-:Y:S05]  /*11c70*/  BRA `(.L_x_2089) ;  /* 0xffffff5c001c7947 */ /* 0x000fea000383ffff */
.L_x_2099:
[----:B--2---:R-:W-:-:S04]  /*11c80*/  IMAD.U32 R5, RZ, RZ, UR4 ;  /* 0x00000004ff057e24 */ /* 0x004fc8000f8e00ff */
[----:B------:R2:W3:Y:S03]  /*11c90*/  SYNCS.PHASECHK.TRANS64.TRYWAIT P1, [R5+URZ+0x2d850], R4 ;  /* 0x02d85004050075a7 */ /* 0x0004e6000802017f */
[----:B---3--:R-:W-:Y:S05]  /*11ca0*/  @!P1 NANOSLEEP.SYNCS 0x989680 ;  /* 0x009896800000995d */ /* 0x008fea0003900000 */
[----:B------:R-:W3:Y:S02]  /*11cb0*/  @!P1 SYNCS.PHASECHK.TRANS64 P1, [R5+URZ+0x2d850], R4 ;  /* 0x02d85004050095a7 */ /* 0x000ee4000802007f */
[----:B---3--:R-:W-:Y:S05]  /*11cc0*/  @!P1 BRA `(.L_x_2099) ;  /* 0xfffffffc00ec9947 */ /* 0x008fea000383ffff */
[----:B------:R-:W-:Y:S05]  /*11cd0*/  BRA `(.L_x_2098) ;  /* 0xffffff80004c7947 */ /* 0x000fea000383ffff */
.L_x_2134:
        /* <DEDUP_REMOVED lines=11> */
.L_x_2199:
[----:B------:R-:W-:Y:S05]  /*11d90*/  BSYNC B0 ;  /* 0x0000000000007941 */ /* 0x000fea0003800000 */
.L_x_2198:
[----:B------:R-:W-:Y:S05]  /*11da0*/  BRA `(.L_x_2200) ;  /* 0xffffffbc00ec7947 */ /* 0x000fea000383ffff */
.L_x_2137:
[----:B0-----:R0:W1:Y:S02]  /*11db0*/  SYNCS.PHASECHK.TRANS64.TRYWAIT P0, [R2+URZ+0x2d840], R3 ;  /* 0x02d84003020075a7 */ /* 0x001064000800017f */
[----:B-1----:R-:W-:Y:S05]  /*11dc0*/  @!P0 NANOSLEEP.SYNCS 0x989680 ;  /* 0x009896800000895d */ /* 0x002fea0003900000 */
[----:B------:R-:W1:Y:S02]  /*11dd0*/  @!P0 SYNCS.PHASECHK.TRANS64 P0, [R2+URZ+0x2d840], R3 ;  /* 0x02d84003020085a7 */ /* 0x000e64000800007f */
[----:B-1----:R-:W-:Y:S05]  /*11de0*/  @!P0 BRA `(.L_x_2137) ;  /* 0xfffffffc00f08947 */ /* 0x002fea000383ffff */
[----:B------:R-:W-:Y:S05]  /*11df0*/  BRA `(.L_x_2201) ;  /* 0xffffffc0005c7947 */ /* 0x000fea000383ffff */
.L_x_2138:
[----:B------:R-:W-:Y:S01]  /*11e00*/  BSSY B0, `(.L_x_2202) ;  /* 0x0000008000007945 */ /* 0x000fe20003800000 */
[----:B------:R-:W-:Y:S01]  /*11e10*/  IMAD.MOV.U32 R13, RZ, RZ, R6 ;  /* 0x000000ffff0d7224 */ /* 0x000fe200078e0006 */
[----:B------:R-:W-:Y:S01]  /*11e20*/  MOV R12, RZ ;  /* 0x000000ff000c7202 */ /* 0x000fe20000000f00 */
[----:B------:R-:W-:Y:S02]  /*11e30*/  IMAD.MOV.U32 R11, RZ, RZ, 0x1c1f ;  /* 0x00001c1fff0b7424 */ /* 0x000fe400078e00ff */
[----:B------:R-:W-:-:S07]  /*11e40*/  IMAD.MOV.U32 R15, RZ, RZ, -0x1 ;  /* 0xffffffffff0f7424 */ /* 0x000fce00078e00ff */
[----:B------:R-:W-:Y:S05]  /*11e50*/  WARPSYNC.COLLECTIVE R15, `(.L_x_2203) ;  /* 0x000000000f087348 */ /* 0x000fea0003c00000 */
[----:B------:R0:W1:Y:S02]  /*11e60*/  SHFL.IDX P6, R14, R13, R12, R11 ;  /* 0x0000000c0d0e7389 */ /* 0x00006400000c000b */
[----:B01----:R-:W-:Y:S01]  /*11e70*/  ENDCOLLECTIVE ;  /* 0x000000000000791b */ /* 0x003fe20003800000 */
.L_x_2203:
[----:B------:R-:W-:Y:S05]  /*11e80*/  BSYNC B0 ;  /* 0x0000000000007941 */ /* 0x000fea0003800000 */
.L_x_2202:
        /* <DEDUP_REMOVED lines=9> */
.L_x_2204:
[----:B------:R-:W-:Y:S02]  /*11f20*/  IMAD.MOV.U32 R13, RZ, RZ, R6 ;  /* 0x000000ffff0d7224 */ /* 0x000fe400078e0006 */
[----:B------:R-:W-:Y:S02]  /*11f30*/  IMAD.MOV.U32 R12, RZ, RZ, 0x1 ;  /* 0x00000001ff0c7424 */ /* 0x000fe400078e00ff */
[----:B------:R-:W-:-:S07]  /*11f40*/  IMAD.MOV.U32 R5, RZ, RZ, R14 ;  /* 0x000000ffff057224 */ /* 0x000fce00078e000e */
[----:B------:R-:W-:Y:S05]  /*11f50*/  WARPSYNC.COLLECTIVE R15, `(.L_x_2205) ;  /* 0x000000000f087348 */ /* 0x000fea0003c00000 */
[----:B------:R0:W1:Y:S02]  /*11f60*/  SHFL.IDX P6, R14, R13, R12, R11 ;  /* 0x0000000c0d0e7389 */ /* 0x00006400000c000b */
[----:B01----:R-:W-:Y:S01]  /*11f70*/  ENDCOLLECTIVE ;  /* 0x000000000000791b */ /* 0x003fe20003800000 */
.L_x_2205:
[----:B------:R-:W-:-:S05]  /*11f80*/  @P0 LEA R5, P1, R9, R5, 0x1 ;  /* 0x0000000509050211 */ /* 0x000fca00078208ff */
[----:B------:R-:W-:Y:S01]  /*11f90*/  @P0 IMAD.X R4, RZ, RZ, R4, P1 ;  /* 0x000000ffff040224 */ /* 0x000fe200008e0604 */
[----:B------:R-:W-:-:S04]  /*11fa0*/  ISETP.GE.AND P1, PT, R3, 0x21, PT ;  /* 0x000000210300780c */ /* 0x000fc80003f26270 */
[----:B------:R-:W-:Y:S02]  /*11fb0*/  @P0 LOP3.LUT R5, R5, R4, RZ, 0x3c, !PT ;  /* 0x0000000405050212 */ /* 0x000fe400078e3cff */
        /* <DEDUP_REMOVED lines=13> */
.L_x_2206:
[----:B------:R-:W-:Y:S02]  /*12090*/  @P1 IMAD R8, R7, 0x2, R23 ;  /* 0x0000000207081824 */ /* 0x000fe400078e0217 */
[----:B------:R-:W-:Y:S02]  /*120a0*/  IMAD.MOV.U32 R13, RZ, RZ, R6 ;  /* 0x000000ffff0d7224 */ /* 0x000fe400078e0006 */
[----:B------:R-:W-:Y:S02]  /*120b0*/  IMAD.MOV.U32 R12, RZ, RZ, 0x2 ;  /* 0x00000002ff0c7424 */ /* 0x000fe400078e00ff */
[----:B------:R-:W-:-:S07]  /*120c0*/  IMAD.MOV.U32 R5, RZ, RZ, R14 ;  /* 0x000000ffff057224 */ /* 0x000fce00078e000e */
[----:B------:R-:W-:Y:S05]  /*120d0*/  WARPSYNC.COLLECTIVE R15, `(.L_x_2207) ;  /* 0x000000000f087348 */ /* 0x000fea0003c00000 */
[----:B------:R0:W1:Y:S02]  /*120e0*/  SHFL.IDX P6, R14, R13, R12, R11 ;  /* 0x0000000c0d0e7389 */ /* 0x00006400000c000b */
[----:B01----:R-:W-:Y:S01]  /*120f0*/  ENDCOLLECTIVE ;  /* 0x000000000000791b */ /* 0x003fe20003800000 */
.L_x_2207:
[----:B------:R-:W-:-:S05]  /*12100*/  @P1 LEA R5, P0, R9, R5, 0x1 ;  /* 0x0000000509051211 */ /* 0x000fca00078008ff */
[----:B------:R-:W-:-:S05]  /*12110*/  @P1 IMAD.X R4, RZ, RZ, R4, P0 ;  /* 0x000000ffff041224 */ /* 0x000fca00000e0604 */
        /* <DEDUP_REMOVED lines=15> */
.L_x_2208:
[----:B------:R-:W-:Y:S02]  /*12210*/  @P1 IMAD R8, R7, 0x2, R23 ;  /* 0x0000000207081824 */ /* 0x000fe400078e0217 */
[----:B------:R-:W-:Y:S02]  /*12220*/  IMAD.MOV.U32 R13, RZ, RZ, R6 ;  /* 0x000000ffff0d7224 */ /* 0x000fe400078e0006 */
[----:B------:R-:W-:Y:S02]  /*12230*/  IMAD.MOV.U32 R12, RZ, RZ, 0x3 ;  /* 0x00000003ff0c7424 */ /* 0x000fe400078e00ff */
[----:B------:R-:W-:-:S07]  /*12240*/  IMAD.MOV.U32 R5, RZ, RZ, R14 ;  /* 0x000000ffff057224 */ /* 0x000fce00078e000e */
[----:B------:R-:W-:Y:S05]  /*12250*/  WARPSYNC.COLLECTIVE R15, `(.L_x_2209) ;  /* 0x000000000f087348 */ /* 0x000fea0003c00000 */
[----:B------:R0:W1:Y:S02]  /*12260*/  SHFL.IDX P6, R14, R13, R12, R11 ;  /* 0x0000000c0d0e7389 */ /* 0x00006400000c000b */
[----:B01----:R-:W-:Y:S01]  /*12270*/  ENDCOLLECTIVE ;  /* 0x000000000000791b */ /* 0x003fe20003800000 */
.L_x_2209:
[----:B------:R-:W-:-:S05]  /*12280*/  @P1 LEA R5, P0, R9, R5, 0x1 ;  /* 0x0000000509051211 */ /* 0x000fca00078008ff */
[----:B------:R-:W-:-:S05]  /*12290*/  @P1 IMAD.X R4, RZ, RZ, R4, P0 ;  /* 0x000000ffff041224 */ /* 0x000fca00000e0604 */
[----:B------:R-:W-:Y:S02]  /*122a0*/  @P1 LOP3.LUT R5, R5, R4, RZ, 0x3c, !PT ;  /* 0x0000000405051212 */ /* 0x000fe400078e3cff */
[----:B------:R-:W-:Y:S02]  /*122b0*/  MOV R13, R0 ;  /* 0x00000000000d7202 */ /* 0x000fe40000000f00 */
[----:B------:R-:W-:-:S04]  /*122c0*/  @P1 LOP3.LUT R4, R5, R4, RZ, 0x3c, !PT ;  /* 0x0000000405041212 */ /* 0x000fc800078e3cff */
[----:B------:R-:W-:Y:S01]  /*122d0*/  @P1 LOP3.LUT R5, R5, R4, RZ, 0x3c, !PT ;  /* 0x0000000405051212 */ /* 0x000fe200078e3cff */
[----:B------:R-:W-:-:S07]  /*122e0*/  IMAD.MOV.U32 R6, RZ, RZ, R14 ;  /* 0x000000ffff067224 */ /* 0x000fce00078e000e */
[----:B------:R-:W-:Y:S05]  /*122f0*/  WARPSYNC.COLLECTIVE R15, `(.L_x_2210) ;  /* 0x000000000f087348 */ /* 0x000fea0003c00000 */
[----:B------:R0:W1:Y:S02]  /*12300*/  SHFL.IDX P6, R14, R13, R12, R11 ;  /* 0x0000000c0d0e7389 */ /* 0x00006400000c000b */
[----:B01----:R-:W-:Y:S01]  /*12310*/  ENDCOLLECTIVE ;  /* 0x000000000000791b */ /* 0x003fe20003800000 */
.L_x_2210:
        /* <DEDUP_REMOVED lines=8> */
.L_x_2143:
[----:B------:R-:W2:Y:S04]  /*123a0*/  LDL.LU R11, [R1+0x20] ;  /* 0x00002000010b7983 */ /* 0x000ea80000300800 */
[----:B------:R0:W5:Y:S01]  /*123b0*/  LDL R9, [R1+0x18] ;  /* 0x0000180001097983 */ /* 0x0001620000100800 */
[----:B------:R-:W-:Y:S02]  /*123c0*/  IMAD.MOV.U32 R13, RZ, RZ, R0 ;  /* 0x000000ffff0d7224 */ /* 0x000fe400078e0000 */
[----:B------:R-:W-:Y:S02]  /*123d0*/  IMAD.MOV.U32 R12, RZ, RZ, RZ ;  /* 0x000000ffff0c7224 */ /* 0x000fe400078e00ff */
[----:B------:R-:W-:Y:S02]  /*123e0*/  IMAD.MOV.U32 R15, RZ, RZ, -0x1 ;  /* 0xffffffffff0f7424 */ /* 0x000fe400078e00ff */
[----:B------:R-:W-:-:S04]  /*123f0*/  IMAD R17, R17, 0xc0, R21 ;  /* 0x000000c011117824 */ /* 0x000fc800078e0215 */
[----:B------:R-:W-:Y:S02]  /*12400*/  VIADD R5, R17, 0x20 ;  /* 0x0000002011057836 */ /* 0x000fe40000000000 */
[----:B--2---:R-:W-:Y:S02]  /*12410*/  IMAD R2, R11, R10, RZ ;  /* 0x0000000a0b027224 */ /* 0x004fe400078e02ff */
[----:B0-----:R-:W-:-:S07]  /*12420*/  IMAD.MOV.U32 R11, RZ, RZ, 0x1c1f ;  /* 0x00001c1fff0b7424 */ /* 0x001fce00078e00ff */
[----:B-----5:R-:W-:Y:S05]  /*12430*/  WARPSYNC.COLLECTIVE R15, `(.L_x_2212) ;  /* 0x000000000f087348 */ /* 0x020fea0003c00000 */
[----:B------:R0:W1:Y:S02]  /*12440*/  SHFL.IDX P6, R14, R13, R12, R11 ;  /* 0x0000000c0d0e7389 */ /* 0x00006400000c000b */
[----:B01---5:R-:W-:Y:S01]  /*12450*/  ENDCOLLECTIVE ;  /* 0x000000000000791b */ /* 0x023fe20003800000 */
.L_x_2212:
[----:B------:R-:W-:Y:S01]  /*12460*/  MOV R13, R4 ;  /* 0x00000004000d7202 */ /* 0x000fe20000000f00 */
[----:B------:R-:W-:-:S07]  /*12470*/  IMAD.MOV.U32 R6, RZ, RZ, R14 ;  /* 0x000000ffff067224 */ /* 0x000fce00078e000e */
[----:B------:R-:W-:Y:S05]  /*12480*/  WARPSYNC.COLLECTIVE R15, `(.L_x_2213) ;  /* 0x000000000f087348 */ /* 0x000fea0003c00000 */
[----:B------:R0:W1:Y:S02]  /*12490*/  SHFL.IDX P6, R14, R13, R12, R11 ;  /* 0x0000000c0d0e7389 */ /* 0x00006400000c000b */
[----:B01----:R-:W-:Y:S01]  /*124a0*/  ENDCOLLECTIVE ;  /* 0x000000000000791b */ /* 0x003fe20003800000 */
.L_x_2213:
[----:B------:R-:W-:Y:S01]  /*124b0*/  ISETP.GE.AND P2, PT, R17, R2, PT ;  /* 0x000000021100720c */ /* 0x000fe20003f46270 */
[----:B------:R-:W-:Y:S02]  /*124c0*/  IMAD.MOV.U32 R13, RZ, RZ, R0 ;  /* 0x000000ffff0d7224 */ /* 0x000fe400078e0000 */
[----:B------:R-:W-:Y:S02]  /*124d0*/  IMAD.MOV.U32 R12, RZ, RZ, 0x1 ;  /* 0x00000001ff0c7424 */ /* 0x000fe400078e00ff */
[----:B------:R-:W-:-:S08]  /*124e0*/  IMAD.MOV.U32 R7, RZ, RZ, R14 ;  /* 0x000000ffff077224 */ /* 0x000fd000078e000e */
[----:B------:R-:W-:Y:S05]  /*124f0*/  WARPSYNC.COLLECTIVE R15, `(.L_x_2214) ;  /* 0x000000000f087348 */ /* 0x000fea0003c00000 */
[----:B------:R0:W1:Y:S02]  /*12500*/  SHFL.IDX P6, R14, R13, R12, R11 ;  /* 0x0000000c0d0e7389 */ /* 0x00006400000c000b */
[----:B01----:R-:W-:Y:S01]  /*12510*/  ENDCOLLECTIVE ;  /* 0x000000000000791b */ /* 0x003fe20003800000 */
.L_x_2214:
[----:B------:R-:W-:-:S05]  /*12520*/  @!P2 LEA R7, P4, R20, R7, 0x1 ;  /* 0x000000071407a211 */ /* 0x000fca00078808ff */
[----:B------:R-:W-:-:S05]  /*12530*/  @!P2 IMAD.X R6, RZ, RZ, R6, P4 ;  /* 0x000000ffff06a224 */ /* 0x000fca00020e0606 */
[----:B------:R-:W-:-:S04]  /*12540*/  @!P2 LOP3.LUT R7, R7, R6, RZ, 0x3c, !PT ;  /* 0x000000060707a212 */ /* 0x000fc800078e3cff */
[----:B------:R-:W-:-:S04]  /*12550*/  @!P2 LOP3.LUT R6, R7, R6, RZ, 0x3c, !PT ;  /* 0x000000060706a212 */ /* 0x000fc800078e3cff */
[----:B------:R-:W-:Y:S02]  /*12560*/  @!P2 LOP3.LUT R7, R7, R6, RZ, 0x3c, !PT ;  /* 0x000000060707a212 */ /* 0x000fe400078e3cff */
[----:B------:R-:W-:-:S03]  /*12570*/  MOV R13, R4 ;  /* 0x00000004000d7202 */ /* 0x000fc60000000f00 */
        /* <DEDUP_REMOVED lines=10> */
.L_x_2215:
[----:B------:R-:W-:Y:S01]  /*12620*/  ISETP.GE.AND P2, PT, R5, R2, PT ;  /* 0x000000020500720c */ /* 0x000fe20003f46270 */
[----:B------:R-:W-:Y:S02]  /*12630*/  IMAD.MOV.U32 R13, RZ, RZ, R0 ;  /* 0x000000ffff0d7224 */ /* 0x000fe400078e0000 */
[----:B------:R-:W-:Y:S02]  /*12640*/  IMAD.MOV.U32 R12, RZ, RZ, 0x2 ;  /* 0x00000002ff0c7424 */ /* 0x000fe400078e00ff */
[----:B------:R-:W-:-:S08]  /*12650*/  IMAD.MOV.U32 R7, RZ, RZ, R14 ;  /* 0x000000ffff077224 */ /* 0x000fd000078e000e */
[----:B------:R-:W-:Y:S05]  /*12660*/  WARPSYNC.COLLECTIVE R15, `(.L_x_2216) ;  /* 0x000000000f087348 */ /* 0x000fea0003c00000 */
[----:B------:R0:W1:Y:S02]  /*12670*/  SHFL.IDX P6, R14, R13, R12, R11 ;  /* 0x0000000c0d0e7389 */ /* 0x00006400000c000b */
[----:B01----:R-:W-:Y:S01]  /*12680*/  ENDCOLLECTIVE ;  /* 0x000000000000791b */ /* 0x003fe20003800000 */
.L_x_2216:
        /* <DEDUP_REMOVED lines=16> */
.L_x_2217:
[----:B------:R-:W-:Y:S02]  /*12790*/  VIADD R5, R17, 0x40 ;  /* 0x0000004011057836 */ /* 0x000fe40000000000 */
[----:B------:R-:W-:Y:S02]  /*127a0*/  IMAD.MOV.U32 R13, RZ, RZ, R0 ;  /* 0x000000ffff0d7224 */ /* 0x000fe400078e0000 */
[----:B------:R-:W-:Y:S01]  /*127b0*/  IMAD.MOV.U32 R12, RZ, RZ, 0x3 ;  /* 0x00000003ff0c7424 */ /* 0x000fe200078e00ff */
[----:B------:R-:W-:Y:S01]  /*127c0*/  ISETP.GE.AND P2, PT, R5, R2, PT ;  /* 0x000000020500720c */ /* 0x000fe20003f46270 */
[----:B------:R-:W-:-:S12]  /*127d0*/  IMAD.MOV.U32 R7, RZ, RZ, R14 ;  /* 0x000000ffff077224 */ /* 0x000fd800078e000e */
[----:B------:R-:W-:Y:S05]  /*127e0*/  WARPSYNC.COLLECTIVE R15, `(.L_x_2218) ;  /* 0x000000000f087348 */ /* 0x000fea0003c00000 */
[----:B------:R0:W1:Y:S02]  /*127f0*/  SHFL.IDX P6, R14, R13, R12, R11 ;  /* 0x0000000c0d0e7389 */ /* 0x00006400000c000b */
[----:B01----:R-:W-:Y:S01]  /*12800*/  ENDCOLLECTIVE ;  /* 0x000000000000791b */ /* 0x003fe20003800000 */
.L_x_2218:
[----:B------:R-:W-:-:S05]  /*12810*/  @!P2 LEA R7, P4, R20, R7, 0x1 ;  /* 0x000000071407a211 */ /* 0x000fca00078808ff */
[----:B------:R-:W-:Y:S02]  /*12820*/  @!P2 IMAD.X R6, RZ, RZ, R6, P4 ;  /* 0x000000ffff06a224 */ /* 0x000fe400020e0606 */
[----:B------:R-:W-:-:S03]  /*12830*/  IMAD.MOV.U32 R13, RZ, RZ, R4 ;  /* 0x000000ffff0d7224 */ /* 0x000fc600078e0004 */
[----:B------:R-:W-:Y:S01]  /*12840*/  @!P2 LOP3.LUT R7, R7, R6, RZ, 0x3c, !PT ;  /* 0x000000060707a212 */ /* 0x000fe200078e3cff */
[----:B------:R-:W-:-:S07]  /*12850*/  IMAD.MOV.U32 R0, RZ, RZ, R14 ;  /* 0x000000ffff007224 */ /* 0x000fce00078e000e */
[----:B------:R-:W-:Y:S05]  /*12860*/  WARPSYNC.COLLECTIVE R15, `(.L_x_2219) ;  /* 0x000000000f087348 */ /* 0x000fea0003c00000 */
[----:B------:R0:W1:Y:S02]  /*12870*/  SHFL.IDX P6, R14, R13, R12, R11 ;  /* 0x0000000c0d0e7389 */ /* 0x00006400000c000b */
[----:B01----:R-:W-:Y:S01]  /*12880*/  ENDCOLLECTIVE ;  /* 0x000000000000791b */ /* 0x003fe20003800000 */
.L_x_2219:
[----:B------:R-:W-:Y:S01]  /*12890*/  @!P2 LOP3.LUT R6, R7, R6, RZ, 0x3c, !PT ;  /* 0x000000060706a212 */ /* 0x000fe200078e3cff */
[----:B------:R-:W-:-:S03]  /*128a0*/  VIADD R5, R17, 0x60 ;  /* 0x0000006011057836 */ /* 0x000fc60000000000 */
        /* <DEDUP_REMOVED lines=8> */
[----:B------:R-:W-:Y:S01]  /*12930*/  ISETP.GE.AND P2, PT, R5, R2, PT ;  /* 0x000000020500720c */ /* 0x000fe20003f46270 */
[----:B------:R-:W-:Y:S01]  /*12940*/  IMAD.MOV.U32 R12, RZ, RZ, RZ ;  /* 0x000000ffff0c7224 */ /* 0x000fe200078e00ff */
[----:B------:R-:W-:-:S11]  /*12950*/  MOV R4, R14 ;  /* 0x0000000e00047202 */ /* 0x000fd60000000f00 */
[----:B0-----:R-:W-:Y:S05]  /*12960*/  WARPSYNC.COLLECTIVE R15, `(.L_x_2220) ;  /* 0x000000000f087348 */ /* 0x001fea0003c00000 */
[----:B------:R1:W2:Y:S02]  /*12970*/  SHFL.IDX P6, R14, R13, R12, R11 ;  /* 0x0000000c0d0e7389 */ /* 0x0002a400000c000b */
[----:B012---:R-:W-:Y:S01]  /*12980*/  ENDCOLLECTIVE ;  /* 0x000000000000791b */ /* 0x007fe20003800000 */
.L_x_2220:
        /* <DEDUP_REMOVED lines=16> */
.L_x_2221:
[----:B------:R-:W-:Y:S02]  /*12a90*/  IMAD.MOV.U32 R13, RZ, RZ, R3 ;  /* 0x000000ffff0d7224 */ /* 0x000fe400078e0003 */
[----:B------:R-:W-:Y:S02]  /*12aa0*/  IMAD.MOV.U32 R12, RZ, RZ, 0x1 ;  /* 0x00000001ff0c7424 */ /* 0x000fe400078e00ff */
[----:B------:R-:W-:-:S07]  /*12ab0*/  IMAD.MOV.U32 R4, RZ, RZ, R14 ;  /* 0x000000ffff047224 */ /* 0x000fce00078e000e */
[----:B------:R-:W-:Y:S05]  /*12ac0*/  WARPSYNC.COLLECTIVE R15, `(.L_x_2222) ;  /* 0x000000000f087348 */ /* 0x000fea0003c00000 */
[----:B------:R0:W1:Y:S02]  /*12ad0*/  SHFL.IDX P6, R14, R13, R12, R11 ;  /* 0x0000000c0d0e7389 */ /* 0x00006400000c000b */
[----:B01----:R-:W-:Y:S01]  /*12ae0*/  ENDCOLLECTIVE ;  /* 0x000000000000791b */ /* 0x003fe20003800000 */
.L_x_2222:
        /* <DEDUP_REMOVED lines=9> */
[----:B------:R-:W-:-:S03]  /*12b80*/  MOV R3, R14 ;  /* 0x0000000e00037202 */ /* 0x000fc60000000f00 */
[----:B------:R0:W-:Y:S04]  /*12b90*/  @!P2 LDGSTS.E.BYPASS.LTC128B.128 [R9+0x14400], desc[UR36][R4.64+0x80], !P1 ;  /* 0x144000800409afae */ /* 0x0001e8000c901d64 */
[----:B0-----:R-:W-:Y:S05]  /*12ba0*/  WARPSYNC.COLLECTIVE R15, `(.L_x_2223) ;  /* 0x000000000f087348 */ /* 0x001fea0003c00000 */
[----:B------:R1:W2:Y:S02]  /*12bb0*/  SHFL.IDX P6, R14, R13, R12, R11 ;  /* 0x0000000c0d0e7389 */ /* 0x0002a400000c000b */
[----:B012---:R-:W-:Y:S01]  /*12bc0*/  ENDCOLLECTIVE ;  /* 0x000000000000791b */ /* 0x007fe20003800000 */
.L_x_2223:
[----:B------:R-:W-:Y:S01]  /*12bd0*/  IMAD.MOV.U32 R8, RZ, RZ, R14 ;  /* 0x000000ffff087224 */ /* 0x000fe200078e000e */
[----:B------:R-:W-:Y:S06]  /*12be0*/  BRA `(.L_x_2224) ;  /* 0xffffffc400507947 */ /* 0x000fec000383ffff */
.L_x_2146:
[----:B-1----:R1:W2:Y:S02]  /*12bf0*/  SYNCS.PHASECHK.TRANS64.TRYWAIT P0, [R23+URZ+0x2d820], R0 ;  /* 0x02d82000170075a7 */ /* 0x0022a4000800017f */
[----:B--2---:R-:W-:Y:S05]  /*12c00*/  @!P0 NANOSLEEP.SYNCS 0x989680 ;  /* 0x009896800000895d */ /* 0x004fea0003900000 */
[----:B------:R-:W2:Y:S02]  /*12c10*/  @!P0 SYNCS.PHASECHK.TRANS64 P0, [R23+URZ+0x2d820], R0 ;  /* 0x02d82000170085a7 */ /* 0x000ea4000800007f */
[----:B--2---:R-:W-:Y:S05]  /*12c20*/  @!P0 BRA `(.L_x_2146) ;  /* 0xfffffffc00f08947 */ /* 0x004fea000383ffff */
[----:B------:R-:W-:Y:S05]  /*12c30*/  BRA `(.L_x_2225) ;  /* 0xffffffc400b87947 */ /* 0x000fea000383ffff */
.L_x_2151:
[----:B0-----:R0:W1:Y:S02]  /*12c40*/  SYNCS.PHASECHK.TRANS64.TRYWAIT P0, [R5+URZ+0x2d840], R0 ;  /* 0x02d84000050075a7 */ /* 0x001064000800017f */
[----:B-1----:R-:W-:Y:S05]  /*12c50*/  @!P0 NANOSLEEP.SYNCS 0x989680 ;  /* 0x009896800000895d */ /* 0x002fea0003900000 */
[----:B------:R-:W1:Y:S02]  /*12c60*/  @!P0 SYNCS.PHASECHK.TRANS64 P0, [R5+URZ+0x2d840], R0 ;  /* 0x02d84000050085a7 */ /* 0x000e64000800007f */
[----:B-1----:R-:W-:Y:S05]  /*12c70*/  @!P0 BRA `(.L_x_2151) ;  /* 0xfffffffc00f08947 */ /* 0x002fea000383ffff */
[----:B------:R-:W-:Y:S05]  /*12c80*/  BRA `(.L_x_2226) ;  /* 0xffffffc800a87947 */ /* 0x000fea000383ffff */
.L_x_2152:
        /* <DEDUP_REMOVED lines=8> */
.L_x_2228:
[----:B------:R-:W-:Y:S05]  /*12d10*/  BSYNC B1 ;  /* 0x0000000000017941 */ /* 0x000fea0003800000 */
.L_x_2227:
        /* <DEDUP_REMOVED lines=12> */
.L_x_2229:
[----:B------:R-:W-:Y:S01]  /*12de0*/  LOP3.LUT P1, RZ, R22, 0x4, RZ, 0xc0, !PT ;  /* 0x0000000416ff7812 */ /* 0x000fe2000782c0ff */
        /* <DEDUP_REMOVED lines=8> */
.L_x_2230:
[----:B------:R-:W-:-:S04]  /*12e70*/  SHF.L.U32 R0, R21, 0x1, RZ ;  /* 0x0000000115007819 */ /* 0x000fc800000006ff */
        /* <DEDUP_REMOVED lines=13> */
.L_x_2231:
[----:B------:R-:W-:Y:S02]  /*12f50*/  IMAD.MOV.U32 R13, RZ, RZ, R7 ;  /* 0x000000ffff0d7224 */ /* 0x000fe400078e0007 */
[----:B------:R-:W-:Y:S01]  /*12f60*/  IMAD.MOV.U32 R12, RZ, RZ, 0x2 ;  /* 0x00000002ff0c7424 */ /* 0x000fe200078e00ff */
[----:B------:R-:W-:-:S07]  /*12f70*/  MOV R2, R14 ;  /* 0x0000000e00027202 */ /* 0x000fce0000000f00 */
[----:B------:R-:W-:Y:S05]  /*12f80*/  WARPSYNC.COLLECTIVE R15, `(.L_x_2232) ;  /* 0x000000000f087348 */ /* 0x000fea0003c00000 */
[----:B------:R0:W1:Y:S02]  /*12f90*/  SHFL.IDX P6, R14, R13, R12, R11 ;  /* 0x0000000c0d0e7389 */ /* 0x00006400000c000b */
[----:B01----:R-:W-:Y:S01]  /*12fa0*/  ENDCOLLECTIVE ;  /* 0x000000000000791b */ /* 0x003fe20003800000 */
.L_x_2232:
        /* <DEDUP_REMOVED lines=13> */
.L_x_2233:
[----:B------:R-:W-:Y:S02]  /*13080*/  IMAD.MOV.U32 R13, RZ, RZ, R7 ;  /* 0x000000ffff0d7224 */ /* 0x000fe400078e0007 */
[----:B------:R-:W-:Y:S02]  /*13090*/  IMAD.MOV.U32 R12, RZ, RZ, 0x3 ;  /* 0x00000003ff0c7424 */ /* 0x000fe400078e00ff */
[----:B------:R-:W-:-:S07]  /*130a0*/  IMAD.MOV.U32 R2, RZ, RZ, R14 ;  /* 0x000000ffff027224 */ /* 0x000fce00078e000e */
[----:B------:R-:W-:Y:S05]  /*130b0*/  WARPSYNC.COLLECTIVE R15, `(.L_x_2234) ;  /* 0x000000000f087348 */ /* 0x000fea0003c00000 */
[----:B------:R0:W1:Y:S02]  /*130c0*/  SHFL.IDX P6, R14, R13, R12, R11 ;  /* 0x0000000c0d0e7389 */ /* 0x00006400000c000b */
[----:B01----:R-:W-:Y:S01]  /*130d0*/  ENDCOLLECTIVE ;  /* 0x000000000000791b */ /* 0x003fe20003800000 */
.L_x_2234:
        /* <DEDUP_REMOVED lines=14> */
.L_x_2235:
[----:B------:R-:W-:Y:S01]  /*131c0*/  IMAD.MOV.U32 R2, RZ, RZ, R14 ;  /* 0x000000ffff027224 */ /* 0x000fe200078e000e */
[----:B------:R-:W-:Y:S06]  /*131d0*/  BRA `(.L_x_2236) ;  /* 0xffffffc800487947 */ /* 0x000fec000383ffff */
.L_x_2157:
[----:B-1----:R1:W2:Y:S02]  /*131e0*/  SYNCS.PHASECHK.TRANS64.TRYWAIT P0, [R5+URZ+0x2d860], R2 ;  /* 0x02d86002050075a7 */ /* 0x0022a4000800017f */
[----:B--2---:R-:W-:Y:S05]  /*131f0*/  @!P0 NANOSLEEP.SYNCS 0x989680 ;  /* 0x009896800000895d */ /* 0x004fea0003900000 */
[----:B------:R-:W2:Y:S02]  /*13200*/  @!P0 SYNCS.PHASECHK.TRANS64 P0, [R5+URZ+0x2d860], R2 ;  /* 0x02d86002050085a7 */ /* 0x000ea4000800007f */
[----:B--2---:R-:W-:Y:S05]  /*13210*/  @!P0 BRA `(.L_x_2157) ;  /* 0xfffffffc00f08947 */ /* 0x004fea000383ffff */
[----:B------:R-:W-:Y:S05]  /*13220*/  BRA `(.L_x_2237) ;  /* 0xffffffc800ac7947 */ /* 0x000fea000383ffff */
.L_x_2158:
        /* <DEDUP_REMOVED lines=8> */
.L_x_2239:
[----:B------:R-:W-:Y:S05]  /*132b0*/  BSYNC B1 ;  /* 0x0000000000017941 */ /* 0x000fea0003800000 */
.L_x_2238:
[----:B------:R-:W-:Y:S01]  /*132c0*/  IMAD.MOV.U32 R13, RZ, RZ, R24 ;  /* 0x000000ffff0d7224 */ /* 0x000fe200078e0018 */
[----:B------:R-:W-:Y:S01]  /*132d0*/  MOV R15, 0xffffffff ;  /* 0xffffffff000f7802 */ /* 0x000fe20000000f00 */
[----:B------:R-:W-:Y:S02]  /*132e0*/  IMAD.MOV.U32 R12, RZ, RZ, RZ ;  /* 0x000000ffff0c7224 */ /* 0x000fe400078e00ff */
[----:B------:R-:W-:Y:S02]  /*132f0*/  IMAD.MOV.U32 R11, RZ, RZ, 0x1c1f ;  /* 0x00001c1fff0b7424 */ /* 0x000fe400078e00ff */
[----:B------:R-:W-:Y:S02]  /*13300*/  IMAD.MOV.U32 R3, RZ, RZ, R14 ;  /* 0x000000ffff037224 */ /* 0x000fe400078e000e */
[----:B------:R-:W-:-:S07]  /*13310*/  IMAD R4, R4, 0x2, R23 ;  /* 0x0000000204047824 */ /* 0x000fce00078e0217 */
[----:B------:R-:W-:Y:S05]  /*13320*/  WARPSYNC.COLLECTIVE R15, `(.L_x_2240) ;  /* 0x000000000f087348 */ /* 0x000fea0003c00000 */
[----:B------:R0:W1:Y:S02]  /*13330*/  SHFL.IDX P6, R14, R13, R12, R11 ;  /* 0x0000000c0d0e7389 */ /* 0x00006400000c000b */
[----:B01----:R-:W-:Y:S01]  /*13340*/  ENDCOLLECTIVE ;  /* 0x000000000000791b */ /* 0x003fe20003800000 */
.L_x_2240:
[----:B------:R-:W-:Y:S02]  /*13350*/  IMAD.MOV.U32 R13, RZ, RZ, R25 ;  /* 0x000000ffff0d7224 */ /* 0x000fe400078e0019 */
[----:B------:R-:W-:Y:S02]  /*13360*/  IMAD.MOV.U32 R12, RZ, RZ, 0x1 ;  /* 0x00000001ff0c7424 */ /* 0x000fe400078e00ff */
[----:B------:R-:W-:-:S07]  /*13370*/  IMAD.MOV.U32 R2, RZ, RZ, R14 ;  /* 0x000000ffff027224 */ /* 0x000fce00078e000e */
[----:B------:R-:W-:Y:S05]  /*13380*/  WARPSYNC.COLLECTIVE R15, `(.L_x_2241) ;  /* 0x000000000f087348 */ /* 0x000fea0003c00000 */
[----:B------:R0:W1:Y:S02]  /*13390*/  SHFL.IDX P6, R14, R13, R12, R11 ;  /* 0x0000000c0d0e7389 */ /* 0x00006400000c000b */
[----:B01----:R-:W-:Y:S01]  /*133a0*/  ENDCOLLECTIVE ;  /* 0x000000000000791b */ /* 0x003fe20003800000 */
.L_x_2241:
[----:B------:R-:W-:-:S05]  /*133b0*/  IADD3 R2, P0, R2, R0, RZ ;  /* 0x0000000002027210 */ /* 0x000fca0007f1e0ff */
[----:B------:R-:W-:Y:S01]  /*133c0*/  IMAD.X R3, RZ, RZ, R3, P0 ;  /* 0x000000ffff037224 */ /* 0x000fe200000e0603 */
        /* <DEDUP_REMOVED lines=14> */
.L_x_2242:
[----:B------:R-:W-:Y:S02]  /*134b0*/  IMAD.MOV.U32 R13, RZ, RZ, R25 ;  /* 0x000000ffff0d7224 */ /* 0x000fe400078e0019 */
[----:B------:R-:W-:Y:S02]  /*134c0*/  IMAD.MOV.U32 R12, RZ, RZ, 0x2 ;  /* 0x00000002ff0c7424 */ /* 0x000fe400078e00ff */
[----:B------:R-:W-:-:S07]  /*134d0*/  IMAD.MOV.U32 R2, RZ, RZ, R14 ;  /* 0x000000ffff027224 */ /* 0x000fce00078e000e */
[----:B------:R-:W-:Y:S05]  /*134e0*/  WARPSYNC.COLLECTIVE R15, `(.L_x_2243) ;  /* 0x000000000f087348 */ /* 0x000fea0003c00000 */
[----:B------:R0:W1:Y:S02]  /*134f0*/  SHFL.IDX P6, R14, R13, R12, R11 ;  /* 0x0000000c0d0e7389 */ /* 0x00006400000c000b */
[----:B01----:R-:W-:Y:S01]  /*13500*/  ENDCOLLECTIVE ;  /* 0x000000000000791b */ /* 0x003fe20003800000 */
.L_x_2243:
        /* <DEDUP_REMOVED lines=16> */
.L_x_2244:
[----:B------:R-:W-:Y:S02]  /*13610*/  IMAD.MOV.U32 R13, RZ, RZ, R25 ;  /* 0x000000ffff0d7224 */ /* 0x000fe400078e0019 */
[----:B------:R-:W-:Y:S01]  /*13620*/  IMAD.MOV.U32 R12, RZ, RZ, 0x3 ;  /* 0x00000003ff0c7424 */ /* 0x000fe200078e00ff */
[----:B------:R-:W-:-:S07]  /*13630*/  MOV R2, R14 ;  /* 0x0000000e00027202 */ /* 0x000fce0000000f00 */
[----:B------:R-:W-:Y:S05]  /*13640*/  WARPSYNC.COLLECTIVE R15, `(.L_x_2245) ;  /* 0x000000000f087348 */ /* 0x000fea0003c00000 */
[----:B------:R0:W1:Y:S02]  /*13650*/  SHFL.IDX P6, R14, R13, R12, R11 ;  /* 0x0000000c0d0e7389 */ /* 0x00006400000c000b */
[----:B01----:R-:W-:Y:S01]  /*13660*/  ENDCOLLECTIVE ;  /* 0x000000000000791b */ /* 0x003fe20003800000 */
.L_x_2245:
        /* <DEDUP_REMOVED lines=13> */
.L_x_2246:
        /* <DEDUP_REMOVED lines=8> */
.L_x_2166:
[----:B-1----:R1:W2:Y:S02]  /*137c0*/  SYNCS.PHASECHK.TRANS64.TRYWAIT P0, [R0+URZ+0x2d860], R3 ;  /* 0x02d86003000075a7 */ /* 0x0022a4000800017f */
[----:B--2---:R-:W-:Y:S05]  /*137d0*/  @!P0 NANOSLEEP.SYNCS 0x989680 ;  /* 0x009896800000895d */ /* 0x004fea0003900000 */
[----:B------:R-:W2:Y:S02]  /*137e0*/  @!P0 SYNCS.PHASECHK.TRANS64 P0, [R0+URZ+0x2d860], R3 ;  /* 0x02d86003000085a7 */ /* 0x000ea4000800007f */
[----:B--2---:R-:W-:Y:S05]  /*137f0*/  @!P0 BRA `(.L_x_2166) ;  /* 0xfffffffc00f08947 */ /* 0x004fea000383ffff */
[----:B------:R-:W-:Y:S05]  /*13800*/  BRA `(.L_x_2248) ;  /* 0xffffffcc00407947 */ /* 0x000fea000383ffff */
.L_x_2167:
[----:B------:R-:W-:Y:S01]  /*13810*/  BSSY B0, `(.L_x_2249) ;  /* 0x0000008000007945 */ /* 0x000fe20003800000 */
[----:B------:R-:W-:Y:S01]  /*13820*/  MOV R13, R25 ;  /* 0x00000019000d7202 */ /* 0x000fe20000000f00 */
[----:B------:R-:W-:Y:S02]  /*13830*/  IMAD.MOV.U32 R12, RZ, RZ, RZ ;  /* 0x000000ffff0c7224 */ /* 0x000fe400078e00ff */
[----:B------:R-:W-:Y:S02]  /*13840*/  IMAD.MOV.U32 R11, RZ, RZ, 0x1c1f ;  /* 0x00001c1fff0b7424 */ /* 0x000fe400078e00ff */
[----:B------:R-:W-:-:S07]  /*13850*/  IMAD.MOV.U32 R15, RZ, RZ, -0x1 ;  /* 0xffffffffff0f7424 */ /* 0x000fce00078e00ff */
[----:B-1----:R-:W-:Y:S05]  /*13860*/  WARPSYNC.COLLECTIVE R15, `(.L_x_2250) ;  /* 0x000000000f087348 */ /* 0x002fea0003c00000 */
[----:B------:R0:W2:Y:S02]  /*13870*/  SHFL.IDX P6, R14, R13, R12, R11 ;  /* 0x0000000c0d0e7389 */ /* 0x0000a400000c000b */
[----:B012---:R-:W-:Y:S01]  /*13880*/  ENDCOLLECTIVE ;  /* 0x000000000000791b */ /* 0x007fe20003800000 */
.L_x_2250:
[----:B------:R-:W-:Y:S05]  /*13890*/  BSYNC B0 ;  /* 0x0000000000007941 */ /* 0x000fea0003800000 */
.L_x_2249:
        /* <DEDUP_REMOVED lines=10> */
.L_x_2251:
[----:B------:R-:W-:Y:S01]  /*13940*/  ULDC UR4, c[0x0][0x2f4] ;  /* 0x0000bd0000047ab9 */ /* 0x000fe20000000800 */
[----:B------:R-:W-:Y:S01]  /*13950*/  IMAD.MOV.U32 R13, RZ, RZ, R25 ;  /* 0x000000ffff0d7224 */ /* 0x000fe200078e0019 */
[----:B------:R-:W-:Y:S01]  /*13960*/  MOV R12, 0x1 ;  /* 0x00000001000c7802 */ /* 0x000fe20000000f00 */
        /* <DEDUP_REMOVED lines=14> */
.L_x_2252:
        /* <DEDUP_REMOVED lines=14> */
.L_x_2253:
[----:B------:R-:W-:Y:S02]  /*13b30*/  IMAD.MOV.U32 R13, RZ, RZ, R25 ;  /* 0x000000ffff0d7224 */ /* 0x000fe400078e0019 */
[----:B------:R-:W-:Y:S01]  /*13b40*/  IMAD.MOV.U32 R12, RZ, RZ, 0x2 ;  /* 0x00000002ff0c7424 */ /* 0x000fe200078e00ff */
[----:B------:R-:W-:-:S13]  /*13b50*/  IADD3 R2, P4, R14, R5, RZ ;  /* 0x000000050e027210 */ /* 0x000fda0007f9e0ff */
[----:B------:R-:W-:Y:S05]  /*13b60*/  WARPSYNC.COLLECTIVE R15, `(.L_x_2254) ;  /* 0x000000000f087348 */ /* 0x000fea0003c00000 */
[----:B------:R0:W1:Y:S02]  /*13b70*/  SHFL.IDX P6, R14, R13, R12, R11 ;  /* 0x0000000c0d0e7389 */ /* 0x00006400000c000b */
[----:B01----:R-:W-:Y:S01]  /*13b80*/  ENDCOLLECTIVE ;  /* 0x000000000000791b */ /* 0x003fe20003800000 */
.L_x_2254:
[----:B------:R-:W-:Y:S01]  /*13b90*/  IMAD.X R3, RZ, RZ, R3, P4 ;  /* 0x000000ffff037224 */ /* 0x000fe200020e0603 */
[----:B------:R-:W-:-:S04]  /*13ba0*/  ISETP.LT.OR P4, PT, R6, 0x21, P1 ;  /* 0x000000210600780c */ /* 0x000fc80000f81670 */
[----:B------:R-:W-:Y:S01]  /*13bb0*/  @!PT LDS RZ, [RZ] ;  /* 0x00000000fffff984 */ /* 0x000fe20000000800 */
[----:B------:R-:W-:Y:S01]  /*13bc0*/  @!PT LDS RZ, [RZ] ;  /* 0x00000000fffff984 */ /* 0x000fe20000000800 */
[----:B------:R-:W-:Y:S01]  /*13bd0*/  @!PT LDS RZ, [RZ] ;  /* 0x00000000fffff984 */ /* 0x000fe20000000800 */
[----:B------:R-:W-:Y:S01]  /*13be0*/  LDGSTS.E.BYPASS.LTC128B.128 [R4+0xc00], desc[UR36][R2.64], !P3 ;  /* 0x00c0000002047fae */ /* 0x000fe2000d901d64 */
[----:B------:R-:W-:Y:S02]  /*13bf0*/  ISETP.LT.OR P3, PT, R6, 0x21, P0 ;  /* 0x000000210600780c */ /* 0x000fe40000761670 */
[----:B------:R-:W-:-:S06]  /*13c00*/  MOV R13, R24 ;  /* 0x00000018000d7202 */ /* 0x000fcc0000000f00 */
[----:B------:R-:W-:Y:S05]  /*13c10*/  LDGSTS.E.BYPASS.LTC128B.128 [R4+0x2c00], desc[UR36][R2.64+0x40], !P4 ;  /* 0x02c0004002047fae */ /* 0x000fea000e101d64 */
[----:B------:R0:W-:Y:S01]  /*13c20*/  LDGSTS.E.BYPASS.LTC128B.128 [R4+0x4c00], desc[UR36][R2.64+0x80], !P3 ;  /* 0x04c0008002047fae */ /* 0x0001e2000d901d64 */
[----:B------:R-:W-:Y:S01]  /*13c30*/  ISETP.LT.OR P3, PT, R6, 0x41, P2 ;  /* 0x000000410600780c */ /* 0x000fe20001761670 */
[----:B0-----:R-:W-:-:S12]  /*13c40*/  IMAD.MOV.U32 R3, RZ, RZ, R14 ;  /* 0x000000ffff037224 */ /* 0x001fd800078e000e */
[----:B------:R-:W-:Y:S05]  /*13c50*/  WARPSYNC.COLLECTIVE R15, `(.L_x_2255) ;  /* 0x000000000f087348 */ /* 0x000fea0003c00000 */
[----:B------:R0:W1:Y:S02]  /*13c60*/  SHFL.IDX P6, R14, R13, R12, R11 ;  /* 0x0000000c0d0e7389 */ /* 0x00006400000c000b */
[----:B01----:R-:W-:Y:S01]  /*13c70*/  ENDCOLLECTIVE ;  /* 0x000000000000791b */ /* 0x003fe20003800000 */
.L_x_2255:
[----:B------:R-:W-:Y:S02]  /*13c80*/  IMAD.MOV.U32 R13, RZ, RZ, R25 ;  /* 0x000000ffff0d7224 */ /* 0x000fe400078e0019 */
[----:B------:R-:W-:Y:S01]  /*13c90*/  IMAD.MOV.U32 R12, RZ, RZ, 0x3 ;  /* 0x00000003ff0c7424 */ /* 0x000fe200078e00ff */
[----:B------:R-:W-:-:S13]  /*13ca0*/  IADD3 R2, P4, R14, R5, RZ ;  /* 0x000000050e027210 */ /* 0x000fda0007f9e0ff */
[----:B------:R-:W-:Y:S05]  /*13cb0*/  WARPSYNC.COLLECTIVE R15, `(.L_x_2256) ;  /* 0x000000000f087348 */ /* 0x000fea0003c00000 */
[----:B------:R0:W1:Y:S02]  /*13cc0*/  SHFL.IDX P6, R14, R13, R12, R11 ;  /* 0x0000000c0d0e7389 */ /* 0x00006400000c000b */
[----:B01----:R-:W-:Y:S01]  /*13cd0*/  ENDCOLLECTIVE ;  /* 0x000000000000791b */ /* 0x003fe20003800000 */
.L_x_2256:
        /* <DEDUP_REMOVED lines=14> */
.L_x_2257:
[----:B------:R-:W-:Y:S05]  /*13dc0*/  BRA `(.L_x_2258) ;  /* 0xffffffc800b47947 */ /* 0x000fea000383ffff */
.L_x_2172:
        /* <DEDUP_REMOVED lines=8> */
.L_x_2260:
[----:B------:R-:W-:Y:S05]  /*13e50*/  BSYNC B0 ;  /* 0x0000000000007941 */ /* 0x000fea0003800000 */
.L_x_2259:
[----:B------:R-:W-:Y:S01]  /*13e60*/  IMAD.MOV.U32 R13, RZ, RZ, R16 ;  /* 0x000000ffff0d7224 */ /* 0x000fe200078e0010 */
[----:B------:R-:W-:Y:S01]  /*13e70*/  MOV R15, 0xffffffff ;  /* 0xffffffff000f7802 */ /* 0x000fe20000000f00 */
[----:B------:R-:W-:Y:S02]  /*13e80*/  IMAD.MOV.U32 R12, RZ, RZ, 0x1 ;  /* 0x00000001ff0c7424 */ /* 0x000fe400078e00ff */
[----:B------:R-:W-:Y:S02]  /*13e90*/  IMAD.MOV.U32 R11, RZ, RZ, 0x1f ;  /* 0x0000001fff0b7424 */ /* 0x000fe400078e00ff */
[----:B------:R-:W-:Y:S02]  /*13ea0*/  IMAD.IADD R5, R19, 0x1, R7 ;  /* 0x0000000113057824 */ /* 0x000fe400078e0207 */
[----:B------:R-:W-:-:S07]  /*13eb0*/  IMAD.MOV.U32 R0, RZ, RZ, R14 ;  /* 0x000000ffff007224 */ /* 0x000fce00078e000e */
[----:B------:R-:W-:Y:S05]  /*13ec0*/  WARPSYNC.COLLECTIVE R15, `(.L_x_2261) ;  /* 0x000000000f087348 */ /* 0x000fea0003c00000 */
[----:B------:R0:W1:Y:S02]  /*13ed0*/  SHFL.IDX P6, R14, R13, R12, R11 ;  /* 0x0000000c0d0e7389 */ /* 0x00006400000c000b */
[----:B01----:R-:W-:Y:S01]  /*13ee0*/  ENDCOLLECTIVE ;  /* 0x000000000000791b */ /* 0x003fe20003800000 */
.L_x_2261:
        /* <DEDUP_REMOVED lines=18> */
.L_x_2262:
[----:B------:R-:W-:Y:S01]  /*14010*/  IMAD.MOV.U32 R12, RZ, RZ, 0x2 ;  /* 0x00000002ff0c7424 */ /* 0x000fe200078e00ff */
[----:B------:R-:W-:-:S04]  /*14020*/  SEL R5, R14, RZ, P1 ;  /* 0x000000ff0e057207 */ /* 0x000fc80000800000 */
[----:B------:R-:W-:-:S05]  /*14030*/  IADD3 R4, R2, R5, RZ ;  /* 0x0000000502047210 */ /* 0x000fca0007ffe0ff */
[----:B------:R-:W-:-:S07]  /*14040*/  IMAD.MOV.U32 R13, RZ, RZ, R4 ;  /* 0x000000ffff0d7224 */ /* 0x000fce00078e0004 */
[----:B------:R-:W-:Y:S05]  /*14050*/  WARPSYNC.COLLECTIVE R15, `(.L_x_2263) ;  /* 0x000000000f087348 */ /* 0x000fea0003c00000 */
[----:B------:R0:W1:Y:S02]  /*14060*/  SHFL.UP P6, R14, R13, R12, R11 ;  /* 0x0400000c0d0e7389 */ /* 0x00006400000c000b */
[----:B01----:R-:W-:Y:S01]  /*14070*/  ENDCOLLECTIVE ;  /* 0x000000000000791b */ /* 0x003fe20003800000 */
.L_x_2263:
[----:B------:R-:W-:Y:S01]  /*14080*/  IMAD.MOV.U32 R12, RZ, RZ, 0x4 ;  /* 0x00000004ff0c7424 */ /* 0x000fe200078e00ff */
[----:B------:R-:W-:-:S05]  /*14090*/  SEL R5, R14, RZ, P2 ;  /* 0x000000ff0e057207 */ /* 0x000fca0001000000 */
[----:B------:R-:W-:-:S04]  /*140a0*/  IMAD.IADD R5, R4, 0x1, R5 ;  /* 0x0000000104057824 */ /* 0x000fc800078e0205 */
[----:B------:R-:W-:-:S07]  /*140b0*/  IMAD.MOV.U32 R13, RZ, RZ, R5 ;  /* 0x000000ffff0d7224 */ /* 0x000fce00078e0005 */
[----:B------:R-:W-:Y:S05]  /*140c0*/  WARPSYNC.COLLECTIVE R15, `(.L_x_2264) ;  /* 0x000000000f087348 */ /* 0x000fea0003c00000 */
[----:B------:R0:W1:Y:S02]  /*140d0*/  SHFL.UP P6, R14, R13, R12, R11 ;  /* 0x0400000c0d0e7389 */ /* 0x00006400000c000b */
[----:B01----:R-:W-:Y:S01]  /*140e0*/  ENDCOLLECTIVE ;  /* 0x000000000000791b */ /* 0x003fe20003800000 */
.L_x_2264:
[----:B------:R-:W-:Y:S01]  /*140f0*/  IMAD.MOV.U32 R12, RZ, RZ, 0x8 ;  /* 0x00000008ff0c7424 */ /* 0x000fe200078e00ff */
[----:B------:R-:W-:-:S05]  /*14100*/  SEL R6, R14, RZ, P3 ;  /* 0x000000ff0e067207 */ /* 0x000fca0001800000 */
[----:B------:R-:W-:-:S05]  /*14110*/  IMAD.IADD R6, R5, 0x1, R6 ;  /* 0x0000000105067824 */ /* 0x000fca00078e0206 */
[----:B------:R-:W-:-:S07]  /*14120*/  MOV R13, R6 ;  /* 0x00000006000d7202 */ /* 0x000fce0000000f00 */
[----:B------:R-:W-:Y:S05]  /*14130*/  WARPSYNC.COLLECTIVE R15, `(.L_x_2265) ;  /* 0x000000000f087348 */ /* 0x000fea0003c00000 */
[----:B------:R0:W1:Y:S02]  /*14140*/  SHFL.UP P6, R14, R13, R12, R11 ;  /* 0x0400000c0d0e7389 */ /* 0x00006400000c000b */
[----:B01----:R-:W-:Y:S01]  /*14150*/  ENDCOLLECTIVE ;  /* 0x000000000000791b */ /* 0x003fe20003800000 */
.L_x_2265:
[----:B------:R-:W-:Y:S01]  /*14160*/  IMAD.MOV.U32 R12, RZ, RZ, 0x10 ;  /* 0x00000010ff0c7424 */ /* 0x000fe200078e00ff */
[----:B------:R-:W-:-:S05]  /*14170*/  SEL R3, R14, RZ, P4 ;  /* 0x000000ff0e037207 */ /* 0x000fca0002000000 */
[----:B------:R-:W-:-:S04]  /*14180*/  IMAD.IADD R4, R6, 0x1, R3 ;  /* 0x0000000106047824 */ /* 0x000fc800078e0203 */
[----:B------:R-:W-:-:S07]  /*14190*/  IMAD.MOV.U32 R13, RZ, RZ, R4 ;  /* 0x000000ffff0d7224 */ /* 0x000fce00078e0004 */
[----:B------:R-:W-:Y:S05]  /*141a0*/  WARPSYNC.COLLECTIVE R15, `(.L_x_2266) ;  /* 0x000000000f087348 */ /* 0x000fea0003c00000 */
[----:B------:R0:W1:Y:S02]  /*141b0*/  SHFL.UP P6, R14, R13, R12, R11 ;  /* 0x0400000c0d0e7389 */ /* 0x00006400000c000b */
[----:B01----:R-:W-:Y:S01]  /*141c0*/  ENDCOLLECTIVE ;  /* 0x000000000000791b */ /* 0x003fe20003800000 */
.L_x_2266:
        /* <DEDUP_REMOVED lines=8> */
.L_x_2267:
[----:B------:R-:W-:Y:S05]  /*14250*/  BRA `(.L_x_2268) ;  /* 0xffffffc800c87947 */ /* 0x000fea000383ffff */
.L_x_2177:
        /* <DEDUP_REMOVED lines=8> */
.L_x_2270:
[----:B------:R-:W-:Y:S05]  /*142e0*/  BSYNC B0 ;  /* 0x0000000000007941 */ /* 0x000fea0003800000 */
.L_x_2269:
        /* <DEDUP_REMOVED lines=8> */
.L_x_2271:
[----:B------:R-:W-:Y:S01]  /*14370*/  IMAD.MOV.U32 R12, RZ, RZ, 0x4 ;  /* 0x00000004ff0c7424 */ /* 0x000fe200078e00ff */
[----:B------:R-:W-:-:S05]  /*14380*/  SEL R14, R14, RZ, P2 ;  /* 0x000000ff0e0e7207 */ /* 0x000fca0001000000 */
[----:B------:R-:W-:-:S04]  /*14390*/  IMAD.IADD R3, R13, 0x1, R14 ;  /* 0x000000010d037824 */ /* 0x000fc800078e020e */
[----:B------:R-:W-:-:S07]  /*143a0*/  IMAD.MOV.U32 R13, RZ, RZ, R3 ;  /* 0x000000ffff0d7224 */ /* 0x000fce00078e0003 */
[----:B------:R-:W-:Y:S05]  /*143b0*/  WARPSYNC.COLLECTIVE R15, `(.L_x_2272) ;  /* 0x000000000f087348 */ /* 0x000fea0003c00000 */
[----:B------:R0:W1:Y:S02]  /*143c0*/  SHFL.UP P6, R14, R13, R12, R11 ;  /* 0x0400000c0d0e7389 */ /* 0x00006400000c000b */
[----:B01----:R-:W-:Y:S01]  /*143d0*/  ENDCOLLECTIVE ;  /* 0x000000000000791b */ /* 0x003fe20003800000 */
.L_x_2272:
[----:B------:R-:W-:Y:S01]  /*143e0*/  IMAD.MOV.U32 R12, RZ, RZ, 0x8 ;  /* 0x00000008ff0c7424 */ /* 0x000fe200078e00ff */
[----:B------:R-:W-:-:S05]  /*143f0*/  SEL R4, R14, RZ, P3 ;  /* 0x000000ff0e047207 */ /* 0x000fca0001800000 */
[----:B------:R-:W-:-:S05]  /*14400*/  IMAD.IADD R4, R3, 0x1, R4 ;  /* 0x0000000103047824 */ /* 0x000fca00078e0204 */
[----:B------:R-:W-:-:S07]  /*14410*/  MOV R13, R4 ;  /* 0x00000004000d7202 */ /* 0x000fce0000000f00 */
[----:B------:R-:W-:Y:S05]  /*14420*/  WARPSYNC.COLLECTIVE R15, `(.L_x_2273) ;  /* 0x000000000f087348 */ /* 0x000fea0003c00000 */
[----:B------:R0:W1:Y:S02]  /*14430*/  SHFL.UP P6, R14, R13, R12, R11 ;  /* 0x0400000c0d0e7389 */ /* 0x00006400000c000b */
[----:B01----:R-:W-:Y:S01]  /*14440*/  ENDCOLLECTIVE ;  /* 0x000000000000791b */ /* 0x003fe20003800000 */
.L_x_2273:
[----:B------:R-:W-:Y:S01]  /*14450*/  IMAD.MOV.U32 R12, RZ, RZ, 0x10 ;  /* 0x00000010ff0c7424 */ /* 0x000fe200078e00ff */
[----:B------:R-:W-:-:S05]  /*14460*/  SEL R5, R14, RZ, P4 ;  /* 0x000000ff0e057207 */ /* 0x000fca0002000000 */
[----:B------:R-:W-:-:S04]  /*14470*/  IMAD.IADD R5, R4, 0x1, R5 ;  /* 0x0000000104057824 */ /* 0x000fc800078e0205 */
[----:B------:R-:W-:-:S07]  /*14480*/  IMAD.MOV.U32 R13, RZ, RZ, R5 ;  /* 0x000000ffff0d7224 */ /* 0x000fce00078e0005 */
[----:B------:R-:W-:Y:S05]  /*14490*/  WARPSYNC.COLLECTIVE R15, `(.L_x_2274) ;  /* 0x000000000f087348 */ /* 0x000fea0003c00000 */
[----:B------:R0:W1:Y:S02]  /*144a0*/  SHFL.UP P6, R14, R13, R12, R11 ;  /* 0x0400000c0d0e7389 */ /* 0x00006400000c000b */
[----:B01----:R-:W-:Y:S01]  /*144b0*/  ENDCOLLECTIVE ;  /* 0x000000000000791b */ /* 0x003fe20003800000 */
.L_x_2274:
        /* <DEDUP_REMOVED lines=8> */
.L_x_2275:
[----:B------:R-:W-:Y:S05]  /*14540*/  BRA `(.L_x_2276) ;  /* 0xffffffc800a87947 */ /* 0x000fea000383ffff */
.L_x_2179:
[----:B------:R-:W-:Y:S01]  /*14550*/  BSSY B0, `(.L_x_2277) ;  /* 0x0000006000007945 */ /* 0x000fe20003800000 */
[----:B------:R-:W-:Y:S01]  /*14560*/  PLOP3.LUT P6, PT, P6, PT, PT, 0x8, 0x0 ;  /* 0x000000000000781c */ /* 0x000fe200037ce170 */
[----:B------:R-:W-:-:S12]  /*14570*/  IMAD.MOV.U32 R15, RZ, RZ, -0x1 ;  /* 0xffffffffff0f7424 */ /* 0x000fd800078e00ff */
[----:B0-----:R-:W-:Y:S05]  /*14580*/  WARPSYNC.COLLECTIVE R15, `(.L_x_2278) ;  /* 0x000000000f087348 */ /* 0x001fea0003c00000 */
[----:B------:R-:W-:Y:S01]  /*14590*/  VOTE.ANY R14, PT, P6 ;  /* 0x00000000000e7806 */ /* 0x000fe200030e0100 */
[----:B0-----:R-:W-:Y:S06]  /*145a0*/  ENDCOLLECTIVE ;  /* 0x000000000000791b */ /* 0x001fec0003800000 */
.L_x_2278:
[----:B------:R-:W-:Y:S05]  /*145b0*/  BSYNC B0 ;  /* 0x0000000000007941 */ /* 0x000fea0003800000 */
.L_x_2277:
[----:B------:R-:W-:Y:S01]  /*145c0*/  IMAD.MOV.U32 R5, RZ, RZ, R14 ;  /* 0x000000ffff057224 */ /* 0x000fe200078e000e */
[----:B------:R-:W-:Y:S01]  /*145d0*/  MOV R15, 0xffffffff ;  /* 0xffffffff000f7802 */ /* 0x000fe20000000f00 */
[----:B------:R-:W-:Y:S02]  /*145e0*/  IMAD.MOV.U32 R13, RZ, RZ, R2 ;  /* 0x000000ffff0d7224 */ /* 0x000fe400078e0002 */
[----:B------:R-:W0:Y:S01]  /*145f0*/  POPC R6, R5 ;  /* 0x0000000500067309 */ /* 0x000e220000000000 */
[----:B------:R-:W-:Y:S02]  /*14600*/  IMAD.MOV.U32 R11, RZ, RZ, 0x1f ;  /* 0x0000001fff0b7424 */ /* 0x000fe400078e00ff */
[----:B0-----:R-:W-:-:S07]  /*14610*/  IMAD.MOV.U32 R12, RZ, RZ, R6 ;  /* 0x000000ffff0c7224 */ /* 0x001fce00078e0006 */
[----:B------:R-:W-:Y:S05]  /*14620*/  WARPSYNC.COLLECTIVE R15, `(.L_x_2279) ;  /* 0x000000000f087348 */ /* 0x000fea0003c00000 */
[----:B------:R0:W1:Y:S02]  /*14630*/  SHFL.IDX P6, R14, R13, R12, R11 ;  /* 0x0000000c0d0e7389 */ /* 0x00006400000c000b */
[----:B01----:R-:W-:Y:S01]  /*14640*/  ENDCOLLECTIVE ;  /* 0x000000000000791b */ /* 0x003fe20003800000 */
.L_x_2279:
[----:B------:R-:W-:Y:S01]  /*14650*/  IMAD.MOV.U32 R17, RZ, RZ, R14 ;  /* 0x000000ffff117224 */ /* 0x000fe200078e000e */
[----:B------:R-:W-:Y:S06]  /*14660*/  BRA `(.L_x_2280) ;  /* 0xffffffc800987947 */ /* 0x000fec000383ffff */
.L_x_2181:
[----:B------:R-:W-:Y:S01]  /*14670*/  BSSY B0, `(.L_x_2281) ;  /* 0x0000007000007945 */ /* 0x000fe20003800000 */
[----:B------:R-:W-:Y:S02]  /*14680*/  IMAD.MOV.U32 R13, RZ, RZ, R3 ;  /* 0x000000ffff0d7224 */ /* 0x000fe400078e0003 */
[----:B------:R-:W-:Y:S02]  /*14690*/  IMAD.MOV.U32 R11, RZ, RZ, 0x1f ;  /* 0x0000001fff0b7424 */ /* 0x000fe400078e00ff */
[----:B------:R-:W-:-:S07]  /*146a0*/  IMAD.MOV.U32 R15, RZ, RZ, -0x1 ;  /* 0xffffffffff0f7424 */ /* 0x000fce00078e00ff */
[----:B012---:R-:W-:Y:S05]  /*146b0*/  WARPSYNC.COLLECTIVE R15, `(.L_x_2282) ;  /* 0x000000000f087348 */ /* 0x007fea0003c00000 */
[----:B------:R3:W4:Y:S02]  /*146c0*/  SHFL.IDX P6, R14, R13, R12, R11 ;  /* 0x0000000c0d0e7389 */ /* 0x00072400000c000b */
[----:B01234-:R-:W-:Y:S01]  /*146d0*/  ENDCOLLECTIVE ;  /* 0x000000000000791b */ /* 0x01ffe20003800000 */
.L_x_2282:
[----:B------:R-:W-:Y:S05]  /*146e0*/  BSYNC B0 ;  /* 0x0000000000007941 */ /* 0x000fea0003800000 */
.L_x_2281:
[----:B------:R-:W-:Y:S01]  /*146f0*/  IMAD.MOV.U32 R5, RZ, RZ, R14 ;  /* 0x000000ffff057224 */ /* 0x000fe200078e000e */
[----:B------:R-:W-:Y:S06]  /*14700*/  BRA `(.L_x_2180) ;  /* 0xffffffc8008c7947 */ /* 0x000fec000383ffff */
.L_x_2185:
[----:B-1----:R1:W2:Y:S02]  /*14710*/  SYNCS.PHASECHK.TRANS64.TRYWAIT P0, [R5+URZ+0x2d820], R0 ;  /* 0x02d82000050075a7 */ /* 0x0022a4000800017f */
[----:B--2---:R-:W-:Y:S05]  /*14720*/  @!P0 NANOSLEEP.SYNCS 0x989680 ;  /* 0x009896800000895d */ /* 0x004fea0003900000 */
[----:B------:R-:W2:Y:S02]  /*14730*/  @!P0 SYNCS.PHASECHK.TRANS64 P0, [R5+URZ+0x2d820], R0 ;  /* 0x02d82000050085a7 */ /* 0x000ea4000800007f */
[----:B--2---:R-:W-:Y:S05]  /*14740*/  @!P0 BRA `(.L_x_2185) ;  /* 0xfffffffc00f08947 */ /* 0x004fea000383ffff */
[----:B------:R-:W-:Y:S05]  /*14750*/  BRA `(.L_x_2283) ;  /* 0xffffffd000047947 */ /* 0x000fea000383ffff */
.L_x_2186:
[----:B------:R-:W2:Y:S01]  /*14760*/  S2R R2, SR_TID.X ;  /* 0x0000000000027919 */ /* 0x000ea20000002100 */
[----:B------:R-:W-:Y:S01]  /*14770*/  BSSY B0, `(.L_x_2284) ;  /* 0x000000a000007945 */ /* 0x000fe20003800000 */
[----:B------:R-:W-:Y:S02]  /*14780*/  IMAD.MOV.U32 R12, RZ, RZ, RZ ;  /* 0x000000ffff0c7224 */ /* 0x000fe400078e00ff */
[----:B------:R-:W-:Y:S02]  /*14790*/  IMAD.MOV.U32 R11, RZ, RZ, 0x1f ;  /* 0x0000001fff0b7424 */ /* 0x000fe400078e00ff */
[----:B------:R-:W-:Y:S01]  /*147a0*/  IMAD.MOV.U32 R15, RZ, RZ, -0x1 ;  /* 0xffffffffff0f7424 */ /* 0x000fe200078e00ff */
[----:B--2---:R-:W-:-:S04]  /*147b0*/  SHF.R.U32.HI R2, RZ, 0x5, R2 ;  /* 0x00000005ff027819 */ /* 0x004fc80000011602 */
[----:B------:R-:W-:-:S04]  /*147c0*/  LOP3.LUT R2, R2, 0x3, RZ, 0xc0, !PT ;  /* 0x0000000302027812 */ /* 0x000fc800078ec0ff */
[----:B------:R-:W-:-:S07]  /*147d0*/  MOV R13, R2 ;  /* 0x00000002000d7202 */ /* 0x000fce0000000f00 */
[----:B01----:R-:W-:Y:S05]  /*147e0*/  WARPSYNC.COLLECTIVE R15, `(.L_x_2285) ;  /* 0x000000000f087348 */ /* 0x003fea0003c00000 */
[----:B------:R2:W3:Y:S02]  /*147f0*/  SHFL.IDX P6, R14, R13, R12, R11 ;  /* 0x0000000c0d0e7389 */ /* 0x0004e400000c000b */
[----:B0123--:R-:W-:Y:S01]  /*14800*/  ENDCOLLECTIVE ;  /* 0x000000000000791b */ /* 0x00ffe20003800000 */
.L_x_2285:
[----:B------:R-:W-:Y:S05]  /*14810*/  BSYNC B0 ;  /* 0x0000000000007941 */ /* 0x000fea0003800000 */
.L_x_2284:
[----:B------:R-:W-:Y:S05]  /*14820*/  BRA `(.L_x_2286) ;  /* 0xffffffcc00ec7947 */ /* 0x000fea000383ffff */
.L_x_2189:
[----:B------:R-:W-:Y:S01]  /*14830*/  BSSY B1, `(.L_x_2287) ;  /* 0x0000006000017945 */ /* 0x000fe20003800000 */
[----:B------:R-:W-:-:S07]  /*14840*/  IMAD.MOV.U32 R15, RZ, RZ, -0x1 ;  /* 0xffffffffff0f7424 */ /* 0x000fce00078e00ff */
[----:B01----:R-:W-:Y:S05]  /*14850*/  WARPSYNC.COLLECTIVE R15, `(.L_x_2288) ;  /* 0x000000000f0c7348 */ /* 0x003fea0003c00000 */
[----:B------:R-:W-:Y:S02]  /*14860*/  ELECT P6, UR62, PT ;  /* 0x00000000003e782f */ /* 0x000fe400038c0000 */
[----:B------:R-:W-:Y:S01]  /*14870*/  MOV R14, UR62 ;  /* 0x0000003e000e7c02 */ /* 0x000fe20008000f00 */
[----:B01----:R-:W-:Y:S10]  /*14880*/  ENDCOLLECTIVE ;  /* 0x000000000000791b */ /* 0x003ff40003800000 */
.L_x_2288:
[----:B------:R-:W-:Y:S05]  /*14890*/  BSYNC B1 ;  /* 0x0000000000017941 */ /* 0x000fea0003800000 */
.L_x_2287:
[----:B------:R-:W-:Y:S05]  /*148a0*/  BRA `(.L_x_2289) ;  /* 0xffffffcc00e47947 */ /* 0x000fea000383ffff */
.L_x_2191:
[----:B-1----:R1:W2:Y:S02]  /*148b0*/  SYNCS.PHASECHK.TRANS64.TRYWAIT P1, [R3+URZ+0x2d840], R2 ;  /* 0x02d84002030075a7 */ /* 0x0022a4000802017f */
[----:B--2---:R-:W-:Y:S05]  /*148c0*/  @!P1 NANOSLEEP.SYNCS 0x989680 ;  /* 0x009896800000995d */ /* 0x004fea0003900000 */
[----:B------:R-:W2:Y:S02]  /*148d0*/  @!P1 SYNCS.PHASECHK.TRANS64 P1, [R3+URZ+0x2d840], R2 ;  /* 0x02d84002030095a7 */ /* 0x000ea4000802007f */
[----:B--2---:R-:W-:Y:S05]  /*148e0*/  @!P1 BRA `(.L_x_2191) ;  /* 0xfffffffc00f09947 */ /* 0x004fea000383ffff */
[----:B------:R-:W-:Y:S05]  /*148f0*/  BRA `(.L_x_2290) ;  /* 0xffffffd000047947 */ /* 0x000fea000383ffff */
.L_x_2193:
[----:B--2---:R2:W3:Y:S02]  /*14900*/  SYNCS.PHASECHK.TRANS64.TRYWAIT P1, [R5+URZ+0x2d840], R0 ;  /* 0x02d84000050075a7 */ /* 0x0044e4000802017f */
[----:B---3--:R-:W-:Y:S05]  /*14910*/  @!P1 NANOSLEEP.SYNCS 0x989680 ;  /* 0x009896800000995d */ /* 0x008fea0003900000 */
[----:B------:R-:W3:Y:S02]  /*14920*/  @!P1 SYNCS.PHASECHK.TRANS64 P1, [R5+URZ+0x2d840], R0 ;  /* 0x02d84000050095a7 */ /* 0x000ee4000802007f */
[----:B---3--:R-:W-:Y:S05]  /*14930*/  @!P1 BRA `(.L_x_2193) ;  /* 0xfffffffc00f09947 */ /* 0x008fea000383ffff */
[----:B------:R-:W-:Y:S05]  /*14940*/  BRA `(.L_x_2291) ;  /* 0xffffffd000107947 */ /* 0x000fea000383ffff */
.L_x_2195:
[----:B---3--:R3:W4:Y:S02]  /*14950*/  SYNCS.PHASECHK.TRANS64.TRYWAIT P1, [R3+URZ+0x2d860], R2 ;  /* 0x02d86002030075a7 */ /* 0x008724000802017f */
[----:B----4-:R-:W-:Y:S05]  /*14960*/  @!P1 NANOSLEEP.SYNCS 0x989680 ;  /* 0x009896800000995d */ /* 0x010fea0003900000 */
[----:B------:R-:W4:Y:S02]  /*14970*/  @!P1 SYNCS.PHASECHK.TRANS64 P1, [R3+URZ+0x2d860], R2 ;  /* 0x02d86002030095a7 */ /* 0x000f24000802007f */
[----:B----4-:R-:W-:Y:S05]  /*14980*/  @!P1 BRA `(.L_x_2195) ;  /* 0xfffffffc00f09947 */ /* 0x010fea000383ffff */
[----:B------:R-:W-:Y:S05]  /*14990*/  BRA `(.L_x_2292) ;  /* 0xffffffd0000c7947 */ /* 0x000fea000383ffff */
.L_x_2293:
        /* <DEDUP_REMOVED lines=14> */
.L_x_2735:


//--------------------- .text._ZN7cutlass13device_kernelIN5flash11enable_sm90INS1_16FlashAttnFwdSm90INS1_25CollectiveMainloopFwdSm90ILi2EN4cute5tupleIJNS5_1CILi1EEES8_S8_EEENS6_IJNS7_ILi192EEENS7_ILi128EEENS7_ILi96EEEEEELi96ENS_6half_tEfNS_4arch4Sm90ELb1ELb0ELb1ELb1ELb1ELb1ELb0ELb0ELb1ELb1ELb0ELb0EEENS1_21CollectiveEpilogueFwdINS6_IJSA_SC_SB_EEES9_SE_SG_Li384ELb1ELb1ELb0ELb0EEENS1_36VarlenDynamicPersistentTileSchedulerILi192ELi128ELi384ELi128ELb0ELb1ELb1ELb1ELb1ELb1EEEEEEEEEvNT_6ParamsE --------------------------
	.section	.text._ZN7cutlass13device_kernelIN5flash11enable_sm90INS1_16FlashAttnFwdSm90INS1_25CollectiveMainloopFwdSm90ILi2EN4cute5tupleIJNS5_1CILi1EEES8_S8_EEENS6_IJNS7_ILi192EEENS7_ILi128EEENS7_ILi96EEEEEELi96ENS_6half_tEfNS_4arch4Sm90ELb1ELb0ELb1ELb1ELb1ELb1ELb0ELb0ELb1ELb1ELb0ELb0EEENS1_21CollectiveEpilogueFwdINS6_IJSA_SC_SB_EEES9_SE_SG_Li384ELb1ELb1ELb0ELb0EEENS1_36VarlenDynamicPersistentTileSchedulerILi192ELi128ELi384ELi128ELb0ELb1ELb1ELb1ELb1ELb1EEEEEEEEEvNT_6ParamsE,"ax",@progbits
	.align	128
.text._ZN7cutlass13device_kernelIN5flash11enable_sm90INS1_16FlashAttnFwdSm90INS1_25CollectiveMainloopFwdSm90ILi2EN4cute5tupleIJNS5_1CILi1EEES8_S8_EEENS6_IJNS7_ILi192EEENS7_ILi128EEENS7_ILi96EEEEEELi96ENS_6half_tEfNS_4arch4Sm90ELb1ELb0ELb1ELb1ELb1ELb1ELb0ELb0ELb1ELb1ELb0ELb0EEENS1_21CollectiveEpilogueFwdINS6_IJSA_SC_SB_EEES9_SE_SG_Li384ELb1ELb1ELb0ELb0EEENS1_36VarlenDynamicPersistentTileSchedulerILi192ELi128ELi384ELi128ELb0ELb1ELb1ELb1ELb1ELb1EEEEEEEEEvNT_6ParamsE:
        .type           _ZN7cutlass13device_kernelIN5flash11enable_sm90INS1_16FlashAttnFwdSm90INS1_25CollectiveMainloopFwdSm90ILi2EN4cute5tupleIJNS5_1CILi1EEES8_S8_EEENS6_IJNS7_ILi192EEENS7_ILi128EEENS7_ILi96EEEEEELi96ENS_6half_tEfNS_4arch4Sm90ELb1ELb0ELb1ELb1ELb1ELb1ELb0ELb0ELb1ELb1ELb0ELb0EEENS1_21CollectiveEpilogueFwdINS6_IJSA_SC_SB_EEES9_SE_SG_Li384ELb1ELb1ELb0ELb0EEENS1_36VarlenDynamicPersistentTileSchedulerILi192ELi128ELi384ELi128ELb0ELb1ELb1ELb1ELb1ELb1EEEEEEEEEvNT_6ParamsE,@function
        .size           _ZN7cutlass13device_kernelIN5flash11enable_sm90INS1_16FlashAttnFwdSm90INS1_25CollectiveMainloopFwdSm90ILi2EN4cute5tupleIJNS5_1CILi1EEES8_S8_EEENS6_IJNS7_ILi192EEENS7_ILi128EEENS7_ILi96EEEEEELi96ENS_6half_tEfNS_4arch4Sm90ELb1ELb0ELb1ELb1ELb1ELb1ELb0ELb0ELb1ELb1ELb0ELb0EEENS1_21CollectiveEpilogueFwdINS6_IJSA_SC_SB_EEES9_SE_SG_Li384ELb1ELb1ELb0ELb0EEENS1_36VarlenDynamicPersistentTileSchedulerILi192ELi128ELi384ELi128ELb0ELb1ELb1ELb1ELb1ELb1EEEEEEEEEvNT_6ParamsE,(.L_x_2736 - _ZN7cutlass13device_kernelIN5flash11enable_sm90INS1_16FlashAttnFwdSm90INS1_25CollectiveMainloopFwdSm90ILi2EN4cute5tupleIJNS5_1CILi1EEES8_S8_EEENS6_IJNS7_ILi192EEENS7_ILi128EEENS7_ILi96EEEEEELi96ENS_6half_tEfNS_4arch4Sm90ELb1ELb0ELb1ELb1ELb1ELb1ELb0ELb0ELb1ELb1ELb0ELb0EEENS1_21CollectiveEpilogueFwdINS6_IJSA_SC_SB_EEES9_SE_SG_Li384ELb1ELb1ELb0ELb0EEENS1_36VarlenDynamicPersistentTileSchedulerILi192ELi128ELi384ELi128ELb0ELb1ELb1ELb1ELb1ELb1EEEEEEEEEvNT_6ParamsE)
        .other          _ZN7cutlass13device_kernelIN5flash11enable_sm90INS1_16FlashAttnFwdSm90INS1_25CollectiveMainloopFwdSm90ILi2EN4cute5tupleIJNS5_1CILi1EEES8_S8_EEENS6_IJNS7_ILi192EEENS7_ILi128EEENS7_ILi96EEEEEELi96ENS_6half_tEfNS_4arch4Sm90ELb1ELb0ELb1ELb1ELb1ELb1ELb0ELb0ELb1ELb1ELb0ELb0EEENS1_21CollectiveEpilogueFwdINS6_IJSA_SC_SB_EEES9_SE_SG_Li384ELb1ELb1ELb0ELb0EEENS1_36VarlenDynamicPersistentTileSchedulerILi192ELi128ELi384ELi128ELb0ELb1ELb1ELb1ELb1ELb1EEEEEEEEEvNT_6ParamsE,@"STO_CUDA_ENTRY STV_DEFAULT"
_ZN7cutlass13device_kernelIN5flash11enable_sm90INS1_16FlashAttnFwdSm90INS1_25CollectiveMainloopFwdSm90ILi2EN4cute5tupleIJNS5_1CILi1EEES8_S8_EEENS6_IJNS7_ILi192EEENS7_ILi128EEENS7_ILi96EEEEEELi96ENS_6half_tEfNS_4arch4Sm90ELb1ELb0ELb1ELb1ELb1ELb1ELb0ELb0ELb1ELb1ELb0ELb0EEENS1_21CollectiveEpilogueFwdINS6_IJSA_SC_SB_EEES9_SE_SG_Li384ELb1ELb1ELb0ELb0EEENS1_36VarlenDynamicPersistentTileSchedulerILi192ELi128ELi384ELi128ELb0ELb1ELb1ELb1ELb1ELb1EEEEEEEEEvNT_6ParamsE:
        /* <DEDUP_REMOVED lines=18> */
.L_x_2295:
[----:B------:R-:W-:Y:S05]  /*0120*/  BSYNC B0 ;  /* 0x0000000000007941 */ /* 0x000fea0003800000 */
.L_x_2294:
        /* <DEDUP_REMOVED lines=41> */
.L_x_2296:
        /* <DEDUP_REMOVED lines=22> */
.L_x_2297:
        /* <DEDUP_REMOVED lines=18> */
.L_x_2298:
        /* <DEDUP_REMOVED lines=22> */
.L_x_2299:
        /* <DEDUP_REMOVED lines=22> */
.L_x_2300:
        /* <DEDUP_REMOVED lines=8> */
.L_x_2303:
[----:B------:R-:W-:-:S08]  /*0980*/  NOP ;  /* 0x0000000000007918 */ /* 0x000fd00000000000 */
[----:B------:R-:W0:Y:S02]  /*0990*/  USETMAXREG.TRY_ALLOC.CTAPOOL UP0, 0xa0 ;  /* 0x000000a0000079c8 */ /* 0x000e240008000600 */
[----:B0-----:R-:W-:-:S13]  /*09a0*/  PLOP3.LUT P0, PT, PT, PT, UP0, 0x80, 0x0 ;  /* 0x000000000000781c */ /* 0x001fda0003f0f008 */
[----:B------:R-:W-:Y:S05]  /*09b0*/  @!P0 BRA `(.L_x_2303) ;  /* 0xfffffffc00f08947 */ /* 0x000fea000383ffff */
[----:B------:R-:W2:Y:S01]  /*09c0*/  LDL.LU R0, [R1] ;  /* 0x0000000001007983 */ /* 0x000ea20000300800 */
[----:B------:R-:W0:Y:S01]  /*09d0*/  S2R R2, SR_TID.X ;  /* 0x0000000000027919 */ /* 0x000e220000002100 */
[----:B------:R-:W1:Y:S01]  /*09e0*/  S2UR UR40, SR_CgaCtaId ;  /* 0x00000000002879c3 */ /* 0x000e620000008800 */
[----:B------:R-:W-:Y:S01]  /*09f0*/  UMOV UR4, 0x400 ;  /* 0x0000040000047882 */ /* 0x000fe20000000000 */
[----:B0-----:R-:W-:-:S06]  /*0a00*/  SHF.R.U32.HI R2, RZ, 0x7, R2 ;  /* 0x00000007ff027819 */ /* 0x001fcc0000011602 */
[----:B------:R-:W-:Y:S06]  /*0a10*/  BAR.ARV 0x8, 0x200 ;  /* 0x0208000000007b1d */ /* 0x000fec0000002000 */
[----:B------:R-:W-:-:S13]  /*0a20*/  ISETP.NE.AND P0, PT, R2, 0x1, PT ;  /* 0x000000010200780c */ /* 0x000fda0003f05270 */
[----:B------:R-:W-:Y:S08]  /*0a30*/  @!P0 BAR.ARV 0x9, 0x100 ;  /* 0x0244000000008b1d */ /* 0x000ff00000002000 */
[----:B------:R-:W-:Y:S01]  /*0a40*/  BAR.SYNC.DEFER_BLOCKING 0x5, 0x200 ;  /* 0x0148000000007b1d */ /* 0x000fe20000010000 */
[----:B-1----:R-:W-:-:S06]  /*0a50*/  ULEA UR4, UR40, UR4, 0x18 ;  /* 0x0000000428047291 */ /* 0x002fcc000f8ec03f */
[----:B------:R-:W-:Y:S01]  /*0a60*/  IMAD.U32 R2, RZ, RZ, UR4 ;  /* 0x00000004ff027e24 */ /* 0x000fe2000f8e00ff */
[----:B------:R-:W-:-:S04]  /*0a70*/  ULDC UR4, c[0x0][0xc3c] ;  /* 0x00030f0000047ab9 */ /* 0x000fc80000000800 */
[----:B------:R-:W0:Y:S01]  /*0a80*/  LDS.128 R32, [R2+0x2d8d0] ;  /* 0x02d8d00002207984 */ /* 0x000e220000000c00 */
[----:B------:R-:W-:Y:S06]  /*0a90*/  BAR.ARV 0x4, 0x200 ;  /* 0x0108000000007b1d */ /* 0x000fec0000002000 */
[----:B--2---:R-:W-:-:S04]  /*0aa0*/  LOP3.LUT R0, R0, 0xfffffff7, RZ, 0xc0, !PT ;  /* 0xfffffff700007812 */ /* 0x004fc800078ec0ff */
[----:B------:R-:W-:-:S05]  /*0ab0*/  @P0 LOP3.LUT R0, R0, 0x8, RZ, 0xfc, !PT ;  /* 0x0000000800000812 */ /* 0x000fca00078efcff */
[----:B------:R1:W-:Y:S01]  /*0ac0*/  STL [R1], R0 ;  /* 0x0000000001007387 */ /* 0x0003e20000100800 */
[----:B0-----:R-:W-:-:S13]  /*0ad0*/  ISETP.GE.AND P0, PT, R35, UR4, PT ;  /* 0x0000000423007c0c */ /* 0x001fda000bf06270 */
[----:B-1----:R-:W-:Y:S05]  /*0ae0*/  @P0 BRA `(.L_x_2304) ;  /* 0x000001d000fc0947 */ /* 0x002fea0003800000 */
[----:B------:R-:W0:Y:S01]  /*0af0*/  S2R R0, SR_TID.X ;  /* 0x0000000000007919 */ /* 0x000e220000002100 */
[----:B------:R-:W-:Y:S01]  /*0b00*/  R2UR UR42, R2 ;  /* 0x00000000022a72ca */ /* 0x000fe200000e0000 */
[----:B------:R-:W-:Y:S01]  /*0b10*/  IMAD.MOV.U32 R138, RZ, RZ, RZ ;  /* 0x000000ffff8a7224 */ /* 0x000fe200078e00ff */
[----:B------:R-:W-:Y:S01]  /*0b20*/  ULOP3.LUT UR41, UR36, 0x1, URZ, 0xfc, !UPT ;  /* 0x0000000124297892 */ /* 0x000fe2000f8efc3f */
[----:B------:R-:W-:Y:S01]  /*0b30*/  IMAD.MOV.U32 R137, RZ, RZ, RZ ;  /* 0x000000ffff897224 */ /* 0x000fe200078e00ff */
[----:B------:R-:W-:-:S09]  /*0b40*/  UMOV UR37, URZ ;  /* 0x0000003f00257c82 */ /* 0x000fd20008000000 */
[----:B------:R-:W-:Y:S01]  /*0b50*/  UIADD3 UR42, UR42, 0xc400, URZ ;  /* 0x0000c4002a2a7890 */ /* 0x000fe2000fffe03f */
[----:B0-----:R-:W-:-:S05]  /*0b60*/  VIADD R23, R0, 0xffffff80 ;  /* 0xffffff8000177836 */ /* 0x001fca0000000000 */
[-C--:B------:R-:W-:Y:S02]  /*0b70*/  LEA.HI R5, R23, R23.reuse, RZ, 0x1 ;  /* 0x0000001717057211 */ /* 0x080fe400078f08ff */
[----:B------:R-:W-:Y:S02]  /*0b80*/  SHF.R.S32.HI R0, RZ, 0x1f, R23 ;  /* 0x0000001fff007819 */ /* 0x000fe40000011417 */
[----:B------:R-:W-:Y:S02]  /*0b90*/  LOP3.LUT R3, R5, 0xfffffffe, RZ, 0xc0, !PT ;  /* 0xfffffffe05037812 */ /* 0x000fe400078ec0ff */
[----:B------:R-:W-:Y:S02]  /*0ba0*/  LEA.HI R4, R0, R23, RZ, 0x4 ;  /* 0x0000001700047211 */ /* 0x000fe400078f20ff */
[----:B------:R-:W-:Y:S01]  /*0bb0*/  SHF.R.S32.HI R154, RZ, 0x1, R5 ;  /* 0x00000001ff9a7819 */ /* 0x000fe20000011405 */
[----:B------:R-:W-:Y:S01]  /*0bc0*/  IMAD.IADD R22, R23, 0x1, -R3 ;  /* 0x0000000117167824 */ /* 0x000fe200078e0a03 */
[----:B------:R-:W-:-:S02]  /*0bd0*/  SHF.R.S32.HI R3, RZ, 0x4, R4 ;  /* 0x00000004ff037819 */ /* 0x000fc40000011404 */
[----:B------:R-:W-:Y:S02]  /*0be0*/  LEA.HI R6, R5, R154, RZ, 0x1 ;  /* 0x0000009a05067211 */ /* 0x000fe400078f08ff */
[----:B------:R-:W-:Y:S02]  /*0bf0*/  SHF.L.U32 R26, R22, 0x2, RZ ;  /* 0x00000002161a7819 */ /* 0x000fe400000006ff */
[----:B------:R-:W-:Y:S02]  /*0c00*/  LEA.HI R5, R4, R3, RZ, 0x1 ;  /* 0x0000000304057211 */ /* 0x000fe400078f08ff */
[----:B------:R-:W-:Y:S01]  /*0c10*/  LOP3.LUT R7, R6, 0x7fffffe, RZ, 0xc0, !PT ;  /* 0x07fffffe06077812 */ /* 0x000fe200078ec0ff */
[C---:B------:R-:W-:Y:S01]  /*0c20*/  VIADD R8, R26.reuse, 0x10 ;  /* 0x000000101a087836 */ /* 0x040fe20000000000 */
[----:B------:R-:W-:Y:S01]  /*0c30*/  STL [R1+0x38], R26 ;  /* 0x0000381a01007387 */ /* 0x000fe20000100800 */
[----:B------:R-:W-:Y:S01]  /*0c40*/  LOP3.LUT R6, R5, 0x1ffffffe, RZ, 0xc0, !PT ;  /* 0x1ffffffe05067812 */ /* 0x000fe200078ec0ff */
[----:B------:R-:W-:Y:S01]  /*0c50*/  VIADD R9, R26, 0x20 ;  /* 0x000000201a097836 */ /* 0x000fe20000000000 */
[----:B------:R-:W-:Y:S01]  /*0c60*/  LOP3.LUT R4, R4, 0xfffffff0, RZ, 0xc0, !PT ;  /* 0xfffffff004047812 */ /* 0x000fe200078ec0ff */
[----:B------:R0:W-:Y:S01]  /*0c70*/  STL [R1+0x6c], R8 ;  /* 0x00006c0801007387 */ /* 0x0001e20000100800 */
[----:B------:R-:W-:Y:S01]  /*0c80*/  IMAD.IADD R5, R26, 0x1, R8 ;  /* 0x000000011a057824 */ /* 0x000fe200078e0208 */
[----:B------:R-:W-:-:S02]  /*0c90*/  IADD3 R6, R3, -R6, RZ ;  /* 0x8000000603067210 */ /* 0x000fc40007ffe0ff */
[----:B------:R1:W-:Y:S01]  /*0ca0*/  STL [R1+0x68], R9 ;  /* 0x0000680901007387 */ /* 0x0003e20000100800 */
[----:B------:R-:W-:Y:S01]  /*0cb0*/  IMAD.IADD R4, R23, 0x1, -R4 ;  /* 0x0000000117047824 */ /* 0x000fe200078e0a04 */
[----:B------:R-:W-:Y:S01]  /*0cc0*/  SHF.R.S32.HI R10, RZ, 0x1f, R5 ;  /* 0x0000001fff0a7819 */ /* 0x000fe20000011405 */
[----:B------:R-:W-:Y:S02]  /*0cd0*/  IMAD.SHL.U32 R6, R6, 0x8, RZ ;  /* 0x0000000806067824 */ /* 0x000fe400078e00ff */
[----:B0-----:R-:W-:Y:S01]  /*0ce0*/  IMAD.IADD R8, R154, 0x1, -R7 ;  /* 0x000000019a087824 */ /* 0x001fe200078e0a07 */
[CC--:B------:R-:W-:Y:S02]  /*0cf0*/  LEA.HI R14, R10.reuse, R5.reuse, RZ, 0x3 ;  /* 0x000000050a0e7211 */ /* 0x0c0fe400078f18ff */
[----:B------:R-:W-:Y:S01]  /*0d00*/  LEA.HI R16, R10, R5, RZ, 0x5 ;  /* 0x000000050a107211 */ /* 0x000fe200078f28ff */
[----:B------:R-:W-:Y:S01]  /*0d10*/  IMAD R18, R3, 0x8, R8 ;  /* 0x0000000803127824 */ /* 0x000fe200078e0208 */
[-C--:B------:R-:W-:Y:S01]  /*0d20*/  LEA.HI R3, R0, R23.reuse, RZ, 0x7 ;  /* 0x0000001700037211 */ /* 0x080fe200078f38ff */
[----:B-1----:R-:W-:Y:S01]  /*0d30*/  IMAD.IADD R9, R26, 0x1, R9 ;  /* 0x000000011a097824 */ /* 0x002fe200078e0209 */
[----:B------:R-:W-:-:S02]  /*0d40*/  LEA.HI R5, R0, R23, RZ, 0x5 ;  /* 0x0000001700057211 */ /* 0x000fc400078f28ff */
[----:B------:R-:W-:Y:S02]  /*0d50*/  LOP3.LUT R7, R3, 0xffffff80, RZ, 0xc0, !PT ;  /* 0xffffff8003077812 */ /* 0x000fe400078ec0ff */
[----:B------:R-:W-:Y:S02]  /*0d60*/  SHF.R.S32.HI R8, RZ, 0x1f, R9 ;  /* 0x0000001fff087819 */ /* 0x000fe40000011409 */
[----:B------:R-:W-:Y:S01]  /*0d70*/  SHF.R.S32.HI R21, RZ, 0x7, R3 ;  /* 0x00000007ff157819 */ /* 0x000fe20000011403 */
[----:B------:R-:W-:Y:S01]  /*0d80*/  IMAD.IADD R24, R23, 0x1, -R7 ;  /* 0x0000000117187824 */ /* 0x000fe200078e0a07 */
[----:B------:R-:W-:Y:S02]  /*0d90*/  LEA.HI R7, R0, R23, RZ, 0x2 ;  /* 0x0000001700077211 */ /* 0x000fe400078f10ff */
[----:B------:R-:W-:Y:S02]  /*0da0*/  SHF.R.S32.HI R0, RZ, 0x5, R5 ;  /* 0x00000005ff007819 */ /* 0x000fe40000011405 */
[----:B------:R-:W-:-:S02]  /*0db0*/  SHF.R.S32.HI R5, RZ, 0x1f, R4 ;  /* 0x0000001fff057819 */ /* 0x000fc40000011404 */
[-C--:B------:R-:W-:Y:S01]  /*0dc0*/  LEA.HI R15, R8, R9.reuse, RZ, 0x3 ;  /* 0x00000009080f7211 */ /* 0x080fe200078f18ff */
[----:B------:R-:W-:Y:S01]  /*0dd0*/  IMAD R19, R0, 0x10, R4 ;  /* 0x0000001000137824 */ /* 0x000fe200078e0204 */
[----:B------:R-:W-:Y:S02]  /*0de0*/  LEA.HI R17, R8, R9, RZ, 0x5 ;  /* 0x0000000908117211 */ /* 0x000fe400078f28ff */
[--C-:B------:R-:W-:Y:S02]  /*0df0*/  SHF.R.S32.HI R20, RZ, 0x2, R7.reuse ;  /* 0x00000002ff147819 */ /* 0x100fe40000011407 */
[----:B------:R-:W-:Y:S02]  /*0e00*/  SHF.R.S32.HI R8, RZ, 0x1f, R7 ;  /* 0x0000001fff087819 */ /* 0x000fe40000011407 */
[----:B------:R-:W-:Y:S02]  /*0e10*/  LEA.HI R5, R5, R4, RZ, 0x3 ;  /* 0x0000000405057211 */ /* 0x000fe400078f18ff */
[----:B------:R-:W-:Y:S01]  /*0e20*/  LEA.HI R13, R8, R20, RZ, 0x2 ;  /* 0x00000014080d7211 */ /* 0x000fe200078f10ff */
[----:B------:R-:W-:Y:S01]  /*0e30*/  IMAD.HI R8, R21, 0x55555556, RZ ;  /* 0x5555555615087827 */ /* 0x000fe200078e02ff */
[----:B------:R-:W-:-:S02]  /*0e40*/  LOP3.LUT R3, R5, 0xfffffff8, RZ, 0xc0, !PT ;  /* 0xfffffff805037812 */ /* 0x000fc400078ec0ff */
[----:B------:R-:W-:Y:S02]  /*0e50*/  SHF.L.U32 R5, R5, 0x6, RZ ;  /* 0x0000000605057819 */ /* 0x000fe400000006ff */
[----:B------:R-:W-:Y:S01]  /*0e60*/  SHF.R.S32.HI R9, RZ, 0x1f, R24 ;  /* 0x0000001fff097819 */ /* 0x000fe20000011418 */
[----:B------:R-:W-:Y:S01]  /*0e70*/  IMAD.IADD R3, R4, 0x1, -R3 ;  /* 0x0000000104037824 */ /* 0x000fe200078e0a03 */
[----:B------:R-:W-:Y:S01]  /*0e80*/  LOP3.LUT R13, R13, 0xfffffffc, RZ, 0xc0, !PT ;  /* 0xfffffffc0d0d7812 */ /* 0x000fe200078ec0ff */
[----:B------:R-:W-:Y:S01]  /*0e90*/  IMAD.U32 R4, R19, 0x20, R6 ;  /* 0x0000002013047824 */ /* 0x000fe200078e0006 */
[----:B------:R-:W-:Y:S02]  /*0ea0*/  LOP3.LUT R5, R5, 0x7ffffe00, RZ, 0xc0, !PT ;  /* 0x7ffffe0005057812 */ /* 0x000fe400078ec0ff */
[----:B------:R-:W-:Y:S02]  /*0eb0*/  LEA.HI R10, R9, R24, RZ, 0x2 ;  /* 0x00000018090a7211 */ /* 0x000fe400078f10ff */
[----:B------:R-:W-:Y:S01]  /*0ec0*/  IADD3 R20, R20, -R13, RZ ;  /* 0x8000000d14147210 */ /* 0x000fe20007ffe0ff */
[----:B------:R-:W-:Y:S01]  /*0ed0*/  IMAD R5, R0, 0x400, R5 ;  /* 0x0000040000057824 */ /* 0x000fe200078e0205 */
[--C-:B------:R-:W-:Y:S01]  /*0ee0*/  SHF.R.S32.HI R11, RZ, 0x2, R10.reuse ;  /* 0x00000002ff0b7819 */ /* 0x100fe2000001140a */
[----:B------:R-:W-:Y:S01]  /*0ef0*/  IMAD.SHL.U32 R13, R18, 0x20, RZ ;  /* 0x00000020120d7824 */ /* 0x000fe200078e00ff */
[----:B------:R-:W-:Y:S01]  /*0f00*/  SHF.R.S32.HI R12, RZ, 0x1f, R10 ;  /* 0x0000001fff0c7819 */ /* 0x000fe2000001140a */
[----:B------:R-:W-:Y:S01]  /*0f10*/  IMAD.SHL.U32 R0, R20, 0x40, RZ ;  /* 0x0000004014007824 */ /* 0x000fe200078e00ff */
[----:B------:R-:W-:Y:S01]  /*0f20*/  LEA.HI R8, R8, R8, RZ, 0x1 ;  /* 0x0000000808087211 */ /* 0x000fe200078f08ff */
[----:B------:R0:W-:Y:S01]  /*0f30*/  STL [R1+0x8c], R20 ;  /* 0x00008c1401007387 */ /* 0x0001e20000100800 */
[----:B------:R-:W-:-:S02]  /*0f40*/  LEA.HI R12, R12, R11, RZ, 0x3 ;  /* 0x0000000b0c0c7211 */ /* 0x000fc400078f18ff */
[----:B------:R-:W-:Y:S02]  /*0f50*/  CS2R R18, SRZ ;  /* 0x0000000000127805 */ /* 0x000fe4000001ff00 */
[----:B------:R-:W-:Y:S01]  /*0f60*/  LEA.HI R9, R9, R24, RZ, 0x5 ;  /* 0x0000001809097211 */ /* 0x000fe200078f28ff */
[----:B------:R-:W-:Y:S01]  /*0f70*/  IMAD R8, R8, -0x3, R21 ;  /* 0xfffffffd08087824 */ /* 0x000fe200078e0215 */
[----:B------:R-:W-:Y:S01]  /*0f80*/  LOP3.LUT R21, R0, 0xc0, RZ, 0xc0, !PT ;  /* 0x000000c000157812 */ /* 0x000fe200078ec0ff */
[----:B------:R1:W-:Y:S01]  /*0f90*/  STL [R1+0xb0], R4 ;  /* 0x0000b00401007387 */ /* 0x0003e20000100800 */
[----:B------:R-:W-:Y:S02]  /*0fa0*/  LOP3.LUT R12, R12, 0xfffffff8, RZ, 0xc0, !PT ;  /* 0xfffffff80c0c7812 */ /* 0x000fe400078ec0ff */
[C---:B------:R-:W-:Y:S01]  /*0fb0*/  R2P PR, R3.reuse, 0x6 ;  /* 0x0000000603007804 */ /* 0x040fe20000000000 */
[----:B------:R-:W-:Y:S01]  /*0fc0*/  STL [R1+0x44], R13 ;  /* 0x0000440d01007387 */ /* 0x000fe20000100800 */
[----:B------:R-:W-:Y:S01]  /*0fd0*/  SHF.L.U32 R3, R3, 0x6, RZ ;  /* 0x0000000603037819 */ /* 0x000fe200000006ff */
[----:B------:R-:W-:Y:S01]  /*0fe0*/  IMAD.IADD R12, R11, 0x1, -R12 ;  /* 0x000000010b0c7824 */ /* 0x000fe200078e0a0c */
[----:B------:R-:W-:Y:S01]  /*0ff0*/  SHF.R.S32.HI R16, RZ, 0x5, R16 ;  /* 0x00000005ff107819 */ /* 0x000fe20000011410 */
[----:B------:R-:W-:Y:S01]  /*1000*/  STL [R1+0xc], R21 ;  /* 0x00000c1501007387 */ /* 0x000fe20000100800 */
[----:B------:R-:W-:-:S02]  /*1010*/  LOP3.LUT R0, R21, 0x18, R14, 0xf8, !PT ;  /* 0x0000001815007812 */ /* 0x000fc400078ef80e */
[----:B0-----:R-:W-:Y:S01]  /*1020*/  SHF.R.U32.HI R20, RZ, 0x3, R21 ;  /* 0x00000003ff147819 */ /* 0x001fe20000011615 */
[----:B------:R-:W-:Y:S01]  /*1030*/  IMAD R16, R16, 0x1800, R13 ;  /* 0x0000180010107824 */ /* 0x000fe200078e020d */
[----:B------:R-:W-:Y:S02]  /*1040*/  SHF.R.S32.HI R9, RZ, 0x5, R9 ;  /* 0x00000005ff097819 */ /* 0x000fe40000011409 */
[----:B------:R-:W-:Y:S01]  /*1050*/  LOP3.LUT R3, R3, 0x1c0, RZ, 0xc0, !PT ;  /* 0x000001c003037812 */ /* 0x000fe200078ec0ff */
[----:B------:R-:W-:Y:S01]  /*1060*/  STL [R1+0x40], R20 ;  /* 0x0000401401007387 */ /* 0x000fe20000100800 */
[----:B------:R-:W-:Y:S01]  /*1070*/  LOP3.LUT R11, R0, R20, RZ, 0x3c, !PT ;  /* 0x00000014000b7212 */ /* 0x000fe200078e3cff */
[----:B------:R-:W-:Y:S01]  /*1080*/  IMAD R9, R9, 0x10, R12 ;  /* 0x0000001009097824 */ /* 0x000fe200078e020c */
[----:B------:R-:W-:Y:S02]  /*1090*/  LOP3.LUT R7, R7, 0xfffffffc, RZ, 0xc0, !PT ;  /* 0xfffffffc07077812 */ /* 0x000fe400078ec0ff */
[----:B------:R-:W-:Y:S01]  /*10a0*/  LOP3.LUT R6, R3, 0x8, R6, 0xf8, !PT ;  /* 0x0000000803067812 */ /* 0x000fe200078ef806 */
[----:B------:R-:W-:Y:S01]  /*10b0*/  IMAD.IADD R11, R16, 0x1, R11 ;  /* 0x00000001100b7824 */ /* 0x000fe200078e020b */
[----:B------:R-:W-:Y:S01]  /*10c0*/  SHF.R.U32.HI R3, RZ, 0x3, R3 ;  /* 0x00000003ff037819 */ /* 0x000fe20000011603 */
[----:B------:R-:W-:Y:S01]  /*10d0*/  IMAD R8, R8, 0x40, R9 ;  /* 0x0000004008087824 */ /* 0x000fe200078e0209 */
[----:B------:R-:W-:Y:S01]  /*10e0*/  SHF.L.U32 R16, R22, 0x3, RZ ;  /* 0x0000000316107819 */ /* 0x000fe200000006ff */
[----:B------:R-:W-:Y:S01]  /*10f0*/  IMAD.IADD R25, R23, 0x1, -R7 ;  /* 0x0000000117197824 */ /* 0x000fe200078e0a07 */
[----:B------:R-:W-:Y:S01]  /*1100*/  LOP3.LUT R6, R6, R3, RZ, 0x3c, !PT ;  /* 0x0000000306067212 */ /* 0x000fe200078e3cff */
[C---:B------:R-:W-:Y:S01]  /*1110*/  VIADD R7, R26.reuse, 0x8 ;  /* 0x000000081a077836 */ /* 0x040fe20000000000 */
[----:B------:R-:W-:Y:S01]  /*1120*/  IADD3 R3, R26, 0x18, RZ ;  /* 0x000000181a037810 */ /* 0x000fe20007ffe0ff */
[----:B------:R-:W-:Y:S01]  /*1130*/  VIADD R23, R16, 0x30 ;  /* 0x0000003010177836 */ /* 0x000fe20000000000 */
[----:B------:R-:W-:Y:S01]  /*1140*/  STL [R1+0xac], R8 ;  /* 0x0000ac0801007387 */ /* 0x000fe20000100800 */
[----:B------:R-:W-:Y:S01]  /*1150*/  IADD3 R5, R5, R6, RZ ;  /* 0x0000000605057210 */ /* 0x000fe20007ffe0ff */
[----:B------:R-:W-:Y:S01]  /*1160*/  VIADD R6, R26, 0x28 ;  /* 0x000000281a067836 */ /* 0x000fe20000000000 */
[----:B------:R-:W-:Y:S01]  /*1170*/  LOP3.LUT R10, R10, 0x7ffffffc, RZ, 0xc0, !PT ;  /* 0x7ffffffc0a0a7812 */ /* 0x000fe200078ec0ff */
[----:B------:R0:W-:Y:S01]  /*1180*/  STL [R1+0x74], R7 ;  /* 0x0000740701007387 */ /* 0x0001e20000100800 */
[C---:B------:R-:W-:Y:S01]  /*1190*/  VIADD R22, R16.reuse, 0x40 ;  /* 0x0000004010167836 */ /* 0x040fe20000000000 */
[----:B------:R-:W-:Y:S01]  /*11a0*/  SHF.R.S32.HI R9, RZ, 0x3, R14 ;  /* 0x00000003ff097819 */ /* 0x000fe2000001140e */
[----:B------:R-:W-:Y:S01]  /*11b0*/  VIADD R136, R16, 0x50 ;  /* 0x0000005010887836 */ /* 0x000fe20000000000 */
[----:B------:R2:W-:Y:S01]  /*11c0*/  STL [R1+0x70], R3 ;  /* 0x0000700301007387 */ /* 0x0005e20000100800 */
[----:B------:R-:W-:Y:S01]  /*11d0*/  SHF.R.S32.HI R17, RZ, 0x5, R17 ;  /* 0x00000005ff117819 */ /* 0x000fe20000011411 */
[----:B------:R-:W-:Y:S01]  /*11e0*/  IMAD R155, R5, 0x2, R2 ;  /* 0x00000002059b7824 */ /* 0x000fe200078e0202 */
[----:B-1----:R-:W-:Y:S01]  /*11f0*/  LOP3.LUT R4, R21, 0x18, R15, 0xf8, !PT ;  /* 0x0000001815047812 */ /* 0x002fe200078ef80f */
[----:B------:R1:W-:Y:S01]  /*1200*/  STL [R1+0x78], R6 ;  /* 0x0000780601007387 */ /* 0x0003e20000100800 */
[----:B------:R-:W-:Y:S01]  /*1210*/  LEA.HI R0, R25, R25, RZ, 0x1 ;  /* 0x0000001919007211 */ /* 0x000fe200078f08ff */
[----:B------:R-:W-:Y:S01]  /*1220*/  IMAD R17, R17, 0x1800, R13 ;  /* 0x0000180011117824 */ /* 0x000fe200078e020d */
[----:B0-----:R-:W-:Y:S01]  /*1230*/  SHF.R.S32.HI R7, RZ, 0x3, R15 ;  /* 0x00000003ff077819 */ /* 0x001fe2000001140f */
[----:B------:R-:W-:Y:S01]  /*1240*/  VIADD R5, R155, 0x21820 ;  /* 0x000218209b057836 */ /* 0x000fe20000000000 */
[----:B------:R-:W-:-:S02]  /*1250*/  LOP3.LUT R4, R4, R20, RZ, 0x3c, !PT ;  /* 0x0000001404047212 */ /* 0x000fc400078e3cff */
[----:B--2---:R-:W-:Y:S02]  /*1260*/  SHF.R.S32.HI R3, RZ, 0x1f, R23 ;  /* 0x0000001fff037819 */ /* 0x004fe40000011417 */
[----:B------:R-:W-:Y:S01]  /*1270*/  LOP3.LUT R0, R0, 0x1ffffffe, RZ, 0xc0, !PT ;  /* 0x1ffffffe00007812 */ /* 0x000fe200078ec0ff */
[----:B------:R-:W-:Y:S01]  /*1280*/  IMAD.IADD R12, R17, 0x1, R4 ;  /* 0x00000001110c7824 */ /* 0x000fe200078e0204 */
[----:B-1----:R-:W-:Y:S01]  /*1290*/  SHF.R.S32.HI R6, RZ, 0x1f, R22 ;  /* 0x0000001fff067819 */ /* 0x002fe20000011416 */
[----:B------:R0:W-:Y:S01]  /*12a0*/  STL [R1+0x58], R3 ;  /* 0x0000580301007387 */ /* 0x0001e20000100800 */
[----:B------:R-:W-:Y:S01]  /*12b0*/  IMAD.MOV.U32 R4, RZ, RZ, 0x40 ;  /* 0x00000040ff047424 */ /* 0x000fe200078e00ff */
[----:B------:R-:W-:Y:S01]  /*12c0*/  SHF.R.S32.HI R17, RZ, 0x1f, R16 ;  /* 0x0000001fff117819 */ /* 0x000fe20000011410 */
[----:B------:R-:W-:Y:S01]  /*12d0*/  IMAD.IADD R0, R25, 0x1, -R0 ;  /* 0x0000000119007824 */ /* 0x000fe200078e0a00 */
[----:B------:R1:W-:Y:S02]  /*12e0*/  STL [R1+0x54], R6 ;  /* 0x0000540601007387 */ /* 0x0003e40000100800 */
[----:B------:R-:W-:-:S02]  /*12f0*/  SEL R4, R4, 0xffffffc0, !P2 ;  /* 0xffffffc004047807 */ /* 0x000fc40005000000 */
[----:B0-----:R-:W-:Y:S01]  /*1300*/  SHF.R.S32.HI R3, RZ, 0x1f, R136 ;  /* 0x0000001fff037819 */ /* 0x001fe20000011488 */
[----:B-1----:R-:W-:-:S04]  /*1310*/  IMAD.IADD R6, R24, 0x1, -R10 ;  /* 0x0000000118067824 */ /* 0x002fc800078e0a0a */
[----:B------:R0:W-:Y:S04]  /*1320*/  STL [R1+0x50], R3 ;  /* 0x0000500301007387 */ /* 0x0001e80000100800 */
[----:B------:R1:W-:Y:S04]  /*1330*/  STL [R1+0x90], R6 ;  /* 0x0000900601007387 */ /* 0x0003e80000100800 */
[----:B------:R2:W-:Y:S01]  /*1340*/  STL [R1+0x48], R9 ;  /* 0x0000480901007387 */ /* 0x0005e20000100800 */
[----:B0-----:R-:W-:-:S03]  /*1350*/  LOP3.LUT R3, R21, 0x8, R16, 0xf8, !PT ;  /* 0x0000000815037812 */ /* 0x001fc600078ef810 */
[----:B------:R0:W-:Y:S01]  /*1360*/  STL [R1+0x4c], R7 ;  /* 0x00004c0701007387 */ /* 0x0001e20000100800 */
[-C--:B------:R-:W-:Y:S02]  /*1370*/  LOP3.LUT R3, R3, R20.reuse, RZ, 0x3c, !PT ;  /* 0x0000001403037212 */ /* 0x080fe400078e3cff */
[----:B-1----:R-:W-:Y:S02]  /*1380*/  LOP3.LUT R6, R21, 0x18, R16, 0xf8, !PT ;  /* 0x0000001815067812 */ /* 0x002fe400078ef810 */
[----:B--2---:R-:W-:Y:S02]  /*1390*/  LEA R9, R12, UR42, 0x1 ;  /* 0x0000002a0c097c11 */ /* 0x004fe4000f8e08ff */
[----:B------:R-:W-:Y:S02]  /*13a0*/  LOP3.LUT R6, R6, R20, RZ, 0x3c, !PT ;  /* 0x0000001406067212 */ /* 0x000fe400078e3cff */
[----:B0-----:R-:W-:Y:S01]  /*13b0*/  IADD3 R7, R13, R3, RZ ;  /* 0x000000030d077210 */ /* 0x001fe20007ffe0ff */
[----:B------:R-:W-:-:S02]  /*13c0*/  VIADD R3, R155, 0x21800 ;  /* 0x000218009b037836 */ /* 0x000fc40000000000 */
[----:B------:R-:W-:Y:S02]  /*13d0*/  IMAD.IADD R6, R13, 0x1, R6 ;  /* 0x000000010d067824 */ /* 0x000fe400078e0206 */
[----:B------:R0:W-:Y:S01]  /*13e0*/  STL [R1+0x88], R7 ;  /* 0x0000880701007387 */ /* 0x0001e20000100800 */
[----:B------:R-:W-:Y:S01]  /*13f0*/  @P1 VIADD R5, R3, 0xffffffe0 ;  /* 0xffffffe003051836 */ /* 0x000fe20000000000 */
[----:B0-----:R-:W-:-:S05]  /*1400*/  LEA R7, R11, UR42, 0x1 ;  /* 0x0000002a0b077c11 */ /* 0x001fca000f8e08ff */
[----:B------:R0:W-:Y:S04]  /*1410*/  STL [R1+0xa4], R7 ;  /* 0x0000a40701007387 */ /* 0x0001e80000100800 */
[----:B------:R-:W-:Y:S01]  /*1420*/  STL [R1+0xa0], R9 ;  /* 0x0000a00901007387 */ /* 0x000fe20000100800 */
[----:B0-----:R-:W-:Y:S02]  /*1430*/  LEA R7, R6, UR42, 0x1 ;  /* 0x0000002a06077c11 */ /* 0x001fe4000f8e08ff */
[----:B------:R-:W-:Y:S01]  /*1440*/  LEA R6, R0, R8, 0x3 ;  /* 0x0000000800067211 */ /* 0x000fe200078e18ff */
[----:B------:R-:W-:Y:S02]  /*1450*/  IMAD.IADD R0, R3, 0x1, R4 ;  /* 0x0000000103007824 */ /* 0x000fe400078e0204 */
[----:B------:R-:W-:Y:S01]  /*1460*/  STL [R1+0xa8], R7 ;  /* 0x0000a80701007387 */ /* 0x000fe20000100800 */
[----:B------:R-:W-:-:S03]  /*1470*/  IMAD.IADD R3, R4, 0x1, R5 ;  /* 0x0000000104037824 */ /* 0x000fc600078e0205 */
[----:B------:R-:W-:Y:S04]  /*1480*/  STL [R1+0x7c], R5 ;  /* 0x00007c0501007387 */ /* 0x000fe80000100800 */
[----:B------:R-:W-:Y:S04]  /*1490*/  STL [R1+0x94], R6 ;  /* 0x0000940601007387 */ /* 0x000fe80000100800 */
[----:B------:R0:W-:Y:S04]  /*14a0*/  STL [R1+0x8], R0 ;  /* 0x0000080001007387 */ /* 0x0001e80000100800 */
[----:B------:R1:W-:Y:S01]  /*14b0*/  STL [R1+0x4], R3 ;  /* 0x0000040301007387 */ /* 0x0003e20000100800 */
[----:B0-----:R-:W-:-:S05]  /*14c0*/  VIADD R0, R5, 0x6000 ;  /* 0x0000600005007836 */ /* 0x001fca0000000000 */
[----:B------:R1:W-:Y:S02]  /*14d0*/  STL [R1+0x80], R0 ;  /* 0x0000800001007387 */ /* 0x0003e40000100800 */
.L_x_2459:
[----:B0-----:R-:W0:Y:S02]  /*14e0*/  LDC.64 R4, c[0x0][0xc88] ;  /* 0x00032200ff047b82 */ /* 0x001e240000000a00 */
[----:B0-----:R-:W-:-:S05]  /*14f0*/  IMAD.WIDE R4, R35, 0x4, R4 ;  /* 0x0000000423047825 */ /* 0x001fca00078e0204 */
[----:B--2---:R-:W2:Y:S01]  /*1500*/  LDG.E R10, desc[UR38][R4.64] ;  /* 0x00000026040a7981 */ /* 0x004ea2000c1e1900 */
[----:B------:R-:W-:Y:S05]  /*1510*/  YIELD ;  /* 0x0000000000007946 */ /* 0x000fea0003800000 */
[----:B------:R-:W-:Y:S01]  /*1520*/  ULDC.64 UR4, c[0x0][0xa28] ;  /* 0x00028a0000047ab9 */ /* 0x000fe20000000a00 */
[----:B------:R-:W-:Y:S01]  /*1530*/  ULDC.64 UR8, c[0x0][0xa18] ;  /* 0x0002860000087ab9 */ /* 0x000fe20000000a00 */
[----:B------:R-:W-:Y:S01]  /*1540*/  ISETP.NE.U32.AND P1, PT, RZ, UR4, PT ;  /* 0x00000004ff007c0c */ /* 0x000fe2000bf25070 */
[----:B------:R-:W-:Y:S01]  /*1550*/  ULDC.64 UR6, c[0x0][0xa08] ;  /* 0x0002820000067ab9 */ /* 0x000fe20000000a00 */
[----:B-1----:R-:W-:Y:S01]  /*1560*/  MOV R3, RZ ;  /* 0x000000ff00037202 */ /* 0x002fe20000000f00 */
[----:B------:R-:W-:Y:S01]  /*1570*/  IMAD.MOV.U32 R79, RZ, RZ, RZ ;  /* 0x000000ffff4f7224 */ /* 0x000fe200078e00ff */
[----:B------:R-:W-:-:S02]  /*1580*/  ISETP.NE.AND.EX P1, PT, RZ, UR5, PT, P1 ;  /* 0x00000005ff007c0c */ /* 0x000fc4000bf25310 */
[----:B------:R-:W-:-:S04]  /*1590*/  ISETP.NE.U32.AND P0, PT, RZ, UR6, PT ;  /* 0x00000006ff007c0c */ /* 0x000fc8000bf05070 */
[----:B------:R-:W-:Y:S02]  /*15a0*/  ISETP.NE.AND.EX P0, PT, RZ, UR7, PT, P0 ;  /* 0x00000007ff007c0c */ /* 0x000fe4000bf05300 */
[----:B--2---:R-:W-:Y:S01]  /*15b0*/  SHF.R.S32.HI R0, RZ, 0x1f, R10 ;  /* 0x0000001fff007819 */ /* 0x004fe2000001140a */
[----:B------:R-:W-:-:S04]  /*15c0*/  IMAD.SHL.U32 R30, R10, 0x4, RZ ;  /* 0x000000040a1e7824 */ /* 0x000fc800078e00ff */
[C---:B----4-:R-:W-:Y:S01]  /*15d0*/  @P1 LEA R6, P2, R10.reuse, UR4, 0x2 ;  /* 0x000000040a061c11 */ /* 0x050fe2000f8410ff */
[----:B------:R0:W-:Y:S01]  /*15e0*/  STL [R1+0x98], R10 ;  /* 0x0000980a01007387 */ /* 0x0001e20000100800 */
[C-C-:B------:R-:W-:Y:S02]  /*15f0*/  SHF.L.U64.HI R31, R10.reuse, 0x2, R0.reuse ;  /* 0x000000020a1f7819 */ /* 0x140fe40000010200 */
[----:B------:R-:W-:Y:S02]  /*1600*/  @P1 LEA.HI.X R7, R10, UR5, R0, 0x2, P2 ;  /* 0x000000050a071c11 */ /* 0x000fe400090f1400 */
[----:B------:R-:W-:Y:S01]  /*1610*/  ISETP.NE.U32.AND P2, PT, RZ, UR8, PT ;  /* 0x00000008ff007c0c */ /* 0x000fe2000bf45070 */
[----:B------:R-:W-:Y:S01]  /*1620*/  ULDC UR4, c[0x0][0x288] ;  /* 0x0000a20000047ab9 */ /* 0x000fe20000000800 */
[----:B------:R-:W-:Y:S01]  /*1630*/  IADD3 R8, P3, R30, UR6, RZ ;  /* 0x000000061e087c10 */ /* 0x000fe2000ff7e0ff */
[----:B------:R0:W5:Y:S01]  /*1640*/  @P1 LDG.E R3, desc[UR38][R6.64] ;  /* 0x0000002606031981 */ /* 0x000162000c1e1900 */
[----:B------:R-:W-:Y:S01]  /*1650*/  ISETP.NE.AND.EX P2, PT, RZ, UR9, PT, P2 ;  /* 0x00000009ff007c0c */ /* 0x000fe2000bf45320 */
[----:B------:R-:W-:Y:S01]  /*1660*/  IMAD.U32 R146, RZ, RZ, UR4 ;  /* 0x00000004ff927e24 */ /* 0x000fe2000f8e00ff */
[----:B------:R-:W-:Y:S01]  /*1670*/  IADD3.X R9, R31, UR7, RZ, P3, !PT ;  /* 0x000000071f097c10 */ /* 0x000fe20009ffe4ff */
[----:B------:R-:W-:-:S04]  /*1680*/  ULDC.64 UR4, c[0x0][0x418] ;  /* 0x0001060000047ab9 */ /* 0x000fc80000000a00 */
[----:B------:R0:W5:Y:S06]  /*1690*/  @P0 LDG.E R79, desc[UR38][R8.64] ;  /* 0x00000026084f0981 */ /* 0x00016c000c1e1900 */
[----:B------:R-:W-:-:S04]  /*16a0*/  @P2 IADD3 R4, P1, R30, UR8, RZ ;  /* 0x000000081e042c10 */ /* 0x000fc8000ff3e0ff */
[----:B------:R-:W-:-:S05]  /*16b0*/  @P2 IADD3.X R5, R31, UR9, RZ, P1, !PT ;  /* 0x000000091f052c10 */ /* 0x000fca0008ffe4ff */
        /* <DEDUP_REMOVED lines=8> */
[----:B------:R-:W-:Y:S01]  /*1740*/  IMAD.U32 R24, RZ, RZ, UR5 ;  /* 0x00000005ff187e24 */ /* 0x000fe2000f8e00ff */
[----:B------:R-:W-:Y:S01]  /*1750*/  MOV R28, UR4 ;  /* 0x00000004001c7c02 */ /* 0x000fe20008000f00 */
[----:B------:R-:W-:Y:S01]  /*1760*/  IMAD.MOV.U32 R25, RZ, RZ, R10 ;  /* 0x000000ffff197224 */ /* 0x000fe200078e000a */
[----:B0--3--:R-:W-:Y:S06]  /*1770*/  @P2 BRA `(.L_x_2305) ;  /* 0x0000000000242947 */ /* 0x009fec0003800000 */
        /* <DEDUP_REMOVED lines=9> */
.L_x_2305:
[----:B------:R-:W-:Y:S01]  /*1810*/  ULDC.64 UR4, c[0x0][0xa20] ;  /* 0x0002880000047ab9 */ /* 0x000fe20000000a00 */
[----:B------:R0:W-:Y:S01]  /*1820*/  STL [R1+0x9c], R34 ;  /* 0x00009c2201007387 */ /* 0x0001e20000100800 */
[----:B------:R-:W-:-:S04]  /*1830*/  ISETP.NE.U32.AND P1, PT, RZ, UR4, PT ;  /* 0x00000004ff007c0c */ /* 0x000fc8000bf25070 */
[----:B------:R-:W-:-:S13]  /*1840*/  ISETP.NE.AND.EX P1, PT, RZ, UR5, PT, P1 ;  /* 0x00000005ff007c0c */ /* 0x000fda000bf25310 */
[----:B0-----:R-:W-:Y:S05]  /*1850*/  @!P1 BRA `(.L_x_2306) ;  /* 0x0000000000109947 */ /* 0x001fea0003800000 */
[----:B------:R-:W-:-:S04]  /*1860*/  IADD3 R28, P0, R30, UR4, RZ ;  /* 0x000000041e1c7c10 */ /* 0x000fc8000ff1e0ff */
[----:B------:R-:W-:-:S05]  /*1870*/  IADD3.X R29, R31, UR5, RZ, P0, !PT ;  /* 0x000000051f1d7c10 */ /* 0x000fca00087fe4ff */
[----:B------:R0:W5:Y:S01]  /*1880*/  LDG.E R28, desc[UR38][R28.64] ;  /* 0x000000261c1c7981 */ /* 0x000162000c1e1900 */
[----:B------:R-:W-:Y:S05]  /*1890*/  BRA `(.L_x_2307) ;  /* 0x0000000000107947 */ /* 0x000fea0003800000 */
.L_x_2306:
[----:B------:R-:W-:Y:S05]  /*18a0*/  @!P0 BRA `(.L_x_2307) ;  /* 0x00000000000c8947 */ /* 0x000fea0003800000 */
[----:B------:R-:W2:Y:S04]  /*18b0*/  LDG.E R5, desc[UR38][R8.64] ;  /* 0x0000002608057981 */ /* 0x000ea8000c1e1900 */
[----:B------:R-:W2:Y:S02]  /*18c0*/  LDG.E R28, desc[UR38][R8.64+0x4] ;  /* 0x00000426081c7981 */ /* 0x000ea4000c1e1900 */
[----:B--2---:R-:W-:-:S07]  /*18d0*/  IMAD.IADD R28, R28, 0x1, -R5 ;  /* 0x000000011c1c7824 */ /* 0x004fce00078e0a05 */
.L_x_2307:
[----:B------:R-:W-:Y:S01]  /*18e0*/  ULDC.64 UR4, c[0x0][0xa10] ;  /* 0x0002840000047ab9 */ /* 0x000fe20000000a00 */
[----:B------:R-:W1:Y:S01]  /*18f0*/  LDC R8, c[0x0][0x448] ;  /* 0x00011200ff087b82 */ /* 0x000e620000000800 */
[----:B------:R-:W-:-:S04]  /*1900*/  ISETP.NE.U32.AND P0, PT, RZ, UR4, PT ;  /* 0x00000004ff007c0c */ /* 0x000fc8000bf05070 */
[----:B------:R-:W-:Y:S01]  /*1910*/  ISETP.NE.AND.EX P0, PT, RZ, UR5, PT, P0 ;  /* 0x00000005ff007c0c */ /* 0x000fe2000bf05300 */
[----:B------:R-:W-:-:S12]  /*1920*/  ULDC.64 UR4, c[0x0][0xa30] ;  /* 0x00028c0000047ab9 */ /* 0x000fd80000000a00 */
[----:B------:R-:W2:Y:S02]  /*1930*/  @P0 LDC.64 R4, c[0x0][0xa10] ;  /* 0x00028400ff040b82 */ /* 0x000ea40000000a00 */
[----:B--2---:R-:W-:-:S05]  /*1940*/  @P0 IMAD.WIDE R4, R25, 0x4, R4 ;  /* 0x0000000419040825 */ /* 0x004fca00078e0204 */
[----:B------:R-:W2:Y:S04]  /*1950*/  @P0 LDG.E R0, desc[UR38][R4.64] ;  /* 0x0000002604000981 */ /* 0x000ea8000c1e1900 */
[----:B------:R3:W2:Y:S01]  /*1960*/  @P0 LDG.E R9, desc[UR38][R4.64+0x4] ;  /* 0x0000042604090981 */ /* 0x0006a2000c1e1900 */
[----:B------:R-:W-:Y:S01]  /*1970*/  ISETP.NE.U32.AND P1, PT, RZ, UR4, PT ;  /* 0x00000004ff007c0c */ /* 0x000fe2000bf25070 */
[----:B-----5:R-:W-:-:S03]  /*1980*/  IMAD.MOV.U32 R97, RZ, RZ, R28 ;  /* 0x000000ffff617224 */ /* 0x020fc600078e001c */
[----:B------:R-:W-:-:S13]  /*1990*/  ISETP.NE.AND.EX P1, PT, RZ, UR5, PT, P1 ;  /* 0x00000005ff007c0c */ /* 0x000fda000bf25310 */
[----:B------:R-:W-:-:S04]  /*19a0*/  @P1 IADD3 R6, P2, R30, UR4, RZ ;  /* 0x000000041e061c10 */ /* 0x000fc8000ff5e0ff */
[----:B------:R-:W-:-:S05]  /*19b0*/  @P1 IADD3.X R7, R31, UR5, RZ, P2, !PT ;  /* 0x000000051f071c10 */ /* 0x000fca00097fe4ff */
[----:B------:R4:W5:Y:S01]  /*19c0*/  @P1 LDG.E R97, desc[UR38][R6.64] ;  /* 0x0000002606611981 */ /* 0x000962000c1e1900 */
[----:B-1----:R-:W-:Y:S01]  /*19d0*/  ISETP.NE.AND P1, PT, R8, 0x1, PT ;  /* 0x000000010800780c */ /* 0x002fe20003f25270 */
[----:B------:R-:W-:Y:S02]  /*19e0*/  IMAD R10, R33, 0xc0, RZ ;  /* 0x000000c0210a7824 */ /* 0x000fe400078e02ff */
[----:B------:R-:W-:Y:S02]  /*19f0*/  IMAD.IADD R8, R28, 0x1, -R3 ;  /* 0x000000011c087824 */ /* 0x000fe400078e0a03 */
[----:B---3--:R-:W-:Y:S01]  /*1a00*/  VIADD R4, R10, 0xbf ;  /* 0x000000bf0a047836 */ /* 0x008fe20000000000 */
[----:B------:R4:W-:Y:S02]  /*1a10*/  STL [R1+0x84], R10 ;  /* 0x0000840a01007387 */ /* 0x0009e40000100800 */
[----:B------:R-:W-:-:S04]  /*1a20*/  IADD3 R74, -R8, RZ, RZ ;  /* 0x000000ff084a7210 */ /* 0x000fc80007ffe1ff */
[----:B------:R-:W-:Y:S01]  /*1a30*/  VIMNMX R74, RZ, R74, !PT ;  /* 0x0000004aff4a7248 */ /* 0x000fe20007fe0100 */
[----:B------:R-:W1:Y:S08]  /*1a40*/  @P1 LDC R11, c[0x0][0x44c] ;  /* 0x00011300ff0b1b82 */ /* 0x000e700000000800 */
[----:B------:R-:W3:Y:S01]  /*1a50*/  @P1 LDC R5, c[0x0][0x450] ;  /* 0x00011400ff051b82 */ /* 0x000ee20000000800 */
[----:B--2---:R-:W-:Y:S01]  /*1a60*/  @P0 IADD3 R24, -R0, R9, RZ ;  /* 0x0000000900180210 */ /* 0x004fe20007ffe1ff */
[----:B-1----:R-:W-:-:S04]  /*1a70*/  @P1 IMAD.HI.U32 R0, R4, R11, RZ ;  /* 0x0000000b04001227 */ /* 0x002fc800078e00ff */
[----:B------:R-:W-:Y:S01]  /*1a80*/  IMAD.IADD R147, R8, 0x1, R24 ;  /* 0x0000000108937824 */ /* 0x000fe200078e0218 */
[----:B---3--:R-:W-:-:S03]  /*1a90*/  @P1 SHF.R.U32.HI R4, RZ, R5, R0 ;  /* 0x00000005ff041219 */ /* 0x008fc60000011600 */
[C---:B------:R-:W-:Y:S01]  /*1aa0*/  VIADD R0, R147.reuse, 0x7f ;  /* 0x0000007f93007836 */ /* 0x040fe20000000000 */
[----:B------:R-:W-:-:S04]  /*1ab0*/  IADD3 R101, R147, 0x80, -R146 ;  /* 0x0000008093657810 */ /* 0x000fc80007ffe892 */
[----:B------:R-:W-:Y:S01]  /*1ac0*/  SHF.R.S32.HI R3, RZ, 0x1f, R0 ;  /* 0x0000001fff037819 */ /* 0x000fe20000011400 */
[----:B------:R-:W-:-:S03]  /*1ad0*/  IMAD.IADD R4, R101, 0x1, R4 ;  /* 0x0000000165047824 */ /* 0x000fc600078e0204 */
[----:B------:R-:W-:Y:S02]  /*1ae0*/  LEA.HI R3, R3, R0, RZ, 0x7 ;  /* 0x0000000003037211 */ /* 0x000fe400078f38ff */
[----:B------:R-:W-:Y:S02]  /*1af0*/  SHF.R.S32.HI R5, RZ, 0x1f, R4 ;  /* 0x0000001fff057819 */ /* 0x000fe40000011404 */
[----:B------:R-:W-:Y:S02]  /*1b00*/  SHF.R.S32.HI R102, RZ, 0x7, R3 ;  /* 0x00000007ff667819 */ /* 0x000fe40000011403 */
[----:B------:R-:W-:-:S04]  /*1b10*/  LEA.HI R5, R5, R4, RZ, 0x7 ;  /* 0x0000000405057211 */ /* 0x000fc800078f38ff */
[----:B------:R-:W-:-:S04]  /*1b20*/  SHF.R.S32.HI R5, RZ, 0x7, R5 ;  /* 0x00000007ff057819 */ /* 0x000fc80000011405 */
[----:B------:R-:W-:-:S05]  /*1b30*/  VIMNMX R5, R102, R5, PT ;  /* 0x0000000566057248 */ /* 0x000fca0003fe0100 */
[----:B------:R-:W-:-:S05]  /*1b40*/  IMAD R5, R5, 0x80, -R8 ;  /* 0x0000008005057824 */ /* 0x000fca00078e0a08 */
[----:B------:R-:W-:-:S04]  /*1b50*/  VIMNMX R5, R5, R24, PT ;  /* 0x0000001805057248 */ /* 0x000fc80003fe0100 */
[----:B------:R-:W-:Y:S02]  /*1b60*/  ISETP.GT.AND P0, PT, R5, R74, PT ;  /* 0x0000004a0500720c */ /* 0x000fe40003f04270 */
[----:B------:R-:W-:-:S05]  /*1b70*/  SHF.R.U32.HI R74, RZ, 0x7, R74 ;  /* 0x00000007ff4a7819 */ /* 0x000fca000001164a */
[----:B------:R-:W-:-:S06]  /*1b80*/  IMAD.MOV.U32 R26, RZ, RZ, R74 ;  /* 0x000000ffff1a7224 */ /* 0x000fcc00078e004a */
[----:B------:R-:W-:-:S05]  /*1b90*/  @P0 VIADD R0, R5, 0x7f ;  /* 0x0000007f05000836 */ /* 0x000fca0000000000 */
[----:B------:R-:W-:-:S04]  /*1ba0*/  @P0 SHF.R.S32.HI R3, RZ, 0x1f, R0 ;  /* 0x0000001fff030819 */ /* 0x000fc80000011400 */
[----:B------:R-:W-:-:S04]  /*1bb0*/  @P0 LEA.HI R3, R3, R0, RZ, 0x7 ;  /* 0x0000000003030211 */ /* 0x000fc800078f38ff */
[----:B------:R-:W-:Y:S02]  /*1bc0*/  @P0 SHF.R.S32.HI R26, RZ, 0x7, R3 ;  /* 0x00000007ff1a0819 */ /* 0x000fe40000011403 */
[----:B------:R-:W-:Y:S02]  /*1bd0*/  PLOP3.LUT P0, PT, PT, PT, PT, 0x80, 0x0 ;  /* 0x000000000000781c */ /* 0x000fe40003f0f070 */
[----:B------:R-:W-:-:S13]  /*1be0*/  ISETP.GT.AND P1, PT, R26, R74, PT ;  /* 0x0000004a1a00720c */ /* 0x000fda0003f24270 */
[----:B----4-:R-:W-:Y:S05]  /*1bf0*/  @!P1 BRA `(.L_x_2308) ;  /* 0x00000054007c9947 */ /* 0x010fea0003800000 */
[----:B------:R-:W-:Y:S01]  /*1c00*/  VIADD R0, R2, 0x15400 ;  /* 0x0001540002007836 */ /* 0x000fe20000000000 */
[----:B------:R-:W-:Y:S04]  /*1c10*/  BSSY B6, `(.L_x_2309) ;  /* 0x0000013000067945 */ /* 0x000fe80003800000 */
[----:B------:R-:W-:-:S13]  /*1c20*/  LOP3.LUT P0, RZ, R0, 0x1bf, RZ, 0xc0, !PT ;  /* 0x000001bf00ff7812 */ /* 0x000fda000780c0ff */
[----:B------:R-:W-:Y:S05]  /*1c30*/  @!P0 BRA `(.L_x_2310) ;  /* 0x0000000000408947 */ /* 0x000fea0003800000 */
[----:B------:R-:W-:Y:S01]  /*1c40*/  MOV R0, 0x0 ;  /* 0x0000000000007802 */ /* 0x000fe20000000f00 */
[----:B------:R-:W-:Y:S01]  /*1c50*/  ULDC.64 UR4, c[0x4][0x88] ;  /* 0x0100220000047ab9 */ /* 0x000fe20000000a00 */
[----:B------:R-:W-:Y:S01]  /*1c60*/  ULDC.64 UR6, c[0x4][0x18] ;  /* 0x0100060000067ab9 */ /* 0x000fe20000000a00 */
[----:B------:R-:W-:Y:S01]  /*1c70*/  MOV R4, UR4 ;  /* 0x0000000400047c02 */ /* 0x000fe20008000f00 */
[----:B------:R1:W2:Y:S01]  /*1c80*/  LDC.64 R14, c[0x4][R0] ;  /* 0x01000000000e7b82 */ /* 0x0002a20000000a00 */
        /* <DEDUP_REMOVED lines=8> */
[----:B-1----:R-:W-:-:S07]  /*1d10*/  IMAD.MOV.U32 R13, RZ, RZ, RZ ;  /* 0x000000ffff0d7224 */ /* 0x002fce00078e00ff */
[----:B------:R-:W-:-:S07]  /*1d20*/  LEPC R20, `(.L_x_2310) ;  /* 0x000000001014794e */ /* 0x000fce0000000000 */
[----:B0-2--5:R-:W-:Y:S05]  /*1d30*/  CALL.ABS.NOINC R14 ;  /* 0x000000000e007343 */ /* 0x025fea0003c00000 */
.L_x_2310:
[----:B------:R-:W-:Y:S05]  /*1d40*/  BSYNC B6 ;  /* 0x0000000000067941 */ /* 0x000fea0003800000 */
.L_x_2309:
        /* <DEDUP_REMOVED lines=8> */
[----:B------:R-:W-:Y:S01]  /*1dd0*/  IMAD.U32 R5, RZ, RZ, UR5 ;  /* 0x00000005ff057e24 */ /* 0x000fe2000f8e00ff */
[----:B------:R-:W-:Y:S01]  /*1de0*/  ULDC.64 UR4, c[0x4][0x90] ;  /* 0x0100240000047ab9 */ /* 0x000fe20000000a00 */
[----:B------:R-:W1:Y:S01]  /*1df0*/  LDC.64 R14, c[0x4][R14] ;  /* 0x010000000e0e7b82 */ /* 0x000e620000000a00 */
        /* <DEDUP_REMOVED lines=8> */
[----:B01---5:R-:W-:Y:S05]  /*1e80*/  CALL.ABS.NOINC R14 ;  /* 0x000000000e007343 */ /* 0x023fea0003c00000 */
.L_x_2312:
[----:B------:R-:W-:Y:S05]  /*1e90*/  BSYNC B6 ;  /* 0x0000000000067941 */ /* 0x000fea0003800000 */
.L_x_2311:
[----:B------:R-:W2:Y:S01]  /*1ea0*/  LDL.64 R36, [R1+0x38] ;  /* 0x0000380001247983 */ /* 0x000ea20000100a00 */
[----:B------:R-:W-:-:S03]  /*1eb0*/  ULDC.64 UR4, c[0x0][0x9f8] ;  /* 0x00027e0000047ab9 */ /* 0x000fc60000000a00 */
[----:B------:R-:W2:Y:S01]  /*1ec0*/  LDL.64 R20, [R1+0x38] ;  /* 0x0000380001147983 */ /* 0x000ea20000100a00 */
[----:B0-----:R-:W0:Y:S01]  /*1ed0*/  S2R R29, SR_TID.X ;  /* 0x00000000001d7919 */ /* 0x001e220000002100 */
[----:B------:R-:W-:Y:S01]  /*1ee0*/  ISETP.NE.U32.AND P0, PT, RZ, UR4, PT ;  /* 0x00000004ff007c0c */ /* 0x000fe2000bf05070 */
[----:B------:R-:W-:Y:S01]  /*1ef0*/  VIADD R0, R16, 0x10 ;  /* 0x0000001010007836 */ /* 0x000fe20000000000 */
[----:B------:R-:W1:Y:S01]  /*1f00*/  LDC.64 R6, c[0x0][0x408] ;  /* 0x00010200ff067b82 */ /* 0x000e620000000a00 */
[----:B------:R-:W3:Y:S01]  /*1f10*/  LDL.LU R35, [R1] ;  /* 0x0000000001237983 */ /* 0x000ee20000300800 */
[----:B------:R-:W-:-:S06]  /*1f20*/  ISETP.NE.AND.EX P0, PT, RZ, UR5, PT, P0 ;  /* 0x00000005ff007c0c */ /* 0x000fcc000bf05300 */
[----:B------:R-:W4:Y:S07]  /*1f30*/  LDC R99, c[0x0][0x3f4] ;  /* 0x0000fd00ff637b82 */ /* 0x000f2e0000000800 */
[----:B------:R-:W-:Y:S02]  /*1f40*/  @P0 IADD3 R4, P1, R30, UR4, RZ ;  /* 0x000000041e040c10 */ /* 0x000fe4000ff3e0ff */
[----:B0-----:R-:W-:-:S04]  /*1f50*/  SHF.R.U32.HI R32, RZ, 0x7, R29 ;  /* 0x00000007ff207819 */ /* 0x001fc8000001161d */
[----:B------:R-:W-:Y:S02]  /*1f60*/  ISETP.NE.AND P6, PT, R32, 0x1, PT ;  /* 0x000000012000780c */ /* 0x000fe40003fc5270 */
[----:B------:R-:W-:-:S05]  /*1f70*/  @P0 IADD3.X R5, R31, UR5, RZ, P1, !PT ;  /* 0x000000051f050c10 */ /* 0x000fca0008ffe4ff */
[----:B------:R0:W3:Y:S06]  /*1f80*/  @P0 LDG.E R25, desc[UR38][R4.64] ;  /* 0x0000002604190981 */ /* 0x0000ec000c1e1900 */
[----:B------:R-:W-:Y:S05]  /*1f90*/  @!P6 WARPSYNC.ALL ;  /* 0x000000000000e948 */ /* 0x000fea0003800000 */
[----:B------:R-:W-:-:S02]  /*1fa0*/  ULDC UR4, c[0x0][0x2f4] ;  /* 0x0000bd0000047ab9 */ /* 0x000fc40000000800 */
[----:B------:R-:W-:Y:S02]  /*1fb0*/  ISETP.GE.AND P1, PT, R0, UR4, PT ;  /* 0x0000000400007c0c */ /* 0x000fe4000bf26270 */
[----:B------:R-:W-:Y:S02]  /*1fc0*/  ISETP.GE.AND P0, PT, R16, UR4, PT ;  /* 0x0000000410007c0c */ /* 0x000fe4000bf06270 */
[----:B------:R-:W-:Y:S02]  /*1fd0*/  SEL R8, RZ, 0xffffffff, P1 ;  /* 0xffffffffff087807 */ /* 0x000fe40000800000 */
[----:B------:R-:W-:Y:S02]  /*1fe0*/  SEL R3, RZ, 0x1, P0 ;  /* 0x00000001ff037807 */ /* 0x000fe40000000000 */
[----:B------:R-:W-:-:S04]  /*1ff0*/  SHF.L.U32 R8, R8, 0x1, RZ ;  /* 0x0000000108087819 */ /* 0x000fc800000006ff */
[----:B------:R-:W-:Y:S02]  /*2000*/  LOP3.LUT R10, R8, 0x2, R3, 0xe2, !PT ;  /* 0x00000002080a7812 */ /* 0x000fe400078ee203 */
[----:B------:R-:W0:Y:S01]  /*2010*/  LDC.64 R8, c[0x0][0x3f8] ;  /* 0x0000fe00ff087b82 */ /* 0x000e220000000a00 */
[----:B------:R-:W-:Y:S01]  /*2020*/  IADD3 R79, R79, R28, RZ ;  /* 0x0000001c4f4f7210 */ /* 0x000fe20007ffe0ff */
[----:B--2---:R-:W-:-:S05]  /*2030*/  IMAD.MOV.U32 R20, RZ, RZ, R36 ;  /* 0x000000ffff147224 */ /* 0x004fca00078e0024 */
[----:B------:R-:W-:-:S05]  /*2040*/  SHF.R.S32.HI R21, RZ, 0x1f, R20 ;  /* 0x0000001fff157819 */ /* 0x000fca0000011414 */
[----:B------:R2:W-:Y:S01]  /*2050*/  STL [R1+0x3c], R21 ;  /* 0x00003c1501007387 */ /* 0x0005e20000100800 */
[----:B-1----:R-:W-:-:S03]  /*2060*/  IMAD.WIDE.U32 R70, R154, R6, R20 ;  /* 0x000000069a467225 */ /* 0x002fc600078e0014 */
[----:B------:R-:W2:Y:S01]  /*2070*/  LDL R31, [R1+0xc] ;  /* 0x00000c00011f7983 */ /* 0x000ea20000100800 */
[----:B0-----:R-:W-:-:S03]  /*2080*/  IMAD.WIDE.U32 R66, R154, R8, R20 ;  /* 0x000000089a427225 */ /* 0x001fc600078e0014 */
[----:B------:R-:W2:Y:S04]  /*2090*/  LDL R20, [R1+0x40] ;  /* 0x0000400001147983 */ /* 0x000ea80000100800 */
[----:B------:R-:W2:Y:S04]  /*20a0*/  LDL R28, [R1+0x44] ;  /* 0x00004400011c7983 */ /* 0x000ea80000100800 */
[----:B------:R-:W2:Y:S01]  /*20b0*/  LDL R30, [R1+0x8c] ;  /* 0x00008c00011e7983 */ /* 0x000ea20000100800 */
[----:B------:R-:W-:Y:S01]  /*20c0*/  SHF.R.S32.HI R11, RZ, 0x1f, R154 ;  /* 0x0000001fff0b7819 */ /* 0x000fe2000001149a */
[----:B------:R-:W-:Y:S01]  /*20d0*/  VIADD R3, R16, 0x20 ;  /* 0x0000002010037836 */ /* 0x000fe20000000000 */
[----:B------:R-:W-:-:S03]  /*20e0*/  ISETP.GE.AND P1, PT, R23, UR4, PT ;  /* 0x0000000417007c0c */ /* 0x000fc6000bf26270 */
[----:B------:R-:W-:Y:S01]  /*20f0*/  IMAD R4, R11, R6, RZ ;  /* 0x000000060b047224 */ /* 0x000fe200078e02ff */
[----:B------:R-:W-:-:S03]  /*2100*/  ISETP.GE.AND P0, PT, R3, UR4, PT ;  /* 0x0000000403007c0c */ /* 0x000fc6000bf06270 */
[----:B------:R-:W-:Y:S01]  /*2110*/  IMAD R13, R154, R7, R4 ;  /* 0x000000079a0d7224 */ /* 0x000fe200078e0204 */
[----:B------:R-:W-:Y:S02]  /*2120*/  SEL R4, RZ, 0x8, P1 ;  /* 0x00000008ff047807 */ /* 0x000fe40000800000 */
[----:B------:R-:W-:Y:S02]  /*2130*/  SEL R5, RZ, 0x4, P0 ;  /* 0x00000004ff057807 */ /* 0x000fe40000000000 */
[----:B------:R-:W-:Y:S01]  /*2140*/  ISETP.GE.AND P0, PT, R22, UR4, PT ;  /* 0x0000000416007c0c */ /* 0x000fe2000bf06270 */
[----:B------:R-:W-:Y:S01]  /*2150*/  IMAD.WIDE.U32 R72, R154, R6, R16 ;  /* 0x000000069a487225 */ /* 0x000fe200078e0010 */
[----:B------:R-:W-:Y:S02]  /*2160*/  LOP3.LUT R4, R4, R10, R5, 0xfe, !PT ;  /* 0x0000000a04047212 */ /* 0x000fe400078efe05 */
[----:B------:R-:W-:Y:S01]  /*2170*/  SEL R5, RZ, 0x10, P0 ;  /* 0x00000010ff057807 */ /* 0x000fe20000000000 */
[----:B------:R-:W-:Y:S01]  /*2180*/  IMAD R11, R11, R8, RZ ;  /* 0x000000080b0b7224 */ /* 0x000fe200078e02ff */
[----:B----4-:R-:W-:-:S02]  /*2190*/  ISETP.GE.AND P0, PT, R16, R99, PT ;  /* 0x000000631000720c */ /* 0x010fc40003f06270 */
[----:B------:R-:W-:Y:S01]  /*21a0*/  ISETP.GE.AND P3, PT, R0, R99, PT ;  /* 0x000000630000720c */ /* 0x000fe20003f66270 */
[----:B------:R-:W-:Y:S01]  /*21b0*/  IMAD.IADD R73, R73, 0x1, R13 ;  /* 0x0000000149497824 */ /* 0x000fe200078e020d */
[----:B------:R-:W-:Y:S01]  /*21c0*/  LOP3.LUT R29, R4, R5, RZ, 0xfc, !PT ;  /* 0x00000005041d7212 */ /* 0x000fe200078efcff */
[----:B------:R-:W-:Y:S01]  /*21d0*/  IMAD.IADD R71, R13, 0x1, R71 ;  /* 0x000000010d477824 */ /* 0x000fe200078e0247 */
[----:B------:R-:W-:Y:S01]  /*21e0*/  ISETP.GE.AND P2, PT, R3, R99, PT ;  /* 0x000000630300720c */ /* 0x000fe20003f46270 */
[C---:B------:R-:W-:Y:S01]  /*21f0*/  IMAD R13, R154.reuse, R9, R11 ;  /* 0x000000099a0d7224 */ /* 0x040fe200078e020b */
[C---:B------:R-:W-:Y:S01]  /*2200*/  SEL R5, R99.reuse, RZ, P0 ;  /* 0x000000ff63057207 */ /* 0x040fe20000000000 */
[----:B------:R-:W-:Y:S01]  /*2210*/  IMAD.WIDE.U32 R68, R154, R8, R16 ;  /* 0x000000089a447225 */ /* 0x000fe200078e0010 */
[C---:B------:R-:W-:Y:S02]  /*2220*/  SEL R11, R99.reuse, RZ, P3 ;  /* 0x000000ff630b7207 */ /* 0x040fe40001800000 */
[----:B------:R-:W-:Y:S01]  /*2230*/  SEL R4, R99, RZ, P2 ;  /* 0x000000ff63047207 */ /* 0x000fe20001000000 */
[----:B------:R-:W-:-:S02]  /*2240*/  IMAD.IADD R5, R16, 0x1, R5 ;  /* 0x0000000110057824 */ /* 0x000fc400078e0205 */
[----:B------:R-:W-:Y:S02]  /*2250*/  IMAD.IADD R69, R69, 0x1, R13 ;  /* 0x0000000145457824 */ /* 0x000fe400078e020d */
[----:B------:R-:W-:Y:S01]  /*2260*/  IMAD.IADD R67, R13, 0x1, R67 ;  /* 0x000000010d437824 */ /* 0x000fe200078e0243 */
[----:B------:R-:W-:Y:S01]  /*2270*/  IADD3 R13, R3, R4, RZ ;  /* 0x00000004030d7210 */ /* 0x000fe20007ffe0ff */
[----:B------:R-:W-:Y:S01]  /*2280*/  IMAD.IADD R11, R0, 0x1, R11 ;  /* 0x00000001000b7824 */ /* 0x000fe200078e020b */
[----:B------:R-:W-:Y:S02]  /*2290*/  SHF.R.S32.HI R4, RZ, 0x1f, R5 ;  /* 0x0000001fff047819 */ /* 0x000fe40000011405 */
[----:B------:R-:W-:Y:S02]  /*22a0*/  SHF.R.S32.HI R14, RZ, 0x1f, R13 ;  /* 0x0000001fff0e7819 */ /* 0x000fe4000001140d */
[----:B------:R-:W-:Y:S02]  /*22b0*/  SHF.R.S32.HI R12, RZ, 0x1f, R11 ;  /* 0x0000001fff0c7819 */ /* 0x000fe4000001140b */
[----:B------:R-:W-:-:S02]  /*22c0*/  LEA.HI R65, R4, R5, RZ, 0x3 ;  /* 0x0000000504417211 */ /* 0x000fc400078f18ff */
[----:B------:R-:W-:Y:S02]  /*22d0*/  LEA.HI R10, R4, R5, RZ, 0x5 ;  /* 0x00000005040a7211 */ /* 0x000fe400078f28ff */
[----:B------:R-:W-:Y:S02]  /*22e0*/  LEA.HI R4, R12, R11, RZ, 0x3 ;  /* 0x0000000b0c047211 */ /* 0x000fe400078f18ff */
[----:B------:R-:W-:Y:S02]  /*22f0*/  LEA.HI R5, R14, R13, RZ, 0x3 ;  /* 0x0000000d0e057211 */ /* 0x000fe400078f18ff */
[----:B------:R-:W-:Y:S02]  /*2300*/  LEA.HI R12, R12, R11, RZ, 0x5 ;  /* 0x0000000b0c0c7211 */ /* 0x000fe400078f28ff */
[----:B------:R-:W-:Y:S01]  /*2310*/  LEA.HI R14, R14, R13, RZ, 0x5 ;  /* 0x0000000d0e0e7211 */ /* 0x000fe200078f28ff */
[----:B------:R-:W-:Y:S02]  /*2320*/  IMAD.SHL.U32 R11, R10, 0x80, RZ ;  /* 0x000000800a0b7824 */ /* 0x000fe400078e00ff */
[----:B------:R-:W-:-:S02]  /*2330*/  IMAD.SHL.U32 R13, R12, 0x80, RZ ;  /* 0x000000800c0d7824 */ /* 0x000fc400078e00ff */
[----:B------:R-:W-:Y:S01]  /*2340*/  IMAD.SHL.U32 R15, R14, 0x80, RZ ;  /* 0x000000800e0f7824 */ /* 0x000fe200078e00ff */
[----:B------:R-:W-:Y:S02]  /*2350*/  LOP3.LUT R11, R11, 0xfffff000, RZ, 0xc0, !PT ;  /* 0xfffff0000b0b7812 */ /* 0x000fe400078ec0ff */
[----:B------:R-:W-:Y:S02]  /*2360*/  LOP3.LUT R13, R13, 0xfffff000, RZ, 0xc0, !PT ;  /* 0xfffff0000d0d7812 */ /* 0x000fe400078ec0ff */
[----:B------:R-:W-:Y:S02]  /*2370*/  LOP3.LUT R15, R15, 0xfffff000, RZ, 0xc0, !PT ;  /* 0xfffff0000f0f7812 */ /* 0x000fe400078ec0ff */
[----:B---3--:R-:W-:-:S04]  /*2380*/  LOP3.LUT R35, R35, 0xfffffffe, RZ, 0xc0, !PT ;  /* 0xfffffffe23237812 */ /* 0x008fc800078ec0ff */
[----:B------:R-:W-:-:S04]  /*2390*/  @P3 LOP3.LUT R35, R35, 0x1, RZ, 0xfc, !PT ;  /* 0x0000000123233812 */ /* 0x000fc800078efcff */
[----:B------:R-:W-:-:S04]  /*23a0*/  LOP3.LUT R35, R35, 0xfffffffd, RZ, 0xc0, !PT ;  /* 0xfffffffd23237812 */ /* 0x000fc800078ec0ff */
[----:B------:R-:W-:-:S04]  /*23b0*/  @P2 LOP3.LUT R35, R35, 0x2, RZ, 0xfc, !PT ;  /* 0x0000000223232812 */ /* 0x000fc800078efcff */
[----:B------:R-:W-:Y:S02]  /*23c0*/  LOP3.LUT R35, R35, 0xfffffffb, RZ, 0xc0, !PT ;  /* 0xfffffffb23237812 */ /* 0x000fe400078ec0ff */
[----:B--2--5:R-:W-:Y:S02]  /*23d0*/  SHF.R.S32.HI R21, RZ, 0x1f, R97 ;  /* 0x0000001fff157819 */ /* 0x024fe40000011461 */
[----:B------:R-:W-:Y:S01]  /*23e0*/  SHF.L.U64.HI R90, R8, 0x7, R9 ;  /* 0x00000007085a7819 */ /* 0x000fe20000010209 */
[----:B------:R-:W-:Y:S01]  /*23f0*/  IMAD.WIDE.U32 R72, R97, R6, R72 ;  /* 0x0000000661487225 */ /* 0x000fe200078e0048 */
[----:B------:R-:W-:-:S03]  /*2400*/  SHF.L.U64.HI R87, R6, 0x7, R7 ;  /* 0x0000000706577819 */ /* 0x000fc60000010207 */
[----:B------:R-:W-:-:S04]  /*2410*/  IMAD.WIDE.U32 R68, R97, R8, R68 ;  /* 0x0000000861447225 */ /* 0x000fc800078e0044 */
[----:B------:R-:W-:-:S04]  /*2420*/  IMAD.WIDE.U32 R70, R97, R6, R70 ;  /* 0x0000000661467225 */ /* 0x000fc800078e0046 */
[----:B------:R-:W-:Y:S01]  /*2430*/  IMAD.WIDE.U32 R66, R97, R8, R66 ;  /* 0x0000000861427225 */ /* 0x000fe200078e0042 */
[----:B------:R-:W-:-:S03]  /*2440*/  SHF.R.S32.HI R86, RZ, 0x1f, R25 ;  /* 0x0000001fff567819 */ /* 0x000fc60000011419 */
[----:B------:R-:W-:Y:S02]  /*2450*/  VIADD R100, R32, 0x8 ;  /* 0x0000000820647836 */ /* 0x000fe40000000000 */
[----:B------:R-:W-:Y:S01]  /*2460*/  IMAD.SHL.U32 R99, R99, 0x2, RZ ;  /* 0x0000000263637824 */ /* 0x000fe200078e00ff */
[C---:B------:R-:W-:Y:S02]  /*2470*/  LOP3.LUT R10, R31.reuse, 0x18, R65, 0xf8, !PT ;  /* 0x000000181f0a7812 */ /* 0x040fe400078ef841 */
[C---:B------:R-:W-:Y:S02]  /*2480*/  LOP3.LUT R12, R31.reuse, 0x18, R4, 0xf8, !PT ;  /* 0x000000181f0c7812 */ /* 0x040fe400078ef804 */
[----:B------:R-:W-:Y:S02]  /*2490*/  LOP3.LUT R14, R31, 0x18, R5, 0xf8, !PT ;  /* 0x000000181f0e7812 */ /* 0x000fe400078ef805 */
[-C--:B------:R-:W-:Y:S02]  /*24a0*/  LOP3.LUT R10, R10, R20.reuse, RZ, 0x3c, !PT ;  /* 0x000000140a0a7212 */ /* 0x080fe400078e3cff */
[----:B------:R-:W-:-:S02]  /*24b0*/  LOP3.LUT R12, R12, R20, RZ, 0x3c, !PT ;  /* 0x000000140c0c7212 */ /* 0x000fc400078e3cff */
[----:B------:R-:W-:Y:S02]  /*24c0*/  LOP3.LUT R14, R14, R20, RZ, 0x3c, !PT ;  /* 0x000000140e0e7212 */ /* 0x000fe400078e3cff */
[--C-:B------:R-:W-:Y:S02]  /*24d0*/  IADD3 R96, R10, R11, R28.reuse ;  /* 0x0000000b0a607210 */ /* 0x100fe40007ffe01c */
[--C-:B------:R-:W-:Y:S02]  /*24e0*/  IADD3 R95, R12, R13, R28.reuse ;  /* 0x0000000d0c5f7210 */ /* 0x100fe40007ffe01c */
[----:B------:R-:W-:Y:S02]  /*24f0*/  IADD3 R94, R14, R15, R28 ;  /* 0x0000000f0e5e7210 */ /* 0x000fe40007ffe01c */
[----:B------:R-:W0:Y:S01]  /*2500*/  S2R R28, SR_TID.X ;  /* 0x00000000001c7919 */ /* 0x000e220000002100 */
[----:B------:R-:W-:Y:S01]  /*2510*/  @!P6 BAR.SYNC.DEFER_BLOCKING 0x9, 0x100 ;  /* 0x024400000000eb1d */ /* 0x000fe20000010000 */
[----:B------:R-:W-:Y:S01]  /*2520*/  LOP3.LUT P1, RZ, R30, 0x2, RZ, 0xc0, !PT ;  /* 0x000000021eff7812 */ /* 0x000fe2000782c0ff */
[----:B------:R-:W-:-:S12]  /*2530*/  IMAD R10, R21, R8, RZ ;  /* 0x00000008150a7224 */ /* 0x000fd800078e02ff */
[----:B------:R-:W-:-:S05]  /*2540*/  @P1 LOP3.LUT R35, R35, 0x4, RZ, 0xfc, !PT ;  /* 0x0000000423231812 */ /* 0x000fca00078efcff */
[----:B------:R1:W-:Y:S01]  /*2550*/  STL [R1], R35 ;  /* 0x0000002301007387 */ /* 0x0003e20000100800 */
[----:B0-----:R-:W-:-:S04]  /*2560*/  IADD3 R36, R28, -0x80, RZ ;  /* 0xffffff801c247810 */ /* 0x001fc80007ffe0ff */
[----:B------:R-:W-:-:S04]  /*2570*/  LEA.HI R28, R36, R36, RZ, 0x1 ;  /* 0x00000024241c7211 */ /* 0x000fc800078f08ff */
[----:B------:R-:W-:Y:S02]  /*2580*/  LOP3.LUT R28, R28, 0xfffffffe, RZ, 0xc0, !PT ;  /* 0xfffffffe1c1c7812 */ /* 0x000fe400078ec0ff */
[----:B------:R-:W-:-:S03]  /*2590*/  ISETP.GE.AND P1, PT, R136, UR4, PT ;  /* 0x0000000488007c0c */ /* 0x000fc6000bf26270 */
[----:B------:R-:W-:Y:S02]  /*25a0*/  IMAD.IADD R28, R36, 0x1, -R28 ;  /* 0x00000001241c7824 */ /* 0x000fe400078e0a1c */
[----:B------:R-:W-:Y:S02]  /*25b0*/  IMAD R75, R97, R9, R10 ;  /* 0x00000009614b7224 */ /* 0x000fe400078e020a */
[----:B------:R-:W-:Y:S02]  /*25c0*/  IMAD R20, R21, R6, RZ ;  /* 0x0000000615147224 */ /* 0x000fe400078e02ff */
[----:B------:R-:W-:Y:S01]  /*25d0*/  IMAD R9, R28, 0xc0, R154 ;  /* 0x000000c01c097824 */ /* 0x000fe200078e029a */
[----:B------:R-:W-:Y:S01]  /*25e0*/  SEL R28, RZ, 0x20, P1 ;  /* 0x00000020ff1c7807 */ /* 0x000fe20000800000 */
[----:B------:R-:W-:Y:S01]  /*25f0*/  IMAD R11, R97, R7, R20 ;  /* 0x00000007610b7224 */ /* 0x000fe200078e0214 */
[----:B------:R-:W-:Y:S02]  /*2600*/  LOP3.LUT R10, R65, 0xfffffff8, RZ, 0xc0, !PT ;  /* 0xfffffff8410a7812 */ /* 0x000fe400078ec0ff */
[----:B------:R-:W-:-:S02]  /*2610*/  LOP3.LUT R20, R4, 0xfffffff8, RZ, 0xc0, !PT ;  /* 0xfffffff804147812 */ /* 0x000fc400078ec0ff */
[----:B------:R-:W-:Y:S02]  /*2620*/  LOP3.LUT R21, R5, 0xfffffff8, RZ, 0xc0, !PT ;  /* 0xfffffff805157812 */ /* 0x000fe400078ec0ff */
[----:B------:R-:W-:Y:S01]  /*2630*/  LOP3.LUT R28, R29, R28, RZ, 0xfc, !PT ;  /* 0x0000001c1d1c7212 */ /* 0x000fe200078efcff */
[----:B------:R-:W-:Y:S01]  /*2640*/  IMAD.SHL.U32 R7, R8, 0x80, RZ ;  /* 0x0000008008077824 */ /* 0x000fe200078e00ff */
[----:B------:R-:W-:Y:S01]  /*2650*/  SHF.R.S32.HI R8, RZ, 0x1f, R34 ;  /* 0x0000001fff087819 */ /* 0x000fe20000011422 */
[----:B------:R-:W-:Y:S01]  /*2660*/  IMAD.IADD R77, R69, 0x1, R75 ;  /* 0x00000001454d7824 */ /* 0x000fe200078e024b */
[----:B------:R-:W-:Y:S01]  /*2670*/  IADD3 R78, R73, R11, RZ ;  /* 0x0000000b494e7210 */ /* 0x000fe20007ffe0ff */
[----:B------:R-:W-:Y:S01]  /*2680*/  IMAD.SHL.U32 R6, R6, 0x80, RZ ;  /* 0x0000008006067824 */ /* 0x000fe200078e00ff */
[----:B------:R-:W-:Y:S01]  /*2690*/  SHF.R.S32.HI R93, RZ, 0x1f, R10 ;  /* 0x0000001fff5d7819 */ /* 0x000fe2000001140a */
[----:B------:R-:W-:Y:S01]  /*26a0*/  IMAD.IADD R76, R11, 0x1, R71 ;  /* 0x000000010b4c7824 */ /* 0x000fe200078e0247 */
[----:B------:R-:W-:Y:S01]  /*26b0*/  SHF.R.S32.HI R92, RZ, 0x1f, R20 ;  /* 0x0000001fff5c7819 */ /* 0x000fe20000011414 */
[----:B------:R-:W-:Y:S01]  /*26c0*/  IMAD.IADD R75, R75, 0x1, R67 ;  /* 0x000000014b4b7824 */ /* 0x000fe200078e0243 */
[----:B------:R-:W-:-:S02]  /*26d0*/  SHF.R.S32.HI R91, RZ, 0x1f, R21 ;  /* 0x0000001fff5b7819 */ /* 0x000fc40000011415 */
[----:B------:R-:W-:Y:S02]  /*26e0*/  LOP3.LUT R29, R29, 0x1, RZ, 0xc0, !PT ;  /* 0x000000011d1d7812 */ /* 0x000fe400078ec0ff */
[C---:B------:R-:W-:Y:S02]  /*26f0*/  LOP3.LUT R30, R28.reuse, 0x2, RZ, 0xc0, !PT ;  /* 0x000000021c1e7812 */ /* 0x040fe400078ec0ff */
[----:B-1----:R-:W-:-:S07]  /*2700*/  LOP3.LUT R31, R28, 0x4, RZ, 0xc0, !PT ;  /* 0x000000041c1f7812 */ /* 0x002fce00078ec0ff */
.L_x_2371:
[----:B--2---:R-:W2:Y:S01]  /*2710*/  LDL R35, [R1+0x8c] ;  /* 0x00008c0001237983 */ /* 0x004ea20000100800 */
[----:B0-----:R-:W0:Y:S03]  /*2720*/  LDC R81, c[0x0][0x430] ;  /* 0x00010c00ff517b82 */ /* 0x001e260000000800 */
[----:B---3--:R-:W3:Y:S01]  /*2730*/  LDL R39, [R1+0x88] ;  /* 0x0000880001277983 */ /* 0x008ee20000100800 */
[----:B------:R-:W-:-:S04]  /*2740*/  VIADD R26, R26, 0xffffffff ;  /* 0xffffffff1a1a7836 */ /* 0x000fc80000000000 */
[----:B-1----:R-:W1:Y:S01]  /*2750*/  LDC R98, c[0x0][0x3f4] ;  /* 0x0000fd00ff627b82 */ /* 0x002e620000000800 */
[----:B------:R-:W-:-:S04]  /*2760*/  LEA R12, R26, R9, 0x7 ;  /* 0x000000091a0c7211 */ /* 0x000fc800078e38ff */
[----:B------:R-:W-:Y:S02]  /*2770*/  ISETP.GE.AND P1, PT, R12, R24, PT ;  /* 0x000000180c00720c */ /* 0x000fe40003f26270 */
[----:B0-----:R-:W-:Y:S02]  /*2780*/  ISETP.NE.AND P2, PT, R81, 0x1, PT ;  /* 0x000000015100780c */ /* 0x001fe40003f45270 */
[----:B------:R-:W-:-:S11]  /*2790*/  ISETP.GT.OR P1, PT, R9, 0x7f, P1 ;  /* 0x0000007f0900780c */ /* 0x000fd60000f24670 */
[----:B------:R-:W0:Y:S08]  /*27a0*/  @P2 LDC R11, c[0x0][0x434] ;  /* 0x00010d00ff0b2b82 */ /* 0x000e300000000800 */
[----:B------:R-:W4:Y:S08]  /*27b0*/  @P2 LDC R32, c[0x0][0x438] ;  /* 0x00010e00ff202b82 */ /* 0x000f300000000800 */
[----:B------:R-:W1:Y:S01]  /*27c0*/  @!P1 LDC.64 R14, c[0x0][0x428] ;  /* 0x00010a00ff0e9b82 */ /* 0x000e620000000a00 */
[----:B------:R-:W-:-:S07]  /*27d0*/  IMAD.IADD R38, R79, 0x1, R12 ;  /* 0x000000014f267824 */ /* 0x000fce00078e020c */
        /* <DEDUP_REMOVED lines=36> */
[----:B------:R-:W-:Y:S01]  /*2a20*/  IMAD R15, R83, UR4, RZ ;  /* 0x00000004530f7c24 */ /* 0x000fe2000f8e02ff */
[----:B------:R-:W-:-:S03]  /*2a30*/  IADD3 R13, R13, R11, RZ ;  /* 0x0000000b0d0d7210 */ /* 0x000fc60007ffe0ff */
        /* <DEDUP_REMOVED lines=18> */
[----:B------:R-:W-:-:S04]  /*2b60*/  IMAD.WIDE.U32 R12, R6, R26, RZ ;  /* 0x0000001a060c7225 */ /* 0x000fc800078e00ff */
[----:B------:R-:W-:Y:S02]  /*2b70*/  IMAD.IADD R11, R15, 0x1, R37 ;  /* 0x000000010f0b7824 */ /* 0x000fe400078e0225 */
[----:B------:R-:W-:Y:S01]  /*2b80*/  IMAD.IADD R32, R13, 0x1, R39 ;  /* 0x000000010d207824 */ /* 0x000fe200078e0227 */
[----:B------:R-:W-:Y:S06]  /*2b90*/  @!P2 BRA `(.L_x_2315) ;  /* 0x0000001c0024a947 */ /* 0x000fec0003800000 */
        /* <DEDUP_REMOVED lines=24> */
[----:B------:R-:W-:Y:S02]  /*2d20*/  CS2R R58, SRZ ;  /* 0x00000000003a7805 */ /* 0x000fe4000001ff00 */
[----:B------:R-:W-:Y:S02]  /*2d30*/  IADD3.X R13, R11, R75, RZ, P2, !PT ;  /* 0x0000004b0b0d7210 */ /* 0x000fe400017fe4ff */
        /* <DEDUP_REMOVED lines=35> */
.L_x_2317:
[----:B------:R-:W-:Y:S05]  /*2f70*/  BSYNC B1 ;  /* 0x0000000000017941 */ /* 0x000fea0003800000 */
.L_x_2316:
[----:B-----5:R-:W-:Y:S01]  /*2f80*/  IMAD.MOV.U32 R11, RZ, RZ, R36 ;  /* 0x000000ffff0b7224 */ /* 0x020fe200078e0024 */
[----:B------:R-:W-:Y:S01]  /*2f90*/  UISETP.NE.AND UP0, UPT, UR41, 0x3, UPT ;  /* 0x000000032900788c */ /* 0x000fe2000bf05270 */
[----:B0-----:R-:W-:Y:S02]  /*2fa0*/  IMAD.MOV.U32 R12, RZ, RZ, R37 ;  /* 0x000000ffff0c7224 */ /* 0x001fe400078e0025 */
[----:B------:R-:W-:Y:S02]  /*2fb0*/  IMAD.MOV.U32 R13, RZ, RZ, R40 ;  /* 0x000000ffff0d7224 */ /* 0x000fe400078e0028 */
[----:B------:R-:W-:Y:S01]  /*2fc0*/  IMAD.MOV.U32 R14, RZ, RZ, R45 ;  /* 0x000000ffff0e7224 */ /* 0x000fe200078e002d */
[----:B------:R-:W-:Y:S01]  /*2fd0*/  PRMT R63, R12, 0x5410, R11 ;  /* 0x000054100c3f7816 */ /* 0x000fe2000000000b */
[----:B------:R-:W-:Y:S01]  /*2fe0*/  IMAD.MOV.U32 R12, RZ, RZ, R44 ;  /* 0x000000ffff0c7224 */ /* 0x000fe200078e002c */
[----:B------:R-:W-:Y:S02]  /*2ff0*/  MOV R11, R41 ;  /* 0x00000029000b7202 */ /* 0x000fe40000000f00 */
[----:B------:R-:W-:-:S02]  /*3000*/  PLOP3.LUT P2, PT, PT, PT, UP0, 0x80, 0x0 ;  /* 0x000000000000781c */ /* 0x000fc40003f4f008 */
        /* <DEDUP_REMOVED lines=17> */
[----:B------:R-:W-:-:S04]  /*3120*/  PRMT R62, R14, 0x5410, R13 ;  /* 0x000054100e3e7816 */ /* 0x000fc8000000000d */
[----:B------:R-:W-:Y:S01]  /*3130*/  PRMT R89, R11, 0x5410, R12 ;  /* 0x000054100b597816 */ /* 0x000fe2000000000c */
[----:B------:R-:W-:Y:S02]  /*3140*/  IMAD.MOV.U32 R11, RZ, RZ, R46 ;  /* 0x000000ffff0b7224 */ /* 0x000fe400078e002e */
        /* <DEDUP_REMOVED lines=12> */
[----:B------:R-:W-:Y:S06]  /*3210*/  @!P2 BRA `(.L_x_2318) ;  /* 0x000000000004a947 */ /* 0x000fec0003800000 */
[----:B------:R-:W-:Y:S01]  /*3220*/  BPT.TRAP 0x1 ;  /* 0x000000040000795c */ /* 0x000fe20000300000 */
.L_x_2318:
[----:B------:R-:W-:Y:S01]  /*3230*/  IMAD R32, R18, 0x8, R2 ;  /* 0x0000000812207824 */ /* 0x000fe200078e0202 */
[----:B------:R-:W-:Y:S01]  /*3240*/  SHF.L.U32 R85, R138, 0x1f, RZ ;  /* 0x0000001f8a557819 */ /* 0x000fe200000006ff */
[----:B------:R-:W-:Y:S03]  /*3250*/  BSSY B1, `(.L_x_2319) ;  /* 0x0000003000017945 */ /* 0x000fe60003800000 */
[----:B------:R-:W0:Y:S02]  /*3260*/  SYNCS.PHASECHK.TRANS64.TRYWAIT P4, [R32+URZ+0x2d890], R85 ;  /* 0x02d89055200075a7 */ /* 0x000e24000808017f */
[----:B0-----:R-:W-:Y:S05]  /*3270*/  @!P4 BRA `(.L_x_2320) ;  /* 0x000001ac0020c947 */ /* 0x001fea0003800000 */
.L_x_2582:
[----:B------:R-:W-:Y:S05]  /*3280*/  BSYNC B1 ;  /* 0x0000000000017941 */ /* 0x000fea0003800000 */
.L_x_2319:
[----:B------:R-:W-:-:S03]  /*3290*/  UMOV UR4, 0xffffffff ;  /* 0xffffffff00047882 */ /* 0x000fc60000000000 */
[----:B------:R-:W-:Y:S05]  /*32a0*/  BRA.DIV UR4, `(.L_x_2321) ;  /* 0x000001ae04287947 */ /* 0x000fea000b800000 */
[----:B------:R-:W1:Y:S04]  /*32b0*/  SHFL.IDX PT, R61, R61, RZ, 0x1e1f ;  /* 0x001e1fff3d3d7589 */ /* 0x000e6800000e0000 */
[----:B------:R-:W2:Y:S02]  /*32c0*/  SHFL.IDX PT, R60, R60, RZ, 0x1e1f ;  /* 0x001e1fff3c3c7589 */ /* 0x000ea400000e0000 */
.L_x_2586:
[----:B------:R-:W-:Y:S05]  /*32d0*/  @P3 BRA `(.L_x_2322) ;  /* 0x0000003800203947 */ /* 0x000fea0003800000 */
[----:B------:R-:W-:Y:S01]  /*32e0*/  ISETP.NE.AND P3, PT, R29, RZ, PT ;  /* 0x000000ff1d00720c */ /* 0x000fe20003f65270 */
[----:B------:R-:W-:-:S12]  /*32f0*/  BSSY B1, `(.L_x_2323) ;  /* 0x0000037000017945 */ /* 0x000fd80003800000 */
[----:B------:R-:W-:Y:S05]  /*3300*/  @!P3 BRA `(.L_x_2324) ;  /* 0x0000000000d4b947 */ /* 0x000fea0003800000 */
[----:B------:R-:W3:Y:S01]  /*3310*/  LDL.64 R114, [R1+0x38] ;  /* 0x0000380001727983 */ /* 0x000ee20000100a00 */
[----:B------:R-:W-:Y:S03]  /*3320*/  BSSY B2, `(.L_x_2325) ;  /* 0x0000030000027945 */ /* 0x000fe60003800000 */
[----:B------:R4:W0:Y:S01]  /*3330*/  LDS.128 R12, [R64+0x15000] ;  /* 0x01500000400c7984 */ /* 0x0008220000000c00 */
[----:B---3--:R-:W-:-:S13]  /*3340*/  ISETP.GE.AND P3, PT, R114, R98, PT ;  /* 0x000000627200720c */ /* 0x008fda0003f66270 */
[----:B0---4-:R-:W-:Y:S05]  /*3350*/  @P3 BRA `(.L_x_2326) ;  /* 0x0000000000b03947 */ /* 0x011fea0003800000 */
[--C-:B------:R-:W-:Y:S02]  /*3360*/  SHF.R.U64 R11, R56, 0x10, R57.reuse ;  /* 0x00000010380b7819 */ /* 0x100fe40000001239 */
[----:B------:R-:W-:Y:S01]  /*3370*/  SHF.R.U32.HI R56, RZ, 0x10, R57 ;  /* 0x00000010ff387819 */ /* 0x000fe20000011639 */
[----:B------:R-:W-:Y:S01]  /*3380*/  IMAD.MOV.U32 R57, RZ, RZ, R13 ;  /* 0x000000ffff397224 */ /* 0x000fe200078e000d */
        /* <DEDUP_REMOVED lines=41> */
.L_x_2326:
[----:B------:R-:W-:Y:S05]  /*3620*/  BSYNC B2 ;  /* 0x0000000000027941 */ /* 0x000fea0003800000 */
.L_x_2325:
[----:B--2---:R-:W-:-:S04]  /*3630*/  LEA R56, P3, R16, R60, 0x1 ;  /* 0x0000003c10387211 */ /* 0x004fc800078608ff */
[----:B-1----:R-:W-:-:S05]  /*3640*/  LEA.HI.X R57, R16, R61, R17, 0x1, P3 ;  /* 0x0000003d10397211 */ /* 0x002fca00018f0c11 */
[----:B------:R3:W-:Y:S04]  /*3650*/  ST.E.128 desc[UR38][R56.64], R12 ;  /* 0x0000000c38007985 */ /* 0x0007e8000c101d26 */
.L_x_2324:
[----:B------:R-:W-:Y:S05]  /*3660*/  BSYNC B1 ;  /* 0x0000000000017941 */ /* 0x000fea0003800000 */
.L_x_2323:
        /* <DEDUP_REMOVED lines=8> */
[----:B------:R-:W-:Y:S01]  /*36f0*/  SHF.R.U64 R56, R54, 0x10, R55 ;  /* 0x0000001036387819 */ /* 0x000fe20000001237 */
[--C-:B------:R-:W-:Y:S01]  /*3700*/  HADD2.F32 R11, -RZ, R13.reuse.H1_H1 ;  /* 0x3000000dff0b7230 */ /* 0x100fe20000004100 */
[----:B------:R-:W-:Y:S01]  /*3710*/  SHF.R.U64 R52, R52, 0x10, R53 ;  /* 0x0000001034347819 */ /* 0x000fe20000001235 */
[----:B------:R-:W-:Y:S01]  /*3720*/  HADD2.F32 R13, -RZ, R13.H0_H0 ;  /* 0x2000000dff0d7230 */ /* 0x000fe20000004100 */
[----:B------:R-:W-:Y:S01]  /*3730*/  SHF.R.U32.HI R55, RZ, 0x10, R55 ;  /* 0x00000010ff377819 */ /* 0x000fe20000011637 */
        /* <DEDUP_REMOVED lines=8> */
[----:B------:R-:W-:Y:S02]  /*37c0*/  IMAD.MOV.U32 R53, RZ, RZ, R12 ;  /* 0x000000ffff357224 */ /* 0x000fe400078e000c */
[----:B------:R-:W-:Y:S01]  /*37d0*/  HADD2.F32 R13, -RZ, R15.H1_H1 ;  /* 0x3000000fff0d7230 */ /* 0x000fe20000004100 */
[----:B------:R-:W-:Y:S01]  /*37e0*/  F2FP.F16.F32.PACK_AB R54, R11, R54 ;  /* 0x000000360b36723e */ /* 0x000fe200000000ff */
[----:B------:R-:W-:Y:S02]  /*37f0*/  HADD2.F32 R12, -RZ, R55.H0_H0 ;  /* 0x20000037ff0c7230 */ /* 0x000fe40000004100 */
[----:B------:R-:W-:Y:S02]  /*3800*/  HADD2.F32 R15, -RZ, R15.H0_H0 ;  /* 0x2000000fff0f7230 */ /* 0x000fe40000004100 */
[----:B------:R-:W-:-:S02]  /*3810*/  HADD2.F32 R52, -RZ, R52.H0_H0 ;  /* 0x20000034ff347230 */ /* 0x000fc40000004100 */
[-C--:B------:R-:W-:Y:S01]  /*3820*/  FMUL.FTZ R56, R13, R12.reuse ;  /* 0x0000000c0d387220 */ /* 0x080fe20000410000 */
[----:B------:R-:W-:Y:S02]  /*3830*/  HADD2.F32 R55, -RZ, R111.H0_H0 ;  /* 0x2000006fff377230 */ /* 0x000fe40000004100 */
[C---:B------:R-:W-:Y:S01]  /*3840*/  FMUL.FTZ R58, R15.reuse, R12 ;  /* 0x0000000c0f3a7220 */ /* 0x040fe20000410000 */
[-C--:B------:R-:W-:Y:S01]  /*3850*/  FFMA.FTZ R12, R15, R52.reuse, -R56 ;  /* 0x000000340f0c7223 */ /* 0x080fe20000010838 */
[--C-:B------:R-:W-:Y:S02]  /*3860*/  HADD2.F32 R56, -RZ, R53.reuse.H0_H0 ;  /* 0x20000035ff387230 */ /* 0x100fe40000004100 */
[----:B------:R-:W-:Y:S01]  /*3870*/  FFMA.FTZ R13, R13, R52, R58 ;  /* 0x000000340d0d7223 */ /* 0x000fe2000001003a */
[----:B------:R-:W-:Y:S02]  /*3880*/  IMAD.MOV.U32 R52, RZ, RZ, R14 ;  /* 0x000000ffff347224 */ /* 0x000fe400078e000e */
[----:B------:R-:W-:-:S02]  /*3890*/  HADD2.F32 R14, -RZ, R53.H1_H1 ;  /* 0x30000035ff0e7230 */ /* 0x000fc40000004100 */
[----:B------:R-:W-:Y:S01]  /*38a0*/  HADD2.F32 R53, -RZ, R108.H1_H1 ;  /* 0x3000006cff357230 */ /* 0x000fe20000004100 */
[----:B------:R-:W-:Y:S01]  /*38b0*/  F2FP.F16.F32.PACK_AB R11, R13, R12 ;  /* 0x0000000c0d0b723e */ /* 0x000fe200000000ff */
[----:B------:R-:W-:Y:S02]  /*38c0*/  IMAD.MOV.U32 R13, RZ, RZ, R54 ;  /* 0x000000ffff0d7224 */ /* 0x000fe400078e0036 */
        /* <DEDUP_REMOVED lines=14> */
.L_x_2330:
[----:B------:R-:W-:Y:S05]  /*39b0*/  BSYNC B2 ;  /* 0x0000000000027941 */ /* 0x000fea0003800000 */
.L_x_2329:
[----:B------:R-:W3:Y:S01]  /*39c0*/  LDL R11, [R1+0x48] ;  /* 0x00004800010b7983 */ /* 0x000ee20000100800 */
[----:B--2---:R-:W-:Y:S02]  /*39d0*/  IMAD.MOV.U32 R52, RZ, RZ, R60 ;  /* 0x000000ffff347224 */ /* 0x004fe400078e003c */
[----:B-1----:R-:W-:Y:S01]  /*39e0*/  IMAD.MOV.U32 R53, RZ, RZ, R61 ;  /* 0x000000ffff357224 */ /* 0x002fe200078e003d */
[----:B---3--:R-:W-:-:S05]  /*39f0*/  SHF.L.U32 R11, R11, 0x3, RZ ;  /* 0x000000030b0b7819 */ /* 0x008fca00000006ff */
[----:B------:R-:W-:-:S05]  /*3a00*/  IMAD.WIDE R52, R11, 0x2, R52 ;  /* 0x000000020b347825 */ /* 0x000fca00078e0234 */
[----:B------:R4:W-:Y:S02]  /*3a10*/  ST.E.128 desc[UR38][R52.64], R12 ;  /* 0x0000000c34007985 */ /* 0x0009e4000c101d26 */
.L_x_2328:
[----:B------:R-:W-:Y:S05]  /*3a20*/  BSYNC B1 ;  /* 0x0000000000017941 */ /* 0x000fea0003800000 */
.L_x_2327:
[----:B------:R-:W-:Y:S01]  /*3a30*/  ISETP.NE.AND P3, PT, R31, RZ, PT ;  /* 0x000000ff1f00720c */ /* 0x000fe20003f65270 */
[----:B------:R-:W-:-:S12]  /*3a40*/  BSSY B1, `(.L_x_2331) ;  /* 0x000003a000017945 */ /* 0x000fd80003800000 */
[----:B------:R-:W-:Y:S05]  /*3a50*/  @!P3 BRA `(.L_x_2332) ;  /* 0x0000000000e0b947 */ /* 0x000fea0003800000 */
[----:B---34-:R-:W3:Y:S04]  /*3a60*/  LDL R12, [R1+0x4c] ;  /* 0x00004c00010c7983 */ /* 0x018ee80000100800 */
[----:B------:R-:W4:Y:S01]  /*3a70*/  LDL R11, [R1+0x6c] ;  /* 0x00006c00010b7983 */ /* 0x000f220000100800 */
[----:B-1----:R-:W-:Y:S01]  /*3a80*/  MOV R13, R61 ;  /* 0x0000003d000d7202 */ /* 0x002fe20000000f00 */
[----:B------:R-:W-:Y:S01]  /*3a90*/  BSSY B2, `(.L_x_2333) ;  /* 0x0000033000027945 */ /* 0x000fe20003800000 */
[----:B---3--:R-:W-:Y:S02]  /*3aa0*/  IMAD.SHL.U32 R53, R12, 0x8, RZ ;  /* 0x000000080c357824 */ /* 0x008fe400078e00ff */
[----:B--2---:R-:W-:Y:S01]  /*3ab0*/  IMAD.MOV.U32 R12, RZ, RZ, R60 ;  /* 0x000000ffff0c7224 */ /* 0x004fe200078e003c */
[----:B----4-:R-:W-:-:S03]  /*3ac0*/  ISETP.GE.AND P3, PT, R11, R98, PT ;  /* 0x000000620b00720c */ /* 0x010fc60003f66270 */
[----:B------:R-:W-:Y:S02]  /*3ad0*/  IMAD.WIDE R52, R53, 0x2, R12 ;  /* 0x0000000235347825 */ /* 0x000fe400078e020c */
[----:B------:R1:W2:Y:S08]  /*3ae0*/  LDS.128 R12, [R64+0x17000] ;  /* 0x01700000400c7984 */ /* 0x0002b00000000c00 */
[----:B-1----:R-:W-:Y:S05]  /*3af0*/  @P3 BRA `(.L_x_2334) ;  /* 0x0000000000b03947 */ /* 0x002fea0003800000 */
[----:B------:R-:W-:Y:S01]  /*3b00*/  SHF.R.U64 R54, R50, 0x10, R51 ;  /* 0x0000001032367819 */ /* 0x000fe20000001233 */
[--C-:B--2---:R-:W-:Y:S01]  /*3b10*/  HADD2.F32 R11, -RZ, R13.reuse.H1_H1 ;  /* 0x3000000dff0b7230 */ /* 0x104fe20000004100 */
[----:B------:R-:W-:Y:S01]  /*3b20*/  SHF.R.U64 R48, R48, 0x10, R49 ;  /* 0x0000001030307819 */ /* 0x000fe20000001231 */
[----:B------:R-:W-:Y:S01]  /*3b30*/  HADD2.F32 R13, -RZ, R13.H0_H0 ;  /* 0x2000000dff0d7230 */ /* 0x000fe20000004100 */
[----:B------:R-:W-:Y:S01]  /*3b40*/  SHF.R.U32.HI R51, RZ, 0x10, R51 ;  /* 0x00000010ff337819 */ /* 0x000fe20000011633 */
[----:B------:R-:W-:Y:S02]  /*3b50*/  HADD2.F32 R54, -RZ, R54.H0_H0 ;  /* 0x20000036ff367230 */ /* 0x000fe40000004100 */
[----:B------:R-:W-:-:S03]  /*3b60*/  HADD2.F32 R48, -RZ, R48.H0_H0 ;  /* 0x20000030ff307230 */ /* 0x000fc60000004100 */
[-C--:B------:R-:W-:Y:S01]  /*3b70*/  FMUL.FTZ R50, R11, R54.reuse ;  /* 0x000000360b327220 */ /* 0x080fe20000410000 */
[----:B------:R-:W-:-:S03]  /*3b80*/  FMUL.FTZ R54, R13, R54 ;  /* 0x000000360d367220 */ /* 0x000fc60000410000 */
[-C--:B------:R-:W-:Y:S01]  /*3b90*/  FFMA.FTZ R50, R13, R48.reuse, -R50 ;  /* 0x000000300d327223 */ /* 0x080fe20000010832 */
[----:B------:R-:W-:Y:S01]  /*3ba0*/  FFMA.FTZ R11, R11, R48, R54 ;  /* 0x000000300b0b7223 */ /* 0x000fe20000010036 */
[----:B------:R-:W-:Y:S01]  /*3bb0*/  SHF.R.U32.HI R48, RZ, 0x10, R49 ;  /* 0x00000010ff307819 */ /* 0x000fe20000011631 */
[----:B------:R-:W-:Y:S02]  /*3bc0*/  IMAD.MOV.U32 R49, RZ, RZ, R15 ;  /* 0x000000ffff317224 */ /* 0x000fe400078e000f */
[----:B------:R-:W-:Y:S01]  /*3bd0*/  IMAD.MOV.U32 R15, RZ, RZ, R12 ;  /* 0x000000ffff0f7224 */ /* 0x000fe200078e000c */
[----:B------:R-:W-:Y:S01]  /*3be0*/  F2FP.F16.F32.PACK_AB R11, R11, R50 ;  /* 0x000000320b0b723e */ /* 0x000fe200000000ff */
[----:B------:R-:W-:Y:S02]  /*3bf0*/  HADD2.F32 R12, -RZ, R51.H0_H0 ;  /* 0x20000033ff0c7230 */ /* 0x000fe40000004100 */
[--C-:B------:R-:W-:Y:S02]  /*3c00*/  HADD2.F32 R13, -RZ, R49.reuse.H1_H1 ;  /* 0x30000031ff0d7230 */ /* 0x100fe40000004100 */
[----:B------:R-:W-:-:S02]  /*3c10*/  HADD2.F32 R49, -RZ, R49.H0_H0 ;  /* 0x20000031ff317230 */ /* 0x000fc40000004100 */
[----:B------:R-:W-:Y:S02]  /*3c20*/  HADD2.F32 R48, -RZ, R48.H0_H0 ;  /* 0x20000030ff307230 */ /* 0x000fe40000004100 */
[-C--:B------:R-:W-:Y:S01]  /*3c30*/  FMUL.FTZ R54, R13, R12.reuse ;  /* 0x0000000c0d367220 */ /* 0x080fe20000410000 */
[----:B------:R-:W-:-:S03]  /*3c40*/  FMUL.FTZ R56, R49, R12 ;  /* 0x0000000c31387220 */ /* 0x000fc60000410000 */
[-C--:B------:R-:W-:Y:S01]  /*3c50*/  FFMA.FTZ R12, R49, R48.reuse, -R54 ;  /* 0x00000030310c7223 */ /* 0x080fe20000010836 */
[----:B------:R-:W-:Y:S02]  /*3c60*/  HADD2.F32 R49, -RZ, R110.H1_H1 ;  /* 0x3000006eff317230 */ /* 0x000fe40000004100 */
[----:B------:R-:W-:Y:S01]  /*3c70*/  FFMA.FTZ R13, R13, R48, R56 ;  /* 0x000000300d0d7223 */ /* 0x000fe20000010038 */
[--C-:B------:R-:W-:Y:S02]  /*3c80*/  HADD2.F32 R48, -RZ, R15.reuse.H1_H1 ;  /* 0x3000000fff307230 */ /* 0x100fe40000004100 */
[----:B------:R-:W-:Y:S02]  /*3c90*/  HADD2.F32 R54, -RZ, R15.H0_H0 ;  /* 0x2000000fff367230 */ /* 0x000fe40000004100 */
[----:B------:R-:W-:Y:S02]  /*3ca0*/  HADD2.F32 R15, -RZ, R108.H0_H0 ;  /* 0x2000006cff0f7230 */ /* 0x000fe40000004100 */
[-C--:B------:R-:W-:Y:S01]  /*3cb0*/  FMUL.FTZ R51, R48, R49.reuse ;  /* 0x0000003130337220 */ /* 0x080fe20000410000 */
[----:B------:R-:W-:-:S03]  /*3cc0*/  FMUL.FTZ R49, R54, R49 ;  /* 0x0000003136317220 */ /* 0x000fc60000410000 */
[-C--:B------:R-:W-:Y:S01]  /*3cd0*/  FFMA.FTZ R54, R54, R15.reuse, -R51 ;  /* 0x0000000f36367223 */ /* 0x080fe20000010833 */
[----:B------:R-:W-:Y:S01]  /*3ce0*/  FFMA.FTZ R15, R48, R15, R49 ;  /* 0x0000000f300f7223 */ /* 0x000fe20000010031 */
[--C-:B------:R-:W-:Y:S02]  /*3cf0*/  HADD2.F32 R49, -RZ, R107.reuse.H1_H1 ;  /* 0x3000006bff317230 */ /* 0x100fe40000004100 */
[--C-:B------:R-:W-:Y:S02]  /*3d00*/  HADD2.F32 R48, -RZ, R14.reuse.H1_H1 ;  /* 0x3000000eff307230 */ /* 0x100fe40000004100 */
[----:B------:R-:W-:Y:S02]  /*3d10*/  HADD2.F32 R14, -RZ, R14.H0_H0 ;  /* 0x2000000eff0e7230 */ /* 0x000fe40000004100 */
[----:B------:R-:W-:Y:S02]  /*3d20*/  HADD2.F32 R107, -RZ, R107.H0_H0 ;  /* 0x2000006bff6b7230 */ /* 0x000fe40000004100 */
[-C--:B------:R-:W-:Y:S01]  /*3d30*/  FMUL.FTZ R51, R48, R49.reuse ;  /* 0x0000003130337220 */ /* 0x080fe20000410000 */
[----:B------:R-:W-:-:S03]  /*3d40*/  FMUL.FTZ R49, R14, R49 ;  /* 0x000000310e317220 */ /* 0x000fc60000410000 */
[-C--:B------:R-:W-:Y:S01]  /*3d50*/  FFMA.FTZ R51, R14, R107.reuse, -R51 ;  /* 0x0000006b0e337223 */ /* 0x080fe20000010833 */
[----:B------:R-:W-:Y:S01]  /*3d60*/  FFMA.FTZ R48, R48, R107, R49 ;  /* 0x0000006b30307223 */ /* 0x000fe20000010031 */
[----:B------:R-:W-:Y:S01]  /*3d70*/  F2FP.F16.F32.PACK_AB R49, R13, R12 ;  /* 0x0000000c0d31723e */ /* 0x000fe200000000ff */
[----:B------:R-:W-:Y:S01]  /*3d80*/  IMAD.MOV.U32 R13, RZ, RZ, R11 ;  /* 0x000000ffff0d7224 */ /* 0x000fe200078e000b */
[----:B------:R-:W-:Y:S02]  /*3d90*/  F2FP.F16.F32.PACK_AB R12, R15, R54 ;  /* 0x000000360f0c723e */ /* 0x000fe400000000ff */
[----:B------:R-:W-:Y:S01]  /*3da0*/  F2FP.F16.F32.PACK_AB R14, R48, R51 ;  /* 0x00000033300e723e */ /* 0x000fe200000000ff */
[----:B------:R-:W-:-:S07]  /*3db0*/  IMAD.MOV.U32 R15, RZ, RZ, R49 ;  /* 0x000000ffff0f7224 */ /* 0x000fce00078e0031 */
.L_x_2334:
[----:B------:R-:W-:Y:S05]  /*3dc0*/  BSYNC B2 ;  /* 0x0000000000027941 */ /* 0x000fea0003800000 */
.L_x_2333:
[----:B--2---:R1:W-:Y:S02]  /*3dd0*/  ST.E.128 desc[UR38][R52.64], R12 ;  /* 0x0000000c34007985 */ /* 0x0043e4000c101d26 */
.L_x_2332:
[----:B------:R-:W-:Y:S05]  /*3de0*/  BSYNC B1 ;  /* 0x0000000000017941 */ /* 0x000fea0003800000 */
.L_x_2331:
        /* <DEDUP_REMOVED lines=13> */
[--C-:B------:R-:W-:Y:S02]  /*3ec0*/  SHF.R.U64 R45, R46, 0x10, R47.reuse ;  /* 0x000000102e2d7819 */ /* 0x100fe4000000122f */
[----:B--2---:R-:W-:Y:S01]  /*3ed0*/  MOV R11, R13 ;  /* 0x0000000d000b7202 */ /* 0x004fe20000000f00 */
[----:B------:R-:W-:Y:S01]  /*3ee0*/  HADD2.F32 R13, -RZ, R50.H0_H0 ;  /* 0x20000032ff0d7230 */ /* 0x000fe20000004100 */
[----:B------:R-:W-:Y:S01]  /*3ef0*/  SHF.R.U32.HI R54, RZ, 0x10, R47 ;  /* 0x00000010ff367819 */ /* 0x000fe2000001162f */
[----:B------:R-:W-:Y:S02]  /*3f00*/  HADD2.F32 R47, -RZ, R45.H0_H0 ;  /* 0x2000002dff2f7230 */ /* 0x000fe40000004100 */
[----:B------:R-:W-:-:S02]  /*3f10*/  HADD2.F32 R50, -RZ, R11.H1_H1 ;  /* 0x3000000bff327230 */ /* 0x000fc40000004100 */
[----:B------:R-:W-:Y:S02]  /*3f20*/  HADD2.F32 R54, -RZ, R54.H0_H0 ;  /* 0x20000036ff367230 */ /* 0x000fe40000004100 */
[----:B------:R-:W-:Y:S02]  /*3f30*/  HADD2.F32 R46, -RZ, R11.H0_H0 ;  /* 0x2000000bff2e7230 */ /* 0x000fe40000004100 */
[-C--:B------:R-:W-:Y:S01]  /*3f40*/  FMUL.FTZ R11, R50, R47.reuse ;  /* 0x0000002f320b7220 */ /* 0x080fe20000410000 */
[--C-:B------:R-:W-:Y:S02]  /*3f50*/  HADD2.F32 R45, -RZ, R15.reuse.H1_H1 ;  /* 0x3000000fff2d7230 */ /* 0x100fe40000004100 */
[----:B------:R-:W-:Y:S02]  /*3f60*/  HADD2.F32 R15, -RZ, R15.H0_H0 ;  /* 0x2000000fff0f7230 */ /* 0x000fe40000004100 */
[----:B------:R-:W-:Y:S01]  /*3f70*/  FMUL.FTZ R47, R46, R47 ;  /* 0x0000002f2e2f7220 */ /* 0x000fe20000410000 */
[----:B------:R-:W-:-:S02]  /*3f80*/  HADD2.F32 R52, -RZ, R44.H0_H0 ;  /* 0x2000002cff347230 */ /* 0x000fc40000004100 */
[-C--:B------:R-:W-:Y:S01]  /*3f90*/  FMUL.FTZ R56, R45, R54.reuse ;  /* 0x000000362d387220 */ /* 0x080fe20000410000 */
[-C--:B------:R-:W-:Y:S01]  /*3fa0*/  FFMA.FTZ R11, R46, R13.reuse, -R11 ;  /* 0x0000000d2e0b7223 */ /* 0x080fe2000001080b */
[C---:B------:R-:W-:Y:S01]  /*3fb0*/  FMUL.FTZ R54, R15.reuse, R54 ;  /* 0x000000360f367220 */ /* 0x040fe20000410000 */
[----:B------:R-:W-:Y:S01]  /*3fc0*/  FFMA.FTZ R44, R50, R13, R47 ;  /* 0x0000000d322c7223 */ /* 0x000fe2000001002f */
[-C--:B------:R-:W-:Y:S01]  /*3fd0*/  FFMA.FTZ R13, R15, R52.reuse, -R56 ;  /* 0x000000340f0d7223 */ /* 0x080fe20000010838 */
[----:B------:R-:W-:Y:S02]  /*3fe0*/  HADD2.F32 R50, -RZ, R105.H1_H1 ;  /* 0x30000069ff327230 */ /* 0x000fe40000004100 */
[----:B------:R-:W-:Y:S01]  /*3ff0*/  FFMA.FTZ R46, R45, R52, R54 ;  /* 0x000000342d2e7223 */ /* 0x000fe20000010036 */
[----:B------:R-:W-:Y:S01]  /*4000*/  HADD2.F32 R15, -RZ, R12.H1_H1 ;  /* 0x3000000cff0f7230 */ /* 0x000fe20000004100 */
[----:B------:R-:W-:Y:S01]  /*4010*/  F2FP.F16.F32.PACK_AB R11, R44, R11 ;  /* 0x0000000b2c0b723e */ /* 0x000fe200000000ff */
[----:B------:R-:W-:-:S02]  /*4020*/  HADD2.F32 R45, -RZ, R14.H1_H1 ;  /* 0x3000000eff2d7230 */ /* 0x000fc40000004100 */
[----:B------:R-:W-:Y:S02]  /*4030*/  HADD2.F32 R105, -RZ, R105.H0_H0 ;  /* 0x20000069ff697230 */ /* 0x000fe40000004100 */
[-C--:B------:R-:W-:Y:S01]  /*4040*/  FMUL.FTZ R51, R15, R50.reuse ;  /* 0x000000320f337220 */ /* 0x080fe20000410000 */
[----:B------:R-:W-:Y:S02]  /*4050*/  HADD2.F32 R12, -RZ, R12.H0_H0 ;  /* 0x2000000cff0c7230 */ /* 0x000fe40000004100 */
[----:B------:R-:W-:Y:S02]  /*4060*/  HADD2.F32 R14, -RZ, R14.H0_H0 ;  /* 0x2000000eff0e7230 */ /* 0x000fe40000004100 */
[----:B------:R-:W-:Y:S01]  /*4070*/  FMUL.FTZ R53, R45, R105 ;  /* 0x000000692d357220 */ /* 0x000fe20000410000 */
[--C-:B------:R-:W-:Y:S02]  /*4080*/  HADD2.F32 R47, -RZ, R103.reuse.H0_H0 ;  /* 0x20000067ff2f7230 */ /* 0x100fe40000004100 */
[----:B------:R-:W-:Y:S01]  /*4090*/  FMUL.FTZ R50, R12, R50 ;  /* 0x000000320c327220 */ /* 0x000fe20000410000 */
[----:B------:R-:W-:-:S02]  /*40a0*/  HADD2.F32 R103, -RZ, R103.H1_H1 ;  /* 0x30000067ff677230 */ /* 0x000fc40000004100 */
[----:B------:R-:W-:Y:S01]  /*40b0*/  FMUL.FTZ R52, R14, R105 ;  /* 0x000000690e347220 */ /* 0x000fe20000410000 */
[-C--:B------:R-:W-:Y:S01]  /*40c0*/  FFMA.FTZ R51, R12, R47.reuse, -R51 ;  /* 0x0000002f0c337223 */ /* 0x080fe20000010833 */
[----:B------:R-:W-:Y:S01]  /*40d0*/  FFMA.FTZ R50, R15, R47, R50 ;  /* 0x0000002f0f327223 */ /* 0x000fe20000010032 */
[-C--:B------:R-:W-:Y:S01]  /*40e0*/  FFMA.FTZ R53, R14, R103.reuse, -R53 ;  /* 0x000000670e357223 */ /* 0x080fe20000010835 */
[----:B------:R-:W-:Y:S01]  /*40f0*/  FFMA.FTZ R52, R45, R103, R52 ;  /* 0x000000672d347223 */ /* 0x000fe20000010034 */
[----:B------:R-:W-:Y:S01]  /*4100*/  F2FP.F16.F32.PACK_AB R15, R46, R13 ;  /* 0x0000000d2e0f723e */ /* 0x000fe200000000ff */
[----:B------:R-:W-:Y:S01]  /*4110*/  IMAD.MOV.U32 R13, RZ, RZ, R11 ;  /* 0x000000ffff0d7224 */ /* 0x000fe200078e000b */
[----:B------:R-:W-:Y:S02]  /*4120*/  F2FP.F16.F32.PACK_AB R12, R50, R51 ;  /* 0x00000033320c723e */ /* 0x000fe400000000ff */
[----:B------:R-:W-:-:S07]  /*4130*/  F2FP.F16.F32.PACK_AB R14, R52, R53 ;  /* 0x00000035340e723e */ /* 0x000fce00000000ff */
.L_x_2338:
[----:B------:R-:W-:Y:S05]  /*4140*/  BSYNC B2 ;  /* 0x0000000000027941 */ /* 0x000fea0003800000 */
.L_x_2337:
[----:B--2---:R1:W-:Y:S02]  /*4150*/  ST.E.128 desc[UR38][R48.64], R12 ;  /* 0x0000000c30007985 */ /* 0x0043e4000c101d26 */
.L_x_2336:
[----:B------:R-:W-:Y:S05]  /*4160*/  BSYNC B1 ;  /* 0x0000000000017941 */ /* 0x000fea0003800000 */
.L_x_2335:
        /* <DEDUP_REMOVED lines=12> */
[----:B--2---:R-:W-:Y:S01]  /*4230*/  IMAD.MOV.U32 R40, RZ, RZ, R15 ;  /* 0x000000ffff287224 */ /* 0x004fe200078e000f */
[--C-:B------:R-:W-:Y:S01]  /*4240*/  SHF.R.U64 R46, R42, 0x10, R43.reuse ;  /* 0x000000102a2e7819 */ /* 0x100fe2000000122b */
[----:B------:R-:W-:Y:S01]  /*4250*/  HADD2.F32 R15, -RZ, R13.H1_H1 ;  /* 0x3000000dff0f7230 */ /* 0x000fe20000004100 */
[----:B------:R-:W-:Y:S01]  /*4260*/  SHF.R.U32.HI R43, RZ, 0x10, R43 ;  /* 0x00000010ff2b7819 */ /* 0x000fe2000001162b */
[----:B------:R-:W-:Y:S01]  /*4270*/  HADD2.F32 R42, -RZ, R11.H0_H0 ;  /* 0x2000000bff2a7230 */ /* 0x000fe20000004100 */
[----:B------:R-:W-:Y:S01]  /*4280*/  SHF.R.U32.HI R41, RZ, 0x10, R41 ;  /* 0x00000010ff297819 */ /* 0x000fe20000011629 */
[----:B------:R-:W-:Y:S02]  /*4290*/  HADD2.F32 R11, -RZ, R13.H0_H0 ;  /* 0x2000000dff0b7230 */ /* 0x000fe40000004100 */
[----:B------:R-:W-:Y:S02]  /*42a0*/  HADD2.F32 R13, -RZ, R40.H1_H1 ;  /* 0x30000028ff0d7230 */ /* 0x000fe40000004100 */
[----:B------:R-:W-:-:S02]  /*42b0*/  HADD2.F32 R46, -RZ, R46.H0_H0 ;  /* 0x2000002eff2e7230 */ /* 0x000fc40000004100 */
[----:B------:R-:W-:Y:S02]  /*42c0*/  HADD2.F32 R43, -RZ, R43.H0_H0 ;  /* 0x2000002bff2b7230 */ /* 0x000fe40000004100 */
[----:B------:R-:W-:Y:S02]  /*42d0*/  HADD2.F32 R40, -RZ, R40.H0_H0 ;  /* 0x20000028ff287230 */ /* 0x000fe40000004100 */
[-C--:B------:R-:W-:Y:S01]  /*42e0*/  FMUL.FTZ R48, R15, R46.reuse ;  /* 0x0000002e0f307220 */ /* 0x080fe20000410000 */
[----:B------:R-:W-:Y:S02]  /*42f0*/  HADD2.F32 R41, -RZ, R41.H0_H0 ;  /* 0x20000029ff297230 */ /* 0x000fe40000004100 */
[----:B------:R-:W-:Y:S01]  /*4300*/  FMUL.FTZ R46, R11, R46 ;  /* 0x0000002e0b2e7220 */ /* 0x000fe20000410000 */
[-C--:B------:R-:W-:Y:S01]  /*4310*/  FMUL.FTZ R47, R13, R43.reuse ;  /* 0x0000002b0d2f7220 */ /* 0x080fe20000410000 */
[C---:B------:R-:W-:Y:S01]  /*4320*/  FMUL.FTZ R50, R40.reuse, R43 ;  /* 0x0000002b28327220 */ /* 0x040fe20000410000 */
[-C--:B------:R-:W-:Y:S01]  /*4330*/  FFMA.FTZ R11, R11, R42.reuse, -R48 ;  /* 0x0000002a0b0b7223 */ /* 0x080fe20000010830 */
[----:B------:R-:W-:Y:S01]  /*4340*/  FFMA.FTZ R46, R15, R42, R46 ;  /* 0x0000002a0f2e7223 */ /* 0x000fe2000001002e */
[-C--:B------:R-:W-:Y:S01]  /*4350*/  FFMA.FTZ R47, R40, R41.reuse, -R47 ;  /* 0x00000029282f7223 */ /* 0x080fe2000001082f */
[----:B------:R-:W-:Y:S01]  /*4360*/  FFMA.FTZ R50, R13, R41, R50 ;  /* 0x000000290d327223 */ /* 0x000fe20000010032 */
[----:B------:R-:W-:-:S02]  /*4370*/  HADD2.F32 R13, -RZ, R12.H1_H1 ;  /* 0x3000000cff0d7230 */ /* 0x000fc40000004100 */
[--C-:B------:R-:W-:Y:S02]  /*4380*/  HADD2.F32 R41, -RZ, R89.reuse.H0_H0 ;  /* 0x20000059ff297230 */ /* 0x100fe40000004100 */
[----:B------:R-:W-:Y:S02]  /*4390*/  HADD2.F32 R12, -RZ, R12.H0_H0 ;  /* 0x2000000cff0c7230 */ /* 0x000fe40000004100 */
[--C-:B------:R-:W-:Y:S02]  /*43a0*/  HADD2.F32 R15, -RZ, R14.reuse.H1_H1 ;  /* 0x3000000eff0f7230 */ /* 0x100fe40000004100 */
[-C--:B------:R-:W-:Y:S01]  /*43b0*/  FMUL.FTZ R43, R13, R41.reuse ;  /* 0x000000290d2b7220 */ /* 0x080fe20000410000 */
[----:B------:R-:W-:Y:S02]  /*43c0*/  HADD2.F32 R89, -RZ, R89.H1_H1 ;  /* 0x30000059ff597230 */ /* 0x000fe40000004100 */
[----:B------:R-:W-:Y:S01]  /*43d0*/  FMUL.FTZ R42, R12, R41 ;  /* 0x000000290c2a7220 */ /* 0x000fe20000410000 */
[----:B------:R-:W-:-:S02]  /*43e0*/  HADD2.F32 R14, -RZ, R14.H0_H0 ;  /* 0x2000000eff0e7230 */ /* 0x000fc40000004100 */
        /* <DEDUP_REMOVED lines=12> */
.L_x_2342:
[----:B------:R-:W-:Y:S05]  /*44b0*/  BSYNC B2 ;  /* 0x0000000000027941 */ /* 0x000fea0003800000 */
.L_x_2341:
[----:B--2---:R1:W-:Y:S02]  /*44c0*/  ST.E.128 desc[UR38][R44.64], R12 ;  /* 0x0000000c2c007985 */ /* 0x0043e4000c101d26 */
.L_x_2340:
[----:B------:R-:W-:Y:S05]  /*44d0*/  BSYNC B1 ;  /* 0x0000000000017941 */ /* 0x000fea0003800000 */
.L_x_2339:
        /* <DEDUP_REMOVED lines=29> */
[----:B------:R-:W-:-:S02]  /*46b0*/  HADD2.F32 R36, -RZ, R62.H1_H1 ;  /* 0x3000003eff247230 */ /* 0x000fc40000004100 */
[----:B------:R-:W-:Y:S01]  /*46c0*/  FFMA.FTZ R46, R15, R37, -R46 ;  /* 0x000000250f2e7223 */ /* 0x000fe2000001082e */
[----:B------:R-:W-:Y:S02]  /*46d0*/  HADD2.F32 R62, -RZ, R62.H0_H0 ;  /* 0x2000003eff3e7230 */ /* 0x000fe40000004100 */
[----:B------:R-:W-:Y:S02]  /*46e0*/  HADD2.F32 R11, -RZ, R12.H1_H1 ;  /* 0x3000000cff0b7230 */ /* 0x000fe40000004100 */
[----:B------:R-:W-:Y:S02]  /*46f0*/  HADD2.F32 R13, -RZ, R14.H1_H1 ;  /* 0x3000000eff0d7230 */ /* 0x000fe40000004100 */
[----:B------:R-:W-:Y:S02]  /*4700*/  HADD2.F32 R12, -RZ, R12.H0_H0 ;  /* 0x2000000cff0c7230 */ /* 0x000fe40000004100 */
[----:B------:R-:W-:Y:S01]  /*4710*/  FMUL.FTZ R37, R11, R36 ;  /* 0x000000240b257220 */ /* 0x000fe20000410000 */
[----:B------:R-:W-:-:S02]  /*4720*/  HADD2.F32 R14, -RZ, R14.H0_H0 ;  /* 0x2000000eff0e7230 */ /* 0x000fc40000004100 */
[----:B------:R-:W-:Y:S01]  /*4730*/  FMUL.FTZ R43, R13, R62 ;  /* 0x0000003e0d2b7220 */ /* 0x000fe20000410000 */
        /* <DEDUP_REMOVED lines=12> */
.L_x_2344:
[----:B------:R-:W-:Y:S05]  /*4800*/  BSYNC B1 ;  /* 0x0000000000017941 */ /* 0x000fea0003800000 */
.L_x_2343:
[----:B--2---:R1:W-:Y:S01]  /*4810*/  ST.E.128 desc[UR38][R40.64], R12 ;  /* 0x0000000c28007985 */ /* 0x0043e2000c101d26 */
[----:B------:R-:W-:Y:S05]  /*4820*/  BRA `(.L_x_2322) ;  /* 0x0000002000cc7947 */ /* 0x000fea0003800000 */
.L_x_2315:
        /* <DEDUP_REMOVED lines=46> */
.L_x_2346:
[----:B------:R-:W-:Y:S05]  /*4b10*/  BSYNC B1 ;  /* 0x0000000000017941 */ /* 0x000fea0003800000 */
.L_x_2345:
[----:B0----5:R-:W-:Y:S01]  /*4b20*/  IMAD.MOV.U32 R12, RZ, RZ, R39 ;  /* 0x000000ffff0c7224 */ /* 0x021fe200078e0027 */
[----:B------:R-:W-:Y:S01]  /*4b30*/  MOV R11, R38 ;  /* 0x00000026000b7202 */ /* 0x000fe20000000f00 */
[----:B------:R-:W-:Y:S01]  /*4b40*/  IMAD.MOV.U32 R13, RZ, RZ, R36 ;  /* 0x000000ffff0d7224 */ /* 0x000fe200078e0024 */
[----:B------:R-:W-:Y:S01]  /*4b50*/  MOV R14, R43 ;  /* 0x0000002b000e7202 */ /* 0x000fe20000000f00 */
[----:B------:R-:W-:Y:S01]  /*4b60*/  UISETP.NE.AND UP0, UPT, UR41, 0x3, UPT ;  /* 0x000000032900788c */ /* 0x000fe2000bf05270 */
[----:B------:R-:W-:Y:S01]  /*4b70*/  PRMT R110, R11, 0x5410, R12 ;  /* 0x000054100b6e7816 */ /* 0x000fe2000000000c */
[----:B------:R-:W-:Y:S01]  /*4b80*/  IMAD.MOV.U32 R11, RZ, RZ, R37 ;  /* 0x000000ffff0b7224 */ /* 0x000fe200078e0025 */
[----:B------:R-:W-:Y:S01]  /*4b90*/  PRMT R116, R14, 0x7610, R116 ;  /* 0x000076100e747816 */ /* 0x000fe20000000074 */
[----:B------:R-:W-:Y:S02]  /*4ba0*/  IMAD.MOV.U32 R12, RZ, RZ, R42 ;  /* 0x000000ffff0c7224 */ /* 0x000fe400078e002a */
[----:B------:R-:W-:Y:S01]  /*4bb0*/  PLOP3.LUT P2, PT, PT, PT, UP0, 0x80, 0x0 ;  /* 0x000000000000781c */ /* 0x000fe20003f4f008 */
[----:B------:R-:W-:Y:S01]  /*4bc0*/  IMAD.MOV.U32 R14, RZ, RZ, R47 ;  /* 0x000000ffff0e7224 */ /* 0x000fe200078e002f */
[----:B------:R-:W-:Y:S01]  /*4bd0*/  PRMT R111, R13, 0x5410, R11 ;  /* 0x000054100d6f7816 */ /* 0x000fe2000000000b */
[----:B------:R-:W-:Y:S01]  /*4be0*/  IMAD.MOV.U32 R11, RZ, RZ, R40 ;  /* 0x000000ffff0b7224 */ /* 0x000fe200078e0028 */
[----:B------:R-:W-:Y:S01]  /*4bf0*/  PRMT R114, R114, 0x5410, R12 ;  /* 0x0000541072727816 */ /* 0x000fe2000000000c */
[----:B------:R-:W-:-:S02]  /*4c00*/  IMAD.MOV.U32 R12, RZ, RZ, R41 ;  /* 0x000000ffff0c7224 */ /* 0x000fc400078e0029 */
[----:B------:R-:W-:Y:S01]  /*4c10*/  IMAD.MOV.U32 R13, RZ, RZ, R46 ;  /* 0x000000ffff0d7224 */ /* 0x000fe200078e002e */
[----:B------:R-:W-:Y:S02]  /*4c20*/  PRMT R115, R11, 0x7610, R115 ;  /* 0x000076100b737816 */ /* 0x000fe40000000073 */
        /* <DEDUP_REMOVED lines=25> */
[----:B------:R-:W-:-:S03]  /*4dc0*/  IMAD.MOV.U32 R11, RZ, RZ, R56 ;  /* 0x000000ffff0b7224 */ /* 0x000fc600078e0038 */
[----:B------:R-:W-:Y:S02]  /*4dd0*/  PRMT R107, R12, 0x7610, R107 ;  /* 0x000076100c6b7816 */ /* 0x000fe4000000006b */
[----:B------:R-:W-:Y:S01]  /*4de0*/  PRMT R120, R120, 0x5410, R11 ;  /* 0x0000541078787816 */ /* 0x000fe2000000000b */
[----:B------:R-:W-:Y:S06]  /*4df0*/  @!P2 BRA `(.L_x_2347) ;  /* 0x000000000004a947 */ /* 0x000fec0003800000 */
[----:B------:R-:W-:Y:S01]  /*4e00*/  BPT.TRAP 0x1 ;  /* 0x000000040000795c */ /* 0x000fe20000300000 */
.L_x_2347:
[----:B------:R-:W-:Y:S01]  /*4e10*/  IMAD R32, R18, 0x8, R2 ;  /* 0x0000000812207824 */ /* 0x000fe200078e0202 */
[----:B------:R-:W-:Y:S01]  /*4e20*/  SHF.L.U32 R85, R138, 0x1f, RZ ;  /* 0x0000001f8a557819 */ /* 0x000fe200000006ff */
[----:B------:R-:W-:Y:S03]  /*4e30*/  BSSY B1, `(.L_x_2348) ;  /* 0x0000003000017945 */ /* 0x000fe60003800000 */
[----:B------:R-:W0:Y:S02]  /*4e40*/  SYNCS.PHASECHK.TRANS64.TRYWAIT P4, [R32+URZ+0x2d890], R85 ;  /* 0x02d89055200075a7 */ /* 0x000e24000808017f */
[----:B0-----:R-:W-:Y:S05]  /*4e50*/  @!P4 BRA `(.L_x_2349) ;  /* 0x000001900088c947 */ /* 0x001fea0003800000 */
.L_x_2587:
[----:B------:R-:W-:Y:S05]  /*4e60*/  BSYNC B1 ;  /* 0x0000000000017941 */ /* 0x000fea0003800000 */
.L_x_2348:
[----:B------:R-:W-:-:S03]  /*4e70*/  UMOV UR4, 0xffffffff ;  /* 0xffffffff00047882 */ /* 0x000fc60000000000 */
[----:B------:R-:W-:Y:S05]  /*4e80*/  BRA.DIV UR4, `(.L_x_2350) ;  /* 0x0000019204907947 */ /* 0x000fea000b800000 */
[----:B------:R1:W2:Y:S04]  /*4e90*/  SHFL.IDX PT, R89, R61, RZ, 0x1e1f ;  /* 0x001e1fff3d597589 */ /* 0x0002a800000e0000 */
[----:B------:R1:W3:Y:S02]  /*4ea0*/  SHFL.IDX PT, R88, R60, RZ, 0x1e1f ;  /* 0x001e1fff3c587589 */ /* 0x0002e400000e0000 */
.L_x_2591:
[----:B------:R-:W-:Y:S05]  /*4eb0*/  @P3 BRA `(.L_x_2322) ;  /* 0x0000001c00283947 */ /* 0x000fea0003800000 */
[----:B------:R-:W4:Y:S01]  /*4ec0*/  LDC R11, c[0x0][0x2f4] ;  /* 0x0000bd00ff0b7b82 */ /* 0x000f220000000800 */
[----:B------:R-:W-:Y:S01]  /*4ed0*/  ISETP.NE.AND P3, PT, R29, RZ, PT ;  /* 0x000000ff1d00720c */ /* 0x000fe20003f65270 */
[----:B------:R-:W-:Y:S01]  /*4ee0*/  BSSY B1, `(.L_x_2351) ;  /* 0x000007c000017945 */ /* 0x000fe20003800000 */
[----:B----4-:R-:W-:-:S11]  /*4ef0*/  IADD3 R103, -R99, R11, RZ ;  /* 0x0000000b63677210 */ /* 0x010fd60007ffe1ff */
        /* <DEDUP_REMOVED lines=17> */
[----:B-----5:R-:W-:-:S04]  /*5010*/  LOP3.LUT R13, R13, R15, RZ, 0x3c, !PT ;  /* 0x0000000f0d0d7212 */ /* 0x020fc800078e3cff */
[----:B--2---:R-:W-:-:S05]  /*5020*/  IADD3 R12, R13, R12, R14 ;  /* 0x0000000c0d0c7210 */ /* 0x004fca0007ffe00e */
[C---:B------:R-:W-:Y:S02]  /*5030*/  IMAD R60, R18.reuse, 0x3000, R12 ;  /* 0x00003000123c7824 */ /* 0x040fe400078e020c */
[----:B------:R-:W-:Y:S02]  /*5040*/  IMAD R12, R18, 0x3000, R96 ;  /* 0x00003000120c7824 */ /* 0x000fe400078e0260 */
[--C-:B------:R-:W-:Y:S02]  /*5050*/  IMAD R60, R60, 0x2, R2.reuse ;  /* 0x000000023c3c7824 */ /* 0x100fe400078e0202 */
[----:B------:R-:W-:-:S04]  /*5060*/  IMAD R12, R12, 0x2, R2 ;  /* 0x000000020c0c7824 */ /* 0x000fc800078e0202 */
[----:B------:R-:W1:Y:S04]  /*5070*/  LDS.128 R60, [R60+0x15400] ;  /* 0x015400003c3c7984 */ /* 0x000e680000000c00 */
[----:B------:R-:W2:Y:S01]  /*5080*/  LDS.128 R12, [R12+0x15400] ;  /* 0x015400000c0c7984 */ /* 0x000ea20000000c00 */
[----:B------:R-:W-:Y:S05]  /*5090*/  @P3 BRA `(.L_x_2354) ;  /* 0x0000000400643947 */ /* 0x000fea0003800000 */
[----:B-1----:R-:W-:Y:S01]  /*50a0*/  MOV R106, R61 ;  /* 0x0000003d006a7202 */ /* 0x002fe20000000f00 */
[----:B--2---:R-:W-:Y:S01]  /*50b0*/  IMAD.MOV.U32 R105, RZ, RZ, R13 ;  /* 0x000000ffff697224 */ /* 0x004fe200078e000d */
        /* <DEDUP_REMOVED lines=43> */
[----:B------:R-:W-:Y:S02]  /*5370*/  HADD2.F32 R59, -RZ, R59.H0_H0 ;  /* 0x2000003bff3b7230 */ /* 0x000fe40000004100 */
[----:B------:R-:W-:-:S03]  /*5380*/  IMAD.MOV.U32 R61, RZ, RZ, R45 ;  /* 0x000000ffff3d7224 */ /* 0x000fc600078e002d */
        /* <DEDUP_REMOVED lines=39> */
[----:B------:R-:W-:Y:S02]  /*5600*/  F2FP.F16.F32.PACK_AB R47, R47, R105 ;  /* 0x000000692f2f723e */ /* 0x000fe400000000ff */
[----:B------:R-:W-:-:S03]  /*5610*/  MOV R14, R57 ;  /* 0x00000039000e7202 */ /* 0x000fc60000000f00 */
[----:B------:R-:W-:-:S07]  /*5620*/  IMAD.MOV.U32 R62, RZ, RZ, R47 ;  /* 0x000000ffff3e7224 */ /* 0x000fce00078e002f */
.L_x_2354:
[----:B------:R-:W-:Y:S05]  /*5630*/  BSYNC B2 ;  /* 0x0000000000027941 */ /* 0x000fea0003800000 */
.L_x_2353:
[----:B---3--:R-:W-:-:S04]  /*5640*/  LEA R44, P3, R10, R88, 0x1 ;  /* 0x000000580a2c7211 */ /* 0x008fc800078608ff */
[----:B------:R-:W-:Y:S02]  /*5650*/  LEA.HI.X R45, R10, R89, R93, 0x1, P3 ;  /* 0x000000590a2d7211 */ /* 0x000fe400018f0c5d */
[----:B------:R-:W-:-:S03]  /*5660*/  ISETP.GE.AND P3, PT, R104, R11, PT ;  /* 0x0000000b6800720c */ /* 0x000fc60003f66270 */
[----:B--2---:R2:W-:Y:S10]  /*5670*/  ST.E.128 desc[UR38][R44.64], R12 ;  /* 0x0000000c2c007985 */ /* 0x0045f4000c101d26 */
[----:B--2---:R-:W-:-:S05]  /*5680*/  @!P3 IMAD.WIDE R12, R104, 0x2, R88 ;  /* 0x00000002680cb825 */ /* 0x004fca00078e0258 */
[----:B-1----:R4:W-:Y:S02]  /*5690*/  @!P3 ST.E.128 desc[UR38][R12.64], R60 ;  /* 0x0000003c0c00b985 */ /* 0x0029e4000c101d26 */
.L_x_2352:
[----:B------:R-:W-:Y:S05]  /*56a0*/  BSYNC B1 ;  /* 0x0000000000017941 */ /* 0x000fea0003800000 */
.L_x_2351:
[----:B------:R-:W-:Y:S01]  /*56b0*/  ISETP.NE.AND P3, PT, R30, RZ, PT ;  /* 0x000000ff1e00720c */ /* 0x000fe20003f65270 */
[----:B------:R-:W-:-:S12]  /*56c0*/  BSSY B1, `(.L_x_2355) ;  /* 0x000007e000017945 */ /* 0x000fd80003800000 */
[----:B------:R-:W-:Y:S05]  /*56d0*/  @!P3 BRA `(.L_x_2356) ;  /* 0x0000000400f0b947 */ /* 0x000fea0003800000 */
[----:B----4-:R-:W4:Y:S04]  /*56e0*/  LDL R12, [R1] ;  /* 0x00000000010c7983 */ /* 0x010f280000100800 */
[----:B------:R-:W5:Y:S04]  /*56f0*/  LDL R15, [R1+0xc] ;  /* 0x00000c00010f7983 */ /* 0x000f680000100800 */
[----:B------:R-:W2:Y:S04]  /*5700*/  LDL R14, [R1+0x40] ;  /* 0x00004000010e7983 */ /* 0x000ea80000100800 */
[----:B------:R-:W3:Y:S01]  /*5710*/  LDL R13, [R1+0x44] ;  /* 0x00004400010d7983 */ /* 0x000ee20000100800 */
[----:B------:R-:W-:Y:S01]  /*5720*/  ISETP.GE.AND P3, PT, R0, R98, PT ;  /* 0x000000620000720c */ /* 0x000fe20003f66270 */
[----:B------:R-:W-:Y:S01]  /*5730*/  BSSY B2, `(.L_x_2357) ;  /* 0x0000070000027945 */ /* 0x000fe20003800000 */
[----:B----4-:R-:W-:-:S04]  /*5740*/  LOP3.LUT P4, RZ, R12, 0x1, RZ, 0xc0, !PT ;  /* 0x000000010cff7812 */ /* 0x010fc8000788c0ff */
[----:B------:R-:W-:Y:S01]  /*5750*/  SEL R12, R99, R103, !P4 ;  /* 0x00000067630c7207 */ /* 0x000fe20006000000 */
[----:B-----5:R-:W-:Y:S01]  /*5760*/  IMAD.MOV.U32 R44, RZ, RZ, R15 ;  /* 0x000000ffff2c7224 */ /* 0x020fe200078e000f */
[----:B--2---:R-:W-:Y:S01]  /*5770*/  MOV R15, R14 ;  /* 0x0000000e000f7202 */ /* 0x004fe20000000f00 */
[----:B---3--:R-:W-:Y:S01]  /*5780*/  IMAD.MOV.U32 R14, RZ, RZ, R13 ;  /* 0x000000ffff0e7224 */ /* 0x008fe200078e000d */
[----:B------:R-:W-:-:S04]  /*5790*/  SHF.R.S32.HI R13, RZ, 0x1f, R12 ;  /* 0x0000001fff0d7819 */ /* 0x000fc8000001140c */
        /* <DEDUP_REMOVED lines=9> */
[----:B------:R-:W-:-:S04]  /*5830*/  LOP3.LUT R13, R13, 0x7ffff000, RZ, 0xc0, !PT ;  /* 0x7ffff0000d0d7812 */ /* 0x000fc800078ec0ff */
[----:B------:R-:W-:Y:S01]  /*5840*/  IADD3 R15, R12, R13, R14 ;  /* 0x0000000d0c0f7210 */ /* 0x000fe20007ffe00e */
[----:B------:R-:W-:-:S04]  /*5850*/  IMAD R13, R18, 0x3000, R95 ;  /* 0x00003000120d7824 */ /* 0x000fc800078e025f */
[----:B------:R-:W-:Y:S02]  /*5860*/  IMAD R15, R18, 0x3000, R15 ;  /* 0x00003000120f7824 */ /* 0x000fe400078e020f */
[----:B------:R-:W-:-:S03]  /*5870*/  IMAD R13, R13, 0x2, R2 ;  /* 0x000000020d0d7824 */ /* 0x000fc600078e0202 */
[----:B------:R-:W-:-:S03]  /*5880*/  LEA R44, R15, R2, 0x1 ;  /* 0x000000020f2c7211 */ /* 0x000fc600078e08ff */
[----:B------:R-:W2:Y:S04]  /*5890*/  LDS.128 R12, [R13+0x15400] ;  /* 0x015400000d0c7984 */ /* 0x000ea80000000c00 */
[----:B------:R-:W3:Y:S01]  /*58a0*/  LDS.128 R44, [R44+0x15400] ;  /* 0x015400002c2c7984 */ /* 0x000ee20000000c00 */
[----:B------:R-:W-:Y:S05]  /*58b0*/  @P3 BRA `(.L_x_2358) ;  /* 0x00000004005c3947 */ /* 0x000fea0003800000 */
[----:B---3--:R-:W-:Y:S01]  /*58c0*/  IMAD.MOV.U32 R58, RZ, RZ, R45 ;  /* 0x000000ffff3a7224 */ /* 0x008fe200078e002d */
[----:B------:R-:W-:Y:S01]  /*58d0*/  SHF.R.U64 R40, R40, 0x10, R41 ;  /* 0x0000001028287819 */ /* 0x000fe20000001229 */
[----:B--2---:R-:W-:Y:S01]  /*58e0*/  IMAD.MOV.U32 R57, RZ, RZ, R13 ;  /* 0x000000ffff397224 */ /* 0x004fe200078e000d */
        /* <DEDUP_REMOVED lines=65> */
[----:B------:R-:W-:Y:S02]  /*5d00*/  HADD2.F32 R44, -RZ, R114.H0_H0 ;  /* 0x20000072ff2c7230 */ /* 0x000fe40000004100 */
[----:B------:R-:W-:Y:S02]  /*5d10*/  HADD2.F32 R40, -RZ, R14.H0_H0 ;  /* 0x2000000eff287230 */ /* 0x000fe40000004100 */
[----:B------:R-:W-:Y:S02]  /*5d20*/  HADD2.F32 R46, -RZ, R46.H1_H1 ;  /* 0x3000002eff2e7230 */ /* 0x000fe40000004100 */
[----:B------:R-:W-:Y:S01]  /*5d30*/  FMUL.FTZ R54, R12, R44 ;  /* 0x0000002c0c367220 */ /* 0x000fe20000410000 */
[----:B------:R-:W-:-:S02]  /*5d40*/  HADD2.F32 R14, -RZ, R14.H1_H1 ;  /* 0x3000000eff0e7230 */ /* 0x000fc40000004100 */
[----:B------:R-:W-:Y:S01]  /*5d50*/  FMUL.FTZ R44, R40, R44 ;  /* 0x0000002c282c7220 */ /* 0x000fe20000410000 */
[----:B------:R-:W-:Y:S02]  /*5d60*/  HADD2.F32 R114, -RZ, R114.H1_H1 ;  /* 0x30000072ff727230 */ /* 0x000fe40000004100 */
[-C--:B------:R-:W-:Y:S01]  /*5d70*/  FMUL.FTZ R105, R46, R43.reuse ;  /* 0x0000002b2e697220 */ /* 0x080fe20000410000 */
[----:B------:R-:W-:-:S03]  /*5d80*/  FMUL.FTZ R107, R14, R43 ;  /* 0x0000002b0e6b7220 */ /* 0x000fc60000410000 */
[-C--:B------:R-:W-:Y:S01]  /*5d90*/  FFMA.FTZ R43, R14, R63.reuse, -R105 ;  /* 0x0000003f0e2b7223 */ /* 0x080fe20000010869 */
[-C--:B------:R-:W-:Y:S01]  /*5da0*/  FFMA.FTZ R54, R40, R114.reuse, -R54 ;  /* 0x0000007228367223 */ /* 0x080fe20000010836 */
[----:B------:R-:W-:Y:S01]  /*5db0*/  FFMA.FTZ R44, R12, R114, R44 ;  /* 0x000000720c2c7223 */ /* 0x000fe2000001002c */
[----:B------:R-:W-:Y:S01]  /*5dc0*/  FFMA.FTZ R63, R46, R63, R107 ;  /* 0x0000003f2e3f7223 */ /* 0x000fe2000001006b */
[----:B------:R-:W-:Y:S02]  /*5dd0*/  F2FP.F16.F32.PACK_AB R40, R53, R57 ;  /* 0x000000393528723e */ /* 0x000fe400000000ff */
[----:B------:R-:W-:Y:S01]  /*5de0*/  F2FP.F16.F32.PACK_AB R12, R47, R58 ;  /* 0x0000003a2f0c723e */ /* 0x000fe200000000ff */
[----:B------:R-:W-:Y:S01]  /*5df0*/  IMAD.MOV.U32 R47, RZ, RZ, R59 ;  /* 0x000000ffff2f7224 */ /* 0x000fe200078e003b */
[----:B------:R-:W-:Y:S01]  /*5e00*/  F2FP.F16.F32.PACK_AB R46, R63, R44 ;  /* 0x0000002c3f2e723e */ /* 0x000fe200000000ff */
[----:B------:R-:W-:Y:S01]  /*5e10*/  IMAD.MOV.U32 R44, RZ, RZ, R40 ;  /* 0x000000ffff2c7224 */ /* 0x000fe200078e0028 */
[----:B------:R-:W-:-:S07]  /*5e20*/  F2FP.F16.F32.PACK_AB R14, R43, R54 ;  /* 0x000000362b0e723e */ /* 0x000fce00000000ff */
.L_x_2358:
[----:B------:R-:W-:Y:S05]  /*5e30*/  BSYNC B2 ;  /* 0x0000000000027941 */ /* 0x000fea0003800000 */
.L_x_2357:
[----:B------:R-:W-:-:S04]  /*5e40*/  LEA R40, P3, R20, R88, 0x1 ;  /* 0x0000005814287211 */ /* 0x000fc800078608ff */
[----:B------:R-:W-:Y:S02]  /*5e50*/  LEA.HI.X R41, R20, R89, R92, 0x1, P3 ;  /* 0x0000005914297211 */ /* 0x000fe400018f0c5c */
[----:B------:R-:W-:-:S03]  /*5e60*/  ISETP.GE.AND P3, PT, R56, R11, PT ;  /* 0x0000000b3800720c */ /* 0x000fc60003f66270 */
[----:B--2---:R2:W-:Y:S10]  /*5e70*/  ST.E.128 desc[UR38][R40.64], R12 ;  /* 0x0000000c28007985 */ /* 0x0045f4000c101d26 */
[----:B------:R-:W-:-:S05]  /*5e80*/  @!P3 IMAD.WIDE R42, R56, 0x2, R88 ;  /* 0x00000002382ab825 */ /* 0x000fca00078e0258 */
[----:B---3--:R2:W-:Y:S02]  /*5e90*/  @!P3 ST.E.128 desc[UR38][R42.64], R44 ;  /* 0x0000002c2a00b985 */ /* 0x0085e4000c101d26 */
.L_x_2356:
[----:B------:R-:W-:Y:S05]  /*5ea0*/  BSYNC B1 ;  /* 0x0000000000017941 */ /* 0x000fea0003800000 */
.L_x_2355:
[----:B------:R-:W-:-:S13]  /*5eb0*/  ISETP.NE.AND P3, PT, R31, RZ, PT ;  /* 0x000000ff1f00720c */ /* 0x000fda0003f65270 */
[----:B------:R-:W-:Y:S05]  /*5ec0*/  @!P3 BRA `(.L_x_2322) ;  /* 0x0000000c0024b947 */ /* 0x000fea0003800000 */
[----:B--2-4-:R-:W2:Y:S04]  /*5ed0*/  LDL R12, [R1] ;  /* 0x00000000010c7983 */ /* 0x014ea80000100800 */
[----:B------:R-:W4:Y:S04]  /*5ee0*/  LDL R15, [R1+0xc] ;  /* 0x00000c00010f7983 */ /* 0x000f280000100800 */
[----:B------:R-:W5:Y:S04]  /*5ef0*/  LDL R14, [R1+0x40] ;  /* 0x00004000010e7983 */ /* 0x000f680000100800 */
[----:B------:R-:W5:Y:S01]  /*5f00*/  LDL R13, [R1+0x44] ;  /* 0x00004400010d7983 */ /* 0x000f620000100800 */
[----:B---3--:R-:W-:-:S04]  /*5f10*/  LEA R44, P3, R21, R88, 0x1 ;  /* 0x00000058152c7211 */ /* 0x008fc800078608ff */
[----:B------:R-:W-:Y:S02]  /*5f20*/  LEA.HI.X R45, R21, R89, R91, 0x1, P3 ;  /* 0x00000059152d7211 */ /* 0x000fe400018f0c5b */
[----:B------:R-:W-:Y:S01]  /*5f30*/  ISETP.GE.AND P3, PT, R3, R98, PT ;  /* 0x000000620300720c */ /* 0x000fe20003f66270 */
[----:B------:R-:W-:Y:S01]  /*5f40*/  BSSY B1, `(.L_x_2359) ;  /* 0x000006d000017945 */ /* 0x000fe20003800000 */
[----:B--2---:R-:W-:-:S04]  /*5f50*/  LOP3.LUT P4, RZ, R12, 0x2, RZ, 0xc0, !PT ;  /* 0x000000020cff7812 */ /* 0x004fc8000788c0ff */
[----:B------:R-:W-:-:S04]  /*5f60*/  SEL R103, R99, R103, !P4 ;  /* 0x0000006763677207 */ /* 0x000fc80006000000 */
[----:B------:R-:W-:-:S04]  /*5f70*/  SHF.R.S32.HI R12, RZ, 0x1f, R103 ;  /* 0x0000001fff0c7819 */ /* 0x000fc80000011467 */
[----:B------:R-:W-:-:S04]  /*5f80*/  LEA.HI R12, R12, R103, RZ, 0x4 ;  /* 0x000000670c0c7211 */ /* 0x000fc800078f20ff */
[----:B------:R-:W-:Y:S01]  /*5f90*/  SHF.R.S32.HI R12, RZ, 0x4, R12 ;  /* 0x00000004ff0c7819 */ /* 0x000fe2000001140c */
[----:B----4-:R-:W-:-:S03]  /*5fa0*/  IMAD.MOV.U32 R40, RZ, RZ, R15 ;  /* 0x000000ffff287224 */ /* 0x010fc600078e000f */
[----:B------:R-:W-:Y:S01]  /*5fb0*/  LEA.HI.SX32 R12, R5, R12, 0x1d ;  /* 0x0000000c050c7211 */ /* 0x000fe200078feaff */
[----:B-----5:R-:W-:Y:S01]  /*5fc0*/  IMAD.MOV.U32 R15, RZ, RZ, R14 ;  /* 0x000000ffff0f7224 */ /* 0x020fe200078e000e */
[----:B------:R-:W-:Y:S02]  /*5fd0*/  MOV R14, R13 ;  /* 0x0000000d000e7202 */ /* 0x000fe40000000f00 */
        /* <DEDUP_REMOVED lines=15> */
[--C-:B------:R-:W-:Y:S01]  /*60d0*/  SHF.R.U64 R36, R36, 0x10, R37.reuse ;  /* 0x0000001024247819 */ /* 0x100fe20000001225 */
[----:B------:R-:W-:Y:S01]  /*60e0*/  HADD2.F32 R56, -RZ, R113.H1_H1 ;  /* 0x30000071ff387230 */ /* 0x000fe20000004100 */
[----:B------:R-:W-:Y:S01]  /*60f0*/  SHF.R.U32.HI R52, RZ, 0x10, R37 ;  /* 0x00000010ff347819 */ /* 0x000fe20000011625 */
[----:B------:R-:W-:Y:S01]  /*6100*/  HADD2.F32 R54, -RZ, R111.H1_H1 ;  /* 0x3000006fff367230 */ /* 0x000fe20000004100 */
[--C-:B------:R-:W-:Y:S02]  /*6110*/  SHF.R.U64 R37, R48, 0x10, R49.reuse ;  /* 0x0000001030257819 */ /* 0x100fe40000001231 */
[----:B------:R-:W-:Y:S01]  /*6120*/  SHF.R.U32.HI R48, RZ, 0x10, R49 ;  /* 0x00000010ff307819 */ /* 0x000fe20000011631 */
[----:B------:R-:W-:Y:S01]  /*6130*/  HADD2.F32 R52, -RZ, R52.H0_H0 ;  /* 0x20000034ff347230 */ /* 0x000fe20000004100 */
[----:B---3--:R-:W-:Y:S01]  /*6140*/  MOV R49, R41 ;  /* 0x0000002900317202 */ /* 0x008fe20000000f00 */
[----:B--2---:R-:W-:Y:S01]  /*6150*/  IMAD.MOV.U32 R41, RZ, RZ, R15 ;  /* 0x000000ffff297224 */ /* 0x004fe200078e000f */
[--C-:B------:R-:W-:Y:S01]  /*6160*/  SHF.R.U64 R38, R38, 0x10, R39.reuse ;  /* 0x0000001026267819 */ /* 0x100fe20000001227 */
[----:B------:R-:W-:Y:S01]  /*6170*/  HADD2.F32 R53, -RZ, R48.H0_H0 ;  /* 0x20000030ff357230 */ /* 0x000fe20000004100 */
[----:B------:R-:W-:Y:S01]  /*6180*/  SHF.R.U32.HI R47, RZ, 0x10, R39 ;  /* 0x00000010ff2f7819 */ /* 0x000fe20000011627 */
[--C-:B------:R-:W-:Y:S01]  /*6190*/  HADD2.F32 R15, -RZ, R13.reuse.H0_H0 ;  /* 0x2000000dff0f7230 */ /* 0x100fe20000004100 */
[--C-:B------:R-:W-:Y:S01]  /*61a0*/  SHF.R.U64 R39, R50, 0x10, R51.reuse ;  /* 0x0000001032277819 */ /* 0x100fe20000001233 */
[----:B------:R-:W-:Y:S01]  /*61b0*/  HADD2.F32 R48, -RZ, R13.H1_H1 ;  /* 0x3000000dff307230 */ /* 0x000fe20000004100 */
[----:B------:R-:W-:Y:S01]  /*61c0*/  SHF.R.U32.HI R50, RZ, 0x10, R51 ;  /* 0x00000010ff327819 */ /* 0x000fe20000011633 */
[----:B------:R-:W-:-:S02]  /*61d0*/  HADD2.F32 R51, -RZ, R49.H0_H0 ;  /* 0x20000031ff337230 */ /* 0x000fc40000004100 */
[----:B------:R-:W-:Y:S02]  /*61e0*/  HADD2.F32 R49, -RZ, R49.H1_H1 ;  /* 0x30000031ff317230 */ /* 0x000fe40000004100 */
[CC--:B-1----:R-:W-:Y:S01]  /*61f0*/  FMUL.FTZ R60, R48.reuse, R53.reuse ;  /* 0x00000035303c7220 */ /* 0x0c2fe20000410000 */
[----:B------:R-:W-:Y:S02]  /*6200*/  HADD2.F32 R47, -RZ, R47.H0_H0 ;  /* 0x2000002fff2f7230 */ /* 0x000fe40000004100 */
[-C--:B------:R-:W-:Y:S01]  /*6210*/  FMUL.FTZ R58, R51, R56.reuse ;  /* 0x00000038333a7220 */ /* 0x080fe20000410000 */
[----:B------:R-:W-:Y:S01]  /*6220*/  FMUL.FTZ R56, R15, R56 ;  /* 0x000000380f387220 */ /* 0x000fe20000410000 */
[----:B------:R-:W-:Y:S02]  /*6230*/  FMUL.FTZ R55, R49, R53 ;  /* 0x0000003531377220 */ /* 0x000fe40000410000 */
[-C--:B------:R-:W-:Y:S01]  /*6240*/  FFMA.FTZ R15, R15, R54.reuse, -R58 ;  /* 0x000000360f0f7223 */ /* 0x080fe2000001083a */
[----:B------:R-:W-:Y:S01]  /*6250*/  FFMA.FTZ R13, R51, R54, R56 ;  /* 0x00000036330d7223 */ /* 0x000fe20000010038 */
[-C--:B------:R-:W-:Y:S01]  /*6260*/  FFMA.FTZ R48, R48, R52.reuse, -R55 ;  /* 0x0000003430307223 */ /* 0x080fe20000010837 */
[----:B------:R-:W-:Y:S01]  /*6270*/  FFMA.FTZ R52, R49, R52, R60 ;  /* 0x0000003431347223 */ /* 0x000fe2000001003c */
[----:B------:R-:W-:-:S02]  /*6280*/  HADD2.F32 R58, -RZ, R112.H1_H1 ;  /* 0x30000070ff3a7230 */ /* 0x000fc40000004100 */
[--C-:B------:R-:W-:Y:S01]  /*6290*/  HADD2.F32 R49, -RZ, R43.reuse.H0_H0 ;  /* 0x2000002bff317230 */ /* 0x100fe20000004100 */
[----:B------:R-:W-:Y:S01]  /*62a0*/  F2FP.F16.F32.PACK_AB R15, R48, R15 ;  /* 0x0000000f300f723e */ /* 0x000fe200000000ff */
[----:B------:R-:W-:Y:S02]  /*62b0*/  HADD2.F32 R54, -RZ, R43.H1_H1 ;  /* 0x3000002bff367230 */ /* 0x000fe40000004100 */
[----:B------:R-:W-:Y:S02]  /*62c0*/  HADD2.F32 R51, -RZ, R50.H0_H0 ;  /* 0x20000032ff337230 */ /* 0x000fe40000004100 */
[----:B------:R-:W-:Y:S01]  /*62d0*/  FMUL.FTZ R60, R49, R58 ;  /* 0x0000003a313c7220 */ /* 0x000fe20000410000 */
[--C-:B------:R-:W-:Y:S02]  /*62e0*/  HADD2.F32 R43, -RZ, R41.reuse.H0_H0 ;  /* 0x20000029ff2b7230 */ /* 0x100fe40000004100 */
[----:B------:R-:W-:Y:S02]  /*62f0*/  HADD2.F32 R50, -RZ, R41.H1_H1 ;  /* 0x30000029ff327230 */ /* 0x000fe40000004100 */
[----:B------:R-:W-:Y:S01]  /*6300*/  FMUL.FTZ R53, R54, R51 ;  /* 0x0000003336357220 */ /* 0x000fe20000410000 */
[----:B------:R-:W-:-:S02]  /*6310*/  HADD2.F32 R56, -RZ, R110.H1_H1 ;  /* 0x3000006eff387230 */ /* 0x000fc40000004100 */
[C---:B------:R-:W-:Y:S01]  /*6320*/  FMUL.FTZ R58, R43.reuse, R58 ;  /* 0x0000003a2b3a7220 */ /* 0x040fe20000410000 */
[----:B------:R-:W-:Y:S02]  /*6330*/  HADD2.F32 R112, -RZ, R112.H0_H0 ;  /* 0x20000070ff707230 */ /* 0x000fe40000004100 */
[C---:B------:R-:W-:Y:S01]  /*6340*/  FMUL.FTZ R51, R50.reuse, R51 ;  /* 0x0000003332337220 */ /* 0x040fe20000410000 */
[-C--:B------:R-:W-:Y:S01]  /*6350*/  FFMA.FTZ R50, R50, R47.reuse, -R53 ;  /* 0x0000002f32327223 */ /* 0x080fe20000010835 */
[-C--:B------:R-:W-:Y:S01]  /*6360*/  FFMA.FTZ R41, R43, R56.reuse, -R60 ;  /* 0x000000382b297223 */ /* 0x080fe2000001083c */
[----:B------:R-:W-:Y:S01]  /*6370*/  FFMA.FTZ R43, R49, R56, R58 ;  /* 0x00000038312b7223 */ /* 0x000fe2000001003a */
[----:B------:R-:W-:Y:S01]  /*6380*/  FFMA.FTZ R54, R54, R47, R51 ;  /* 0x0000002f36367223 */ /* 0x000fe20000010033 */
[----:B------:R-:W-:Y:S02]  /*6390*/  HADD2.F32 R53, -RZ, R37.H0_H0 ;  /* 0x20000025ff357230 */ /* 0x000fe40000004100 */
[----:B------:R-:W-:Y:S01]  /*63a0*/  HADD2.F32 R58, -RZ, R113.H0_H0 ;  /* 0x20000071ff3a7230 */ /* 0x000fe20000004100 */
[----:B------:R-:W-:Y:S01]  /*63b0*/  F2FP.F16.F32.PACK_AB R50, R50, R41 ;  /* 0x000000293232723e */ /* 0x000fe200000000ff */
[----:B------:R-:W-:Y:S01]  /*63c0*/  HADD2.F32 R47, -RZ, R40.H0_H0 ;  /* 0x20000028ff2f7230 */ /* 0x000fe20000004100 */
[----:B------:R-:W-:Y:S01]  /*63d0*/  F2FP.F16.F32.PACK_AB R41, R52, R13 ;  /* 0x0000000d3429723e */ /* 0x000fe200000000ff */
[----:B------:R-:W-:Y:S01]  /*63e0*/  HADD2.F32 R37, -RZ, R12.H0_H0 ;  /* 0x2000000cff257230 */ /* 0x000fe20000004100 */
[----:B------:R-:W-:Y:S01]  /*63f0*/  F2FP.F16.F32.PACK_AB R43, R54, R43 ;  /* 0x0000002b362b723e */ /* 0x000fe200000000ff */
[----:B------:R-:W-:-:S02]  /*6400*/  HADD2.F32 R49, -RZ, R40.H1_H1 ;  /* 0x30000028ff317230 */ /* 0x000fc40000004100 */
[----:B------:R-:W-:Y:S02]  /*6410*/  HADD2.F32 R40, -RZ, R12.H1_H1 ;  /* 0x3000000cff287230 */ /* 0x000fe40000004100 */
[-C--:B------:R-:W-:Y:S01]  /*6420*/  FMUL.FTZ R12, R47, R58.reuse ;  /* 0x0000003a2f0c7220 */ /* 0x080fe20000410000 */
[----:B------:R-:W-:Y:S02]  /*6430*/  HADD2.F32 R56, -RZ, R111.H0_H0 ;  /* 0x2000006fff387230 */ /* 0x000fe40000004100 */
[-C--:B------:R-:W-:Y:S01]  /*6440*/  FMUL.FTZ R55, R49, R53.reuse ;  /* 0x0000003531377220 */ /* 0x080fe20000410000 */
[----:B------:R-:W-:Y:S02]  /*6450*/  HADD2.F32 R51, -RZ, R36.H0_H0 ;  /* 0x20000024ff337230 */ /* 0x000fe40000004100 */
[C---:B------:R-:W-:Y:S01]  /*6460*/  FMUL.FTZ R36, R37.reuse, R58 ;  /* 0x0000003a25247220 */ /* 0x040fe20000410000 */
[----:B------:R-:W-:Y:S01]  /*6470*/  FMUL.FTZ R58, R40, R53 ;  /* 0x00000035283a7220 */ /* 0x000fe20000410000 */
[----:B------:R-:W-:Y:S01]  /*6480*/  FFMA.FTZ R12, R37, R56, -R12 ;  /* 0x00000038250c7223 */ /* 0x000fe2000001080c */
[----:B------:R-:W-:-:S02]  /*6490*/  HADD2.F32 R110, -RZ, R110.H0_H0 ;  /* 0x2000006eff6e7230 */ /* 0x000fc40000004100 */
[----:B------:R-:W-:Y:S01]  /*64a0*/  FFMA.FTZ R36, R47, R56, R36 ;  /* 0x000000382f247223 */ /* 0x000fe20000010024 */
[-C--:B------:R-:W-:Y:S01]  /*64b0*/  FFMA.FTZ R37, R40, R51.reuse, -R55 ;  /* 0x0000003328257223 */ /* 0x080fe20000010837 */
[----:B------:R-:W-:Y:S01]  /*64c0*/  FFMA.FTZ R47, R49, R51, R58 ;  /* 0x00000033312f7223 */ /* 0x000fe2000001003a */
[----:B------:R-:W-:Y:S02]  /*64d0*/  HADD2.F32 R51, -RZ, R39.H0_H0 ;  /* 0x20000027ff337230 */ /* 0x000fe40000004100 */
[----:B------:R-:W-:Y:S01]  /*64e0*/  HADD2.F32 R40, -RZ, R42.H0_H0 ;  /* 0x2000002aff287230 */ /* 0x000fe20000004100 */
[----:B------:R-:W-:Y:S01]  /*64f0*/  F2FP.F16.F32.PACK_AB R12, R37, R12 ;  /* 0x0000000c250c723e */ /* 0x000fe200000000ff */
[----:B------:R-:W-:Y:S02]  /*6500*/  HADD2.F32 R39, -RZ, R14.H0_H0 ;  /* 0x2000000eff277230 */ /* 0x000fe40000004100 */
[----:B------:R-:W-:Y:S02]  /*6510*/  HADD2.F32 R42, -RZ, R42.H1_H1 ;  /* 0x3000002aff2a7230 */ /* 0x000fe40000004100 */
[----:B------:R-:W-:-:S02]  /*6520*/  HADD2.F32 R14, -RZ, R14.H1_H1 ;  /* 0x3000000eff0e7230 */ /* 0x000fc40000004100 */
[CC--:B------:R-:W-:Y:S01]  /*6530*/  FMUL.FTZ R53, R39.reuse, R112.reuse ;  /* 0x0000007027357220 */ /* 0x0c0fe20000410000 */
[----:B------:R-:W-:Y:S02]  /*6540*/  HADD2.F32 R49, -RZ, R38.H0_H0 ;  /* 0x20000026ff317230 */ /* 0x000fe40000004100 */
[-C--:B------:R-:W-:Y:S01]  /*6550*/  FMUL.FTZ R55, R42, R51.reuse ;  /* 0x000000332a377220 */ /* 0x080fe20000410000 */
[----:B------:R-:W-:Y:S01]  /*6560*/  FMUL.FTZ R38, R40, R112 ;  /* 0x0000007028267220 */ /* 0x000fe20000410000 */
[----:B------:R-:W-:Y:S01]  /*6570*/  FMUL.FTZ R51, R14, R51 ;  /* 0x000000330e337220 */ /* 0x000fe20000410000 */
[-C--:B------:R-:W-:Y:S01]  /*6580*/  FFMA.FTZ R53, R40, R110.reuse, R53 ;  /* 0x0000006e28357223 */ /* 0x080fe20000010035 */
[-C--:B------:R-:W-:Y:S01]  /*6590*/  FFMA.FTZ R55, R14, R49.reuse, -R55 ;  /* 0x000000310e377223 */ /* 0x080fe20000010837 */
[----:B------:R-:W-:Y:S01]  /*65a0*/  FFMA.FTZ R38, R39, R110, -R38 ;  /* 0x0000006e27267223 */ /* 0x000fe20000010826 */
[----:B------:R-:W-:Y:S01]  /*65b0*/  FFMA.FTZ R42, R42, R49, R51 ;  /* 0x000000312a2a7223 */ /* 0x000fe20000010033 */
[----:B------:R-:W-:Y:S01]  /*65c0*/  IMAD.MOV.U32 R13, RZ, RZ, R15 ;  /* 0x000000ffff0d7224 */ /* 0x000fe200078e000f */
[----:B------:R-:W-:Y:S01]  /*65d0*/  F2FP.F16.F32.PACK_AB R40, R47, R36 ;  /* 0x000000242f28723e */ /* 0x000fe200000000ff */
[----:B------:R-:W-:Y:S01]  /*65e0*/  IMAD.MOV.U32 R15, RZ, RZ, R50 ;  /* 0x000000ffff0f7224 */ /* 0x000fe200078e0032 */
[----:B------:R-:W-:-:S02]  /*65f0*/  F2FP.F16.F32.PACK_AB R14, R55, R38 ;  /* 0x00000026370e723e */ /* 0x000fc400000000ff */
[----:B------:R-:W-:-:S07]  /*6600*/  F2FP.F16.F32.PACK_AB R42, R42, R53 ;  /* 0x000000352a2a723e */ /* 0x000fce00000000ff */
.L_x_2360:
[----:B------:R-:W-:Y:S05]  /*6610*/  BSYNC B1 ;  /* 0x0000000000017941 */ /* 0x000fea0003800000 */
.L_x_2359:
[----:B--2---:R2:W-:Y:S01]  /*6620*/  ST.E.128 desc[UR38][R44.64], R12 ;  /* 0x0000000c2c007985 */ /* 0x0045e2000c101d26 */
[----:B------:R-:W-:-:S13]  /*6630*/  ISETP.GE.AND P3, PT, R46, R11, PT ;  /* 0x0000000b2e00720c */ /* 0x000fda0003f66270 */
[----:B------:R-:W-:Y:S05]  /*6640*/  @P3 BRA `(.L_x_2322) ;  /* 0x0000000400443947 */ /* 0x000fea0003800000 */
[----:B------:R-:W-:-:S05]  /*6650*/  IMAD.WIDE R88, R46, 0x2, R88 ;  /* 0x000000022e587825 */ /* 0x000fca00078e0258 */
[----:B---3--:R3:W-:Y:S01]  /*6660*/  ST.E.128 desc[UR38][R88.64], R40 ;  /* 0x0000002858007985 */ /* 0x0087e2000c101d26 */
[----:B------:R-:W-:Y:S05]  /*6670*/  BRA `(.L_x_2322) ;  /* 0x0000000400387947 */ /* 0x000fea0003800000 */
.L_x_2314:
[----:B------:R-:W-:-:S06]  /*6680*/  UISETP.NE.AND UP0, UPT, UR41, 0x3, UPT ;  /* 0x000000032900788c */ /* 0x000fcc000bf05270 */
[----:B------:R-:W-:-:S13]  /*6690*/  PLOP3.LUT P2, PT, PT, PT, UP0, 0x80, 0x0 ;  /* 0x000000000000781c */ /* 0x000fda0003f4f008 */
[----:B------:R-:W-:Y:S05]  /*66a0*/  @!P2 BRA `(.L_x_2361) ;  /* 0x000000000004a947 */ /* 0x000fea0003800000 */
[----:B------:R-:W-:Y:S01]  /*66b0*/  BPT.TRAP 0x1 ;  /* 0x000000040000795c */ /* 0x000fe20000300000 */
.L_x_2361:
[----:B------:R-:W-:Y:S01]  /*66c0*/  IMAD R32, R18, 0x8, R2 ;  /* 0x0000000812207824 */ /* 0x000fe200078e0202 */
[----:B------:R-:W-:Y:S01]  /*66d0*/  SHF.L.U32 R85, R138, 0x1f, RZ ;  /* 0x0000001f8a557819 */ /* 0x000fe200000006ff */
[----:B------:R-:W-:Y:S01]  /*66e0*/  BSSY B1, `(.L_x_2362) ;  /* 0x0000004000017945 */ /* 0x000fe20003800000 */
[----:B------:R-:W-:Y:S02]  /*66f0*/  SHF.R.S32.HI R82, RZ, 0x1f, R81 ;  /* 0x0000001fff527819 */ /* 0x000fe40000011451 */
[----:B------:R-:W0:Y:S02]  /*6700*/  SYNCS.PHASECHK.TRANS64.TRYWAIT P3, [R32+URZ+0x2d890], R85 ;  /* 0x02d89055200075a7 */ /* 0x000e24000806017f */
[----:B0-----:R-:W-:Y:S05]  /*6710*/  @!P3 BRA `(.L_x_2363) ;  /* 0x0000017800b8b947 */ /* 0x001fea0003800000 */
.L_x_2592:
[----:B------:R-:W-:Y:S05]  /*6720*/  BSYNC B1 ;  /* 0x0000000000017941 */ /* 0x000fea0003800000 */
.L_x_2362:
[----:B------:R-:W-:Y:S01]  /*6730*/  ULDC.64 UR4, c[0x0][0x300] ;  /* 0x0000c00000047ab9 */ /* 0x000fe20000000a00 */
[----:B-----5:R-:W-:Y:S01]  /*6740*/  SHF.R.S32.HI R83, RZ, 0x1f, R80 ;  /* 0x0000001fff537819 */ /* 0x020fe20000011450 */
[----:B------:R-:W-:Y:S02]  /*6750*/  IMAD R14, R82, UR4, RZ ;  /* 0x00000004520e7c24 */ /* 0x000fe4000f8e02ff */
[----:B------:R-:W-:-:S04]  /*6760*/  IMAD.WIDE.U32 R12, R81, UR4, RZ ;  /* 0x00000004510c7c25 */ /* 0x000fc8000f8e00ff */
[----:B------:R-:W-:Y:S01]  /*6770*/  IMAD R11, R81, UR5, R14 ;  /* 0x00000005510b7c24 */ /* 0x000fe2000f8e020e */
[----:B------:R-:W-:Y:S01]  /*6780*/  ULDC.64 UR4, c[0x0][0x310] ;  /* 0x0000c40000047ab9 */ /* 0x000fe20000000a00 */
[----:B------:R-:W-:Y:S02]  /*6790*/  IMAD R84, R26, -0x80, R24 ;  /* 0xffffff801a547824 */ /* 0x000fe400078e0218 */
[----:B------:R-:W-:Y:S01]  /*67a0*/  IMAD R15, R83, UR4, RZ ;  /* 0x00000004530f7c24 */ /* 0x000fe2000f8e02ff */
[----:B------:R-:W-:Y:S02]  /*67b0*/  IADD3 R13, R13, R11, RZ ;  /* 0x0000000b0d0d7210 */ /* 0x000fe40007ffe0ff */
        /* <DEDUP_REMOVED lines=17> */
.L_x_2596:
        /* <DEDUP_REMOVED lines=41> */
.L_x_2322:
[----:B------:R-:W-:Y:S05]  /*6b60*/  BSYNC B0 ;  /* 0x0000000000007941 */ /* 0x000fea0003800000 */
.L_x_2313:
        /* <DEDUP_REMOVED lines=11> */
[----:B------:R-:W-:-:S05]  /*6c20*/  @!P3 VIADD R11, R32, 0x2d8a0 ;  /* 0x0002d8a0200bb836 */ /* 0x000fca0000000000 */
[----:B------:R-:W-:-:S04]  /*6c30*/  @!P3 PRMT R11, RZ, 0x654, R11 ;  /* 0x00000654ff0bb816 */ /* 0x000fc8000000000b */
[----:B------:R0:W-:Y:S01]  /*6c40*/  @!P3 SYNCS.ARRIVE.TRANS64.RED.A1T0 RZ, [R11+URZ], RZ ;  /* 0x000000ff0bffb9a7 */ /* 0x0001e2000810043f */
[----:B------:R-:W-:Y:S05]  /*6c50*/  @!P2 BRA `(.L_x_2366) ;  /* 0x000000000004a947 */ /* 0x000fea0003800000 */
[----:B------:R-:W-:Y:S01]  /*6c60*/  BPT.TRAP 0x1 ;  /* 0x000000040000795c */ /* 0x000fe20000300000 */
.L_x_2366:
[----:B------:R-:W-:Y:S05]  /*6c70*/  BSYNC B0 ;  /* 0x0000000000007941 */ /* 0x000fea0003800000 */
.L_x_2365:
[----:B------:R-:W5:Y:S01]  /*6c80*/  SYNCS.PHASECHK.TRANS64.TRYWAIT P2, [R32+URZ+0x2d8b0], R85 ;  /* 0x02d8b055200075a7 */ /* 0x000f62000804017f */
[----:B------:R-:W-:Y:S04]  /*6c90*/  BSSY B0, `(.L_x_2367) ;  /* 0x0000002000007945 */ /* 0x000fe80003800000 */
[----:B-----5:R-:W-:Y:S05]  /*6ca0*/  @!P2 BRA `(.L_x_2368) ;  /* 0x0000017400b0a947 */ /* 0x020fea0003800000 */
.L_x_2597:
[----:B------:R-:W-:Y:S05]  /*6cb0*/  BSYNC B0 ;  /* 0x0000000000007941 */ /* 0x000fea0003800000 */
.L_x_2367:
[----:B------:R-:W-:Y:S01]  /*6cc0*/  ULDC.64 UR4, c[0x0][0x328] ;  /* 0x0000ca0000047ab9 */ /* 0x000fe20000000a00 */
[----:B------:R-:W-:Y:S01]  /*6cd0*/  BSSY B0, `(.L_x_2369) ;  /* 0x000003c000007945 */ /* 0x000fe20003800000 */
[----:B------:R-:W-:Y:S02]  /*6ce0*/  IMAD R82, R82, UR4, RZ ;  /* 0x0000000452527c24 */ /* 0x000fe4000f8e02ff */
[----:B-1234-:R-:W-:-:S04]  /*6cf0*/  IMAD.WIDE.U32 R12, R81, UR4, RZ ;  /* 0x00000004510c7c25 */ /* 0x01efc8000f8e00ff */
[----:B------:R-:W-:Y:S01]  /*6d00*/  IMAD R81, R81, UR5, R82 ;  /* 0x0000000551517c24 */ /* 0x000fe2000f8e0252 */
[----:B------:R-:W-:Y:S02]  /*6d10*/  ULDC.64 UR4, c[0x0][0x338] ;  /* 0x0000ce0000047ab9 */ /* 0x000fe40000000a00 */
[----:B------:R-:W-:Y:S02]  /*6d20*/  IMAD R83, R83, UR4, RZ ;  /* 0x0000000453537c24 */ /* 0x000fe4000f8e02ff */
[----:B------:R-:W-:Y:S02]  /*6d30*/  IADD3 R13, R13, R81, RZ ;  /* 0x000000510d0d7210 */ /* 0x000fe40007ffe0ff */
        /* <DEDUP_REMOVED lines=11> */
[----:B------:R0:W1:Y:S01]  /*6df0*/  SHFL.IDX PT, R40, R11, RZ, 0x1e1f ;  /* 0x001e1fff0b287589 */ /* 0x00006200000e0000 */
[----:B------:R-:W-:-:S03]  /*6e00*/  ISETP.GT.AND P2, PT, R84, R154, PT ;  /* 0x0000009a5400720c */ /* 0x000fc60003f44270 */
[----:B------:R0:W2:Y:S10]  /*6e10*/  SHFL.IDX PT, R41, R12, RZ, 0x1e1f ;  /* 0x001e1fff0c297589 */ /* 0x0000b400000e0000 */
[----:B0-----:R-:W-:Y:S05]  /*6e20*/  @!P2 BRA `(.L_x_2370) ;  /* 0x000000000098a947 */ /* 0x001fea0003800000 */
[----:B------:R-:W3:Y:S01]  /*6e30*/  LDL R15, [R1+0x58] ;  /* 0x00005800010f7983 */ /* 0x000ee20000100800 */
[----:B------:R-:W-:-:S03]  /*6e40*/  ULDC UR4, c[0x0][0x2f4] ;  /* 0x0000bd0000047ab9 */ /* 0x000fc60000000800 */
[----:B------:R-:W4:Y:S04]  /*6e50*/  LDL R14, [R1+0x54] ;  /* 0x00005400010e7983 */ /* 0x000f280000100800 */
[----:B------:R-:W5:Y:S04]  /*6e60*/  LDL R46, [R1+0x48] ;  /* 0x00004800012e7983 */ /* 0x000f680000100800 */
[----:B------:R-:W5:Y:S01]  /*6e70*/  LDL R45, [R1+0x4c] ;  /* 0x00004c00012d7983 */ /* 0x000f620000100800 */
[C---:B------:R-:W-:Y:S02]  /*6e80*/  ISETP.GE.AND P5, PT, R16.reuse, UR4, PT ;  /* 0x0000000410007c0c */ /* 0x040fe4000bfa6270 */
        /* <DEDUP_REMOVED lines=13> */
[----:B-----5:R-:W-:-:S04]  /*6f60*/  @!P5 IMAD.SHL.U32 R11, R46, 0x8, RZ ;  /* 0x000000082e0bd824 */ /* 0x020fc800078e00ff */
[----:B0-----:R-:W-:-:S05]  /*6f70*/  @!P5 IMAD.WIDE R42, R11, 0x2, R40 ;  /* 0x000000020b2ad825 */ /* 0x001fca00078e0228 */
[----:B-1----:R0:W-:Y:S01]  /*6f80*/  @!P5 ST.E.128 desc[UR38][R42.64], R12 ;  /* 0x0000000c2a00d985 */ /* 0x0021e2000c101d26 */
[----:B------:R-:W-:-:S13]  /*6f90*/  ISETP.GE.AND P5, PT, R3, UR4, PT ;  /* 0x0000000403007c0c */ /* 0x000fda000bfa6270 */
[----:B------:R-:W1:Y:S01]  /*6fa0*/  @!P5 LDS.128 R12, [R64+0x2000] ;  /* 0x00200000400cd984 */ /* 0x000e620000000c00 */
[----:B------:R-:W-:Y:S01]  /*6fb0*/  @!P5 IMAD.SHL.U32 R11, R45, 0x8, RZ ;  /* 0x000000082d0bd824 */ /* 0x000fe200078e00ff */
[----:B0-----:R-:W-:Y:S01]  /*6fc0*/  @!P5 MOV R42, R40 ;  /* 0x00000028002ad202 */ /* 0x001fe20000000f00 */
[----:B------:R-:W-:-:S04]  /*6fd0*/  @!P5 IMAD.MOV.U32 R43, RZ, RZ, R41 ;  /* 0x000000ffff2bd224 */ /* 0x000fc800078e0029 */
        /* <DEDUP_REMOVED lines=11> */
.L_x_2370:
[----:B------:R-:W-:Y:S05]  /*7090*/  BSYNC B0 ;  /* 0x0000000000007941 */ /* 0x000fea0003800000 */
.L_x_2369:
[----:B------:R-:W-:Y:S01]  /*70a0*/  @!PT LDS RZ, [RZ] ;  /* 0x00000000fffff984 */ /* 0x000fe20000000800 */
[----:B------:R-:W-:Y:S01]  /*70b0*/  @!PT LDS RZ, [RZ] ;  /* 0x00000000fffff984 */ /* 0x000fe20000000800 */
[----:B------:R-:W-:Y:S01]  /*70c0*/  @!PT LDS RZ, [RZ] ;  /* 0x00000000fffff984 */ /* 0x000fe20000000800 */
[----:B------:R-:W-:Y:S01]  /*70d0*/  @!PT LDS RZ, [RZ] ;  /* 0x00000000fffff984 */ /* 0x000fe20000000800 */
[----:B------:R3:W-:Y:S06]  /*70e0*/  MEMBAR.ALL.CTA ;  /* 0x0000000000007992 */ /* 0x0007ec0000008000 */
[----:B---3--:R-:W3:Y:S01]  /*70f0*/  FENCE.VIEW.ASYNC.S ;  /* 0x00000000000073c6 */ /* 0x008ee20000000000 */
[----:B------:R-:W-:Y:S02]  /*7100*/  VIADD R18, R18, 0x1 ;  /* 0x0000000112127836 */ /* 0x000fe40000000000 */
[----:B------:R-:W-:Y:S01]  /*7110*/  @!P3 VIADD R32, R32, 0x2d8c0 ;  /* 0x0002d8c02020b836 */ /* 0x000fe20000000000 */
[----:B---3--:R3:W-:Y:S02]  /*7120*/  BAR.SYNC.DEFER_BLOCKING R100, 0x80 ;  /* 0x000200640000751d */ /* 0x0087e40000010000 */
[----:B------:R-:W-:-:S02]  /*7130*/  ISETP.NE.AND P2, PT, R18, 0x2, PT ;  /* 0x000000021200780c */ /* 0x000fc40003f45270 */
[----:B------:R-:W-:Y:S02]  /*7140*/  @!P3 PRMT R32, RZ, 0x654, R32 ;  /* 0x00000654ff20b816 */ /* 0x000fe40000000020 */
[----:B------:R-:W-:Y:S02]  /*7150*/  SEL R11, RZ, 0x1, P2 ;  /* 0x00000001ff0b7807 */ /* 0x000fe40001000000 */
[----:B------:R-:W-:Y:S02]  /*7160*/  SEL R18, R18, RZ, P2 ;  /* 0x000000ff12127207 */ /* 0x000fe40001000000 */
[----:B------:R-:W-:Y:S01]  /*7170*/  LOP3.LUT R138, R138, R11, RZ, 0x3c, !PT ;  /* 0x0000000b8a8a7212 */ /* 0x000fe200078e3cff */
[----:B------:R3:W-:Y:S01]  /*7180*/  @!P3 SYNCS.ARRIVE.TRANS64.RED.A1T0 RZ, [R32+URZ], RZ ;  /* 0x000000ff20ffb9a7 */ /* 0x0007e2000810043f */
[----:B------:R-:W-:Y:S05]  /*7190*/  @P1 BRA `(.L_x_2371) ;  /* 0xffffffb4005c1947 */ /* 0x000fea000383ffff */
[----:B0-----:R-:W0:Y:S01]  /*71a0*/  S2R R12, SR_TID.X ;  /* 0x00000000000c7919 */ /* 0x001e220000002100 */
[----:B------:R-:W-:Y:S02]  /*71b0*/  PLOP3.LUT P0, PT, PT, PT, PT, 0x8, 0x0 ;  /* 0x000000000000781c */ /* 0x000fe40003f0e170 */
[----:B0-----:R-:W-:-:S04]  /*71c0*/  SHF.R.U32.HI R12, RZ, 0x7, R12 ;  /* 0x00000007ff0c7819 */ /* 0x001fc8000001160c */
[----:B------:R-:W-:-:S13]  /*71d0*/  ISETP.NE.AND P4, PT, R12, 0x1, PT ;  /* 0x000000010c00780c */ /* 0x000fda0003f85270 */
[----:B------:R-:W-:Y:S06]  /*71e0*/  @!P4 BAR.ARV 0x9, 0x100 ;  /* 0x024400000000cb1d */ /* 0x000fec0000002000 */
.L_x_2308:
[----:B------:R-:W4:Y:S01]  /*71f0*/  LDL R5, [R1+0x84] ;  /* 0x0000840001057983 */ /* 0x000f220000100800 */
[----:B------:R-:W0:Y:S01]  /*7200*/  LDC R0, c[0x0][0x448] ;  /* 0x00011200ff007b82 */ /* 0x000e220000000800 */
        /* <DEDUP_REMOVED lines=15> */
[----:B------:R-:W-:Y:S02]  /*7300*/  CS2R R106, SRZ ;  /* 0x00000000006a7805 */ /* 0x000fe4000001ff00 */
[----:B------:R-:W-:Y:S02]  /*7310*/  CS2R R104, SRZ ;  /* 0x0000000000687805 */ /* 0x000fe4000001ff00 */
[----:B------:R-:W-:Y:S01]  /*7320*/  CS2R R98, SRZ ;  /* 0x0000000000627805 */ /* 0x000fe2000001ff00 */
[----:B------:R-:W-:Y:S01]  /*7330*/  IMAD.MOV.U32 R96, RZ, RZ, RZ ;  /* 0x000000ffff607224 */ /* 0x000fe200078e00ff */
[----:B------:R-:W-:-:S02]  /*7340*/  CS2R R94, SRZ ;  /* 0x00000000005e7805 */ /* 0x000fc4000001ff00 */
[----:B------:R-:W-:Y:S01]  /*7350*/  MOV R93, RZ ;  /* 0x000000ff005d7202 */ /* 0x000fe20000000f00 */
[----:B------:R-:W-:Y:S01]  /*7360*/  IMAD.MOV.U32 R6, RZ, RZ, RZ ;  /* 0x000000ffff067224 */ /* 0x000fe200078e00ff */
[----:B------:R-:W-:Y:S02]  /*7370*/  CS2R R90, SRZ ;  /* 0x00000000005a7805 */ /* 0x000fe4000001ff00 */
[----:B0-----:R-:W-:-:S13]  /*7380*/  ISETP.NE.AND P1, PT, R0, 0x1, PT ;  /* 0x000000010000780c */ /* 0x001fda0003f25270 */
[----:B------:R-:W0:Y:S08]  /*7390*/  @P1 LDC R3, c[0x0][0x44c] ;  /* 0x00011300ff031b82 */ /* 0x000e300000000800 */
[----:B------:R-:W1:Y:S01]  /*73a0*/  @P1 LDC R4, c[0x0][0x450] ;  /* 0x00011400ff041b82 */ /* 0x000e620000000800 */
[----:B----4-:R-:W-:-:S04]  /*73b0*/  VIADD R0, R5, 0xbf ;  /* 0x000000bf05007836 */ /* 0x010fc80000000000 */
[----:B0-----:R-:W-:-:S05]  /*73c0*/  @P1 IMAD.HI.U32 R3, R0, R3, RZ ;  /* 0x0000000300031227 */ /* 0x001fca00078e00ff */
[----:B-1----:R-:W-:Y:S02]  /*73d0*/  @P1 SHF.R.U32.HI R0, RZ, R4, R3 ;  /* 0x00000004ff001219 */ /* 0x002fe40000011603 */
[----:B------:R-:W-:Y:S02]  /*73e0*/  PLOP3.LUT P1, PT, PT, PT, PT, 0x80, 0x0 ;  /* 0x000000000000781c */ /* 0x000fe40003f2f070 */
[----:B------:R-:W-:Y:S02]  /*73f0*/  IADD3 R0, R101, R0, RZ ;  /* 0x0000000065007210 */ /* 0x000fe40007ffe0ff */
[----:B---3--:R-:W-:Y:S02]  /*7400*/  CS2R R100, SRZ ;  /* 0x0000000000647805 */ /* 0x008fe4000001ff00 */
[----:B------:R-:W-:-:S04]  /*7410*/  SHF.R.S32.HI R3, RZ, 0x1f, R0 ;  /* 0x0000001fff037819 */ /* 0x000fc80000011400 */
[----:B------:R-:W-:Y:S01]  /*7420*/  LEA.HI R3, R3, R0, RZ, 0x7 ;  /* 0x0000000003037211 */ /* 0x000fe200078f38ff */
[----:B------:R-:W-:-:S03]  /*7430*/  IMAD.MOV.U32 R0, RZ, RZ, RZ ;  /* 0x000000ffff007224 */ /* 0x000fc600078e00ff */
[----:B------:R-:W-:-:S04]  /*7440*/  SHF.R.S32.HI R3, RZ, 0x7, R3 ;  /* 0x00000007ff037819 */ /* 0x000fc80000011403 */
[----:B------:R-:W-:Y:S01]  /*7450*/  VIMNMX R88, R102, R3, PT ;  /* 0x0000000366587248 */ /* 0x000fe20003fe0100 */
[----:B------:R-:W-:Y:S01]  /*7460*/  IMAD.MOV.U32 R3, RZ, RZ, RZ ;  /* 0x000000ffff037224 */ /* 0x000fe200078e00ff */
[----:B------:R-:W-:Y:S02]  /*7470*/  CS2R R102, SRZ ;  /* 0x0000000000667805 */ /* 0x000fe4000001ff00 */
[----:B------:R-:W-:Y:S01]  /*7480*/  ISETP.GE.AND P2, PT, R88, 0x1, PT ;  /* 0x000000015800780c */ /* 0x000fe20003f46270 */
[----:B------:R-:W-:-:S12]  /*7490*/  @P0 BRA `(.L_x_2372) ;  /* 0x00000000000c0947 */ /* 0x000fd80003800000 */
[----:B------:R-:W0:Y:S01]  /*74a0*/  FENCE.VIEW.ASYNC.G ;  /* 0x00000000000073c6 */ /* 0x000e220000000100 */
[----:B------:R-:W-:Y:S05]  /*74b0*/  WARPSYNC.ALL ;  /* 0x0000000000007948 */ /* 0x000fea0003800000 */
[----:B0-----:R-:W-:Y:S06]  /*74c0*/  BAR.ARV 0xc, 0x200 ;  /* 0x0308000000007b1d */ /* 0x001fec0000002000 */
.L_x_2372:
[----:B------:R-:W-:Y:S02]  /*74d0*/  IMAD.MOV.U32 R28, RZ, RZ, RZ ;  /* 0x000000ffff1c7224 */ /* 0x000fe400078e00ff */
        /* <DEDUP_REMOVED lines=11> */
.L_x_2600:
[----:B------:R-:W1:Y:S01]  /*7590*/  LDL R3, [R1+0x5c] ;  /* 0x00005c0001037983 */ /* 0x000e620000100800 */
[----:B------:R-:W-:Y:S01]  /*75a0*/  BSSY B6, `(.L_x_2375) ;  /* 0x000001b000067945 */ /* 0x000fe20003800000 */
[----:B-1----:R-:W-:-:S05]  /*75b0*/  IMAD.HI R0, R3, 0x55555556, RZ ;  /* 0x5555555603007827 */ /* 0x002fca00078e02ff */
[----:B------:R-:W-:-:S05]  /*75c0*/  LEA.HI R44, R0, R0, RZ, 0x1 ;  /* 0x00000000002c7211 */ /* 0x000fca00078f08ff */
[----:B------:R-:W-:Y:S01]  /*75d0*/  IMAD R44, R44, -0x3, R3 ;  /* 0xfffffffd2c2c7824 */ /* 0x000fe200078e0203 */
[----:B------:R-:W-:-:S04]  /*75e0*/  IADD3 R3, R2, 0x21800, RZ ;  /* 0x0002180002037810 */ /* 0x000fc80007ffe0ff */
[----:B------:R-:W-:Y:S01]  /*75f0*/  LOP3.LUT P0, RZ, R3, 0x3ff, RZ, 0xc0, !PT ;  /* 0x000003ff03ff7812 */ /* 0x000fe2000780c0ff */
[----:B------:R-:W-:-:S05]  /*7600*/  IMAD R0, R44, 0x2000, R3 ;  /* 0x000020002c007824 */ /* 0x000fca00078e0203 */
[----:B------:R-:W-:-:S04]  /*7610*/  SHF.R.U32.HI R0, RZ, 0x4, R0 ;  /* 0x00000004ff007819 */ /* 0x000fc80000011600 */
[----:B------:R-:W-:-:S05]  /*7620*/  LOP3.LUT R0, R0, 0x3fff, RZ, 0xc0, !PT ;  /* 0x00003fff00007812 */ /* 0x000fca00078ec0ff */
[----:B------:R1:W-:Y:S01]  /*7630*/  STL [R1+0x64], R0 ;  /* 0x0000640001007387 */ /* 0x0003e20000100800 */
        /* <DEDUP_REMOVED lines=16> */
[----:B-12--5:R-:W-:Y:S05]  /*7740*/  CALL.ABS.NOINC R14 ;  /* 0x000000000e007343 */ /* 0x026fea0003c00000 */
.L_x_2376:
[----:B------:R-:W-:Y:S05]  /*7750*/  BSYNC B6 ;  /* 0x0000000000067941 */ /* 0x000fea0003800000 */
.L_x_2375:
        /* <DEDUP_REMOVED lines=8> */
[----:B------:R3:W4:Y:S03]  /*77e0*/  SYNCS.PHASECHK.TRANS64.TRYWAIT P0, [R2+URZ+0x2d800], R3 ;  /* 0x02d80003020075a7 */ /* 0x000726000800017f */
[----:B----4-:R-:W-:Y:S05]  /*77f0*/  @!P0 NANOSLEEP.SYNCS 0x989680 ;  /* 0x009896800000895d */ /* 0x010fea0003900000 */
[----:B------:R-:W4:Y:S01]  /*7800*/  @!P0 SYNCS.PHASECHK.TRANS64 P0, [R2+URZ+0x2d800], R3 ;  /* 0x02d80003020085a7 */ /* 0x000f22000800007f */
[----:B------:R-:W-:Y:S04]  /*7810*/  BSSY B0, `(.L_x_2378) ;  /* 0x0000006000007945 */ /* 0x000fe80003800000 */
[----:B----4-:R-:W-:Y:S05]  /*7820*/  @P0 BRA `(.L_x_2379) ;  /* 0x0000000000100947 */ /* 0x010fea0003800000 */
.L_x_2380:
[----:B----4-:R4:W0:Y:S02]  /*7830*/  SYNCS.PHASECHK.TRANS64.TRYWAIT P0, [R2+URZ+0x2d800], R3 ;  /* 0x02d80003020075a7 */ /* 0x010824000800017f */
[----:B0-----:R-:W-:Y:S05]  /*7840*/  @!P0 NANOSLEEP.SYNCS 0x989680 ;  /* 0x009896800000895d */ /* 0x001fea0003900000 */
[----:B------:R-:W0:Y:S02]  /*7850*/  @!P0 SYNCS.PHASECHK.TRANS64 P0, [R2+URZ+0x2d800], R3 ;  /* 0x02d80003020085a7 */ /* 0x000e24000800007f */
[----:B0-----:R-:W-:Y:S05]  /*7860*/  @!P0 BRA `(.L_x_2380) ;  /* 0xfffffffc00f08947 */ /* 0x001fea000383ffff */
.L_x_2379:
[----:B------:R-:W-:Y:S05]  /*7870*/  BSYNC B0 ;  /* 0x0000000000007941 */ /* 0x000fea0003800000 */
.L_x_2378:
[----:B------:R-:W-:Y:S05]  /*7880*/  BRA `(.L_x_2381) ;  /* 0x0000003c00147947 */ /* 0x000fea0003800000 */
.L_x_2377:
[----:B------:R-:W-:Y:S01]  /*7890*/  ULOP3.LUT UP0, URZ, UR42, 0x1bf, URZ, 0xc0, !UPT ;  /* 0x000001bf2a3f7892 */ /* 0x000fe2000f80c03f */
[----:B-1---5:R-:W-:Y:S01]  /*78a0*/  SHF.R.S32.HI R0, RZ, 0x1f, R97 ;  /* 0x0000001fff007819 */ /* 0x022fe20000011461 */
[----:B------:R-:W-:Y:S01]  /*78b0*/  ULDC.64 UR4, c[0x0][0x3f8] ;  /* 0x0000fe0000047ab9 */ /* 0x000fe20000000a00 */
[----:B------:R-:W-:Y:S01]  /*78c0*/  ULDC.64 UR6, c[0x0][0x408] ;  /* 0x0001020000067ab9 */ /* 0x000fe20000000a00 */
[----:B------:R-:W-:Y:S02]  /*78d0*/  IMAD.WIDE.U32 R24, R97, UR4, RZ ;  /* 0x0000000461187c25 */ /* 0x000fe4000f8e00ff */
[----:B------:R-:W-:Y:S02]  /*78e0*/  PLOP3.LUT P0, PT, PT, PT, UP0, 0x80, 0x0 ;  /* 0x000000000000781c */ /* 0x000fe40003f0f008 */
[C---:B------:R-:W-:Y:S02]  /*78f0*/  IMAD R4, R0.reuse, UR4, RZ ;  /* 0x0000000400047c24 */ /* 0x040fe4000f8e02ff */
        /* <DEDUP_REMOVED lines=11> */
[----:B0-----:R0:W1:Y:S01]  /*79b0*/  LDC.64 R14, c[0x4][R0] ;  /* 0x01000000000e7b82 */ /* 0x0010620000000a00 */
[----:B------:R-:W-:Y:S01]  /*79c0*/  MOV R5, UR5 ;  /* 0x0000000500057c02 */ /* 0x000fe20008000f00 */
        /* <DEDUP_REMOVED lines=9> */
[----:B-12---:R-:W-:Y:S05]  /*7a60*/  CALL.ABS.NOINC R14 ;  /* 0x000000000e007343 */ /* 0x006fea0003c00000 */
.L_x_2382:
[----:B------:R-:W3:Y:S01]  /*7a70*/  LDL R20, [R1+0x84] ;  /* 0x0000840001147983 */ /* 0x000ee20000100800 */
[----:B------:R-:W-:Y:S01]  /*7a80*/  ULDC.U8 UR4, c[0x0][0x410] ;  /* 0x0001040000047ab9 */ /* 0x000fe20000000000 */
[----:B------:R-:W-:Y:S01]  /*7a90*/  BSSY B0, `(.L_x_2383) ;  /* 0x000039c000007945 */ /* 0x000fe20003800000 */
[----:B------:R-:W-:Y:S01]  /*7aa0*/  ISETP.NE.AND P0, PT, RZ, UR4, PT ;  /* 0x00000004ff007c0c */ /* 0x000fe2000bf05270 */
[----:B---3--:R-:W-:-:S12]  /*7ab0*/  IMAD.IADD R10, R154, 0x1, R20 ;  /* 0x000000019a0a7824 */ /* 0x008fd800078e0214 */
[----:B------:R-:W-:Y:S05]  /*7ac0*/  @!P0 BRA `(.L_x_2384) ;  /* 0x0000001c00548947 */ /* 0x000fea0003800000 */
[----:B------:R-:W1:Y:S01]  /*7ad0*/  LDC R45, c[0x0][0x448] ;  /* 0x00011200ff2d7b82 */ /* 0x000e620000000800 */
[----:B------:R-:W-:Y:S01]  /*7ae0*/  ULDC.64 UR4, c[0x0][0x3f8] ;  /* 0x0000fe0000047ab9 */ /* 0x000fe20000000a00 */
[----:B------:R-:W-:Y:S01]  /*7af0*/  ULDC.64 UR6, c[0x0][0x408] ;  /* 0x0001020000067ab9 */ /* 0x000fe20000000a00 */
[----:B------:R-:W-:Y:S01]  /*7b00*/  MOV R6, R24 ;  /* 0x0000001800067202 */ /* 0x000fe20000000f00 */
[----:B------:R-:W-:Y:S02]  /*7b10*/  IMAD.MOV.U32 R7, RZ, RZ, R29 ;  /* 0x000000ffff077224 */ /* 0x000fe400078e001d */
[----:B------:R-:W-:Y:S02]  /*7b20*/  IMAD.MOV.U32 R8, RZ, RZ, R26 ;  /* 0x000000ffff087224 */ /* 0x000fe400078e001a */
[----:B------:R-:W-:Y:S01]  /*7b30*/  IMAD.MOV.U32 R9, RZ, RZ, R31 ;  /* 0x000000ffff097224 */ /* 0x000fe200078e001f */
[----:B-1----:R-:W-:-:S13]  /*7b40*/  ISETP.NE.AND P0, PT, R45, 0x1, PT ;  /* 0x000000012d00780c */ /* 0x002fda0003f05270 */
[----:B------:R-:W1:Y:S08]  /*7b50*/  @P0 LDC R3, c[0x0][0x44c] ;  /* 0x00011300ff030b82 */ /* 0x000e700000000800 */
[----:B------:R-:W3:Y:S01]  /*7b60*/  @P0 LDC R5, c[0x0][0x450] ;  /* 0x00011400ff050b82 */ /* 0x000ee20000000800 */
[----:B-1----:R-:W-:-:S04]  /*7b70*/  @P0 IMAD.HI.U32 R0, R10, R3, RZ ;  /* 0x000000030a000227 */ /* 0x002fc800078e00ff */
[----:B------:R-:W-:Y:S01]  /*7b80*/  IMAD.MOV.U32 R3, RZ, RZ, R10 ;  /* 0x000000ffff037224 */ /* 0x000fe200078e000a */
[----:B---3--:R-:W-:-:S04]  /*7b90*/  @P0 SHF.R.U32.HI R3, RZ, R5, R0 ;  /* 0x00000005ff030219 */ /* 0x008fc80000011600 */
        /* <DEDUP_REMOVED lines=11> */
[----:B------:R-:W-:Y:S01]  /*7c50*/  UMOV UR4, 0xffffffff ;  /* 0xffffffff00047882 */ /* 0x000fe20000000000 */
[----:B------:R-:W-:Y:S02]  /*7c60*/  LEA R4, P1, R8, UR6, 0x1 ;  /* 0x0000000608047c11 */ /* 0x000fe4000f8208ff */
[----:B------:R-:W-:Y:S02]  /*7c70*/  IADD3 R5, R9, R5, RZ ;  /* 0x0000000509057210 */ /* 0x000fe40007ffe0ff */
[----:B------:R-:W-:Y:S02]  /*7c80*/  LEA.HI.X R13, R6, UR5, R13, 0x1, P0 ;  /* 0x00000005060d7c11 */ /* 0x000fe400080f0c0d */
[----:B------:R-:W-:Y:S01]  /*7c90*/  LEA.HI.X R5, R8, UR7, R5, 0x1, P1 ;  /* 0x0000000708057c11 */ /* 0x000fe200088f0c05 */
[----:B------:R-:W-:Y:S06]  /*7ca0*/  BRA.DIV UR4, `(.L_x_2385) ;  /* 0x0000016a04047947 */ /* 0x000fec000b800000 */
[----:B------:R1:W3:Y:S04]  /*7cb0*/  SHFL.IDX PT, R3, R13, RZ, 0x1e1f ;  /* 0x001e1fff0d037589 */ /* 0x0002e800000e0000 */
[----:B------:R-:W4:Y:S04]  /*7cc0*/  SHFL.IDX PT, R0, R0, RZ, 0x1e1f ;  /* 0x001e1fff00007589 */ /* 0x000f2800000e0000 */
[----:B------:R-:W0:Y:S04]  /*7cd0*/  SHFL.IDX PT, R5, R5, RZ, 0x1e1f ;  /* 0x001e1fff05057589 */ /* 0x000e2800000e0000 */
[----:B-1----:R-:W0:Y:S02]  /*7ce0*/  SHFL.IDX PT, R4, R4, RZ, 0x1e1f ;  /* 0x001e1fff04047589 */ /* 0x002e2400000e0000 */
.L_x_2606:
        /* <DEDUP_REMOVED lines=13> */
[----:B------:R-:W-:-:S02]  /*7dc0*/  CS2R R24, SRZ ;  /* 0x0000000000187805 */ /* 0x000fc4000001ff00 */
[----:B0-----:R-:W-:Y:S02]  /*7dd0*/  CS2R R14, SRZ ;  /* 0x00000000000e7805 */ /* 0x001fe4000001ff00 */
[----:B------:R-:W-:Y:S01]  /*7de0*/  CS2R R10, SRZ ;  /* 0x00000000000a7805 */ /* 0x000fe2000001ff00 */
[----:B------:R-:W-:Y:S06]  /*7df0*/  @P0 BRA `(.L_x_2387) ;  /* 0x0000000400300947 */ /* 0x000fec0003800000 */
[----:B------:R-:W3:Y:S01]  /*7e00*/  LDL R42, [R1+0x74] ;  /* 0x00007400012a7983 */ /* 0x000ee20000100800 */
[----:B------:R-:W-:-:S03]  /*7e10*/  ULDC UR4, c[0x0][0x3f4] ;  /* 0x0000fd0000047ab9 */ /* 0x000fc60000000800 */
[----:B--2---:R-:W2:Y:S04]  /*7e20*/  LDL R41, [R1+0x6c] ;  /* 0x00006c0001297983 */ /* 0x004ea80000100800 */
[----:B------:R-:W4:Y:S04]  /*7e30*/  LDL R40, [R1+0x70] ;  /* 0x0000700001287983 */ /* 0x000f280000100800 */
        /* <DEDUP_REMOVED lines=10> */
[C---:B---3--:R-:W-:Y:S01]  /*7ee0*/  ISETP.GE.AND P3, PT, R42.reuse, UR4, PT ;  /* 0x000000042a007c0c */ /* 0x048fe2000bf66270 */
[C---:B------:R-:W-:Y:S01]  /*7ef0*/  IMAD.SHL.U32 R9, R42.reuse, 0x2, RZ ;  /* 0x000000022a097824 */ /* 0x040fe200078e00ff */
[----:B------:R-:W-:Y:S02]  /*7f00*/  SHF.R.S32.HI R8, RZ, 0x1f, R42 ;  /* 0x0000001fff087819 */ /* 0x000fe4000001142a */
[C---:B--2---:R-:W-:Y:S01]  /*7f10*/  ISETP.GE.AND P2, PT, R41.reuse, UR4, PT ;  /* 0x0000000429007c0c */ /* 0x044fe2000bf46270 */
[----:B------:R-:W-:Y:S01]  /*7f20*/  IMAD.SHL.U32 R49, R41, 0x2, RZ ;  /* 0x0000000229317824 */ /* 0x000fe200078e00ff */
[----:B------:R-:W-:Y:S02]  /*7f30*/  SHF.L.U64.HI R14, R42, 0x1, R8 ;  /* 0x000000012a0e7819 */ /* 0x000fe40000010208 */
[C---:B----4-:R-:W-:Y:S01]  /*7f40*/  ISETP.GE.AND P1, PT, R40.reuse, UR4, PT ;  /* 0x0000000428007c0c */ /* 0x050fe2000bf26270 */
[----:B------:R-:W-:Y:S01]  /*7f50*/  IMAD.SHL.U32 R43, R40, 0x2, RZ ;  /* 0x00000002282b7824 */ /* 0x000fe200078e00ff */
[----:B------:R-:W-:-:S02]  /*7f60*/  SHF.R.S32.HI R6, RZ, 0x1f, R41 ;  /* 0x0000001fff067819 */ /* 0x000fc40000011429 */
[C---:B------:R-:W-:Y:S01]  /*7f70*/  ISETP.GE.AND P0, PT, R39.reuse, UR4, PT ;  /* 0x0000000427007c0c */ /* 0x040fe2000bf06270 */
[----:B------:R-:W-:Y:S01]  /*7f80*/  IMAD.SHL.U32 R7, R39, 0x2, RZ ;  /* 0x0000000227077824 */ /* 0x000fe200078e00ff */
[-C--:B------:R-:W-:Y:S02]  /*7f90*/  @!P3 IADD3 R8, P5, R4, R9.reuse, RZ ;  /* 0x000000090408b210 */ /* 0x080fe40007fbe0ff */
[----:B------:R-:W-:Y:S02]  /*7fa0*/  @!P3 IADD3 R10, P4, R0, R9, RZ ;  /* 0x00000009000ab210 */ /* 0x000fe40007f9e0ff */
[----:B------:R-:W-:Y:S01]  /*7fb0*/  SHF.L.U64.HI R6, R41, 0x1, R6 ;  /* 0x0000000129067819 */ /* 0x000fe20000010206 */
[----:B------:R-:W-:Y:S01]  /*7fc0*/  @!P3 IMAD.X R9, R5, 0x1, R14, P5 ;  /* 0x000000010509b824 */ /* 0x000fe200028e060e */
[----:B------:R-:W-:Y:S02]  /*7fd0*/  @!P3 IADD3.X R11, R3, R14, RZ, P4, !PT ;  /* 0x0000000e030bb210 */ /* 0x000fe400027fe4ff */
[----:B------:R-:W-:-:S02]  /*7fe0*/  @!P2 IADD3 R48, P5, R4, R49, RZ ;  /* 0x000000310430a210 */ /* 0x000fc40007fbe0ff */
[----:B------:R-:W-:Y:S01]  /*7ff0*/  @!P2 IADD3 R50, P4, R0, R49, RZ ;  /* 0x000000310032a210 */ /* 0x000fe20007f9e0ff */
[----:B------:R0:W5:Y:S01]  /*8000*/  @!P3 LD.E.64 R32, desc[UR38][R10.64] ;  /* 0x000000260a20b980 */ /* 0x000162000c101b00 */
[----:B------:R-:W-:Y:S01]  /*8010*/  SHF.R.S32.HI R12, RZ, 0x1f, R40 ;  /* 0x0000001fff0c7819 */ /* 0x000fe20000011428 */
[--C-:B------:R-:W-:Y:S01]  /*8020*/  @!P2 IMAD.X R49, R5, 0x1, R6.reuse, P5 ;  /* 0x000000010531a824 */ /* 0x100fe200028e0606 */
[-C--:B------:R-:W-:Y:S01]  /*8030*/  @!P1 IADD3 R42, P5, R4, R43.reuse, RZ ;  /* 0x0000002b042a9210 */ /* 0x080fe20007fbe0ff */
[----:B------:R-:W-:Y:S01]  /*8040*/  @!P2 IMAD.X R51, R3, 0x1, R6, P4 ;  /* 0x000000010333a824 */ /* 0x000fe200020e0606 */
[----:B------:R-:W-:Y:S01]  /*8050*/  SHF.L.U64.HI R12, R40, 0x1, R12 ;  /* 0x00000001280c7819 */ /* 0x000fe2000001020c */
[----:B------:R1:W5:Y:S01]  /*8060*/  @!P3 LD.E.64 R30, desc[UR38][R8.64] ;  /* 0x00000026081eb980 */ /* 0x000362000c101b00 */
[----:B------:R-:W-:Y:S02]  /*8070*/  SHF.R.S32.HI R13, RZ, 0x1f, R39 ;  /* 0x0000001fff0d7819 */ /* 0x000fe40000011427 */
[----:B------:R-:W-:-:S02]  /*8080*/  @!P1 IADD3 R46, P4, R0, R43, RZ ;  /* 0x0000002b002e9210 */ /* 0x000fc40007f9e0ff */
[----:B------:R-:W-:Y:S02]  /*8090*/  SHF.R.S32.HI R20, RZ, 0x1f, R38 ;  /* 0x0000001fff147819 */ /* 0x000fe40000011426 */
[----:B------:R-:W-:Y:S01]  /*80a0*/  SHF.L.U32 R21, R38, 0x1, RZ ;  /* 0x0000000126157819 */ /* 0x000fe200000006ff */
[----:B------:R-:W-:Y:S01]  /*80b0*/  @!P1 IMAD.X R47, R3, 0x1, R12, P4 ;  /* 0x00000001032f9824 */ /* 0x000fe200020e060c */
[----:B------:R-:W-:Y:S02]  /*80c0*/  @!P1 IADD3.X R43, R5, R12, RZ, P5, !PT ;  /* 0x0000000c052b9210 */ /* 0x000fe40002ffe4ff */
[----:B0-----:R-:W-:Y:S02]  /*80d0*/  CS2R R10, SRZ ;  /* 0x00000000000a7805 */ /* 0x001fe4000001ff00 */
[----:B------:R-:W-:Y:S01]  /*80e0*/  SHF.L.U64.HI R14, R39, 0x1, R13 ;  /* 0x00000001270e7819 */ /* 0x000fe2000001020d */
[----:B------:R-:W5:Y:S01]  /*80f0*/  @!P2 LD.E.64 R28, desc[UR38][R50.64] ;  /* 0x00000026321ca980 */ /* 0x000f62000c101b00 */
[----:B------:R-:W-:-:S02]  /*8100*/  @!P0 IADD3 R40, P5, R0, R7, RZ ;  /* 0x0000000700288210 */ /* 0x000fc40007fbe0ff */
[----:B------:R-:W-:Y:S02]  /*8110*/  ISETP.GE.AND P4, PT, R52, UR4, PT ;  /* 0x0000000434007c0c */ /* 0x000fe4000bf86270 */
[----:B-1----:R-:W-:Y:S02]  /*8120*/  CS2R R8, SRZ ;  /* 0x0000000000087805 */ /* 0x002fe4000001ff00 */
[----:B------:R-:W-:Y:S01]  /*8130*/  SHF.L.U64.HI R20, R38, 0x1, R20 ;  /* 0x0000000126147819 */ /* 0x000fe20000010214 */
[--C-:B------:R-:W-:Y:S01]  /*8140*/  @!P0 IMAD.X R41, R3, 0x1, R14.reuse, P5 ;  /* 0x0000000103298824 */ /* 0x100fe200028e060e */
[----:B------:R-:W-:Y:S01]  /*8150*/  @!P0 IADD3 R6, P5, R4, R7, RZ ;  /* 0x0000000704068210 */ /* 0x000fe20007fbe0ff */
[----:B------:R-:W5:Y:S04]  /*8160*/  @!P2 LD.E.64 R26, desc[UR38][R48.64] ;  /* 0x00000026301aa980 */ /* 0x000f68000c101b00 */
[----:B------:R-:W-:Y:S01]  /*8170*/  @!P0 IMAD.X R7, R5, 0x1, R14, P5 ;  /* 0x0000000105078824 */ /* 0x000fe200028e060e */
[----:B------:R-:W-:Y:S01]  /*8180*/  ISETP.GE.AND P5, PT, R38, UR4, PT ;  /* 0x0000000426007c0c */ /* 0x000fe2000bfa6270 */
[----:B------:R-:W5:Y:S01]  /*8190*/  @!P1 LD.E.64 R24, desc[UR38][R46.64] ;  /* 0x000000262e189980 */ /* 0x000f62000c101b00 */
[----:B------:R-:W-:-:S02]  /*81a0*/  @!P4 IMAD.MOV.U32 R12, RZ, RZ, R0 ;  /* 0x000000ffff0cc224 */ /* 0x000fc400078e0000 */
[----:B------:R-:W-:Y:S02]  /*81b0*/  @!P4 IMAD.MOV.U32 R13, RZ, RZ, R3 ;  /* 0x000000ffff0dc224 */ /* 0x000fe400078e0003 */
[----:B------:R-:W-:-:S04]  /*81c0*/  @!P4 IMAD.WIDE R14, R52, 0x2, R4 ;  /* 0x00000002340ec825 */ /* 0x000fc800078e0204 */
[----:B------:R-:W-:Y:S01]  /*81d0*/  @!P4 IMAD.WIDE R12, R52, 0x2, R12 ;  /* 0x00000002340cc825 */ /* 0x000fe200078e020c */
[----:B------:R0:W5:Y:S04]  /*81e0*/  @!P4 LD.E.64 R34, desc[UR38][R14.64] ;  /* 0x000000260e22c980 */ /* 0x000168000c101b00 */
[----:B------:R1:W5:Y:S01]  /*81f0*/  @!P4 LD.E.64 R36, desc[UR38][R12.64] ;  /* 0x000000260c24c980 */ /* 0x000362000c101b00 */
[----:B------:R-:W-:-:S05]  /*8200*/  @!P5 IADD3 R38, P4, R0, R21, RZ ;  /* 0x000000150026d210 */ /* 0x000fca0007f9e0ff */
[--C-:B------:R-:W-:Y:S01]  /*8210*/  @!P5 IMAD.X R39, R3, 0x1, R20.reuse, P4 ;  /* 0x000000010327d824 */ /* 0x100fe200020e0614 */
[----:B------:R-:W-:Y:S02]  /*8220*/  @!P5 IADD3 R4, P4, R4, R21, RZ ;  /* 0x000000150404d210 */ /* 0x000fe40007f9e0ff */
[----:B0-----:R-:W-:Y:S02]  /*8230*/  CS2R R14, SRZ ;  /* 0x00000000000e7805 */ /* 0x001fe4000001ff00 */
[----:B-1----:R-:W-:Y:S01]  /*8240*/  CS2R R12, SRZ ;  /* 0x00000000000c7805 */ /* 0x002fe2000001ff00 */
[----:B------:R0:W5:Y:S01]  /*8250*/  @!P5 LD.E.64 R10, desc[UR38][R38.64] ;  /* 0x00000026260ad980 */ /* 0x000162000c101b00 */
[----:B------:R-:W-:Y:S01]  /*8260*/  @!P5 IMAD.X R5, R5, 0x1, R20, P4 ;  /* 0x000000010505d824 */ /* 0x000fe200020e0614 */
[----:B------:R-:W-:Y:S02]  /*8270*/  CS2R R20, SRZ ;  /* 0x0000000000147805 */ /* 0x000fe4000001ff00 */
[----:B------:R0:W5:Y:S04]  /*8280*/  @!P0 LD.E.64 R14, desc[UR38][R40.64] ;  /* 0x00000026280e8980 */ /* 0x000168000c101b00 */
[----:B------:R0:W5:Y:S04]  /*8290*/  @!P1 LD.E.64 R20, desc[UR38][R42.64] ;  /* 0x000000262a149980 */ /* 0x000168000c101b00 */
[----:B------:R0:W5:Y:S04]  /*82a0*/  @!P0 LD.E.64 R12, desc[UR38][R6.64] ;  /* 0x00000026060c8980 */ /* 0x000168000c101b00 */
[----:B------:R0:W5:Y:S02]  /*82b0*/  @!P5 LD.E.64 R8, desc[UR38][R4.64] ;  /* 0x000000260408d980 */ /* 0x000164000c101b00 */
.L_x_2387:
[----:B------:R-:W-:Y:S05]  /*82c0*/  BSYNC B1 ;  /* 0x0000000000017941 */ /* 0x000fea0003800000 */
.L_x_2386:
[----:B------:R-:W-:Y:S01]  /*82d0*/  ULEA.HI UR4, UR37, UR37, URZ, 0x1 ;  /* 0x0000002525047291 */ /* 0x000fe2000f8f083f */
[----:B---3-5:R-:W-:Y:S01]  /*82e0*/  IMAD.MOV.U32 R3, RZ, RZ, R35 ;  /* 0x000000ffff037224 */ /* 0x028fe200078e0023 */
[----:B0-----:R-:W-:Y:S01]  /*82f0*/  MOV R4, R30 ;  /* 0x0000001e00047202 */ /* 0x001fe20000000f00 */
[----:B----4-:R-:W-:Y:S01]  /*8300*/  IMAD.MOV.U32 R0, RZ, RZ, R34 ;  /* 0x000000ffff007224 */ /* 0x010fe200078e0022 */
[----:B------:R-:W-:Y:S01]  /*8310*/  ULOP3.LUT UR4, UR4, 0xfffffffe, URZ, 0xc0, !UPT ;  /* 0xfffffffe04047892 */ /* 0x000fe2000f8ec03f */
[----:B------:R-:W-:Y:S01]  /*8320*/  VIMNMX R45, R45, 0xc0, PT ;  /* 0x000000c02d2d7848 */ /* 0x000fe20003fe0100 */
[----:B------:R-:W-:Y:S01]  /*8330*/  IMAD.MOV.U32 R5, RZ, RZ, R27 ;  /* 0x000000ffff057224 */ /* 0x000fe200078e001b */
[----:B------:R-:W-:Y:S01]  /*8340*/  PRMT R47, R47, 0x5410, R3 ;  /* 0x000054102f2f7816 */ /* 0x000fe20000000003 */
[----:B------:R-:W-:Y:S01]  /*8350*/  UIADD3 UR4, UR37, -UR4, URZ ;  /* 0x8000000425047290 */ /* 0x000fe2000fffe03f */
[----:B------:R-:W-:Y:S01]  /*8360*/  PRMT R58, R4, 0x7610, R58 ;  /* 0x00007610043a7816 */ /* 0x000fe2000000003a */
[----:B------:R-:W-:Y:S01]  /*8370*/  IMAD.MOV.U32 R4, RZ, RZ, R26 ;  /* 0x000000ffff047224 */ /* 0x000fe200078e001a */
[----:B------:R-:W-:Y:S01]  /*8380*/  PRMT R50, R0, 0x7610, R50 ;  /* 0x0000761000327816 */ /* 0x000fe20000000032 */
[----:B------:R-:W-:Y:S01]  /*8390*/  IMAD.MOV.U32 R0, RZ, RZ, R31 ;  /* 0x000000ffff007224 */ /* 0x000fe200078e001f */
[----:B------:R-:W-:Y:S01]  /*83a0*/  ISETP.GE.AND P1, PT, R154, R45, PT ;  /* 0x0000002d9a00720c */ /* 0x000fe20003f26270 */
[----:B------:R-:W-:Y:S01]  /*83b0*/  IMAD.U32 R3, RZ, RZ, UR4 ;  /* 0x00000004ff037e24 */ /* 0x000fe2000f8e00ff */
[----:B------:R-:W-:Y:S01]  /*83c0*/  PRMT R46, R4, 0x7610, R46 ;  /* 0x00007610042e7816 */ /* 0x000fe2000000002e */
[----:B------:R-:W-:Y:S01]  /*83d0*/  IMAD.MOV.U32 R4, RZ, RZ, R21 ;  /* 0x000000ffff047224 */ /* 0x000fe200078e0015 */
[----:B------:R-:W-:Y:S01]  /*83e0*/  PRMT R47, R0, 0x7610, R47 ;  /* 0x00007610002f7816 */ /* 0x000fe2000000002f */
[----:B------:R-:W-:Y:S01]  /*83f0*/  IMAD.MOV.U32 R6, RZ, RZ, R13 ;  /* 0x000000ffff067224 */ /* 0x000fe200078e000d */
[----:B------:R-:W-:Y:S01]  /*8400*/  SHF.L.U32 R3, R3, 0x1f, RZ ;  /* 0x0000001f03037819 */ /* 0x000fe200000006ff */
[----:B------:R-:W-:Y:S01]  /*8410*/  BSSY B1, `(.L_x_2388) ;  /* 0x000001e000017945 */ /* 0x000fe20003800000 */
[----:B------:R-:W-:Y:S01]  /*8420*/  PRMT R45, R45, 0x5410, R5 ;  /* 0x000054102d2d7816 */ /* 0x000fe20000000005 */
[----:B------:R-:W-:Y:S01]  /*8430*/  IMAD.MOV.U32 R5, RZ, RZ, R12 ;  /* 0x000000ffff057224 */ /* 0x000fe200078e000c */
[----:B------:R-:W0:Y:S01]  /*8440*/  SYNCS.PHASECHK.TRANS64.TRYWAIT P0, [R2+URZ+0x2d800], R3 ;  /* 0x02d80003020075a7 */ /* 0x000e22000800017f */
[----:B------:R-:W-:-:S03]  /*8450*/  MOV R0, R20 ;  /* 0x0000001400007202 */ /* 0x000fc60000000f00 */
[----:B------:R-:W-:Y:S01]  /*8460*/  PRMT R40, R5, 0x5410, R6 ;  /* 0x0000541005287816 */ /* 0x000fe20000000006 */
[----:B------:R-:W-:Y:S01]  /*8470*/  IMAD.MOV.U32 R5, RZ, RZ, R36 ;  /* 0x000000ffff057224 */ /* 0x000fe200078e0024 */
[----:B------:R-:W-:Y:S01]  /*8480*/  PRMT R42, R0, 0x5410, R4 ;  /* 0x00005410002a7816 */ /* 0x000fe20000000004 */
[----:B------:R-:W-:Y:S01]  /*8490*/  IMAD.MOV.U32 R0, RZ, RZ, R8 ;  /* 0x000000ffff007224 */ /* 0x000fe200078e0008 */
[----:B------:R-:W-:Y:S01]  /*84a0*/  MOV R4, R9 ;  /* 0x0000000900047202 */ /* 0x000fe20000000f00 */
[----:B------:R-:W-:Y:S01]  /*84b0*/  IMAD.MOV.U32 R6, RZ, RZ, R37 ;  /* 0x000000ffff067224 */ /* 0x000fe200078e0025 */
[----:B------:R-:W-:Y:S02]  /*84c0*/  PRMT R48, R5, 0x7610, R48 ;  /* 0x0000761005307816 */ /* 0x000fe40000000030 */
        /* <DEDUP_REMOVED lines=15> */
[----:B--2---:R-:W-:Y:S01]  /*85c0*/  PRMT R41, R5, 0x5410, R6 ;  /* 0x0000541005297816 */ /* 0x004fe20000000006 */
[----:B------:R-:W-:Y:S01]  /*85d0*/  IMAD.MOV.U32 R4, RZ, RZ, R11 ;  /* 0x000000ffff047224 */ /* 0x000fe200078e000b */
[----:B0-----:R-:W-:Y:S06]  /*85e0*/  @!P0 BRA `(.L_x_2389) ;  /* 0x0000016000248947 */ /* 0x001fec0003800000 */
.L_x_2607:
[----:B------:R-:W-:Y:S05]  /*85f0*/  BSYNC B1 ;  /* 0x0000000000017941 */ /* 0x000fea0003800000 */
.L_x_2388:
        /* <DEDUP_REMOVED lines=9> */
[----:B------:R-:W5:Y:S04]  /*8690*/  LDL R6, [R1+0x78] ;  /* 0x0000780001067983 */ /* 0x000f680000100800 */
[----:B------:R-:W5:Y:S01]  /*86a0*/  LDL R5, [R1+0x8c] ;  /* 0x00008c0001057983 */ /* 0x000f620000100800 */
[----:B------:R-:W-:Y:S01]  /*86b0*/  BSSY B1, `(.L_x_2391) ;  /* 0x0000035000017945 */ /* 0x000fe20003800000 */
[-C--:B--2---:R-:W-:Y:S01]  /*86c0*/  ISETP.GE.AND P6, PT, R54, R0.reuse, PT ;  /* 0x000000003600720c */ /* 0x084fe20003fc6270 */
[----:B0-----:R-:W-:Y:S01]  /*86d0*/  IMAD R3, R53, 0x2, R2 ;  /* 0x0000000235037824 */ /* 0x001fe200078e0202 */
[----:B---3--:R-:W-:-:S02]  /*86e0*/  ISETP.GE.AND P0, PT, R52, R0, PT ;  /* 0x000000003400720c */ /* 0x008fc40003f06270 */
[-C--:B----4-:R-:W-:Y:S02]  /*86f0*/  ISETP.GE.AND P1, PT, R51, R0.reuse, PT ;  /* 0x000000003300720c */ /* 0x090fe40003f26270 */
[-C--:B-----5:R-:W-:Y:S02]  /*8700*/  ISETP.GE.AND P2, PT, R49, R0.reuse, PT ;  /* 0x000000003100720c */ /* 0x0a0fe40003f46270 */
[-C--:B------:R-:W-:Y:S02]  /*8710*/  ISETP.GE.AND P3, PT, R7, R0.reuse, PT ;  /* 0x000000000700720c */ /* 0x080fe40003f66270 */
[----:B------:R-:W-:Y:S01]  /*8720*/  ISETP.GE.AND P4, PT, R6, R0, PT ;  /* 0x000000000600720c */ /* 0x000fe20003f86270 */
[----:B------:R-:W-:Y:S01]  /*8730*/  VIADD R0, R3, 0x20 ;  /* 0x0000002003007836 */ /* 0x000fe20000000000 */
        /* <DEDUP_REMOVED lines=44> */
.L_x_2392:
[----:B------:R-:W-:Y:S05]  /*8a00*/  BSYNC B1 ;  /* 0x0000000000017941 */ /* 0x000fea0003800000 */
.L_x_2391:
[----:B------:R-:W-:Y:S01]  /*8a10*/  BSSY B1, `(.L_x_2393) ;  /* 0x000002d000017945 */ /* 0x000fe20003800000 */
[----:B------:R-:W-:-:S03]  /*8a20*/  @P5 IADD3 R0, R3, -0x20, RZ ;  /* 0xffffffe003005810 */ /* 0x000fc60007ffe0ff */
        /* <DEDUP_REMOVED lines=43> */
.L_x_2394:
[----:B------:R-:W-:Y:S05]  /*8ce0*/  BSYNC B1 ;  /* 0x0000000000017941 */ /* 0x000fea0003800000 */
.L_x_2393:
        /* <DEDUP_REMOVED lines=44> */
.L_x_2396:
[----:B------:R-:W-:Y:S05]  /*8fb0*/  BSYNC B1 ;  /* 0x0000000000017941 */ /* 0x000fea0003800000 */
.L_x_2395:
        /* <DEDUP_REMOVED lines=44> */
.L_x_2398:
[----:B------:R-:W-:Y:S05]  /*9280*/  BSYNC B1 ;  /* 0x0000000000017941 */ /* 0x000fea0003800000 */
.L_x_2397:
        /* <DEDUP_REMOVED lines=44> */
.L_x_2400:
[----:B------:R-:W-:Y:S05]  /*9550*/  BSYNC B1 ;  /* 0x0000000000017941 */ /* 0x000fea0003800000 */
.L_x_2399:
        /* <DEDUP_REMOVED lines=44> */
.L_x_2384:
[----:B------:R-:W1:Y:S01]  /*9820*/  LDC R9, c[0x0][0x448] ;  /* 0x00011200ff097b82 */ /* 0x000e620000000800 */
[----:B------:R-:W-:Y:S01]  /*9830*/  ULDC.64 UR4, c[0x0][0x3f8] ;  /* 0x0000fe0000047ab9 */ /* 0x000fe20000000a00 */
[----:B------:R-:W-:Y:S01]  /*9840*/  ULDC.64 UR6, c[0x0][0x408] ;  /* 0x0001020000067ab9 */ /* 0x000fe20000000a00 */
[----:B------:R-:W-:Y:S01]  /*9850*/  MOV R7, R31 ;  /* 0x0000001f00077202 */ /* 0x000fe20000000f00 */
[----:B------:R-:W-:Y:S02]  /*9860*/  IMAD.MOV.U32 R4, RZ, RZ, R24 ;  /* 0x000000ffff047224 */ /* 0x000fe400078e0018 */
[----:B------:R-:W-:Y:S01]  /*9870*/  IMAD.MOV.U32 R6, RZ, RZ, R26 ;  /* 0x000000ffff067224 */ /* 0x000fe200078e001a */
[----:B-1----:R-:W-:-:S13]  /*9880*/  ISETP.NE.AND P0, PT, R9, 0x1, PT ;  /* 0x000000010900780c */ /* 0x002fda0003f05270 */
[----:B------:R-:W1:Y:S08]  /*9890*/  @P0 LDC R3, c[0x0][0x44c] ;  /* 0x00011300ff030b82 */ /* 0x000e700000000800 */
[----:B------:R-:W3:Y:S01]  /*98a0*/  @P0 LDC R5, c[0x0][0x450] ;  /* 0x00011400ff050b82 */ /* 0x000ee20000000800 */
[----:B-1----:R-:W-:-:S04]  /*98b0*/  @P0 IMAD.HI.U32 R0, R10, R3, RZ ;  /* 0x000000030a000227 */ /* 0x002fc800078e00ff */
[----:B------:R-:W-:Y:S01]  /*98c0*/  IMAD.MOV.U32 R3, RZ, RZ, R10 ;  /* 0x000000ffff037224 */ /* 0x000fe200078e000a */
[----:B---3--:R-:W-:Y:S01]  /*98d0*/  @P0 SHF.R.U32.HI R3, RZ, R5, R0 ;  /* 0x00000005ff030219 */ /* 0x008fe20000011600 */
[----:B------:R-:W-:-:S03]  /*98e0*/  IMAD.MOV.U32 R5, RZ, RZ, R29 ;  /* 0x000000ffff057224 */ /* 0x000fc600078e001d */
        /* <DEDUP_REMOVED lines=17> */
[----:B------:R1:W3:Y:S04]  /*9a00*/  SHFL.IDX PT, R3, R13, RZ, 0x1e1f ;  /* 0x001e1fff0d037589 */ /* 0x0002e800000e0000 */
[----:B------:R-:W4:Y:S04]  /*9a10*/  SHFL.IDX PT, R0, R0, RZ, 0x1e1f ;  /* 0x001e1fff00007589 */ /* 0x000f2800000e0000 */
[----:B------:R-:W0:Y:S04]  /*9a20*/  SHFL.IDX PT, R21, R21, RZ, 0x1e1f ;  /* 0x001e1fff15157589 */ /* 0x000e2800000e0000 */
[----:B-1----:R-:W0:Y:S02]  /*9a30*/  SHFL.IDX PT, R20, R20, RZ, 0x1e1f ;  /* 0x001e1fff14147589 */ /* 0x002e2400000e0000 */
.L_x_2613:
        /* <DEDUP_REMOVED lines=17> */
[----:B------:R-:W2:Y:S01]  /*9b50*/  LDL R36, [R1+0x4c] ;  /* 0x00004c0001247983 */ /* 0x000ea20000100800 */
[----:B------:R-:W-:-:S03]  /*9b60*/  ULDC UR4, c[0x0][0x3f4] ;  /* 0x0000fd0000047ab9 */ /* 0x000fc60000000800 */
[----:B------:R-:W2:Y:S01]  /*9b70*/  LDL R37, [R1+0x48] ;  /* 0x0000480001257983 */ /* 0x000ea20000100800 */
[C---:B------:R-:W-:Y:S01]  /*9b80*/  VIADD R5, R16.reuse, 0x20 ;  /* 0x0000002010057836 */ /* 0x040fe20000000000 */
[C---:B------:R-:W-:Y:S01]  /*9b90*/  ISETP.GE.AND P2, PT, R16.reuse, UR4, PT ;  /* 0x0000000410007c0c */ /* 0x040fe2000bf46270 */
[----:B------:R-:W-:-:S03]  /*9ba0*/  VIADD R4, R16, 0x10 ;  /* 0x0000001010047836 */ /* 0x000fc60000000000 */
[----:B------:R-:W-:Y:S02]  /*9bb0*/  ISETP.GE.AND P4, PT, R5, UR4, PT ;  /* 0x0000000405007c0c */ /* 0x000fe4000bf86270 */
[----:B------:R-:W-:Y:S01]  /*9bc0*/  ISETP.GE.AND P3, PT, R4, UR4, PT ;  /* 0x0000000404007c0c */ /* 0x000fe2000bf66270 */
[----:B----4-:R-:W-:Y:S02]  /*9bd0*/  IMAD.MOV.U32 R4, RZ, RZ, R0 ;  /* 0x000000ffff047224 */ /* 0x010fe400078e0000 */
[----:B---3--:R-:W-:-:S04]  /*9be0*/  IMAD.MOV.U32 R5, RZ, RZ, R3 ;  /* 0x000000ffff057224 */ /* 0x008fc800078e0003 */
[----:B------:R-:W-:-:S04]  /*9bf0*/  @!P2 SHF.L.U32 R39, R16, 0x1, RZ ;  /* 0x000000011027a819 */ /* 0x000fc800000006ff */
        /* <DEDUP_REMOVED lines=12> */
[----:B--2---:R-:W-:Y:S01]  /*9cc0*/  @!P4 IMAD.SHL.U32 R49, R36, 0x8, RZ ;  /* 0x000000082431c824 */ /* 0x004fe200078e00ff */
[----:B------:R-:W-:-:S02]  /*9cd0*/  @!P2 IADD3 R36, P0, R0, R39, RZ ;  /* 0x000000270024a210 */ /* 0x000fc40007f1e0ff */
[----:B------:R-:W-:Y:S01]  /*9ce0*/  @!P2 SHF.L.U64.HI R0, R16, 0x1, R17 ;  /* 0x000000011000a819 */ /* 0x000fe20000010211 */
[----:B------:R-:W-:Y:S02]  /*9cf0*/  @!P3 IMAD.SHL.U32 R43, R37, 0x8, RZ ;  /* 0x00000008252bb824 */ /* 0x000fe400078e00ff */
[----:B------:R-:W-:Y:S01]  /*9d00*/  @!P4 IMAD.WIDE R46, R49, 0x2, R4 ;  /* 0x00000002312ec825 */ /* 0x000fe200078e0204 */
[----:B------:R-:W-:-:S03]  /*9d10*/  @!P2 IADD3.X R37, R3, R0, RZ, P0, !PT ;  /* 0x000000000325a210 */ /* 0x000fc600007fe4ff */
[C---:B------:R-:W-:Y:S01]  /*9d20*/  @!P3 IMAD.WIDE R40, R43.reuse, 0x2, R4 ;  /* 0x000000022b28b825 */ /* 0x040fe200078e0204 */
[----:B------:R-:W-:Y:S01]  /*9d30*/  CS2R R4, SRZ ;  /* 0x0000000000047805 */ /* 0x000fe2000001ff00 */
[----:B------:R0:W5:Y:S02]  /*9d40*/  @!P4 LD.E.128 R32, desc[UR38][R46.64] ;  /* 0x000000262e20c980 */ /* 0x000164000c101d00 */
[--C-:B------:R-:W-:Y:S02]  /*9d50*/  @!P3 IMAD.WIDE R42, R43, 0x2, R20.reuse ;  /* 0x000000022b2ab825 */ /* 0x100fe400078e0214 */
[----:B------:R0:W5:Y:S02]  /*9d60*/  @!P3 LD.E.128 R28, desc[UR38][R40.64] ;  /* 0x00000026281cb980 */ /* 0x000164000c101d00 */
[----:B------:R-:W-:Y:S02]  /*9d70*/  @!P4 IMAD.WIDE R48, R49, 0x2, R20 ;  /* 0x000000023130c825 */ /* 0x000fe400078e0214 */
[----:B------:R0:W5:Y:S02]  /*9d80*/  @!P3 LD.E.128 R8, desc[UR38][R42.64] ;  /* 0x000000262a08b980 */ /* 0x000164000c101d00 */
[----:B------:R-:W-:-:S02]  /*9d90*/  @!P2 IMAD.X R39, R21, 0x1, R0, P1 ;  /* 0x000000011527a824 */ /* 0x000fc400008e0600 */
[----:B------:R0:W5:Y:S04]  /*9da0*/  @!P4 LD.E.128 R12, desc[UR38][R48.64] ;  /* 0x00000026300cc980 */ /* 0x000168000c101d00 */
[----:B------:R0:W5:Y:S04]  /*9db0*/  @!P2 LD.E.128 R24, desc[UR38][R36.64] ;  /* 0x000000262418a980 */ /* 0x000168000c101d00 */
[----:B------:R0:W5:Y:S02]  /*9dc0*/  @!P2 LD.E.128 R4, desc[UR38][R38.64] ;  /* 0x000000262604a980 */ /* 0x000164000c101d00 */
.L_x_2403:
[----:B------:R-:W-:Y:S05]  /*9dd0*/  BSYNC B1 ;  /* 0x0000000000017941 */ /* 0x000fea0003800000 */
.L_x_2402:
[----:B------:R-:W-:Y:S01]  /*9de0*/  ULEA.HI UR4, UR37, UR37, URZ, 0x1 ;  /* 0x0000002525047291 */ /* 0x000fe2000f8f083f */
[----:B---3-5:R-:W-:Y:S01]  /*9df0*/  IMAD.MOV.U32 R3, RZ, RZ, R5 ;  /* 0x000000ffff037224 */ /* 0x028fe200078e0005 */
[----:B0-----:R-:W-:Y:S01]  /*9e00*/  MOV R38, R29 ;  /* 0x0000001d00267202 */ /* 0x001fe20000000f00 */
[----:B----4-:R-:W-:Y:S01]  /*9e10*/  IMAD.MOV.U32 R0, RZ, RZ, R4 ;  /* 0x000000ffff007224 */ /* 0x010fe200078e0004 */
        /* <DEDUP_REMOVED lines=9> */
[----:B------:R-:W-:Y:S01]  /*9eb0*/  VIMNMX R45, R45, 0xc0, PT ;  /* 0x000000c02d2d7848 */ /* 0x000fe20003fe0100 */
[----:B------:R-:W-:Y:S01]  /*9ec0*/  IMAD.MOV.U32 R36, RZ, RZ, R13 ;  /* 0x000000ffff247224 */ /* 0x000fe200078e000d */
[----:B------:R-:W-:Y:S01]  /*9ed0*/  MOV R3, UR4 ;  /* 0x0000000400037c02 */ /* 0x000fe20008000f00 */
        /* <DEDUP_REMOVED lines=8> */
[----:B------:R-:W-:-:S02]  /*9f60*/  MOV R20, R11 ;  /* 0x0000000b00147202 */ /* 0x000fc40000000f00 */
        /* <DEDUP_REMOVED lines=13> */
[----:B------:R-:W-:Y:S01]  /*a040*/  ISETP.GE.AND P1, PT, R154, R45, PT ;  /* 0x0000002d9a00720c */ /* 0x000fe20003f26270 */
[----:B------:R-:W-:-:S03]  /*a050*/  IMAD.MOV.U32 R38, RZ, RZ, R33 ;  /* 0x000000ffff267224 */ /* 0x000fc600078e0021 */
[----:B------:R-:W-:Y:S01]  /*a060*/  PRMT R66, R21, 0x5410, R36 ;  /* 0x0000541015427816 */ /* 0x000fe20000000024 */
[----:B------:R-:W-:Y:S02]  /*a070*/  IMAD.MOV.U32 R21, RZ, RZ, R30 ;  /* 0x000000ffff157224 */ /* 0x000fe400078e001e */
[----:B------:R-:W-:-:S05]  /*a080*/  IMAD.MOV.U32 R36, RZ, RZ, R31 ;  /* 0x000000ffff247224 */ /* 0x000fca00078e001f */
[----:B------:R-:W-:Y:S02]  /*a090*/  PRMT R50, R21, 0x5410, R36 ;  /* 0x0000541015327816 */ /* 0x000fe40000000024 */
[----:B------:R-:W-:Y:S01]  /*a0a0*/  PRMT R21, R37, 0x5410, R38 ;  /* 0x0000541025157816 */ /* 0x000fe20000000026 */
[----:B------:R-:W-:Y:S01]  /*a0b0*/  IMAD.MOV.U32 R37, RZ, RZ, R35 ;  /* 0x000000ffff257224 */ /* 0x000fe200078e0023 */
[----:B------:R-:W-:Y:S01]  /*a0c0*/  MOV R36, R34 ;  /* 0x0000002200247202 */ /* 0x000fe20000000f00 */
[----:B0-----:R-:W-:Y:S06]  /*a0d0*/  @!P0 BRA `(.L_x_2405) ;  /* 0x0000014400ec8947 */ /* 0x001fec0003800000 */
.L_x_2614:
[----:B------:R-:W-:Y:S05]  /*a0e0*/  BSYNC B1 ;  /* 0x0000000000017941 */ /* 0x000fea0003800000 */
.L_x_2404:
        /* <DEDUP_REMOVED lines=12> */
[----:B-1----:R-:W-:Y:S05]  /*a1b0*/  @P0 BRA `(.L_x_2407) ;  /* 0x0000000400900947 */ /* 0x002fea0003800000 */
[----:B------:R-:W3:Y:S01]  /*a1c0*/  LDL R71, [R1+0xa8] ;  /* 0x0000a80001477983 */ /* 0x000ee20000100800 */
        /* <DEDUP_REMOVED lines=10> */
[----:B-----5:R-:W-:-:S03]  /*a270*/  LOP3.LUT R36, R70, 0x18, R36, 0xf8, !PT ;  /* 0x0000001846247812 */ /* 0x020fc600078ef824 */
[----:B------:R-:W-:Y:S01]  /*a280*/  IMAD R40, R37, 0x1800, R69 ;  /* 0x0000180025287824 */ /* 0x000fe200078e0245 */
[----:B--2---:R-:W-:-:S05]  /*a290*/  LOP3.LUT R41, R36, R67, RZ, 0x3c, !PT ;  /* 0x0000004324297212 */ /* 0x004fca00078e3cff */
[----:B------:R-:W-:-:S04]  /*a2a0*/  IMAD.IADD R41, R40, 0x1, R41 ;  /* 0x0000000128297824 */ /* 0x000fc800078e0229 */
[----:B------:R-:W-:-:S05]  /*a2b0*/  IMAD R46, R41, 0x2, R2 ;  /* 0x00000002292e7824 */ /* 0x000fca00078e0202 */
[----:B------:R-:W0:Y:S01]  /*a2c0*/  LDS.128 R40, [R46+0xc400] ;  /* 0x00c400002e287984 */ /* 0x000e220000000c00 */
[--C-:B------:R-:W-:Y:S02]  /*a2d0*/  SHF.R.U64 R24, R24, 0x10, R25.reuse ;  /* 0x0000001018187819 */ /* 0x100fe40000001219 */
[----:B------:R-:W-:Y:S02]  /*a2e0*/  SHF.R.U32.HI R56, RZ, 0x10, R25 ;  /* 0x00000010ff387819 */ /* 0x000fe40000011619 */
[--C-:B------:R-:W-:Y:S02]  /*a2f0*/  SHF.R.U64 R25, R4, 0x10, R5.reuse ;  /* 0x0000001004197819 */ /* 0x100fe40000001205 */
[----:B------:R-:W-:Y:S01]  /*a300*/  SHF.R.U32.HI R60, RZ, 0x10, R5 ;  /* 0x00000010ff3c7819 */ /* 0x000fe20000011605 */
[----:B------:R-:W-:Y:S01]  /*a310*/  HADD2.F32 R59, -RZ, R59.H0_H0 ;  /* 0x2000003bff3b7230 */ /* 0x000fe20000004100 */
[----:B------:R-:W-:Y:S01]  /*a320*/  SHF.R.U64 R5, R6, 0x10, R7 ;  /* 0x0000001006057819 */ /* 0x000fe20000001207 */
[----:B------:R-:W-:Y:S01]  /*a330*/  HADD2.F32 R57, -RZ, R57.H0_H0 ;  /* 0x20000039ff397230 */ /* 0x000fe20000004100 */
[----:B------:R-:W-:Y:S01]  /*a340*/  SHF.R.U64 R4, R26, 0x10, R27 ;  /* 0x000000101a047819 */ /* 0x000fe2000000121b */
[----:B------:R-:W-:-:S02]  /*a350*/  HADD2.F32 R60, -RZ, R60.H0_H0 ;  /* 0x2000003cff3c7230 */ /* 0x000fc40000004100 */
[----:B------:R-:W-:Y:S01]  /*a360*/  HADD2.F32 R58, -RZ, R58.H0_H0 ;  /* 0x2000003aff3a7230 */ /* 0x000fe20000004100 */
[----:B------:R-:W-:Y:S02]  /*a370*/  SHF.R.U32.HI R27, RZ, 0x10, R27 ;  /* 0x00000010ff1b7819 */ /* 0x000fe4000001161b */
[----:B------:R-:W-:Y:S01]  /*a380*/  SHF.R.U32.HI R65, RZ, 0x10, R7 ;  /* 0x00000010ff417819 */ /* 0x000fe20000011607 */
[--C-:B0-----:R-:W-:Y:S02]  /*a390*/  HADD2.F32 R6, -RZ, R41.reuse.H0_H0 ;  /* 0x20000029ff067230 */ /* 0x101fe40000004100 */
[----:B------:R-:W-:-:S03]  /*a3a0*/  HADD2.F32 R41, -RZ, R41.H1_H1 ;  /* 0x30000029ff297230 */ /* 0x000fc60000004100 */
[C---:B------:R-:W-:Y:S01]  /*a3b0*/  FMUL.FTZ R61, R6.reuse, R59 ;  /* 0x0000003b063d7220 */ /* 0x040fe20000410000 */
[----:B------:R-:W-:Y:S01]  /*a3c0*/  FMUL.FTZ R63, R6, R57 ;  /* 0x00000039063f7220 */ /* 0x000fe20000410000 */
[----:B------:R-:W-:Y:S02]  /*a3d0*/  HADD2.F32 R53, -RZ, R40.H0_H0 ;  /* 0x20000028ff357230 */ /* 0x000fe40000004100 */
[----:B------:R-:W-:Y:S02]  /*a3e0*/  HADD2.F32 R54, -RZ, R42.H0_H0 ;  /* 0x2000002aff367230 */ /* 0x000fe40000004100 */
[--C-:B------:R-:W-:Y:S02]  /*a3f0*/  HADD2.F32 R55, -RZ, R43.reuse.H0_H0 ;  /* 0x2000002bff377230 */ /* 0x100fe40000004100 */
[----:B------:R-:W-:Y:S02]  /*a400*/  HADD2.F32 R43, -RZ, R43.H1_H1 ;  /* 0x3000002bff2b7230 */ /* 0x000fe40000004100 */
[----:B------:R-:W-:-:S02]  /*a410*/  HADD2.F32 R40, -RZ, R40.H1_H1 ;  /* 0x30000028ff287230 */ /* 0x000fc40000004100 */
[----:B------:R-:W-:Y:S02]  /*a420*/  HADD2.F32 R42, -RZ, R42.H1_H1 ;  /* 0x3000002aff2a7230 */ /* 0x000fe40000004100 */
[----:B------:R-:W-:Y:S01]  /*a430*/  HADD2.F32 R25, -RZ, R25.H0_H0 ;  /* 0x20000019ff197230 */ /* 0x000fe20000004100 */
[----:B---3--:R-:W0:Y:S02]  /*a440*/  LDS.128 R36, [R71] ;  /* 0x0000000047247984 */ /* 0x008e240000000c00 */
[--C-:B0-----:R-:W-:Y:S02]  /*a450*/  HADD2.F32 R26, -RZ, R37.reuse.H0_H0 ;  /* 0x20000025ff1a7230 */ /* 0x101fe40000004100 */
[----:B------:R-:W-:-:S03]  /*a460*/  HADD2.F32 R52, -RZ, R37.H1_H1 ;  /* 0x30000025ff347230 */ /* 0x000fc60000004100 */
[C---:B------:R-:W-:Y:S01]  /*a470*/  FFMA.FTZ R6, R26.reuse, R57, -R61 ;  /* 0x000000391a067223 */ /* 0x040fe2000001083d */
[----:B------:R-:W-:Y:S02]  /*a480*/  HADD2.F32 R57, -RZ, R56.H0_H0 ;  /* 0x20000038ff397230 */ /* 0x000fe40000004100 */
[C---:B------:R-:W-:Y:S01]  /*a490*/  FMUL.FTZ R61, R41.reuse, R60 ;  /* 0x0000003c293d7220 */ /* 0x040fe20000410000 */
[----:B------:R-:W-:Y:S02]  /*a4a0*/  HADD2.F32 R56, -RZ, R62.H0_H0 ;  /* 0x2000003eff387230 */ /* 0x000fe40000004100 */
[----:B------:R-:W-:Y:S01]  /*a4b0*/  FFMA.FTZ R26, R26, R59, R63 ;  /* 0x0000003b1a1a7223 */ /* 0x000fe2000001003f */
[----:B------:R-:W-:Y:S02]  /*a4c0*/  HADD2.F32 R51, -RZ, R36.H0_H0 ;  /* 0x20000024ff337230 */ /* 0x000fe40000004100 */
[-C--:B------:R-:W-:Y:S01]  /*a4d0*/  FMUL.FTZ R59, R41, R57.reuse ;  /* 0x00000039293b7220 */ /* 0x080fe20000410000 */
[----:B------:R-:W-:Y:S01]  /*a4e0*/  FFMA.FTZ R41, R52, R57, -R61 ;  /* 0x0000003934297223 */ /* 0x000fe2000001083d */
[----:B------:R-:W-:Y:S01]  /*a4f0*/  FMUL.FTZ R62, R53, R58 ;  /* 0x0000003a353e7220 */ /* 0x000fe20000410000 */
[----:B------:R-:W-:-:S02]  /*a500*/  HADD2.F32 R57, -RZ, R64.H0_H0 ;  /* 0x20000040ff397230 */ /* 0x000fc40000004100 */
[----:B------:R-:W-:Y:S01]  /*a510*/  FMUL.FTZ R53, R53, R56 ;  /* 0x0000003835357220 */ /* 0x000fe20000410000 */
[----:B------:R-:W-:Y:S01]  /*a520*/  FFMA.FTZ R59, R52, R60, R59 ;  /* 0x0000003c343b7223 */ /* 0x000fe2000001003b */
[----:B------:R-:W-:Y:S02]  /*a530*/  HADD2.F32 R37, -RZ, R38.H0_H0 ;  /* 0x20000026ff257230 */ /* 0x000fe40000004100 */
[C---:B------:R-:W-:Y:S01]  /*a540*/  FFMA.FTZ R62, R51.reuse, R56, -R62 ;  /* 0x00000038333e7223 */ /* 0x040fe2000001083e */
[----:B------:R-:W-:Y:S02]  /*a550*/  HADD2.F32 R52, -RZ, R66.H0_H0 ;  /* 0x20000042ff347230 */ /* 0x000fe40000004100 */
[----:B------:R-:W-:Y:S01]  /*a560*/  FFMA.FTZ R53, R51, R58, R53 ;  /* 0x0000003a33357223 */ /* 0x000fe20000010035 */
[----:B------:R-:W-:Y:S01]  /*a570*/  FMUL.FTZ R60, R54, R57 ;  /* 0x00000039363c7220 */ /* 0x000fe20000410000 */
[----:B------:R-:W-:Y:S02]  /*a580*/  HADD2.F32 R58, -RZ, R64.H1_H1 ;  /* 0x30000040ff3a7230 */ /* 0x000fe40000004100 */
[----:B------:R-:W-:-:S02]  /*a590*/  HADD2.F32 R56, -RZ, R66.H1_H1 ;  /* 0x30000042ff387230 */ /* 0x000fc40000004100 */
[-C--:B------:R-:W-:Y:S01]  /*a5a0*/  FMUL.FTZ R64, R54, R52.reuse ;  /* 0x0000003436407220 */ /* 0x080fe20000410000 */
[----:B------:R-:W-:Y:S02]  /*a5b0*/  HADD2.F32 R7, -RZ, R39.H0_H0 ;  /* 0x20000027ff077230 */ /* 0x000fe40000004100 */
[----:B------:R-:W-:Y:S01]  /*a5c0*/  FFMA.FTZ R60, R37, R52, -R60 ;  /* 0x00000034253c7223 */ /* 0x000fe2000001083c */
[----:B------:R-:W-:Y:S02]  /*a5d0*/  HADD2.F32 R54, -RZ, R65.H0_H0 ;  /* 0x20000041ff367230 */ /* 0x000fe40000004100 */
[C---:B------:R-:W-:Y:S01]  /*a5e0*/  FMUL.FTZ R66, R55.reuse, R58 ;  /* 0x0000003a37427220 */ /* 0x040fe20000410000 */
[----:B------:R-:W-:Y:S02]  /*a5f0*/  HADD2.F32 R52, -RZ, R27.H0_H0 ;  /* 0x2000001bff347230 */ /* 0x000fe40000004100 */
[----:B------:R-:W-:Y:S01]  /*a600*/  FMUL.FTZ R55, R55, R56 ;  /* 0x0000003837377220 */ /* 0x000fe20000410000 */
[----:B------:R-:W-:-:S02]  /*a610*/  HADD2.F32 R39, -RZ, R39.H1_H1 ;  /* 0x30000027ff277230 */ /* 0x000fc40000004100 */
[----:B------:R-:W-:Y:S01]  /*a620*/  FFMA.FTZ R66, R7, R56, -R66 ;  /* 0x0000003807427223 */ /* 0x000fe20000010842 */
[----:B------:R-:W-:Y:S01]  /*a630*/  FMUL.FTZ R68, R43, R54 ;  /* 0x000000362b447220 */ /* 0x000fe20000410000 */
[----:B------:R-:W-:Y:S01]  /*a640*/  FFMA.FTZ R55, R7, R58, R55 ;  /* 0x0000003a07377223 */ /* 0x000fe20000010037 */
[----:B------:R-:W-:Y:S01]  /*a650*/  FMUL.FTZ R56, R43, R52 ;  /* 0x000000342b387220 */ /* 0x000fe20000410000 */
[----:B------:R-:W-:Y:S02]  /*a660*/  HADD2.F32 R27, -RZ, R5.H0_H0 ;  /* 0x20000005ff1b7230 */ /* 0x000fe40000004100 */
[----:B------:R-:W-:Y:S02]  /*a670*/  HADD2.F32 R7, -RZ, R24.H0_H0 ;  /* 0x20000018ff077230 */ /* 0x000fe40000004100 */
[----:B------:R-:W-:Y:S02]  /*a680*/  HADD2.F32 R5, -RZ, R4.H0_H0 ;  /* 0x20000004ff057230 */ /* 0x000fe40000004100 */
[----:B------:R-:W-:Y:S01]  /*a690*/  FFMA.FTZ R64, R37, R57, R64 ;  /* 0x0000003925407223 */ /* 0x000fe20000010040 */
[----:B------:R-:W-:-:S02]  /*a6a0*/  HADD2.F32 R36, -RZ, R36.H1_H1 ;  /* 0x30000024ff247230 */ /* 0x000fc40000004100 */
[C---:B------:R-:W-:Y:S01]  /*a6b0*/  FFMA.FTZ R51, R39.reuse, R52, -R68 ;  /* 0x0000003427337223 */ /* 0x040fe20000010844 */
[----:B------:R-:W-:Y:S02]  /*a6c0*/  HADD2.F32 R38, -RZ, R38.H1_H1 ;  /* 0x30000026ff267230 */ /* 0x000fe40000004100 */
[----:B------:R-:W-:Y:S01]  /*a6d0*/  FFMA.FTZ R56, R39, R54, R56 ;  /* 0x0000003627387223 */ /* 0x000fe20000010038 */
        /* <DEDUP_REMOVED lines=18> */
.L_x_2407:
[----:B------:R-:W-:Y:S05]  /*a800*/  BSYNC B1 ;  /* 0x0000000000017941 */ /* 0x000fea0003800000 */
.L_x_2406:
[----:B------:R-:W-:Y:S04]  /*a810*/  BSSY B1, `(.L_x_2408) ;  /* 0x0000062000017945 */ /* 0x000fe80003800000 */
[----:B------:R-:W-:Y:S05]  /*a820*/  @P1 BRA `(.L_x_2409) ;  /* 0x0000000400801947 */ /* 0x000fea0003800000 */
[----:B0-----:R-:W3:Y:S04]  /*a830*/  LDL R4, [R1+0x48] ;  /* 0x0000480001047983 */ /* 0x001ee80000100800 */
[----:B------:R-:W4:Y:S01]  /*a840*/  LDL R59, [R1+0xa4] ;  /* 0x0000a400013b7983 */ /* 0x000f220000100800 */
[----:B------:R-:W-:Y:S01]  /*a850*/  SHF.R.U64 R55, R8, 0x10, R9 ;  /* 0x0000001008377819 */ /* 0x000fe20000001209 */
[----:B--2---:R-:W-:Y:S01]  /*a860*/  HADD2.F32 R41, -RZ, R47.H1_H1 ;  /* 0x3000002fff297230 */ /* 0x004fe20000004100 */
[----:B------:R-:W-:Y:S01]  /*a870*/  SHF.R.U64 R8, R30, 0x10, R31 ;  /* 0x000000101e087819 */ /* 0x000fe2000000121f */
[----:B------:R-:W-:Y:S01]  /*a880*/  HADD2.F32 R39, -RZ, R49.H1_H1 ;  /* 0x30000031ff277230 */ /* 0x000fe20000004100 */
[----:B------:R-:W-:Y:S02]  /*a890*/  SHF.R.U32.HI R42, RZ, 0x10, R9 ;  /* 0x00000010ff2a7819 */ /* 0x000fe40000011609 */
[----:B------:R-:W-:-:S02]  /*a8a0*/  SHF.R.U32.HI R46, RZ, 0x10, R29 ;  /* 0x00000010ff2e7819 */ /* 0x000fc4000001161d */
[----:B------:R-:W-:Y:S01]  /*a8b0*/  SHF.R.U32.HI R57, RZ, 0x10, R31 ;  /* 0x00000010ff397819 */ /* 0x000fe2000001161f */
[----:B------:R-:W-:Y:S01]  /*a8c0*/  HADD2.F32 R42, -RZ, R42.H0_H0 ;  /* 0x2000002aff2a7230 */ /* 0x000fe20000004100 */
[--C-:B------:R-:W-:Y:S02]  /*a8d0*/  SHF.R.U64 R53, R10, 0x10, R11.reuse ;  /* 0x000000100a357819 */ /* 0x100fe4000000120b */
[----:B------:R-:W-:Y:S02]  /*a8e0*/  SHF.R.U32.HI R51, RZ, 0x10, R11 ;  /* 0x00000010ff337819 */ /* 0x000fe4000001160b */
[----:B------:R-:W-:Y:S02]  /*a8f0*/  SHF.R.U64 R28, R28, 0x10, R29 ;  /* 0x000000101c1c7819 */ /* 0x000fe4000000121d */
[----:B---3--:R-:W-:-:S04]  /*a900*/  LEA.HI R4, R3, R4, RZ, 0x1d ;  /* 0x0000000403047211 */ /* 0x008fc800078fe8ff */
[----:B------:R-:W-:-:S04]  /*a910*/  SHF.R.S32.HI R5, RZ, 0x1f, R4 ;  /* 0x0000001fff057819 */ /* 0x000fc80000011404 */
[----:B------:R-:W-:Y:S01]  /*a920*/  LEA.HI R5, R5, R4, RZ, 0x2 ;  /* 0x0000000405057211 */ /* 0x000fe200078f10ff */
[----:B------:R-:W-:-:S03]  /*a930*/  IMAD.SHL.U32 R4, R4, 0x8, RZ ;  /* 0x0000000804047824 */ /* 0x000fc600078e00ff */
[----:B------:R-:W-:Y:S02]  /*a940*/  SHF.R.S32.HI R5, RZ, 0x2, R5 ;  /* 0x00000002ff057819 */ /* 0x000fe40000011405 */
[----:B-----5:R-:W-:-:S03]  /*a950*/  LOP3.LUT R4, R70, 0x18, R4, 0xf8, !PT ;  /* 0x0000001846047812 */ /* 0x020fc600078ef804 */
[----:B------:R-:W-:Y:S01]  /*a960*/  IMAD R24, R5, 0x1800, R69 ;  /* 0x0000180005187824 */ /* 0x000fe200078e0245 */
[----:B------:R-:W-:Y:S02]  /*a970*/  LOP3.LUT R25, R4, R67, RZ, 0x3c, !PT ;  /* 0x0000004304197212 */ /* 0x000fe400078e3cff */
[----:B----4-:R-:W0:Y:S02]  /*a980*/  LDS.128 R4, [R59] ;  /* 0x000000003b047984 */ /* 0x010e240000000c00 */
[----:B------:R-:W-:-:S05]  /*a990*/  IADD3 R25, R24, R25, RZ ;  /* 0x0000001918197210 */ /* 0x000fca0007ffe0ff */
        /* <DEDUP_REMOVED lines=13> */
[----:B------:R-:W-:Y:S02]  /*aa70*/  HADD2.F32 R37, -RZ, R26.H0_H0 ;  /* 0x2000001aff257230 */ /* 0x000fe40000004100 */
[----:B------:R-:W-:Y:S01]  /*aa80*/  FFMA.FTZ R43, R9, R39, -R40 ;  /* 0x00000027092b7223 */ /* 0x000fe20000010828 */
[----:B------:R-:W-:-:S02]  /*aa90*/  HADD2.F32 R39, -RZ, R46.H0_H0 ;  /* 0x2000002eff277230 */ /* 0x000fc40000004100 */
[----:B------:R-:W-:Y:S01]  /*aaa0*/  FFMA.FTZ R41, R9, R41, R30 ;  /* 0x0000002909297223 */ /* 0x000fe2000001001e */
[----:B------:R-:W-:Y:S02]  /*aab0*/  HADD2.F32 R40, -RZ, R47.H0_H0 ;  /* 0x2000002fff287230 */ /* 0x000fe40000004100 */
[C---:B------:R-:W-:Y:S01]  /*aac0*/  FMUL.FTZ R47, R31.reuse, R42 ;  /* 0x0000002a1f2f7220 */ /* 0x040fe20000410000 */
[----:B------:R-:W-:Y:S02]  /*aad0*/  HADD2.F32 R30, -RZ, R49.H0_H0 ;  /* 0x20000031ff1e7230 */ /* 0x000fe40000004100 */
[-C--:B------:R-:W-:Y:S01]  /*aae0*/  FMUL.FTZ R31, R31, R39.reuse ;  /* 0x000000271f1f7220 */ /* 0x080fe20000410000 */
[----:B------:R-:W-:Y:S02]  /*aaf0*/  HADD2.F32 R46, -RZ, R48.H0_H0 ;  /* 0x20000030ff2e7230 */ /* 0x000fe40000004100 */
[C---:B------:R-:W-:Y:S01]  /*ab00*/  FMUL.FTZ R52, R25.reuse, R40 ;  /* 0x0000002819347220 */ /* 0x040fe20000410000 */
[C---:B------:R-:W-:Y:S01]  /*ab10*/  FFMA.FTZ R54, R10.reuse, R39, -R47 ;  /* 0x000000270a367223 */ /* 0x040fe2000001082f */
[----:B------:R-:W-:Y:S01]  /*ab20*/  FFMA.FTZ R42, R10, R42, R31 ;  /* 0x0000002a0a2a7223 */ /* 0x000fe2000001001f */
[-C--:B------:R-:W-:Y:S01]  /*ab30*/  FMUL.FTZ R25, R25, R30.reuse ;  /* 0x0000001e19197220 */ /* 0x080fe20000410000 */
[----:B------:R-:W-:Y:S01]  /*ab40*/  FFMA.FTZ R52, R5, R30, -R52 ;  /* 0x0000001e05347223 */ /* 0x000fe20000010834 */
[----:B------:R-:W-:-:S02]  /*ab50*/  HADD2.F32 R10, -RZ, R50.H0_H0 ;  /* 0x20000032ff0a7230 */ /* 0x000fc40000004100 */
[----:B------:R-:W-:Y:S01]  /*ab60*/  FMUL.FTZ R30, R37, R46 ;  /* 0x0000002e251e7220 */ /* 0x000fe20000410000 */
[--C-:B------:R-:W-:Y:S02]  /*ab70*/  HADD2.F32 R38, -RZ, R27.reuse.H0_H0 ;  /* 0x2000001bff267230 */ /* 0x100fe40000004100 */
[----:B------:R-:W-:Y:S01]  /*ab80*/  FFMA.FTZ R40, R5, R40, R25 ;  /* 0x0000002805287223 */ /* 0x000fe20000010019 */
[----:B------:R-:W-:Y:S02]  /*ab90*/  HADD2.F32 R50, -RZ, R50.H1_H1 ;  /* 0x30000032ff327230 */ /* 0x000fe40000004100 */
[-C--:B------:R-:W-:Y:S01]  /*aba0*/  FMUL.FTZ R56, R37, R10.reuse ;  /* 0x0000000a25387220 */ /* 0x080fe20000410000 */
[----:B------:R-:W-:Y:S02]  /*abb0*/  HADD2.F32 R48, -RZ, R48.H1_H1 ;  /* 0x30000030ff307230 */ /* 0x000fe40000004100 */
[----:B------:R-:W-:Y:S01]  /*abc0*/  FFMA.FTZ R31, R11, R10, -R30 ;  /* 0x0000000a0b1f7223 */ /* 0x000fe2000001081e */
[----:B------:R-:W-:-:S02]  /*abd0*/  HADD2.F32 R27, -RZ, R27.H1_H1 ;  /* 0x3000001bff1b7230 */ /* 0x000fc40000004100 */
[C---:B------:R-:W-:Y:S01]  /*abe0*/  FMUL.FTZ R5, R38.reuse, R50 ;  /* 0x0000003226057220 */ /* 0x040fe20000410000 */
[----:B------:R-:W-:Y:S02]  /*abf0*/  HADD2.F32 R30, -RZ, R51.H0_H0 ;  /* 0x20000033ff1e7230 */ /* 0x000fe40000004100 */
[----:B------:R-:W-:Y:S01]  /*ac00*/  FMUL.FTZ R58, R38, R48 ;  /* 0x00000030263a7220 */ /* 0x000fe20000410000 */
[----:B------:R-:W-:Y:S02]  /*ac10*/  HADD2.F32 R10, -RZ, R57.H0_H0 ;  /* 0x20000039ff0a7230 */ /* 0x000fe40000004100 */
[----:B------:R-:W-:Y:S01]  /*ac20*/  FFMA.FTZ R56, R11, R46, R56 ;  /* 0x0000002e0b387223 */ /* 0x000fe20000010038 */
[----:B------:R-:W-:Y:S02]  /*ac30*/  HADD2.F32 R24, -RZ, R24.H1_H1 ;  /* 0x30000018ff187230 */ /* 0x000fe40000004100 */
[----:B------:R-:W-:Y:S01]  /*ac40*/  FMUL.FTZ R38, R27, R30 ;  /* 0x0000001e1b267220 */ /* 0x000fe20000410000 */
[----:B------:R-:W-:-:S02]  /*ac50*/  HADD2.F32 R26, -RZ, R26.H1_H1 ;  /* 0x3000001aff1a7230 */ /* 0x000fc40000004100 */
[----:B------:R-:W-:Y:S01]  /*ac60*/  FFMA.FTZ R48, R29, R48, R5 ;  /* 0x000000301d307223 */ /* 0x000fe20000010005 */
[-C--:B------:R-:W-:Y:S01]  /*ac70*/  FMUL.FTZ R46, R27, R10.reuse ;  /* 0x0000000a1b2e7220 */ /* 0x080fe20000410000 */
[----:B------:R-:W-:Y:S02]  /*ac80*/  HADD2.F32 R11, -RZ, R55.H0_H0 ;  /* 0x20000037ff0b7230 */ /* 0x000fe40000004100 */
[C---:B------:R-:W-:Y:S01]  /*ac90*/  FFMA.FTZ R39, R7.reuse, R10, -R38 ;  /* 0x0000000a07277223 */ /* 0x040fe20000010826 */
[----:B------:R-:W-:Y:S02]  /*aca0*/  HADD2.F32 R25, -RZ, R53.H0_H0 ;  /* 0x20000035ff197230 */ /* 0x000fe40000004100 */
[----:B------:R-:W-:Y:S01]  /*acb0*/  FFMA.FTZ R47, R7, R30, R46 ;  /* 0x0000001e072f7223 */ /* 0x000fe2000001002e */
[----:B------:R-:W-:Y:S02]  /*acc0*/  HADD2.F32 R5, -RZ, R28.H0_H0 ;  /* 0x2000001cff057230 */ /* 0x000fe40000004100 */
[----:B------:R-:W-:Y:S01]  /*acd0*/  FMUL.FTZ R7, R24, R11 ;  /* 0x0000000b18077220 */ /* 0x000fe20000410000 */
[----:B------:R-:W-:-:S02]  /*ace0*/  HADD2.F32 R9, -RZ, R8.H0_H0 ;  /* 0x20000008ff097230 */ /* 0x000fc40000004100 */
[----:B------:R-:W-:Y:S01]  /*acf0*/  FMUL.FTZ R37, R26, R25 ;  /* 0x000000191a257220 */ /* 0x000fe20000410000 */
[----:B------:R-:W-:Y:S02]  /*ad00*/  HADD2.F32 R4, -RZ, R4.H1_H1 ;  /* 0x30000004ff047230 */ /* 0x000fe40000004100 */
[----:B------:R-:W-:Y:S01]  /*ad10*/  FMUL.FTZ R24, R24, R5 ;  /* 0x0000000518187220 */ /* 0x000fe20000410000 */
[----:B------:R-:W-:Y:S02]  /*ad20*/  HADD2.F32 R6, -RZ, R6.H1_H1 ;  /* 0x30000006ff067230 */ /* 0x000fe40000004100 */
[----:B------:R-:W-:Y:S01]  /*ad30*/  FMUL.FTZ R26, R26, R9 ;  /* 0x000000091a1a7220 */ /* 0x000fe20000410000 */
[----:B------:R-:W-:Y:S01]  /*ad40*/  FFMA.FTZ R58, R29, R50, -R58 ;  /* 0x000000321d3a7223 */ /* 0x000fe2000001083a */
[C---:B------:R-:W-:Y:S01]  /*ad50*/  FFMA.FTZ R27, R4.reuse, R5, -R7 ;  /* 0x00000005041b7223 */ /* 0x040fe20000010807 */
[----:B------:R-:W-:Y:S01]  /*ad60*/  FFMA.FTZ R29, R4, R11, R24 ;  /* 0x0000000b041d7223 */ /* 0x000fe20000010018 */
        /* <DEDUP_REMOVED lines=12> */
.L_x_2409:
[----:B------:R-:W-:Y:S05]  /*ae30*/  BSYNC B1 ;  /* 0x0000000000017941 */ /* 0x000fea0003800000 */
.L_x_2408:
[----:B------:R-:W-:Y:S05]  /*ae40*/  @P2 BRA `(.L_x_2390) ;  /* 0x0000000400802947 */ /* 0x000fea0003800000 */
[----:B01----:R-:W3:Y:S04]  /*ae50*/  LDL R4, [R1+0x4c] ;  /* 0x00004c0001047983 */ /* 0x003ee80000100800 */
[----:B------:R-:W4:Y:S01]  /*ae60*/  LDL R42, [R1+0xa0] ;  /* 0x0000a000012a7983 */ /* 0x000f220000100800 */
[--C-:B------:R-:W-:Y:S01]  /*ae70*/  HADD2.F32 R29, -RZ, R21.reuse.H1_H1 ;  /* 0x30000015ff1d7230 */ /* 0x100fe20000004100 */
[----:B--2---:R-:W-:Y:S01]  /*ae80*/  SHF.R.U64 R41, R32, 0x10, R33 ;  /* 0x0000001020297819 */ /* 0x004fe20000001221 */
[--C-:B------:R-:W-:Y:S01]  /*ae90*/  HADD2.F32 R31, -RZ, R0.reuse.H1_H1 ;  /* 0x30000000ff1f7230 */ /* 0x100fe20000004100 */
[----:B------:R-:W-:Y:S01]  /*aea0*/  SHF.R.U32.HI R30, RZ, 0x10, R13 ;  /* 0x00000010ff1e7819 */ /* 0x000fe2000001160d */
[----:B------:R-:W-:Y:S01]  /*aeb0*/  HADD2.F32 R28, -RZ, R0.H0_H0 ;  /* 0x20000000ff1c7230 */ /* 0x000fe20000004100 */
[----:B------:R-:W-:Y:S01]  /*aec0*/  SHF.R.U32.HI R32, RZ, 0x10, R33 ;  /* 0x00000010ff207819 */ /* 0x000fe20000011621 */
[----:B------:R-:W-:Y:S01]  /*aed0*/  HADD2.F32 R0, -RZ, R21.H0_H0 ;  /* 0x20000015ff007230 */ /* 0x000fe20000004100 */
[----:B------:R-:W-:Y:S01]  /*aee0*/  SHF.R.U64 R38, R12, 0x10, R13 ;  /* 0x000000100c267819 */ /* 0x000fe2000000120d */
[----:B------:R-:W-:Y:S01]  /*aef0*/  HADD2.F32 R30, -RZ, R30.H0_H0 ;  /* 0x2000001eff1e7230 */ /* 0x000fe20000004100 */
[--C-:B------:R-:W-:Y:S01]  /*af00*/  SHF.R.U64 R40, R34, 0x10, R35.reuse ;  /* 0x0000001022287819 */ /* 0x100fe20000001223 */
[--C-:B------:R-:W-:Y:S01]  /*af10*/  HADD2.F32 R21, -RZ, R20.reuse.H0_H0 ;  /* 0x20000014ff157230 */ /* 0x100fe20000004100 */
[----:B------:R-:W-:Y:S01]  /*af20*/  SHF.R.U32.HI R39, RZ, 0x10, R35 ;  /* 0x00000010ff277819 */ /* 0x000fe20000011623 */
[----:B------:R-:W-:Y:S01]  /*af30*/  HADD2.F32 R20, -RZ, R20.H1_H1 ;  /* 0x30000014ff147230 */ /* 0x000fe20000004100 */
[----:B------:R-:W-:-:S02]  /*af40*/  SHF.R.U32.HI R36, RZ, 0x10, R15 ;  /* 0x00000010ff247819 */ /* 0x000fc4000001160f */
        /* <DEDUP_REMOVED lines=8> */
[----:B------:R-:W-:Y:S01]  /*afd0*/  LOP3.LUT R3, R3, R67, RZ, 0x3c, !PT ;  /* 0x0000004303037212 */ /* 0x000fe200078e3cff */
[----:B----4-:R-:W0:Y:S04]  /*afe0*/  LDS.128 R4, [R42] ;  /* 0x000000002a047984 */ /* 0x010e280000000c00 */
        /* <DEDUP_REMOVED lines=9> */
[----:B------:R-:W-:Y:S02]  /*b080*/  HADD2.F32 R4, -RZ, R4.H1_H1 ;  /* 0x30000004ff047230 */ /* 0x000fe40000004100 */
[--C-:B-1----:R-:W-:Y:S02]  /*b090*/  HADD2.F32 R24, -RZ, R9.reuse.H0_H0 ;  /* 0x20000009ff187230 */ /* 0x102fe40000004100 */
[----:B------:R-:W-:Y:S02]  /*b0a0*/  HADD2.F32 R25, -RZ, R9.H1_H1 ;  /* 0x30000009ff197230 */ /* 0x000fe40000004100 */
[----:B------:R-:W-:Y:S02]  /*b0b0*/  HADD2.F32 R9, -RZ, R8.H0_H0 ;  /* 0x20000008ff097230 */ /* 0x000fe40000004100 */
[C---:B------:R-:W-:Y:S01]  /*b0c0*/  FMUL.FTZ R33, R24.reuse, R31 ;  /* 0x0000001f18217220 */ /* 0x040fe20000410000 */
[----:B------:R-:W-:Y:S01]  /*b0d0*/  FMUL.FTZ R35, R24, R29 ;  /* 0x0000001d18237220 */ /* 0x000fe20000410000 */
[----:B------:R-:W-:-:S02]  /*b0e0*/  HADD2.F32 R24, -RZ, R32.H0_H0 ;  /* 0x20000020ff187230 */ /* 0x000fc40000004100 */
[----:B------:R-:W-:Y:S01]  /*b0f0*/  FMUL.FTZ R32, R25, R30 ;  /* 0x0000001e19207220 */ /* 0x000fe20000410000 */
[C---:B------:R-:W-:Y:S01]  /*b100*/  FFMA.FTZ R33, R12.reuse, R29, -R33 ;  /* 0x0000001d0c217223 */ /* 0x040fe20000010821 */
[----:B------:R-:W-:Y:S01]  /*b110*/  FFMA.FTZ R35, R12, R31, R35 ;  /* 0x0000001f0c237223 */ /* 0x000fe20000010023 */
[C---:B------:R-:W-:Y:S01]  /*b120*/  FMUL.FTZ R12, R9.reuse, R28 ;  /* 0x0000001c090c7220 */ /* 0x040fe20000410000 */
[----:B------:R-:W-:Y:S02]  /*b130*/  HADD2.F32 R26, -RZ, R10.H0_H0 ;  /* 0x2000000aff1a7230 */ /* 0x000fe40000004100 */
[----:B------:R-:W-:Y:S01]  /*b140*/  FMUL.FTZ R29, R9, R0 ;  /* 0x00000000091d7220 */ /* 0x000fe20000410000 */
[----:B------:R-:W-:Y:S02]  /*b150*/  HADD2.F32 R27, -RZ, R11.H0_H0 ;  /* 0x2000000bff1b7230 */ /* 0x000fe40000004100 */
[----:B------:R-:W-:Y:S01]  /*b160*/  FMUL.FTZ R34, R25, R24 ;  /* 0x0000001819227220 */ /* 0x000fe20000410000 */
[----:B------:R-:W-:-:S02]  /*b170*/  HADD2.F32 R9, -RZ, R45.H0_H0 ;  /* 0x2000002dff097230 */ /* 0x000fc40000004100 */
[----:B------:R-:W-:Y:S01]  /*b180*/  FFMA.FTZ R25, R5, R0, -R12 ;  /* 0x0000000005197223 */ /* 0x000fe2000001080c */
[----:B------:R-:W-:Y:S01]  /*b190*/  FFMA.FTZ R32, R13, R24, -R32 ;  /* 0x000000180d207223 */ /* 0x000fe20000010820 */
[----:B------:R-:W-:Y:S01]  /*b1a0*/  FFMA.FTZ R29, R5, R28, R29 ;  /* 0x0000001c051d7223 */ /* 0x000fe2000001001d */
[----:B------:R-:W-:Y:S02]  /*b1b0*/  HADD2.F32 R0, -RZ, R45.H1_H1 ;  /* 0x3000002dff007230 */ /* 0x000fe40000004100 */
        /* <DEDUP_REMOVED lines=10> */
[----:B------:R-:W-:Y:S01]  /*b260*/  FFMA.FTZ R14, R14, R21, R13 ;  /* 0x000000150e0e7223 */ /* 0x000fe2000001000d */
[C---:B------:R-:W-:Y:S01]  /*b270*/  FMUL.FTZ R30, R11.reuse, R24 ;  /* 0x000000180b1e7220 */ /* 0x040fe20000410000 */
[----:B------:R-:W-:Y:S01]  /*b280*/  FMUL.FTZ R0, R11, R12 ;  /* 0x0000000c0b007220 */ /* 0x000fe20000410000 */
[----:B------:R-:W-:Y:S02]  /*b290*/  HADD2.F32 R8, -RZ, R8.H1_H1 ;  /* 0x30000008ff087230 */ /* 0x000fe40000004100 */
[----:B------:R-:W-:Y:S01]  /*b2a0*/  FFMA.FTZ R27, R15, R20, R27 ;  /* 0x000000140f1b7223 */ /* 0x000fe2000001001b */
[----:B------:R-:W-:-:S02]  /*b2b0*/  HADD2.F32 R10, -RZ, R10.H1_H1 ;  /* 0x3000000aff0a7230 */ /* 0x000fc40000004100 */
[C---:B------:R-:W-:Y:S01]  /*b2c0*/  FFMA.FTZ R21, R7.reuse, R12, -R30 ;  /* 0x0000000c07157223 */ /* 0x040fe2000001081e */
[----:B------:R-:W-:Y:S02]  /*b2d0*/  HADD2.F32 R11, -RZ, R38.H0_H0 ;  /* 0x20000026ff0b7230 */ /* 0x000fe40000004100 */
[----:B------:R-:W-:Y:S01]  /*b2e0*/  FFMA.FTZ R24, R7, R24, R0 ;  /* 0x0000001807187223 */ /* 0x000fe20000010000 */
[----:B------:R-:W-:Y:S02]  /*b2f0*/  HADD2.F32 R13, -RZ, R37.H0_H0 ;  /* 0x20000025ff0d7230 */ /* 0x000fe40000004100 */
[----:B------:R-:W-:Y:S02]  /*b300*/  HADD2.F32 R5, -RZ, R41.H0_H0 ;  /* 0x20000029ff057230 */ /* 0x000fe40000004100 */
[----:B------:R-:W-:Y:S01]  /*b310*/  FMUL.FTZ R7, R8, R11 ;  /* 0x0000000b08077220 */ /* 0x000fe20000410000 */
[----:B------:R-:W-:Y:S02]  /*b320*/  HADD2.F32 R9, -RZ, R40.H0_H0 ;  /* 0x20000028ff097230 */ /* 0x000fe40000004100 */
[----:B------:R-:W-:Y:S01]  /*b330*/  FMUL.FTZ R15, R10, R13 ;  /* 0x0000000d0a0f7220 */ /* 0x000fe20000410000 */
[----:B------:R-:W-:-:S02]  /*b340*/  HADD2.F32 R6, -RZ, R6.H1_H1 ;  /* 0x30000006ff067230 */ /* 0x000fc40000004100 */
[-C--:B------:R-:W-:Y:S01]  /*b350*/  FMUL.FTZ R8, R8, R5.reuse ;  /* 0x0000000508087220 */ /* 0x080fe20000410000 */
[----:B------:R-:W-:Y:S01]  /*b360*/  FFMA.FTZ R0, R4, R5, -R7 ;  /* 0x0000000504007223 */ /* 0x000fe20000010807 */
[-C--:B------:R-:W-:Y:S01]  /*b370*/  FMUL.FTZ R10, R10, R9.reuse ;  /* 0x000000090a0a7220 */ /* 0x080fe20000410000 */
        /* <DEDUP_REMOVED lines=13> */
.L_x_2390:
[----:B------:R-:W-:Y:S05]  /*b450*/  BSYNC B0 ;  /* 0x0000000000007941 */ /* 0x000fea0003800000 */
.L_x_2383:
        /* <DEDUP_REMOVED lines=8> */
.L_x_2381:
[----:B01-3--:R-:W-:-:S04]  /*b4e0*/  MOV R0, UR41 ;  /* 0x0000002900007c02 */ /* 0x00bfc80008000f00 */
[----:B------:R-:W-:-:S13]  /*b4f0*/  ISETP.NE.AND P0, PT, R0, 0x3, PT ;  /* 0x000000030000780c */ /* 0x000fda0003f05270 */
[----:B------:R-:W-:Y:S05]  /*b500*/  @!P0 BRA `(.L_x_2410) ;  /* 0x0000000000048947 */ /* 0x000fea0003800000 */
[----:B------:R-:W-:Y:S01]  /*b510*/  BPT.TRAP 0x1 ;  /* 0x000000040000795c */ /* 0x000fe20000300000 */
.L_x_2410:
[----:B------:R-:W-:Y:S01]  /*b520*/  IMAD R0, R19, 0x8, R2 ;  /* 0x0000000813007824 */ /* 0x000fe200078e0202 */
[----:B--2-4-:R-:W-:-:S04]  /*b530*/  SHF.L.U32 R5, R137, 0x1f, RZ ;  /* 0x0000001f89057819 */ /* 0x014fc800000006ff */
[----:B------:R0:W1:Y:S01]  /*b540*/  SYNCS.PHASECHK.TRANS64.TRYWAIT P1, [R0+URZ+0x2d830], R5 ;  /* 0x02d83005000075a7 */ /* 0x000062000802017f */
[----:B------:R-:W-:Y:S05]  /*b550*/  @!P0 BRA `(.L_x_2411) ;  /* 0x0000000000048947 */ /* 0x000fea0003800000 */
[----:B------:R-:W-:Y:S01]  /*b560*/  BPT.TRAP 0x1 ;  /* 0x000000040000795c */ /* 0x000fe20000300000 */
.L_x_2411:
[----:B------:R-:W-:Y:S02]  /*b570*/  VIADD R3, R2, 0x15400 ;  /* 0x0001540002037836 */ /* 0x000fe40000000000 */
[----:B------:R-:W-:-:S03]  /*b580*/  IMAD R44, R44, 0x1000, R2 ;  /* 0x000010002c2c7824 */ /* 0x000fc600078e0202 */
        /* <DEDUP_REMOVED lines=10> */
.L_x_2412:
[----:B--2---:R-:W2:Y:S01]  /*b630*/  LDL R3, [R1+0x60] ;  /* 0x0000600001037983 */ /* 0x004ea20000100800 */
[----:B------:R-:W-:Y:S01]  /*b640*/  IMAD.MOV.U32 R157, RZ, RZ, -0x7fffffe0 ;  /* 0x80000020ff9d7424 */ /* 0x000fe200078e00ff */
[----:B------:R-:W-:Y:S01]  /*b650*/  LOP3.LUT R156, R44, 0x10000, RZ, 0xfc, !PT ;  /* 0x000100002c9c7812 */ /* 0x000fe200078efcff */
[----:B------:R-:W-:Y:S05]  /*b660*/  WARPSYNC.ALL ;  /* 0x0000000000007948 */ /* 0x000fea0003800000 */
[----:B01----:R-:W-:Y:S01]  /*b670*/  MOV R5, 0x80000020 ;  /* 0x8000002000057802 */ /* 0x003fe20000000f00 */
[----:B-----5:R-:W-:Y:S01]  /*b680*/  WARPGROUP.ARRIVE ;  /* 0x00000000000079c5 */ /* 0x020fe20000000000 */
[C---:B------:R-:W-:Y:S01]  /*b690*/  R2UR UR4, R156.reuse ;  /* 0x000000009c0472ca */ /* 0x040fe200000e0000 */
[C---:B------:R-:W-:Y:S01]  /*b6a0*/  VIADD R14, R156.reuse, 0x2 ;  /* 0x000000029c0e7836 */ /* 0x040fe20000000000 */
[----:B------:R-:W-:Y:S01]  /*b6b0*/  R2UR UR7, R5 ;  /* 0x00000000050772ca */ /* 0x000fe200000e0000 */
[----:B------:R-:W-:Y:S01]  /*b6c0*/  IMAD.MOV.U32 R7, RZ, RZ, -0x7fffffe0 ;  /* 0x80000020ff077424 */ /* 0x000fe200078e00ff */
[----:B------:R-:W-:Y:S01]  /*b6d0*/  R2UR UR5, R157 ;  /* 0x000000009d0572ca */ /* 0x000fe200000e0000 */
[C---:B------:R-:W-:Y:S01]  /*b6e0*/  VIADD R12, R156.reuse, 0x300 ;  /* 0x000003009c0c7836 */ /* 0x040fe20000000000 */
[----:B------:R-:W-:Y:S01]  /*b6f0*/  MOV R15, 0x80000020 ;  /* 0x80000020000f7802 */ /* 0x000fe20000000f00 */
[----:B------:R-:W-:Y:S01]  /*b700*/  IMAD.MOV.U32 R13, RZ, RZ, -0x7fffffe0 ;  /* 0x80000020ff0d7424 */ /* 0x000fe200078e00ff */
[C---:B------:R-:W-:Y:S01]  /*b710*/  IADD3 R8, R156.reuse, 0x600, RZ ;  /* 0x000006009c087810 */ /* 0x040fe20007ffe0ff */
[----:B------:R-:W-:Y:S01]  /*b720*/  VIADD R10, R156, 0x302 ;  /* 0x000003029c0a7836 */ /* 0x000fe20000000000 */
[----:B------:R-:W-:Y:S01]  /*b730*/  MOV R5, 0x80000020 ;  /* 0x8000002000057802 */ /* 0x000fe20000000f00 */
[----:B------:R-:W-:Y:S01]  /*b740*/  IMAD.MOV.U32 R11, RZ, RZ, -0x7fffffe0 ;  /* 0x80000020ff0b7424 */ /* 0x000fe200078e00ff */
[----:B------:R0:W-:Y:S01]  /*b750*/  STL.64 [R1+0x30], R14 ;  /* 0x0000300e01007387 */ /* 0x0001e20000100a00 */
[----:B------:R-:W-:-:S03]  /*b760*/  IMAD.MOV.U32 R9, RZ, RZ, -0x7fffffe0 ;  /* 0x80000020ff097424 */ /* 0x000fc600078e00ff */
        /* <DEDUP_REMOVED lines=16> */
[----:B------:R-:W-:Y:S02]  /*b870*/  R2UR UR6, R6 ;  /* 0x00000000060672ca */ /* 0x000fe400000e0000 */
[----:B------:R-:W-:Y:S01]  /*b880*/  R2UR UR7, R7 ;  /* 0x00000000070772ca */ /* 0x000fe200000e0000 */
[----:B------:R-:W-:Y:S01]  /*b890*/  IMAD.MOV.U32 R7, RZ, RZ, -0x7fffffe0 ;  /* 0x80000020ff077424 */ /* 0x000fe200078e00ff */
[----:B------:R-:W-:Y:S02]  /*b8a0*/  R2UR UR4, R12 ;  /* 0x000000000c0472ca */ /* 0x000fe400000e0000 */
[----:B------:R-:W-:Y:S02]  /*b8b0*/  R2UR UR5, R13 ;  /* 0x000000000d0572ca */ /* 0x000fe400000e0000 */
[----:B------:R-:W-:Y:S01]  /*b8c0*/  IADD3 R6, R4, 0x202, RZ ;  /* 0x0000020204067810 */ /* 0x000fe20007ffe0ff */
[----:B------:R-:W-:-:S02]  /*b8d0*/  WARPGROUP.DEPBAR.LE gsb0, 0x0 ;  /* 0x00008000000079c5 */ /* 0x000fc40000010000 */
[----:B------:R-:W-:-:S08]  /*b8e0*/  WARPGROUP.ARRIVE ;  /* 0x00000000000079c5 */ /* 0x000fd00000000000 */
        /* <DEDUP_REMOVED lines=16> */
[----:B------:R-:W-:Y:S02]  /*b9f0*/  R2UR UR5, R9 ;  /* 0x00000000090572ca */ /* 0x000fe400000e0000 */
[----:B------:R0:W-:Y:S01]  /*ba00*/  STL.64 [R1+0x10], R6 ;  /* 0x0000100601007387 */ /* 0x0001e20000100a00 */
[----:B------:R-:W-:-:S02]  /*ba10*/  WARPGROUP.DEPBAR.LE gsb0, 0x0 ;  /* 0x00008000000079c5 */ /* 0x000fc40000010000 */
[----:B------:R-:W-:-:S08]  /*ba20*/  WARPGROUP.ARRIVE ;  /* 0x00000000000079c5 */ /* 0x000fd00000000000 */
        /* <DEDUP_REMOVED lines=11> */
.L_x_2414:
[----:B------:R-:W2:Y:S01]  /*bae0*/  LDL.LU R93, [R1] ;  /* 0x00000000015d7983 */ /* 0x000ea20000300800 */
[----:B------:R-:W0:Y:S01]  /*baf0*/  LDC R148, c[0x0][0x448] ;  /* 0x00011200ff947b82 */ /* 0x000e220000000800 */
[----:B------:R-:W-:Y:S01]  /*bb00*/  ULDC UR4, c[0x0][0x9d8] ;  /* 0x0002760000047ab9 */ /* 0x000fe20000000800 */
[----:B------:R-:W-:Y:S01]  /*bb10*/  ULDC UR47, c[0x0][0x988] ;  /* 0x00026200002f7ab9 */ /* 0x000fe20000000800 */
[----:B------:R-:W3:Y:S01]  /*bb20*/  LDL R8, [R1+0x94] ;  /* 0x0000940001087983 */ /* 0x000ee20000100800 */
[----:B------:R-:W-:Y:S01]  /*bb30*/  VIADD R0, R0, 0x2d840 ;  /* 0x0002d84000007836 */ /* 0x000fe20000000000 */
[----:B------:R-:W-:Y:S01]  /*bb40*/  ULDC UR45, c[0x0][0x9d8] ;  /* 0x00027600002d7ab9 */ /* 0x000fe20000000800 */
[----:B------:R-:W-:Y:S01]  /*bb50*/  ULDC UR46, c[0x0][0x9d8] ;  /* 0x00027600002e7ab9 */ /* 0x000fe20000000800 */
[----:B------:R-:W3:Y:S01]  /*bb60*/  LDL R97, [R1+0x84] ;  /* 0x0000840001617983 */ /* 0x000ee20000100800 */
[----:B------:R-:W-:Y:S01]  /*bb70*/  ULDC UR43, c[0x0][0x988] ;  /* 0x00026200002b7ab9 */ /* 0x000fe20000000800 */
[----:B------:R-:W-:-:S02]  /*bb80*/  ULDC UR44, c[0x0][0x988] ;  /* 0x00026200002c7ab9 */ /* 0x000fc40000000800 */
[----:B------:R-:W4:Y:S01]  /*bb90*/  LDL R95, [R1+0x90] ;  /* 0x00009000015f7983 */ /* 0x000f220000100800 */
[----:B------:R-:W-:Y:S01]  /*bba0*/  FMUL.FTZ R89, R27, UR4 ;  /* 0x000000041b597c20 */ /* 0x000fe20008410000 */
[----:B0-----:R-:W-:Y:S01]  /*bbb0*/  ISETP.NE.AND P4, PT, R148, 0x1, PT ;  /* 0x000000019400780c */ /* 0x001fe20003f85270 */
[----:B------:R-:W-:-:S12]  /*bbc0*/  FMUL.FTZ R6, R29, UR4 ;  /* 0x000000041d067c20 */ /* 0x000fd80008410000 */
[----:B------:R-:W0:Y:S08]  /*bbd0*/  @P4 LDC R27, c[0x0][0x44c] ;  /* 0x00011300ff1b4b82 */ /* 0x000e300000000800 */
[----:B------:R-:W1:Y:S01]  /*bbe0*/  @P4 LDC R29, c[0x0][0x450] ;  /* 0x00011400ff1d4b82 */ /* 0x000e620000000800 */
[----:B------:R-:W-:Y:S01]  /*bbf0*/  FMUL.FTZ R90, R26, UR4 ;  /* 0x000000041a5a7c20 */ /* 0x000fe20008410000 */
[----:B------:R-:W-:Y:S01]  /*bc00*/  FMUL.FTZ R5, R28, UR4 ;  /* 0x000000041c057c20 */ /* 0x000fe20008410000 */
[----:B------:R-:W-:Y:S01]  /*bc10*/  FMUL.FTZ R92, R30, UR4 ;  /* 0x000000041e5c7c20 */ /* 0x000fe20008410000 */
[----:B------:R-:W-:Y:S01]  /*bc20*/  MUFU.TANH R89, R89 ;  /* 0x0000005900597308 */ /* 0x000fe20000002400 */
[----:B------:R-:W-:Y:S01]  /*bc30*/  FMUL.FTZ R91, R31, UR4 ;  /* 0x000000041f5b7c20 */ /* 0x000fe20008410000 */
[----:B------:R-:W-:-:S06]  /*bc40*/  FMUL.FTZ R94, R34, UR4 ;  /* 0x00000004225e7c20 */ /* 0x000fcc0008410000 */
[----:B------:R-:W5:Y:S01]  /*bc50*/  MUFU.TANH R90, R90 ;  /* 0x0000005a005a7308 */ /* 0x000f620000002400 */
[----:B------:R-:W-:-:S07]  /*bc60*/  FMUL.FTZ R34, R35, UR4 ;  /* 0x0000000423227c20 */ /* 0x000fce0008410000 */
[----:B------:R-:W5:Y:S01]  /*bc70*/  MUFU.TANH R92, R92 ;  /* 0x0000005c005c7308 */ /* 0x000f620000002400 */
[----:B------:R-:W-:Y:S01]  /*bc80*/  FMUL.FTZ R11, R37, UR4 ;  /* 0x00000004250b7c20 */ /* 0x000fe20008410000 */
[----:B------:R-:W-:-:S06]  /*bc90*/  FMUL.FTZ R37, R38, UR4 ;  /* 0x0000000426257c20 */ /* 0x000fcc0008410000 */
[----:B------:R-:W5:Y:S01]  /*bca0*/  MUFU.TANH R91, R91 ;  /* 0x0000005b005b7308 */ /* 0x000f620000002400 */
[----:B------:R-:W-:Y:S01]  /*bcb0*/  FMUL.FTZ R10, R36, UR4 ;  /* 0x00000004240a7c20 */ /* 0x000fe20008410000 */
[----:B------:R-:W-:-:S06]  /*bcc0*/  FMUL.FTZ R36, R39, UR4 ;  /* 0x0000000427247c20 */ /* 0x000fcc0008410000 */
[----:B------:R-:W5:Y:S01]  /*bcd0*/  MUFU.TANH R94, R94 ;  /* 0x0000005e005e7308 */ /* 0x000f620000002400 */
[----:B------:R-:W-:Y:S01]  /*bce0*/  FMUL.FTZ R38, R43, UR4 ;  /* 0x000000042b267c20 */ /* 0x000fe20008410000 */
[----:B------:R-:W-:Y:S01]  /*bcf0*/  FMUL.FTZ R9, R33, UR4 ;  /* 0x0000000421097c20 */ /* 0x000fe20008410000 */
[----:B------:R-:W-:-:S05]  /*bd00*/  FMUL.FTZ R43, R50, UR4 ;  /* 0x00000004322b7c20 */ /* 0x000fca0008410000 */
        /* <DEDUP_REMOVED lines=14> */
[----:B------:R-:W-:-:S06]  /*bdf0*/  FMUL.FTZ R41, R47, UR4 ;  /* 0x000000042f297c20 */ /* 0x000fcc0008410000 */
[----:B------:R-:W5:Y:S01]  /*be00*/  MUFU.TANH R38, R38 ;  /* 0x0000002600267308 */ /* 0x000f620000002400 */
[----:B------:R-:W-:-:S07]  /*be10*/  FMUL.FTZ R15, R45, UR4 ;  /* 0x000000042d0f7c20 */ /* 0x000fce0008410000 */
[----:B------:R-:W5:Y:S01]  /*be20*/  MUFU.TANH R40, R40 ;  /* 0x0000002800287308 */ /* 0x000f620000002400 */
[----:B------:R-:W-:-:S07]  /*be30*/  FMUL.FTZ R45, R54, UR4 ;  /* 0x00000004362d7c20 */ /* 0x000fce0008410000 */
        /* <DEDUP_REMOVED lines=13> */
[----:B------:R-:W5:Y:S08]  /*bf10*/  MUFU.TANH R47, R47 ;  /* 0x0000002f002f7308 */ /* 0x000f700000002400 */
[----:B------:R-:W5:Y:S08]  /*bf20*/  MUFU.TANH R46, R46 ;  /* 0x0000002e002e7308 */ /* 0x000f700000002400 */
[----:B------:R-:W5:Y:S08]  /*bf30*/  MUFU.TANH R49, R49 ;  /* 0x0000003100317308 */ /* 0x000f700000002400 */
[----:B------:R-:W5:Y:S01]  /*bf40*/  MUFU.TANH R48, R48 ;  /* 0x0000003000307308 */ /* 0x000f620000002400 */
[----:B--2---:R-:W-:Y:S01]  /*bf50*/  LOP3.LUT R93, R93, 0xfffffffe, RZ, 0xc0, !PT ;  /* 0xfffffffe5d5d7812 */ /* 0x004fe200078ec0ff */
[----:B---3--:R-:W-:-:S04]  /*bf60*/  IMAD.IADD R8, R8, 0x1, R97 ;  /* 0x0000000108087824 */ /* 0x008fc800078e0261 */
[----:B0-----:R-:W-:Y:S01]  /*bf70*/  @P4 IMAD.HI.U32 R26, R8, R27, RZ ;  /* 0x0000001b081a4227 */ /* 0x001fe200078e00ff */
[----:B------:R-:W-:-:S04]  /*bf80*/  @P4 LOP3.LUT R93, R93, 0x1, RZ, 0xfc, !PT ;  /* 0x000000015d5d4812 */ /* 0x000fc800078efcff */
[----:B-1----:R-:W-:Y:S01]  /*bf90*/  @P4 SHF.R.U32.HI R8, RZ, R29, R26 ;  /* 0x0000001dff084219 */ /* 0x002fe2000001161a */
[----:B------:R-:W-:Y:S01]  /*bfa0*/  STL [R1], R93 ;  /* 0x0000005d01007387 */ /* 0x000fe20000100800 */
[----:B------:R-:W-:-:S03]  /*bfb0*/  IMAD.MOV.U32 R29, RZ, RZ, -0x80 ;  /* 0xffffff80ff1d7424 */ /* 0x000fc600078e00ff */
[----:B------:R-:W0:Y:S01]  /*bfc0*/  SHFL.IDX PT, R93, R8, 0x1, 0x1c1f ;  /* 0x003c1f00085d7f89 */ /* 0x000e2200000e0000 */
[----:B------:R-:W-:Y:S02]  /*bfd0*/  IMAD R28, R88, R29, 0x80 ;  /* 0x00000080581c7424 */ /* 0x000fe400078e021d */
[----:B------:R-:W-:Y:S01]  /*bfe0*/  FMUL.FTZ R26, R56, UR4 ;  /* 0x00000004381a7c20 */ /* 0x000fe20008410000 */
[----:B------:R-:W-:Y:S01]  /*bff0*/  FMUL.FTZ R27, R57, UR4 ;  /* 0x00000004391b7c20 */ /* 0x000fe20008410000 */
[----:B------:R-:W-:Y:S01]  /*c000*/  FMUL.FTZ R58, R83, UR4 ;  /* 0x00000004533a7c20 */ /* 0x000fe20008410000 */
[----:B------:R-:W-:Y:S01]  /*c010*/  VIADD R29, R28, 0x1 ;  /* 0x000000011c1d7836 */ /* 0x000fe20000000000 */
[----:B------:R-:W-:Y:S01]  /*c020*/  IADD3 R28, R147, R28, RZ ;  /* 0x0000001c931c7210 */ /* 0x000fe20007ffe0ff */
[----:B------:R-:W-:Y:S01]  /*c030*/  FMUL.FTZ R86, R86, UR4 ;  /* 0x0000000456567c20 */ /* 0x000fe20008410000 */
[----:B------:R-:W-:Y:S01]  /*c040*/  FMUL.FTZ R87, R87, UR4 ;  /* 0x0000000457577c20 */ /* 0x000fe20008410000 */
[C---:B----4-:R-:W-:Y:S01]  /*c050*/  IMAD R29, R95.reuse, -0x2, R29 ;  /* 0xfffffffe5f1d7824 */ /* 0x050fe200078e021d */
[----:B------:R-:W-:Y:S01]  /*c060*/  MUFU.TANH R3, R3 ;  /* 0x0000000300037308 */ /* 0x000fe20000002400 */
[----:B------:R-:W-:-:S02]  /*c070*/  IMAD R28, R95, -0x2, R28 ;  /* 0xfffffffe5f1c7824 */ /* 0x000fc400078e021c */
[----:B------:R-:W-:Y:S01]  /*c080*/  FMUL.FTZ R64, R64, UR4 ;  /* 0x0000000440407c20 */ /* 0x000fe20008410000 */
[----:B------:R-:W-:Y:S01]  /*c090*/  FMUL.FTZ R65, R65, UR4 ;  /* 0x0000000441417c20 */ /* 0x000fe20008410000 */
[----:B------:R-:W-:Y:S01]  /*c0a0*/  IADD3 R29, -R146, R29, R147 ;  /* 0x0000001d921d7210 */ /* 0x000fe20007ffe193 */
[----:B------:R-:W2:Y:S02]  /*c0b0*/  LDL R98, [R1+0x7c] ;  /* 0x00007c0001627983 */ /* 0x000ea40000100800 */
[----:B------:R-:W-:Y:S02]  /*c0c0*/  MUFU.TANH R58, R58 ;  /* 0x0000003a003a7308 */ /* 0x000fe40000002400 */
[----:B------:R-:W3:Y:S04]  /*c0d0*/  LDL R96, [R1+0x8] ;  /* 0x0000080001607983 */ /* 0x000ee80000100800 */
[----:B------:R-:W4:Y:S01]  /*c0e0*/  LDL R95, [R1+0x4] ;  /* 0x00000400015f7983 */ /* 0x000f220000100800 */
[----:B0-----:R-:W-:-:S04]  /*c0f0*/  VIADDMNMX R93, R93, R29, R28, PT ;  /* 0x0000001d5d5d7246 */ /* 0x001fc8000380011c */
[C---:B------:R-:W-:Y:S02]  /*c100*/  ISETP.GT.AND P1, PT, R93.reuse, RZ, PT ;  /* 0x000000ff5d00720c */ /* 0x040fe40003f24270 */
[C---:B------:R-:W-:Y:S02]  /*c110*/  ISETP.GT.AND P2, PT, R93.reuse, 0x1, PT ;  /* 0x000000015d00780c */ /* 0x040fe40003f44270 */
[----:B------:R-:W-:Y:S02]  /*c120*/  ISETP.GT.AND P3, PT, R93, 0x8, PT ;  /* 0x000000085d00780c */ /* 0x000fe40003f64270 */
[----:B-----5:R-:W-:Y:S02]  /*c130*/  FSEL R30, R90, -INF , P1 ;  /* 0xff8000005a1e7808 */ /* 0x020fe40000800000 */
[----:B------:R-:W-:Y:S02]  /*c140*/  FSEL R31, R89, -INF , P2 ;  /* 0xff800000591f7808 */ /* 0x000fe40001000000 */
[----:B------:R-:W-:-:S02]  /*c150*/  ISETP.GT.AND P1, PT, R93, 0x9, PT ;  /* 0x000000095d00780c */ /* 0x000fc40003f24270 */
[----:B------:R-:W-:Y:S02]  /*c160*/  FSEL R33, R92, -INF , P3 ;  /* 0xff8000005c217808 */ /* 0x000fe40001800000 */
[----:B------:R-:W-:Y:S02]  /*c170*/  FMNMX.FTZ R50, R30, R31, !PT ;  /* 0x0000001f1e327209 */ /* 0x000fe40007810000 */
[----:B------:R-:W-:Y:S02]  /*c180*/  ISETP.GT.AND P2, PT, R93, 0x10, PT ;  /* 0x000000105d00780c */ /* 0x000fe40003f44270 */
[----:B------:R-:W-:Y:S02]  /*c190*/  FSEL R32, R91, -INF , P1 ;  /* 0xff8000005b207808 */ /* 0x000fe40000800000 */
[----:B------:R-:W-:Y:S02]  /*c1a0*/  FMNMX.FTZ R51, R33, R50, !PT ;  /* 0x0000003221337209 */ /* 0x000fe40007810000 */
        /* <DEDUP_REMOVED lines=29> */
[----:B------:R-:W-:Y:S01]  /*c380*/  FMNMX.FTZ R57, R43, R56, !PT ;  /* 0x000000382b397209 */ /* 0x000fe20007810000 */
[----:B------:R-:W-:Y:S01]  /*c390*/  FMUL.FTZ R50, R66, UR4 ;  /* 0x0000000442327c20 */ /* 0x000fe20008410000 */
[----:B------:R-:W-:-:S02]  /*c3a0*/  ISETP.GT.AND P1, PT, R93, 0x39, PT ;  /* 0x000000395d00780c */ /* 0x000fc40003f24270 */
[----:B------:R-:W-:Y:S02]  /*c3b0*/  FSEL R45, R45, -INF , P2 ;  /* 0xff8000002d2d7808 */ /* 0x000fe40001000000 */
[----:B------:R-:W-:Y:S01]  /*c3c0*/  FMNMX.FTZ R56, R42, R57, !PT ;  /* 0x000000392a387209 */ /* 0x000fe20007810000 */
[----:B------:R-:W-:Y:S01]  /*c3d0*/  FMUL.FTZ R51, R67, UR4 ;  /* 0x0000000443337c20 */ /* 0x000fe20008410000 */
[----:B------:R-:W-:Y:S02]  /*c3e0*/  ISETP.GT.AND P2, PT, R93, 0x40, PT ;  /* 0x000000405d00780c */ /* 0x000fe40003f44270 */
[----:B------:R-:W-:Y:S02]  /*c3f0*/  FSEL R44, R44, -INF , P1 ;  /* 0xff8000002c2c7808 */ /* 0x000fe40000800000 */
[----:B------:R-:W-:Y:S01]  /*c400*/  FMNMX.FTZ R59, R45, R56, !PT ;  /* 0x000000382d3b7209 */ /* 0x000fe20007810000 */
[----:B------:R-:W0:Y:S01]  /*c410*/  MUFU.TANH R50, R50 ;  /* 0x0000003200327308 */ /* 0x000e220000002400 */
[----:B------:R-:W-:Y:S01]  /*c420*/  ISETP.GT.AND P1, PT, R93, 0x41, PT ;  /* 0x000000415d00780c */ /* 0x000fe20003f24270 */
[----:B------:R-:W-:Y:S01]  /*c430*/  FMUL.FTZ R52, R70, UR4 ;  /* 0x0000000446347c20 */ /* 0x000fe20008410000 */
[----:B------:R-:W-:-:S02]  /*c440*/  FSEL R47, R47, -INF , P2 ;  /* 0xff8000002f2f7808 */ /* 0x000fc40001000000 */
[----:B------:R-:W-:Y:S01]  /*c450*/  FMNMX.FTZ R56, R44, R59, !PT ;  /* 0x0000003b2c387209 */ /* 0x000fe20007810000 */
[----:B------:R-:W-:Y:S01]  /*c460*/  FMUL.FTZ R53, R71, UR4 ;  /* 0x0000000447357c20 */ /* 0x000fe20008410000 */
[----:B------:R-:W-:Y:S01]  /*c470*/  ISETP.GT.AND P2, PT, R93, 0x48, PT ;  /* 0x000000485d00780c */ /* 0x000fe20003f44270 */
[----:B------:R-:W1:Y:S01]  /*c480*/  MUFU.TANH R51, R51 ;  /* 0x0000003300337308 */ /* 0x000e620000002400 */
[----:B------:R-:W-:Y:S02]  /*c490*/  FSEL R46, R46, -INF , P1 ;  /* 0xff8000002e2e7808 */ /* 0x000fe40000800000 */
[----:B------:R-:W-:Y:S01]  /*c4a0*/  FMNMX.FTZ R63, R47, R56, !PT ;  /* 0x000000382f3f7209 */ /* 0x000fe20007810000 */
[----:B------:R-:W-:Y:S01]  /*c4b0*/  FMUL.FTZ R54, R74, UR4 ;  /* 0x000000044a367c20 */ /* 0x000fe20008410000 */
[----:B------:R-:W-:Y:S02]  /*c4c0*/  ISETP.GT.AND P1, PT, R93, 0x49, PT ;  /* 0x000000495d00780c */ /* 0x000fe40003f24270 */
[----:B------:R-:W-:Y:S01]  /*c4d0*/  FSEL R49, R49, -INF , P2 ;  /* 0xff80000031317808 */ /* 0x000fe20001000000 */
[----:B------:R-:W5:Y:S01]  /*c4e0*/  MUFU.TANH R52, R52 ;  /* 0x0000003400347308 */ /* 0x000f620000002400 */
[----:B------:R-:W-:Y:S01]  /*c4f0*/  FMNMX.FTZ R56, R46, R63, !PT ;  /* 0x0000003f2e387209 */ /* 0x000fe20007810000 */
[----:B------:R-:W-:Y:S01]  /*c500*/  FMUL.FTZ R55, R75, UR4 ;  /* 0x000000044b377c20 */ /* 0x000fe20008410000 */
[----:B------:R-:W-:-:S02]  /*c510*/  ISETP.GT.AND P2, PT, R93, 0x50, PT ;  /* 0x000000505d00780c */ /* 0x000fc40003f44270 */
[----:B------:R-:W-:Y:S02]  /*c520*/  FSEL R48, R48, -INF , P1 ;  /* 0xff80000030307808 */ /* 0x000fe40000800000 */
[----:B------:R-:W-:Y:S01]  /*c530*/  FMNMX.FTZ R63, R49, R56, !PT ;  /* 0x00000038313f7209 */ /* 0x000fe20007810000 */
[----:B------:R-:W5:Y:S01]  /*c540*/  MUFU.TANH R53, R53 ;  /* 0x0000003500357308 */ /* 0x000f620000002400 */
[----:B------:R-:W-:Y:S01]  /*c550*/  ISETP.GT.AND P1, PT, R93, 0x51, PT ;  /* 0x000000515d00780c */ /* 0x000fe20003f24270 */
[----:B------:R-:W-:Y:S01]  /*c560*/  FMUL.FTZ R57, R78, UR4 ;  /* 0x000000044e397c20 */ /* 0x000fe20008410000 */
[----:B0-----:R-:W-:Y:S02]  /*c570*/  FSEL R50, R50, -INF , P2 ;  /* 0xff80000032327808 */ /* 0x001fe40001000000 */
[----:B------:R-:W-:-:S03]  /*c580*/  FMNMX.FTZ R63, R48, R63, !PT ;  /* 0x0000003f303f7209 */ /* 0x000fc60007810000 */
[----:B------:R-:W0:Y:S01]  /*c590*/  MUFU.TANH R54, R54 ;  /* 0x0000003600367308 */ /* 0x000e220000002400 */
[----:B------:R-:W-:Y:S01]  /*c5a0*/  ISETP.GT.AND P2, PT, R93, 0x58, PT ;  /* 0x000000585d00780c */ /* 0x000fe20003f44270 */
[----:B------:R-:W-:Y:S01]  /*c5b0*/  FMUL.FTZ R59, R79, UR4 ;  /* 0x000000044f3b7c20 */ /* 0x000fe20008410000 */
[----:B-1----:R-:W-:Y:S02]  /*c5c0*/  FSEL R51, R51, -INF , P1 ;  /* 0xff80000033337808 */ /* 0x002fe40000800000 */
[----:B------:R-:W-:-:S03]  /*c5d0*/  FMNMX.FTZ R62, R50, R63, !PT ;  /* 0x0000003f323e7209 */ /* 0x000fc60007810000 */
[----:B------:R-:W1:Y:S01]  /*c5e0*/  MUFU.TANH R55, R55 ;  /* 0x0000003700377308 */ /* 0x000e620000002400 */
[----:B------:R-:W-:Y:S01]  /*c5f0*/  ISETP.GT.AND P1, PT, R93, 0x59, PT ;  /* 0x000000595d00780c */ /* 0x000fe20003f24270 */
[----:B------:R-:W-:Y:S01]  /*c600*/  FMUL.FTZ R56, R82, UR4 ;  /* 0x0000000452387c20 */ /* 0x000fe20008410000 */
[----:B-----5:R-:W-:Y:S02]  /*c610*/  FSEL R52, R52, -INF , P2 ;  /* 0xff80000034347808 */ /* 0x020fe40001000000 */
[----:B------:R-:W-:-:S03]  /*c620*/  FMNMX.FTZ R63, R51, R62, !PT ;  /* 0x0000003e333f7209 */ /* 0x000fc60007810000 */
[----:B------:R-:W5:Y:S01]  /*c630*/  MUFU.TANH R57, R57 ;  /* 0x0000003900397308 */ /* 0x000f620000002400 */
[----:B------:R-:W-:Y:S02]  /*c640*/  ISETP.GT.AND P2, PT, R93, 0x60, PT ;  /* 0x000000605d00780c */ /* 0x000fe40003f44270 */
[----:B------:R-:W-:Y:S02]  /*c650*/  FSEL R53, R53, -INF , P1 ;  /* 0xff80000035357808 */ /* 0x000fe40000800000 */
[----:B------:R-:W-:-:S03]  /*c660*/  FMNMX.FTZ R62, R52, R63, !PT ;  /* 0x0000003f343e7209 */ /* 0x000fc60007810000 */
[----:B------:R-:W5:Y:S01]  /*c670*/  MUFU.TANH R59, R59 ;  /* 0x0000003b003b7308 */ /* 0x000f620000002400 */
[----:B------:R-:W-:Y:S02]  /*c680*/  ISETP.GT.AND P1, PT, R93, 0x61, PT ;  /* 0x000000615d00780c */ /* 0x000fe40003f24270 */
[----:B0-----:R-:W-:Y:S02]  /*c690*/  FSEL R54, R54, -INF , P2 ;  /* 0xff80000036367808 */ /* 0x001fe40001000000 */
[----:B------:R-:W-:-:S03]  /*c6a0*/  FMNMX.FTZ R63, R53, R62, !PT ;  /* 0x0000003e353f7209 */ /* 0x000fc60007810000 */
[----:B------:R-:W0:Y:S01]  /*c6b0*/  MUFU.TANH R56, R56 ;  /* 0x0000003800387308 */ /* 0x000e220000002400 */
[----:B------:R-:W-:Y:S02]  /*c6c0*/  ISETP.GT.AND P2, PT, R93, 0x68, PT ;  /* 0x000000685d00780c */ /* 0x000fe40003f44270 */
[----:B-1----:R-:W-:Y:S02]  /*c6d0*/  FSEL R55, R55, -INF , P1 ;  /* 0xff80000037377808 */ /* 0x002fe40000800000 */
[----:B------:R-:W-:Y:S02]  /*c6e0*/  FMNMX.FTZ R62, R54, R63, !PT ;  /* 0x0000003f363e7209 */ /* 0x000fe40007810000 */
[----:B------:R-:W-:Y:S01]  /*c6f0*/  ISETP.GT.AND P1, PT, R93, 0x69, PT ;  /* 0x000000695d00780c */ /* 0x000fe20003f24270 */
[----:B------:R-:W1:Y:S01]  /*c700*/  MUFU.TANH R86, R86 ;  /* 0x0000005600567308 */ /* 0x000e620000002400 */
[----:B-----5:R-:W-:Y:S02]  /*c710*/  FSEL R57, R57, -INF , P2 ;  /* 0xff80000039397808 */ /* 0x020fe40001000000 */
[----:B------:R-:W-:-:S02]  /*c720*/  FMNMX.FTZ R62, R55, R62, !PT ;  /* 0x0000003e373e7209 */ /* 0x000fc40007810000 */
[----:B------:R-:W-:Y:S02]  /*c730*/  ISETP.GT.AND P2, PT, R93, 0x70, PT ;  /* 0x000000705d00780c */ /* 0x000fe40003f44270 */
[----:B------:R-:W-:Y:S01]  /*c740*/  FSEL R59, R59, -INF , P1 ;  /* 0xff8000003b3b7808 */ /* 0x000fe20000800000 */
[----:B------:R-:W5:Y:S01]  /*c750*/  MUFU.TANH R87, R87 ;  /* 0x0000005700577308 */ /* 0x000f620000002400 */
[----:B------:R-:W-:Y:S02]  /*c760*/  FMNMX.FTZ R66, R57, R62, !PT ;  /* 0x0000003e39427209 */ /* 0x000fe40007810000 */
[----:B------:R-:W-:Y:S02]  /*c770*/  ISETP.GT.AND P1, PT, R93, 0x71, PT ;  /* 0x000000715d00780c */ /* 0x000fe40003f24270 */
[----:B0-----:R-:W-:Y:S02]  /*c780*/  FSEL R56, R56, -INF , P2 ;  /* 0xff80000038387808 */ /* 0x001fe40001000000 */
[----:B------:R-:W-:-:S02]  /*c790*/  FMNMX.FTZ R63, R59, R66, !PT ;  /* 0x000000423b3f7209 */ /* 0x000fc40007810000 */
[C---:B------:R-:W-:Y:S02]  /*c7a0*/  ISETP.GT.AND P2, PT, R93.reuse, 0x78, PT ;  /* 0x000000785d00780c */ /* 0x040fe40003f44270 */
[----:B------:R-:W-:Y:S02]  /*c7b0*/  FSEL R58, R58, -INF , P1 ;  /* 0xff8000003a3a7808 */ /* 0x000fe40000800000 */
[----:B------:R-:W-:Y:S01]  /*c7c0*/  FMNMX.FTZ R67, R56, R63, !PT ;  /* 0x0000003f38437209 */ /* 0x000fe20007810000 */
[----:B------:R-:W-:Y:S01]  /*c7d0*/  FMUL.FTZ R62, R60, UR4 ;  /* 0x000000043c3e7c20 */ /* 0x000fe20008410000 */
[----:B------:R-:W-:Y:S02]  /*c7e0*/  ISETP.GT.AND P1, PT, R93, 0x79, PT ;  /* 0x000000795d00780c */ /* 0x000fe40003f24270 */
[----:B-1----:R-:W-:Y:S02]  /*c7f0*/  FSEL R60, R86, -INF , P2 ;  /* 0xff800000563c7808 */ /* 0x002fe40001000000 */
[----:B------:R-:W-:Y:S01]  /*c800*/  FMNMX.FTZ R67, R58, R67, !PT ;  /* 0x000000433a437209 */ /* 0x000fe20007810000 */
[----:B------:R-:W-:Y:S01]  /*c810*/  FMUL.FTZ R63, R61, UR4 ;  /* 0x000000043d3f7c20 */ /* 0x000fe20008410000 */
[----:B-----5:R-:W-:-:S02]  /*c820*/  FSEL R61, R87, -INF , P1 ;  /* 0xff800000573d7808 */ /* 0x020fc40000800000 */
[----:B------:R-:W-:-:S04]  /*c830*/  FMNMX.FTZ R66, R60, R67, !PT ;  /* 0x000000433c427209 */ /* 0x000fc80007810000 */
[----:B------:R-:W-:-:S05]  /*c840*/  FMNMX.FTZ R70, R61, R66, !PT ;  /* 0x000000423d467209 */ /* 0x000fca0007810000 */
[----:B------:R-:W0:Y:S02]  /*c850*/  SHFL.BFLY PT, R71, R70, 0x2, 0x1f ;  /* 0x0c401f0046477f89 */ /* 0x000e2400000e0000 */
[----:B0-----:R-:W-:-:S05]  /*c860*/  FMNMX.FTZ R74, R70, R71, !PT ;  /* 0x00000047464a7209 */ /* 0x001fca0007810000 */
[----:B------:R-:W0:Y:S01]  /*c870*/  SHFL.BFLY PT, R75, R74, 0x1, 0x1f ;  /* 0x0c201f004a4b7f89 */ /* 0x000e2200000e0000 */
[----:B------:R-:W-:-:S03]  /*c880*/  FMUL.FTZ R71, R77, UR4 ;  /* 0x000000044d477c20 */ /* 0x000fc60008410000 */
[----:B------:R0:W1:Y:S01]  /*c890*/  SHFL.IDX PT, R77, R8, RZ, 0x1c1f ;  /* 0x001c1fff084d7589 */ /* 0x00006200000e0000 */
[----:B------:R-:W5:Y:S08]  /*c8a0*/  MUFU.TANH R4, R4 ;  /* 0x0000000400047308 */ /* 0x000f700000002400 */
[----:B------:R-:W5:Y:S01]  /*c8b0*/  MUFU.TANH R5, R5 ;  /* 0x0000000500057308 */ /* 0x000f620000002400 */
[----:B0-----:R-:W-:-:S07]  /*c8c0*/  FMNMX.FTZ R8, R74, R75, !PT ;  /* 0x0000004b4a087209 */ /* 0x001fce0007810000 */
[----:B------:R-:W0:Y:S01]  /*c8d0*/  MUFU.TANH R6, R6 ;  /* 0x0000000600067308 */ /* 0x000e220000002400 */
[C---:B------:R-:W-:Y:S01]  /*c8e0*/  FSETP.NEU.FTZ.AND P1, PT, R8.reuse, -INF , PT ;  /* 0xff8000000800780b */ /* 0x040fe20003f3d000 */
[----:B------:R-:W-:Y:S01]  /*c8f0*/  FMUL.FTZ R74, R8, UR47 ;  /* 0x0000002f084a7c20 */ /* 0x000fe20008410000 */
[----:B-1----:R-:W-:-:S05]  /*c900*/  VIADDMNMX R28, R77, R29, R28, PT ;  /* 0x0000001d4d1c7246 */ /* 0x002fca000380011c */
[----:B------:R-:W1:Y:S01]  /*c910*/  MUFU.TANH R7, R7 ;  /* 0x0000000700077308 */ /* 0x000e620000002400 */
[----:B------:R-:W-:Y:S02]  /*c920*/  FSEL R74, R74, RZ, P1 ;  /* 0x000000ff4a4a7208 */ /* 0x000fe40000800000 */
[C---:B------:R-:W-:Y:S02]  /*c930*/  ISETP.GT.AND P1, PT, R28.reuse, RZ, PT ;  /* 0x000000ff1c00720c */ /* 0x040fe40003f24270 */
[C---:B------:R-:W-:Y:S02]  /*c940*/  ISETP.GT.AND P2, PT, R28.reuse, 0x1, PT ;  /* 0x000000011c00780c */ /* 0x040fe40003f44270 */
[----:B------:R-:W-:Y:S01]  /*c950*/  ISETP.GT.AND P3, PT, R28, 0x8, PT ;  /* 0x000000081c00780c */ /* 0x000fe20003f64270 */
[----:B------:R-:W2:Y:S01]  /*c960*/  MUFU.TANH R9, R9 ;  /* 0x0000000900097308 */ /* 0x000ea20000002400 */
[----:B------:R-:W-:Y:S02]  /*c970*/  FSEL R3, R3, -INF , P1 ;  /* 0xff80000003037808 */ /* 0x000fe40000800000 */
[----:B-----5:R-:W-:-:S02]  /*c980*/  FSEL R4, R4, -INF , P2 ;  /* 0xff80000004047808 */ /* 0x020fc40001000000 */
[----:B------:R-:W-:Y:S02]  /*c990*/  ISETP.GT.AND P1, PT, R28, 0x9, PT ;  /* 0x000000091c00780c */ /* 0x000fe40003f24270 */
[----:B------:R-:W-:Y:S01]  /*c9a0*/  FSEL R5, R5, -INF , P3 ;  /* 0xff80000005057808 */ /* 0x000fe20001800000 */
[----:B------:R-:W5:Y:S01]  /*c9b0*/  MUFU.TANH R10, R10 ;  /* 0x0000000a000a7308 */ /* 0x000f620000002400 */
[----:B------:R-:W-:Y:S01]  /*c9c0*/  FMNMX.FTZ R78, R3, R4, !PT ;  /* 0x00000004034e7209 */ /* 0x000fe20007810000 */
[--C-:B------:R-:W-:Y:S01]  /*c9d0*/  FFMA.FTZ R29, R30, UR47, -R74.reuse ;  /* 0x0000002f1e1d7c23 */ /* 0x100fe2000801084a */
[----:B------:R-:W-:Y:S02]  /*c9e0*/  ISETP.GT.AND P2, PT, R28, 0x10, PT ;  /* 0x000000101c00780c */ /* 0x000fe40003f44270 */
[----:B0-----:R-:W-:Y:S02]  /*c9f0*/  FSEL R6, R6, -INF , P1 ;  /* 0xff80000006067808 */ /* 0x001fe40000800000 */
[----:B------:R-:W-:Y:S01]  /*ca00*/  FMNMX.FTZ R77, R5, R78, !PT ;  /* 0x0000004e054d7209 */ /* 0x000fe20007810000 */
[----:B------:R-:W0:Y:S01]  /*ca10*/  MUFU.TANH R11, R11 ;  /* 0x0000000b000b7308 */ /* 0x000e220000002400 */
[--C-:B------:R-:W-:Y:S01]  /*ca20*/  FFMA.FTZ R30, R31, UR47, -R74.reuse ;  /* 0x0000002f1f1e7c23 */ /* 0x100fe2000801084a */
[----:B------:R-:W-:Y:S01]  /*ca30*/  FFMA.FTZ R31, R33, UR47, -R74 ;  /* 0x0000002f211f7c23 */ /* 0x000fe2000801084a */
[----:B------:R-:W-:-:S02]  /*ca40*/  ISETP.GT.AND P1, PT, R28, 0x11, PT ;  /* 0x000000111c00780c */ /* 0x000fc40003f24270 */
[----:B-1----:R-:W-:Y:S02]  /*ca50*/  FSEL R33, R7, -INF , P2 ;  /* 0xff80000007217808 */ /* 0x002fe40001000000 */
[----:B------:R-:W-:Y:S01]  /*ca60*/  FMNMX.FTZ R78, R6, R77, !PT ;  /* 0x0000004d064e7209 */ /* 0x000fe20007810000 */
[----:B------:R-:W1:Y:S01]  /*ca70*/  MUFU.TANH R12, R12 ;  /* 0x0000000c000c7308 */ /* 0x000e620000002400 */
[----:B------:R-:W-:Y:S02]  /*ca80*/  ISETP.GT.AND P2, PT, R28, 0x18, PT ;  /* 0x000000181c00780c */ /* 0x000fe40003f44270 */
[----:B--2---:R-:W-:Y:S02]  /*ca90*/  FSEL R9, R9, -INF , P1 ;  /* 0xff80000009097808 */ /* 0x004fe40000800000 */
[----:B------:R-:W-:-:S03]  /*caa0*/  FMNMX.FTZ R78, R33, R78, !PT ;  /* 0x0000004e214e7209 */ /* 0x000fc60007810000 */
[----:B------:R-:W2:Y:S01]  /*cab0*/  MUFU.TANH R13, R13 ;  /* 0x0000000d000d7308 */ /* 0x000ea20000002400 */
[----:B------:R-:W-:Y:S01]  /*cac0*/  FFMA.FTZ R77, R32, UR47, -R74 ;  /* 0x0000002f204d7c23 */ /* 0x000fe2000801084a */
[----:B------:R-:W-:Y:S02]  /*cad0*/  ISETP.GT.AND P1, PT, R28, 0x19, PT ;  /* 0x000000191c00780c */ /* 0x000fe40003f24270 */
[----:B-----5:R-:W-:Y:S02]  /*cae0*/  FSEL R32, R10, -INF , P2 ;  /* 0xff8000000a207808 */ /* 0x020fe40001000000 */
[----:B------:R-:W-:Y:S02]  /*caf0*/  FMNMX.FTZ R7, R9, R78, !PT ;  /* 0x0000004e09077209 */ /* 0x000fe40007810000 */
[----:B------:R-:W-:Y:S01]  /*cb00*/  MUFU.TANH R14, R14 ;  /* 0x0000000e000e7308 */ /* 0x000fe20000002400 */
[----:B------:R-:W-:Y:S02]  /*cb10*/  ISETP.GT.AND P2, PT, R28, 0x20, PT ;  /* 0x000000201c00780c */ /* 0x000fe40003f44270 */
[----:B0-----:R-:W-:-:S02]  /*cb20*/  FSEL R11, R11, -INF , P1 ;  /* 0xff8000000b0b7808 */ /* 0x001fc40000800000 */
[----:B------:R-:W-:-:S03]  /*cb30*/  FMNMX.FTZ R78, R32, R7, !PT ;  /* 0x00000007204e7209 */ /* 0x000fc60007810000 */
[----:B------:R-:W0:Y:S01]  /*cb40*/  MUFU.TANH R15, R15 ;  /* 0x0000000f000f7308 */ /* 0x000e220000002400 */
[----:B------:R-:W-:Y:S01]  /*cb50*/  FFMA.FTZ R79, R35, UR47, -R74 ;  /* 0x0000002f234f7c23 */ /* 0x000fe2000801084a */
[----:B------:R-:W-:Y:S02]  /*cb60*/  ISETP.GT.AND P1, PT, R28, 0x21, PT ;  /* 0x000000211c00780c */ /* 0x000fe40003f24270 */
[----:B-1----:R-:W-:Y:S02]  /*cb70*/  FSEL R35, R12, -INF , P2 ;  /* 0xff8000000c237808 */ /* 0x002fe40001000000 */
[----:B------:R-:W-:Y:S02]  /*cb80*/  FMNMX.FTZ R78, R11, R78, !PT ;  /* 0x0000004e0b4e7209 */ /* 0x000fe40007810000 */
[----:B------:R-:W1:Y:S01]  /*cb90*/  MUFU.TANH R20, R20 ;  /* 0x0000001400147308 */ /* 0x000e620000002400 */
[----:B------:R-:W-:Y:S02]  /*cba0*/  ISETP.GT.AND P2, PT, R28, 0x28, PT ;  /* 0x000000281c00780c */ /* 0x000fe40003f44270 */
[----:B--2---:R-:W-:-:S02]  /*cbb0*/  FSEL R13, R13, -INF , P1 ;  /* 0xff8000000d0d7808 */ /* 0x004fc40000800000 */
[----:B------:R-:W-:-:S03]  /*cbc0*/  FMNMX.FTZ R78, R35, R78, !PT ;  /* 0x0000004e234e7209 */ /* 0x000fc60007810000 */
[----:B------:R-:W-:Y:S01]  /*cbd0*/  MUFU.TANH R21, R21 ;  /* 0x0000001500157308 */ /* 0x000fe20000002400 */
[----:B------:R-:W-:Y:S02]  /*cbe0*/  ISETP.GT.AND P1, PT, R28, 0x29, PT ;  /* 0x000000291c00780c */ /* 0x000fe40003f24270 */
[----:B------:R-:W-:-:S05]  /*cbf0*/  FMNMX.FTZ R7, R13, R78, !PT ;  /* 0x0000004e0d077209 */ /* 0x000fca0007810000 */
[----:B------:R2:W-:Y:S01]  /*cc00*/  MUFU.EX2 R10, R77 ;  /* 0x0000004d000a7308 */ /* 0x0005e20000000800 */
[----:B0-----:R-:W-:-:S07]  /*cc10*/  FSEL R15, R15, -INF , P1 ;  /* 0xff8000000f0f7808 */ /* 0x001fce0000800000 */
[----:B------:R-:W0:Y:S01]  /*cc20*/  MUFU.TANH R24, R24 ;  /* 0x0000001800187308 */ /* 0x000e220000002400 */
[----:B--2---:R-:W-:Y:S01]  /*cc30*/  FFMA.FTZ R77, R34, UR47, -R74 ;  /* 0x0000002f224d7c23 */ /* 0x004fe2000801084a */
[----:B------:R-:W-:Y:S02]  /*cc40*/  FSEL R34, R14, -INF , P2 ;  /* 0xff8000000e227808 */ /* 0x000fe40001000000 */
[----:B------:R-:W-:Y:S02]  /*cc50*/  ISETP.GT.AND P2, PT, R28, 0x30, PT ;  /* 0x000000301c00780c */ /* 0x000fe40003f44270 */
[----:B------:R-:W-:Y:S02]  /*cc60*/  FMNMX.FTZ R78, R34, R7, !PT ;  /* 0x00000007224e7209 */ /* 0x000fe40007810000 */
[----:B------:R-:W2:Y:S01]  /*cc70*/  MUFU.TANH R25, R25 ;  /* 0x0000001900197308 */ /* 0x000ea20000002400 */
[----:B------:R-:W-:Y:S01]  /*cc80*/  FMUL.FTZ R66, R68, UR4 ;  /* 0x0000000444427c20 */ /* 0x000fe20008410000 */
[----:B------:R-:W-:Y:S01]  /*cc90*/  ISETP.GT.AND P1, PT, R28, 0x31, PT ;  /* 0x000000311c00780c */ /* 0x000fe20003f24270 */
[----:B------:R-:W-:Y:S01]  /*cca0*/  FMUL.FTZ R68, R72, UR4 ;  /* 0x0000000448447c20 */ /* 0x000fe20008410000 */
[----:B------:R-:W-:-:S04]  /*ccb0*/  FMNMX.FTZ R78, R15, R78, !PT ;  /* 0x0000004e0f4e7209 */ /* 0x000fc80007810000 */
[----:B------:R5:W-:Y:S01]  /*ccc0*/  MUFU.EX2 R12, R79 ;  /* 0x0000004f000c7308 */ /* 0x000be20000000800 */
[----:B------:R-:W-:Y:S01]  /*ccd0*/  FMUL.FTZ R72, R80, UR4 ;  /* 0x0000000450487c20 */ /* 0x000fe20008410000 */
[----:B------:R-:W-:-:S06]  /*cce0*/  FFMA.FTZ R80, R36, UR47, -R74 ;  /* 0x0000002f24507c23 */ /* 0x000fcc000801084a */
[----:B------:R-:W3:Y:S01]  /*ccf0*/  MUFU.TANH R26, R26 ;  /* 0x0000001a001a7308 */ /* 0x000ee20000002400 */
[----:B-----5:R-:W-:Y:S01]  /*cd00*/  FFMA.FTZ R79, R37, UR47, -R74 ;  /* 0x0000002f254f7c23 */ /* 0x020fe2000801084a */
[----:B-1----:R-:W-:Y:S02]  /*cd10*/  FSEL R37, R20, -INF , P2 ;  /* 0xff80000014257808 */ /* 0x002fe40001000000 */
[----:B------:R-:W-:Y:S02]  /*cd20*/  ISETP.GT.AND P2, PT, R28, 0x38, PT ;  /* 0x000000381c00780c */ /* 0x000fe40003f44270 */
[----:B------:R-:W-:Y:S02]  /*cd30*/  FMNMX.FTZ R36, R37, R78, !PT ;  /* 0x0000004e25247209 */ /* 0x000fe40007810000 */
[----:B------:R-:W1:Y:S01]  /*cd40*/  MUFU.TANH R27, R27 ;  /* 0x0000001b001b7308 */ /* 0x000e620000002400 */
[----:B0-----:R-:W-:-:S07]  /*cd50*/  FSEL R78, R24, -INF , P2 ;  /* 0xff800000184e7808 */ /* 0x001fce0001000000 */
[----:B------:R0:W-:Y:S01]  /*cd60*/  MUFU.EX2 R14, R77 ;  /* 0x0000004d000e7308 */ /* 0x0001e20000000800 */
[----:B------:R-:W-:Y:S02]  /*cd70*/  ISETP.GT.AND P2, PT, R28, 0x40, PT ;  /* 0x000000401c00780c */ /* 0x000fe40003f44270 */
[----:B0-----:R-:W-:-:S05]  /*cd80*/  FSEL R77, R21, -INF , P1 ;  /* 0xff800000154d7808 */ /* 0x001fca0000800000 */
[----:B------:R-:W0:Y:S01]  /*cd90*/  MUFU.TANH R62, R62 ;  /* 0x0000003e003e7308 */ /* 0x000e220000002400 */
[----:B------:R-:W-:Y:S02]  /*cda0*/  ISETP.GT.AND P1, PT, R28, 0x39, PT ;  /* 0x000000391c00780c */ /* 0x000fe40003f24270 */
[----:B------:R-:W-:Y:S02]  /*cdb0*/  FMNMX.FTZ R7, R77, R36, !PT ;  /* 0x000000244d077209 */ /* 0x000fe40007810000 */
[----:B--2---:R-:W-:Y:S02]  /*cdc0*/  FSEL R25, R25, -INF , P1 ;  /* 0xff80000019197808 */ /* 0x004fe40000800000 */
[----:B------:R-:W-:Y:S01]  /*cdd0*/  FMNMX.FTZ R36, R78, R7, !PT ;  /* 0x000000074e247209 */ /* 0x000fe20007810000 */
[----:B------:R-:W2:Y:S01]  /*cde0*/  MUFU.TANH R63, R63 ;  /* 0x0000003f003f7308 */ /* 0x000ea20000002400 */
[----:B------:R-:W-:Y:S02]  /*cdf0*/  ISETP.GT.AND P1, PT, R28, 0x41, PT ;  /* 0x000000411c00780c */ /* 0x000fe40003f24270 */
[----:B---3--:R-:W-:-:S02]  /*ce00*/  FSEL R26, R26, -INF , P2 ;  /* 0xff8000001a1a7808 */ /* 0x008fc40001000000 */
[----:B------:R-:W-:-:S03]  /*ce10*/  FMNMX.FTZ R7, R25, R36, !PT ;  /* 0x0000002419077209 */ /* 0x000fc60007810000 */
[----:B------:R-:W3:Y:S01]  /*ce20*/  MUFU.TANH R64, R64 ;  /* 0x0000004000407308 */ /* 0x000ee20000002400 */
[----:B------:R-:W-:Y:S01]  /*ce30*/  FFMA.FTZ R36, R38, UR47, -R74 ;  /* 0x0000002f26247c23 */ /* 0x000fe2000801084a */
[----:B------:R-:W-:Y:S01]  /*ce40*/  ISETP.GT.AND P2, PT, R28, 0x48, PT ;  /* 0x000000481c00780c */ /* 0x000fe20003f44270 */
[----:B------:R-:W-:Y:S01]  /*ce50*/  FMUL.FTZ R67, R69, UR4 ;  /* 0x0000000445437c20 */ /* 0x000fe20008410000 */
[----:B-1----:R-:W-:Y:S02]  /*ce60*/  FSEL R27, R27, -INF , P1 ;  /* 0xff8000001b1b7808 */ /* 0x002fe40000800000 */
[----:B------:R-:W-:Y:S02]  /*ce70*/  FMNMX.FTZ R38, R26, R7, !PT ;  /* 0x000000071a267209 */ /* 0x000fe40007810000 */
[----:B------:R-:W1:Y:S01]  /*ce80*/  MUFU.TANH R65, R65 ;  /* 0x0000004100417308 */ /* 0x000e620000002400 */
[----:B------:R-:W-:Y:S02]  /*ce90*/  ISETP.GT.AND P1, PT, R28, 0x49, PT ;  /* 0x000000491c00780c */ /* 0x000fe40003f24270 */
[----:B0-----:R-:W-:-:S02]  /*cea0*/  FSEL R62, R62, -INF , P2 ;  /* 0xff8000003e3e7808 */ /* 0x001fc40001000000 */
[----:B------:R-:W-:-:S03]  /*ceb0*/  FMNMX.FTZ R7, R27, R38, !PT ;  /* 0x000000261b077209 */ /* 0x000fc60007810000 */
[----:B------:R-:W0:Y:S01]  /*cec0*/  MUFU.TANH R66, R66 ;  /* 0x0000004200427308 */ /* 0x000e220000002400 */
[----:B------:R-:W-:Y:S01]  /*ced0*/  FFMA.FTZ R38, R40, UR47, -R74 ;  /* 0x0000002f28267c23 */ /* 0x000fe2000801084a */
[----:B------:R-:W-:Y:S01]  /*cee0*/  ISETP.GT.AND P2, PT, R28, 0x50, PT ;  /* 0x000000501c00780c */ /* 0x000fe20003f44270 */
[----:B------:R-:W-:Y:S01]  /*cef0*/  FMUL.FTZ R69, R73, UR4 ;  /* 0x0000000449457c20 */ /* 0x000fe20008410000 */
[----:B--2---:R-:W-:Y:S02]  /*cf00*/  FSEL R63, R63, -INF , P1 ;  /* 0xff8000003f3f7808 */ /* 0x004fe40000800000 */
[----:B------:R-:W-:Y:S02]  /*cf10*/  FMNMX.FTZ R40, R62, R7, !PT ;  /* 0x000000073e287209 */ /* 0x000fe40007810000 */
[----:B------:R-:W-:Y:S01]  /*cf20*/  MUFU.TANH R67, R67 ;  /* 0x0000004300437308 */ /* 0x000fe20000002400 */
[----:B------:R-:W-:Y:S01]  /*cf30*/  ISETP.GT.AND P1, PT, R28, 0x51, PT ;  /* 0x000000511c00780c */ /* 0x000fe20003f24270 */
[----:B------:R-:W-:Y:S01]  /*cf40*/  FMUL.FTZ R70, R76, UR4 ;  /* 0x000000044c467c20 */ /* 0x000fe20008410000 */
[----:B---3--:R-:W-:-:S02]  /*cf50*/  FSEL R64, R64, -INF , P2 ;  /* 0xff80000040407808 */ /* 0x008fc40001000000 */
[----:B------:R-:W-:-:S03]  /*cf60*/  FMNMX.FTZ R7, R63, R40, !PT ;  /* 0x000000283f077209 */ /* 0x000fc60007810000 */
[----:B------:R-:W2:Y:S01]  /*cf70*/  MUFU.TANH R68, R68 ;  /* 0x0000004400447308 */ /* 0x000ea20000002400 */
[----:B------:R-:W-:Y:S02]  /*cf80*/  ISETP.GT.AND P2, PT, R28, 0x58, PT ;  /* 0x000000581c00780c */ /* 0x000fe40003f44270 */
[----:B-1----:R-:W-:Y:S02]  /*cf90*/  FSEL R65, R65, -INF , P1 ;  /* 0xff80000041417808 */ /* 0x002fe40000800000 */
[----:B------:R-:W-:-:S03]  /*cfa0*/  FMNMX.FTZ R40, R64, R7, !PT ;  /* 0x0000000740287209 */ /* 0x000fc60007810000 */
[----:B------:R-:W1:Y:S01]  /*cfb0*/  MUFU.TANH R69, R69 ;  /* 0x0000004500457308 */ /* 0x000e620000002400 */
[----:B------:R-:W-:Y:S02]  /*cfc0*/  ISETP.GT.AND P1, PT, R28, 0x59, PT ;  /* 0x000000591c00780c */ /* 0x000fe40003f24270 */
[----:B------:R-:W-:-:S05]  /*cfd0*/  FMNMX.FTZ R40, R65, R40, !PT ;  /* 0x0000002841287209 */ /* 0x000fca0007810000 */
[----:B------:R-:W3:Y:S01]  /*cfe0*/  MUFU.TANH R70, R70 ;  /* 0x0000004600467308 */ /* 0x000ee20000002400 */
[----:B------:R-:W-:-:S07]  /*cff0*/  FMUL.FTZ R73, R81, UR4 ;  /* 0x0000000451497c20 */ /* 0x000fce0008410000 */
[----:B------:R0:W-:Y:S02]  /*d000*/  MUFU.EX2 R20, R79 ;  /* 0x0000004f00147308 */ /* 0x0001e40000000800 */
[----:B0-----:R-:W-:-:S06]  /*d010*/  FSEL R79, R66, -INF , P2 ;  /* 0xff800000424f7808 */ /* 0x001fcc0001000000 */
[----:B------:R-:W0:Y:S01]  /*d020*/  MUFU.TANH R71, R71 ;  /* 0x0000004700477308 */ /* 0x000e220000002400 */
[----:B------:R-:W-:Y:S02]  /*d030*/  ISETP.GT.AND P2, PT, R28, 0x60, PT ;  /* 0x000000601c00780c */ /* 0x000fe40003f44270 */
[----:B------:R-:W-:-:S05]  /*d040*/  FMNMX.FTZ R7, R79, R40, !PT ;  /* 0x000000284f077209 */ /* 0x000fca0007810000 */
[----:B------:R5:W-:Y:S01]  /*d050*/  MUFU.EX2 R24, R80 ;  /* 0x0000005000187308 */ /* 0x000be20000000800 */
[----:B--2---:R-:W-:Y:S01]  /*d060*/  FSEL R81, R68, -INF , P2 ;  /* 0xff80000044517808 */ /* 0x004fe20001000000 */
[----:B------:R-:W-:Y:S01]  /*d070*/  FMUL.FTZ R75, R84, UR4 ;  /* 0x00000004544b7c20 */ /* 0x000fe20008410000 */
[----:B-----5:R-:W-:-:S05]  /*d080*/  FSEL R80, R67, -INF , P1 ;  /* 0xff80000043507808 */ /* 0x020fca0000800000 */
[----:B------:R-:W2:Y:S01]  /*d090*/  MUFU.TANH R72, R72 ;  /* 0x0000004800487308 */ /* 0x000ea20000002400 */
[----:B------:R-:W-:Y:S02]  /*d0a0*/  ISETP.GT.AND P1, PT, R28, 0x61, PT ;  /* 0x000000611c00780c */ /* 0x000fe40003f24270 */
[----:B------:R-:W-:Y:S01]  /*d0b0*/  FMNMX.FTZ R66, R80, R7, !PT ;  /* 0x0000000750427209 */ /* 0x000fe20007810000 */
[----:B------:R-:W-:Y:S01]  /*d0c0*/  FMUL.FTZ R76, R85, UR4 ;  /* 0x00000004554c7c20 */ /* 0x000fe20008410000 */
[C---:B------:R-:W-:Y:S02]  /*d0d0*/  ISETP.GT.AND P2, PT, R28.reuse, 0x68, PT ;  /* 0x000000681c00780c */ /* 0x040fe40003f44270 */
[----:B-1----:R-:W-:Y:S01]  /*d0e0*/  FSEL R69, R69, -INF , P1 ;  /* 0xff80000045457808 */ /* 0x002fe20000800000 */
[----:B------:R-:W1:Y:S01]  /*d0f0*/  MUFU.TANH R73, R73 ;  /* 0x0000004900497308 */ /* 0x000e620000002400 */
[----:B------:R-:W-:Y:S02]  /*d100*/  FMNMX.FTZ R66, R81, R66, !PT ;  /* 0x0000004251427209 */ /* 0x000fe40007810000 */
[----:B------:R-:W-:-:S02]  /*d110*/  ISETP.GT.AND P1, PT, R28, 0x69, PT ;  /* 0x000000691c00780c */ /* 0x000fc40003f24270 */
[----:B---3--:R-:W-:Y:S02]  /*d120*/  FSEL R70, R70, -INF , P2 ;  /* 0xff80000046467808 */ /* 0x008fe40001000000 */
[----:B------:R-:W-:Y:S01]  /*d130*/  FMNMX.FTZ R7, R69, R66, !PT ;  /* 0x0000004245077209 */ /* 0x000fe20007810000 */
[----:B------:R-:W3:Y:S01]  /*d140*/  MUFU.TANH R75, R75 ;  /* 0x0000004b004b7308 */ /* 0x000ee20000002400 */
[----:B------:R-:W-:Y:S02]  /*d150*/  ISETP.GT.AND P2, PT, R28, 0x70, PT ;  /* 0x000000701c00780c */ /* 0x000fe40003f44270 */
[----:B0-----:R-:W-:Y:S02]  /*d160*/  FSEL R71, R71, -INF , P1 ;  /* 0xff80000047477808 */ /* 0x001fe40000800000 */
[----:B------:R-:W-:-:S03]  /*d170*/  FMNMX.FTZ R66, R70, R7, !PT ;  /* 0x0000000746427209 */ /* 0x000fc60007810000 */
[----:B------:R-:W0:Y:S01]  /*d180*/  MUFU.TANH R76, R76 ;  /* 0x0000004c004c7308 */ /* 0x000e220000002400 */
[----:B------:R-:W-:Y:S02]  /*d190*/  ISETP.GT.AND P1, PT, R28, 0x71, PT ;  /* 0x000000711c00780c */ /* 0x000fe40003f24270 */
[----:B--2---:R-:W-:Y:S02]  /*d1a0*/  FSEL R72, R72, -INF , P2 ;  /* 0xff80000048487808 */ /* 0x004fe40001000000 */
[----:B------:R-:W-:Y:S02]  /*d1b0*/  FMNMX.FTZ R7, R71, R66, !PT ;  /* 0x0000004247077209 */ /* 0x000fe40007810000 */
[----:B------:R-:W-:Y:S02]  /*d1c0*/  ISETP.GT.AND P2, PT, R28, 0x78, PT ;  /* 0x000000781c00780c */ /* 0x000fe40003f44270 */
[----:B-1----:R-:W-:Y:S02]  /*d1d0*/  FSEL R73, R73, -INF , P1 ;  /* 0xff80000049497808 */ /* 0x002fe40000800000 */
[----:B------:R-:W-:-:S02]  /*d1e0*/  FMNMX.FTZ R66, R72, R7, !PT ;  /* 0x0000000748427209 */ /* 0x000fc40007810000 */
[----:B------:R-:W-:Y:S02]  /*d1f0*/  ISETP.GT.AND P1, PT, R28, 0x79, PT ;  /* 0x000000791c00780c */ /* 0x000fe40003f24270 */
[----:B---3--:R-:W-:Y:S02]  /*d200*/  FSEL R75, R75, -INF , P2 ;  /* 0xff8000004b4b7808 */ /* 0x008fe40001000000 */
[----:B------:R-:W-:Y:S02]  /*d210*/  FMNMX.FTZ R66, R73, R66, !PT ;  /* 0x0000004249427209 */ /* 0x000fe40007810000 */
[----:B0-----:R-:W-:Y:S02]  /*d220*/  FSEL R76, R76, -INF , P1 ;  /* 0xff8000004c4c7808 */ /* 0x001fe40000800000 */
[----:B------:R-:W-:-:S04]  /*d230*/  FMNMX.FTZ R7, R75, R66, !PT ;  /* 0x000000424b077209 */ /* 0x000fc80007810000 */
[----:B------:R-:W-:-:S05]  /*d240*/  FMNMX.FTZ R7, R76, R7, !PT ;  /* 0x000000074c077209 */ /* 0x000fca0007810000 */
[----:B------:R-:W0:Y:S02]  /*d250*/  SHFL.BFLY PT, R28, R7, 0x2, 0x1f ;  /* 0x0c401f00071c7f89 */ /* 0x000e2400000e0000 */
[----:B0-----:R-:W-:-:S05]  /*d260*/  FMNMX.FTZ R28, R7, R28, !PT ;  /* 0x0000001c071c7209 */ /* 0x001fca0007810000 */
[----:B------:R-:W0:Y:S01]  /*d270*/  SHFL.BFLY PT, R7, R28, 0x1, 0x1f ;  /* 0x0c201f001c077f89 */ /* 0x000e2200000e0000 */
[--C-:B------:R-:W-:Y:S01]  /*d280*/  FFMA.FTZ R67, R46, UR47, -R74.reuse ;  /* 0x0000002f2e437c23 */ /* 0x100fe2000801084a */
[----:B------:R-:W-:Y:S01]  /*d290*/  FFMA.FTZ R46, R56, UR47, -R74 ;  /* 0x0000002f382e7c23 */ /* 0x000fe2000801084a */
[----:B------:R-:W-:Y:S01]  /*d2a0*/  MUFU.EX2 R29, R29 ;  /* 0x0000001d001d7308 */ /* 0x000fe20000000800 */
[----:B0-----:R-:W-:-:S04]  /*d2b0*/  FMNMX.FTZ R7, R28, R7, !PT ;  /* 0x000000071c077209 */ /* 0x001fc80007810000 */
[C---:B------:R-:W-:Y:S01]  /*d2c0*/  FSETP.NEU.FTZ.AND P1, PT, R7.reuse, -INF , PT ;  /* 0xff8000000700780b */ /* 0x040fe20003f3d000 */
[----:B------:R-:W-:-:S05]  /*d2d0*/  FMUL.FTZ R56, R7, UR47 ;  /* 0x0000002f07387c20 */ /* 0x000fca0008410000 */
[----:B------:R-:W-:-:S05]  /*d2e0*/  FSEL R56, R56, RZ, P1 ;  /* 0x000000ff38387208 */ /* 0x000fca0000800000 */
[--C-:B------:R-:W-:Y:S01]  /*d2f0*/  FFMA.FTZ R3, R3, UR47, -R56.reuse ;  /* 0x0000002f03037c23 */ /* 0x100fe20008010838 */
[--C-:B------:R-:W-:Y:S01]  /*d300*/  FFMA.FTZ R4, R4, UR47, -R56.reuse ;  /* 0x0000002f04047c23 */ /* 0x100fe20008010838 */
[----:B------:R-:W-:Y:S01]  /*d310*/  FFMA.FTZ R5, R5, UR47, -R56 ;  /* 0x0000002f05057c23 */ /* 0x000fe20008010838 */
[----:B------:R-:W-:Y:S01]  /*d320*/  MUFU.EX2 R30, R30 ;  /* 0x0000001e001e7308 */ /* 0x000fe20000000800 */
[----:B------:R-:W-:Y:S01]  /*d330*/  FFMA.FTZ R21, R39, UR47, -R74 ;  /* 0x0000002f27157c23 */ /* 0x000fe2000801084a */
[----:B------:R-:W-:Y:S01]  /*d340*/  FFMA.FTZ R6, R6, UR47, -R56 ;  /* 0x0000002f06067c23 */ /* 0x000fe20008010838 */
[--C-:B------:R-:W-:Y:S01]  /*d350*/  FFMA.FTZ R39, R41, UR47, -R74.reuse ;  /* 0x0000002f29277c23 */ /* 0x100fe2000801084a */
[----:B------:R-:W-:-:S04]  /*d360*/  FFMA.FTZ R41, R45, UR47, -R74 ;  /* 0x0000002f2d297c23 */ /* 0x000fc8000801084a */
[----:B------:R-:W-:Y:S01]  /*d370*/  MUFU.EX2 R3, R3 ;  /* 0x0000000300037308 */ /* 0x000fe20000000800 */
[--C-:B------:R-:W-:Y:S01]  /*d380*/  FFMA.FTZ R45, R49, UR47, -R74.reuse ;  /* 0x0000002f312d7c23 */ /* 0x100fe2000801084a */
[----:B------:R-:W-:-:S06]  /*d390*/  FFMA.FTZ R49, R52, UR47, -R74 ;  /* 0x0000002f34317c23 */ /* 0x000fcc000801084a */
[----:B------:R-:W0:Y:S01]  /*d3a0*/  MUFU.EX2 R4, R4 ;  /* 0x0000000400047308 */ /* 0x000e220000000800 */
[----:B------:R-:W-:Y:S01]  /*d3b0*/  FFMA.FTZ R33, R33, UR47, -R56 ;  /* 0x0000002f21217c23 */ /* 0x000fe20008010838 */
[--C-:B------:R-:W-:Y:S01]  /*d3c0*/  FFMA.FTZ R52, R53, UR47, -R74.reuse ;  /* 0x0000002f35347c23 */ /* 0x100fe2000801084a */
[----:B------:R-:W-:-:S05]  /*d3d0*/  FFMA.FTZ R47, R47, UR47, -R74 ;  /* 0x0000002f2f2f7c23 */ /* 0x000fca000801084a */
[----:B------:R-:W-:Y:S01]  /*d3e0*/  MUFU.EX2 R31, R31 ;  /* 0x0000001f001f7308 */ /* 0x000fe20000000800 */
[--C-:B------:R-:W-:Y:S01]  /*d3f0*/  FFMA.FTZ R53, R55, UR47, -R74.reuse ;  /* 0x0000002f37357c23 */ /* 0x100fe2000801084a */
[----:B------:R-:W-:-:S06]  /*d400*/  FFMA.FTZ R55, R58, UR47, -R74 ;  /* 0x0000002f3a377c23 */ /* 0x000fcc000801084a */
[----:B------:R-:W1:Y:S01]  /*d410*/  MUFU.EX2 R5, R5 ;  /* 0x0000000500057308 */ /* 0x000e620000000800 */
[----:B------:R-:W-:Y:S01]  /*d420*/  FFMA.FTZ R43, R43, UR47, -R74 ;  /* 0x0000002f2b2b7c23 */ /* 0x000fe2000801084a */
[----:B------:R-:W-:Y:S01]  /*d430*/  FFMA.FTZ R58, R9, UR47, -R56 ;  /* 0x0000002f093a7c23 */ /* 0x000fe20008010838 */
[----:B------:R-:W-:-:S05]  /*d440*/  FFMA.FTZ R68, R48, UR47, -R74 ;  /* 0x0000002f30447c23 */ /* 0x000fca000801084a */
[----:B------:R-:W2:Y:S01]  /*d450*/  MUFU.EX2 R6, R6 ;  /* 0x0000000600067308 */ /* 0x000ea20000000800 */
[----:B------:R-:W-:Y:S01]  /*d460*/  FFMA.FTZ R48, R54, UR47, -R74 ;  /* 0x0000002f36307c23 */ /* 0x000fe2000801084a */
[----:B------:R-:W-:Y:S01]  /*d470*/  FFMA.FTZ R9, R13, UR47, -R56 ;  /* 0x0000002f0d097c23 */ /* 0x000fe20008010838 */
[--C-:B------:R-:W-:Y:S01]  /*d480*/  FFMA.FTZ R42, R42, UR47, -R74.reuse ;  /* 0x0000002f2a2a7c23 */ /* 0x100fe2000801084a */
[--C-:B------:R-:W-:Y:S01]  /*d490*/  FFMA.FTZ R44, R44, UR47, -R74.reuse ;  /* 0x0000002f2c2c7c23 */ /* 0x100fe2000801084a */
[----:B------:R-:W-:-:S03]  /*d4a0*/  FFMA.FTZ R50, R50, UR47, -R74 ;  /* 0x0000002f32327c23 */ /* 0x000fc6000801084a */
[----:B------:R3:W-:Y:S01]  /*d4b0*/  MUFU.EX2 R66, R47 ;  /* 0x0000002f00427308 */ /* 0x0007e20000000800 */
[--C-:B------:R-:W-:Y:S01]  /*d4c0*/  FFMA.FTZ R51, R51, UR47, -R74.reuse ;  /* 0x0000002f33337c23 */ /* 0x100fe2000801084a */
[----:B------:R-:W-:Y:S01]  /*d4d0*/  FFMA.FTZ R54, R59, UR47, -R74 ;  /* 0x0000002f3b367c23 */ /* 0x000fe2000801084a */
[----:B------:R-:W-:Y:S01]  /*d4e0*/  FFMA.FTZ R28, R35, UR47, -R56 ;  /* 0x0000002f231c7c23 */ /* 0x000fe20008010838 */
[----:B------:R-:W-:Y:S02]  /*d4f0*/  IMAD.U32 R13, RZ, RZ, UR40 ;  /* 0x00000028ff0d7e24 */ /* 0x000fe4000f8e00ff */
[--C-:B------:R-:W-:Y:S02]  /*d500*/  FFMA.FTZ R61, R61, UR47, -R74.reuse ;  /* 0x0000002f3d3d7c23 */ /* 0x100fe4000801084a */
[----:B------:R-:W5:Y:S01]  /*d510*/  MUFU.EX2 R33, R33 ;  /* 0x0000002100217308 */ /* 0x000f620000000800 */
[----:B---3--:R-:W-:Y:S01]  /*d520*/  FFMA.FTZ R47, R57, UR47, -R74 ;  /* 0x0000002f392f7c23 */ /* 0x008fe2000801084a */
[--C-:B------:R-:W-:Y:S01]  /*d530*/  FFMA.FTZ R57, R32, UR47, -R56.reuse ;  /* 0x0000002f20397c23 */ /* 0x100fe20008010838 */
[----:B------:R-:W-:Y:S01]  /*d540*/  FFMA.FTZ R35, R26, UR47, -R56 ;  /* 0x0000002f1a237c23 */ /* 0x000fe20008010838 */
[----:B0-----:R-:W-:-:S04]  /*d550*/  FADD.FTZ R26, R3, R4 ;  /* 0x00000004031a7221 */ /* 0x001fc80000010000 */
[----:B------:R0:W-:Y:S01]  /*d560*/  MUFU.EX2 R40, R43 ;  /* 0x0000002b00287308 */ /* 0x0001e20000000800 */
[----:B------:R-:W-:Y:S01]  /*d570*/  FFMA.FTZ R32, R15, UR47, -R56 ;  /* 0x0000002f0f207c23 */ /* 0x000fe20008010838 */
[----:B------:R-:W-:Y:S01]  /*d580*/  PRMT R0, R13, 0x654, R0 ;  /* 0x000006540d007816 */ /* 0x000fe20000000000 */
[----:B-1----:R-:W-:-:S05]  /*d590*/  FADD.FTZ R13, R5, R26 ;  /* 0x0000001a050d7221 */ /* 0x002fca0000010000 */
[----:B------:R-:W1:Y:S01]  /*d5a0*/  MUFU.EX2 R58, R58 ;  /* 0x0000003a003a7308 */ /* 0x000e620000000800 */
[----:B0-----:R-:W-:Y:S01]  /*d5b0*/  FFMA.FTZ R43, R60, UR47, -R74 ;  /* 0x0000002f3c2b7c23 */ /* 0x001fe2000801084a */
[----:B------:R-:W-:Y:S01]  /*d5c0*/  FADD.FTZ R74, R29, R30 ;  /* 0x0000001e1d4a7221 */ /* 0x000fe20000010000 */
[--C-:B------:R-:W-:Y:S01]  /*d5d0*/  FFMA.FTZ R60, R11, UR47, -R56.reuse ;  /* 0x0000002f0b3c7c23 */ /* 0x100fe20008010838 */
[--C-:B------:R-:W-:Y:S01]  /*d5e0*/  FFMA.FTZ R59, R78, UR47, -R56.reuse ;  /* 0x0000002f4e3b7c23 */ /* 0x100fe20008010838 */
[----:B------:R-:W-:Y:S01]  /*d5f0*/  FFMA.FTZ R82, R27, UR47, -R56 ;  /* 0x0000002f1b527c23 */ /* 0x000fe20008010838 */
[----:B------:R-:W-:Y:S02]  /*d600*/  FADD.FTZ R15, R31, R74 ;  /* 0x0000004a1f0f7221 */ /* 0x000fe40000010000 */
[----:B------:R-:W0:Y:S01]  /*d610*/  MUFU.EX2 R57, R57 ;  /* 0x0000003900397308 */ /* 0x000e220000000800 */
[----:B--2---:R-:W-:Y:S01]  /*d620*/  FADD.FTZ R26, R6, R13 ;  /* 0x0000000d061a7221 */ /* 0x004fe20000010000 */
[----:B------:R-:W-:-:S06]  /*d630*/  FADD.FTZ R15, R10, R15 ;  /* 0x0000000f0a0f7221 */ /* 0x000fcc0000010000 */
[----:B------:R-:W-:Y:S01]  /*d640*/  MUFU.EX2 R36, R36 ;  /* 0x0000002400247308 */ /* 0x000fe20000000800 */
[----:B------:R-:W-:Y:S01]  /*d650*/  FADD.FTZ R15, R12, R15 ;  /* 0x0000000f0c0f7221 */ /* 0x000fe20000010000 */
[----:B-----5:R-:W-:-:S06]  /*d660*/  FADD.FTZ R13, R33, R26 ;  /* 0x0000001a210d7221 */ /* 0x020fcc0000010000 */
[----:B------:R-:W-:Y:S01]  /*d670*/  MUFU.EX2 R38, R38 ;  /* 0x0000002600267308 */ /* 0x000fe20000000800 */
[--C-:B------:R-:W-:Y:S01]  /*d680*/  FFMA.FTZ R78, R25, UR47, -R56.reuse ;  /* 0x0000002f194e7c23 */ /* 0x100fe20008010838 */
[--C-:B------:R-:W-:Y:S01]  /*d690*/  FFMA.FTZ R62, R62, UR47, -R56.reuse ;  /* 0x0000002f3e3e7c23 */ /* 0x100fe20008010838 */
[----:B------:R-:W-:Y:S01]  /*d6a0*/  FFMA.FTZ R63, R63, UR47, -R56 ;  /* 0x0000002f3f3f7c23 */ /* 0x000fe20008010838 */
[----:B------:R2:W-:Y:S04]  /*d6b0*/  SYNCS.ARRIVE.TRANS64.RED.A1T0 RZ, [R0+URZ], RZ ;  /* 0x000000ff00ff79a7 */ /* 0x0005e8000810043f */
[----:B------:R-:W3:Y:S01]  /*d6c0*/  MUFU.EX2 R60, R60 ;  /* 0x0000003c003c7308 */ /* 0x000ee20000000800 */
[----:B------:R-:W-:Y:S01]  /*d6d0*/  FADD.FTZ R25, R14, R15 ;  /* 0x0000000f0e197221 */ /* 0x000fe20000010000 */
[----:B-1----:R-:W-:Y:S01]  /*d6e0*/  FADD.FTZ R26, R58, R13 ;  /* 0x0000000d3a1a7221 */ /* 0x002fe20000010000 */
[----:B------:R-:W-:-:S02]  /*d6f0*/  F2FP.F16.F32.PACK_AB R13, R30, R29 ;  /* 0x0000001d1e0d723e */ /* 0x000fc400000000ff */
[----:B------:R-:W-:Y:S01]  /*d700*/  FADD.FTZ R29, R20, R25 ;  /* 0x00000019141d7221 */ /* 0x000fe20000010000 */
[----:B0-----:R-:W-:Y:S01]  /*d710*/  FADD.FTZ R27, R57, R26 ;  /* 0x0000001a391b7221 */ /* 0x001fe20000010000 */
[----:B------:R-:W-:Y:S02]  /*d720*/  F2FP.F16.F32.PACK_AB R25, R14, R12 ;  /* 0x0000000c0e19723e */ /* 0x000fe400000000ff */
[----:B------:R-:W-:Y:S01]  /*d730*/  FADD.FTZ R14, R24, R29 ;  /* 0x0000001d180e7221 */ /* 0x000fe20000010000 */
[----:B---3--:R-:W-:Y:S01]  /*d740*/  FADD.FTZ R29, R60, R27 ;  /* 0x0000001b3c1d7221 */ /* 0x008fe20000010000 */
[----:B------:R-:W-:Y:S02]  /*d750*/  F2FP.F16.F32.PACK_AB R27, R24, R20 ;  /* 0x00000014181b723e */ /* 0x000fe400000000ff */
[----:B------:R-:W-:Y:S02]  /*d760*/  F2FP.F16.F32.PACK_AB R24, R58, R33 ;  /* 0x000000213a18723e */ /* 0x000fe400000000ff */
[----:B------:R-:W3:Y:S01]  /*d770*/  LDL R33, [R1+0x80] ;  /* 0x0000800001217983 */ /* 0x000ee20000100800 */
[----:B------:R-:W0:Y:S01]  /*d780*/  MUFU.EX2 R28, R28 ;  /* 0x0000001c001c7308 */ /* 0x000e220000000800 */
[----:B------:R-:W-:-:S07]  /*d790*/  FFMA.FTZ R11, R34, UR47, -R56 ;  /* 0x0000002f220b7c23 */ /* 0x000fce0008010838 */
[----:B------:R-:W1:Y:S01]  /*d7a0*/  MUFU.EX2 R21, R21 ;  /* 0x0000001500157308 */ /* 0x000e620000000800 */
[----:B------:R-:W-:-:S07]  /*d7b0*/  FFMA.FTZ R34, R37, UR47, -R56 ;  /* 0x0000002f25227c23 */ /* 0x000fce0008010838 */
[----:B------:R-:W5:Y:S01]  /*d7c0*/  MUFU.EX2 R9, R9 ;  /* 0x0000000900097308 */ /* 0x000f620000000800 */
[----:B------:R-:W-:-:S07]  /*d7d0*/  FFMA.FTZ R37, R77, UR47, -R56 ;  /* 0x0000002f4d257c23 */ /* 0x000fce0008010838 */
[----:B------:R-:W4:Y:S01]  /*d7e0*/  MUFU.EX2 R11, R11 ;  /* 0x0000000b000b7308 */ /* 0x000f220000000800 */
[----:B------:R-:W-:Y:S01]  /*d7f0*/  F2FP.F16.F32.PACK_AB R12, R4, R3 ;  /* 0x00000003040c723e */ /* 0x000fe200000000ff */
[----:B0-----:R-:W-:Y:S01]  /*d800*/  FADD.FTZ R4, R28, R29 ;  /* 0x0000001d1c047221 */ /* 0x001fe20000010000 */
[----:B------:R-:W-:-:S05]  /*d810*/  F2FP.F16.F32.PACK_AB R15, R10, R31 ;  /* 0x0000001f0a0f723e */ /* 0x000fca00000000ff */
[----:B------:R-:W0:Y:S01]  /*d820*/  MUFU.EX2 R32, R32 ;  /* 0x0000002000207308 */ /* 0x000e220000000800 */
[----:B-1----:R-:W-:-:S07]  /*d830*/  FADD.FTZ R31, R21, R14 ;  /* 0x0000000e151f7221 */ /* 0x002fce0000010000 */
[----:B------:R-:W1:Y:S01]  /*d840*/  MUFU.EX2 R39, R39 ;  /* 0x0000002700277308 */ /* 0x000e620000000800 */
[----:B-----5:R-:W-:Y:S01]  /*d850*/  FADD.FTZ R4, R9, R4 ;  /* 0x0000000409047221 */ /* 0x020fe20000010000 */
[----:B------:R-:W-:-:S06]  /*d860*/  FADD.FTZ R31, R36, R31 ;  /* 0x0000001f241f7221 */ /* 0x000fcc0000010000 */
[----:B------:R-:W5:Y:S01]  /*d870*/  MUFU.EX2 R34, R34 ;  /* 0x0000002200227308 */ /* 0x000f620000000800 */
[----:B------:R-:W-:Y:S01]  /*d880*/  F2FP.F16.F32.PACK_AB R14, R6, R5 ;  /* 0x00000005060e723e */ /* 0x000fe200000000ff */
[----:B----4-:R-:W-:-:S06]  /*d890*/  FADD.FTZ R5, R11, R4 ;  /* 0x000000040b057221 */ /* 0x010fcc0000010000 */
[----:B------:R-:W4:Y:S01]  /*d8a0*/  MUFU.EX2 R37, R37 ;  /* 0x0000002500257308 */ /* 0x000f220000000800 */
[----:B------:R-:W-:-:S07]  /*d8b0*/  FADD.FTZ R6, R38, R31 ;  /* 0x0000001f26067221 */ /* 0x000fce0000010000 */
[----:B------:R-:W2:Y:S01]  /*d8c0*/  MUFU.EX2 R42, R42 ;  /* 0x0000002a002a7308 */ /* 0x000ea20000000800 */
[----:B0-----:R-:W-:Y:S01]  /*d8d0*/  FADD.FTZ R5, R32, R5 ;  /* 0x0000000520057221 */ /* 0x001fe20000010000 */
[----:B-1----:R-:W-:-:S06]  /*d8e0*/  FADD.FTZ R31, R39, R6 ;  /* 0x00000006271f7221 */ /* 0x002fcc0000010000 */
[----:B------:R-:W0:Y:S08]  /*d8f0*/  MUFU.EX2 R59, R59 ;  /* 0x0000003b003b7308 */ /* 0x000e300000000800 */
[----:B------:R-:W1:Y:S01]  /*d900*/  MUFU.EX2 R41, R41 ;  /* 0x0000002900297308 */ /* 0x000e620000000800 */
[----:B------:R-:W-:Y:S01]  /*d910*/  F2FP.F16.F32.PACK_AB R29, R36, R21 ;  /* 0x00000015241d723e */ /* 0x000fe200000000ff */
[----:B-----5:R-:W-:-:S06]  /*d920*/  FADD.FTZ R6, R34, R5 ;  /* 0x0000000522067221 */ /* 0x020fcc0000010000 */
[----:B------:R-:W5:Y:S01]  /*d930*/  MUFU.EX2 R78, R78 ;  /* 0x0000004e004e7308 */ /* 0x000f620000000800 */
[----:B------:R-:W-:-:S07]  /*d940*/  FADD.FTZ R21, R40, R31 ;  /* 0x0000001f28157221 */ /* 0x000fce0000010000 */
[----:B------:R-:W5:Y:S01]  /*d950*/  MUFU.EX2 R44, R44 ;  /* 0x0000002c002c7308 */ /* 0x000f620000000800 */
[----:B----4-:R-:W-:Y:S01]  /*d960*/  FADD.FTZ R6, R37, R6 ;  /* 0x0000000625067221 */ /* 0x010fe20000010000 */
[----:B--2---:R-:W-:-:S06]  /*d970*/  FADD.FTZ R20, R42, R21 ;  /* 0x000000152a147221 */ /* 0x004fcc0000010000 */
[----:B------:R-:W2:Y:S01]  /*d980*/  MUFU.EX2 R35, R35 ;  /* 0x0000002300237308 */ /* 0x000ea20000000800 */
[----:B------:R-:W-:Y:S01]  /*d990*/  F2FP.F16.F32.PACK_AB R28, R9, R28 ;  /* 0x0000001c091c723e */ /* 0x000fe200000000ff */
[----:B0-----:R-:W-:-:S06]  /*d9a0*/  FADD.FTZ R5, R59, R6 ;  /* 0x000000063b057221 */ /* 0x001fcc0000010000 */
[----:B------:R-:W0:Y:S01]  /*d9b0*/  MUFU.EX2 R82, R82 ;  /* 0x0000005200527308 */ /* 0x000e220000000800 */
[----:B-1----:R-:W-:-:S07]  /*d9c0*/  FADD.FTZ R9, R41, R20 ;  /* 0x0000001429097221 */ /* 0x002fce0000010000 */
[----:B------:R-:W1:Y:S01]  /*d9d0*/  MUFU.EX2 R67, R67 ;  /* 0x0000004300437308 */ /* 0x000e620000000800 */
[----:B------:R-:W-:Y:S01]  /*d9e0*/  FFMA.FTZ R64, R64, UR47, -R56 ;  /* 0x0000002f40407c23 */ /* 0x000fe20008010838 */
[----:B-----5:R-:W-:-:S06]  /*d9f0*/  FADD.FTZ R6, R78, R5 ;  /* 0x000000054e067221 */ /* 0x020fcc0000010000 */
[----:B------:R-:W4:Y:S01]  /*da00*/  MUFU.EX2 R0, R62 ;  /* 0x0000003e00007308 */ /* 0x000f220000000800 */
[----:B------:R-:W-:Y:S01]  /*da10*/  FFMA.FTZ R65, R65, UR47, -R56 ;  /* 0x0000002f41417c23 */ /* 0x000fe20008010838 */
[----:B------:R-:W-:-:S06]  /*da20*/  FADD.FTZ R9, R44, R9 ;  /* 0x000000092c097221 */ /* 0x000fcc0000010000 */
[----:B------:R-:W5:Y:S01]  /*da30*/  MUFU.EX2 R45, R45 ;  /* 0x0000002d002d7308 */ /* 0x000f620000000800 */
[----:B--2---:R-:W-:Y:S01]  /*da40*/  FADD.FTZ R5, R35, R6 ;  /* 0x0000000623057221 */ /* 0x004fe20000010000 */
[----:B------:R-:W-:-:S06]  /*da50*/  FADD.FTZ R6, R66, R9 ;  /* 0x0000000942067221 */ /* 0x000fcc0000010000 */
[----:B------:R-:W2:Y:S01]  /*da60*/  MUFU.EX2 R63, R63 ;  /* 0x0000003f003f7308 */ /* 0x000ea20000000800 */
[----:B------:R-:W-:-:S07]  /*da70*/  FFMA.FTZ R79, R79, UR47, -R56 ;  /* 0x0000002f4f4f7c23 */ /* 0x000fce0008010838 */
[----:B------:R-:W2:Y:S01]  /*da80*/  MUFU.EX2 R68, R68 ;  /* 0x0000004400447308 */ /* 0x000ea20000000800 */
[----:B0-----:R-:W-:Y:S01]  /*da90*/  FADD.FTZ R5, R82, R5 ;  /* 0x0000000552057221 */ /* 0x001fe20000010000 */
[----:B-1----:R-:W-:-:S06]  /*daa0*/  FADD.FTZ R6, R67, R6 ;  /* 0x0000000643067221 */ /* 0x002fcc0000010000 */
[----:B------:R-:W-:Y:S01]  /*dab0*/  MUFU.EX2 R62, R64 ;  /* 0x00000040003e7308 */ /* 0x000fe20000000800 */
[----:B------:R-:W-:-:S07]  /*dac0*/  FFMA.FTZ R80, R80, UR47, -R56 ;  /* 0x0000002f50507c23 */ /* 0x000fce0008010838 */
[----:B------:R-:W0:Y:S01]  /*dad0*/  MUFU.EX2 R50, R50 ;  /* 0x0000003200327308 */ /* 0x000e220000000800 */
[----:B------:R-:W-:Y:S01]  /*dae0*/  F2FP.F16.F32.PACK_AB R26, R60, R57 ;  /* 0x000000393c1a723e */ /* 0x000fe200000000ff */
[----:B------:R1:W-:Y:S01]  /*daf0*/  STSM.16.M88.4 [R155+0x21800], R12 ;  /* 0x0218000c9b007844 */ /* 0x0003e20000000200 */
[----:B------:R-:W-:-:S05]  /*db00*/  F2FP.F16.F32.PACK_AB R31, R39, R38 ;  /* 0x00000026271f723e */ /* 0x000fca00000000ff */
[----:B------:R-:W-:Y:S01]  /*db10*/  MUFU.EX2 R65, R65 ;  /* 0x0000004100417308 */ /* 0x000fe20000000800 */
[----:B------:R-:W-:Y:S01]  /*db20*/  F2FP.F16.F32.PACK_AB R30, R32, R11 ;  /* 0x0000000b201e723e */ /* 0x000fe200000000ff */
[----:B----4-:R-:W-:Y:S01]  /*db30*/  FADD.FTZ R20, R0, R5 ;  /* 0x0000000500147221 */ /* 0x010fe20000010000 */
[----:B------:R-:W-:-:S05]  /*db40*/  FFMA.FTZ R81, R81, UR47, -R56 ;  /* 0x0000002f51517c23 */ /* 0x000fca0008010838 */
[----:B------:R-:W4:Y:S01]  /*db50*/  MUFU.EX2 R51, R51 ;  /* 0x0000003300337308 */ /* 0x000f220000000800 */
[----:B-----5:R-:W-:Y:S01]  /*db60*/  FADD.FTZ R5, R45, R6 ;  /* 0x000000062d057221 */ /* 0x020fe20000010000 */
[----:B-1----:R-:W-:Y:S02]  /*db70*/  F2FP.F16.F32.PACK_AB R13, R42, R40 ;  /* 0x000000282a0d723e */ /* 0x002fe400000000ff */
[----:B------:R-:W-:Y:S02]  /*db80*/  F2FP.F16.F32.PACK_AB R12, R37, R34 ;  /* 0x00000022250c723e */ /* 0x000fe400000000ff */
[----:B------:R-:W-:Y:S02]  /*db90*/  F2FP.F16.F32.PACK_AB R14, R78, R59 ;  /* 0x0000003b4e0e723e */ /* 0x000fe400000000ff */
[----:B------:R-:W1:Y:S01]  /*dba0*/  MUFU.EX2 R10, R79 ;  /* 0x0000004f000a7308 */ /* 0x000e620000000800 */
[----:B------:R-:W-:Y:S01]  /*dbb0*/  F2FP.F16.F32.PACK_AB R15, R44, R41 ;  /* 0x000000292c0f723e */ /* 0x000fe200000000ff */
[----:B------:R-:W-:Y:S01]  /*dbc0*/  STSM.16.M88.4 [R98], R24 ;  /* 0x0000001862007844 */ /* 0x000fe20000000200 */
[----:B--2---:R-:W-:-:S05]  /*dbd0*/  FADD.FTZ R9, R63, R20 ;  /* 0x000000143f097221 */ /* 0x004fca0000010000 */
[----:B------:R-:W2:Y:S01]  /*dbe0*/  MUFU.EX2 R49, R49 ;  /* 0x0000003100317308 */ /* 0x000ea20000000800 */
[----:B------:R-:W-:Y:S01]  /*dbf0*/  STSM.16.M88.4 [R96], R28 ;  /* 0x0000001c60007844 */ /* 0x000fe20000000200 */
[----:B------:R-:W-:Y:S01]  /*dc00*/  FADD.FTZ R5, R68, R5 ;  /* 0x0000000544057221 */ /* 0x000fe20000010000 */
[----:B------:R-:W5:Y:S02]  /*dc10*/  @P4 LDC R11, c[0x0][0x44c] ;  /* 0x00011300ff0b4b82 */ /* 0x000f640000000800 */
[----:B------:R4:W-:Y:S03]  /*dc20*/  STSM.16.M88.4 [R95], R12 ;  /* 0x0000000c5f007844 */ /* 0x0009e60000000200 */
[----:B------:R-:W2:Y:S01]  /*dc30*/  MUFU.EX2 R3, R80 ;  /* 0x0000005000037308 */ /* 0x000ea20000000800 */
[--C-:B------:R-:W-:Y:S01]  /*dc40*/  FFMA.FTZ R69, R69, UR47, -R56.reuse ;  /* 0x0000002f45457c23 */ /* 0x100fe20008010838 */
[----:B0-----:R-:W-:Y:S01]  /*dc50*/  FADD.FTZ R6, R50, R5 ;  /* 0x0000000532067221 */ /* 0x001fe20000010000 */
[----:B------:R-:W-:Y:S01]  /*dc60*/  FFMA.FTZ R70, R70, UR47, -R56 ;  /* 0x0000002f46467c23 */ /* 0x000fe20008010838 */
[----:B------:R-:W0:Y:S04]  /*dc70*/  @P4 LDC R20, c[0x0][0x450] ;  /* 0x00011400ff144b82 */ /* 0x000e280000000800 */
[----:B------:R-:W2:Y:S01]  /*dc80*/  MUFU.EX2 R52, R52 ;  /* 0x0000003400347308 */ /* 0x000ea20000000800 */
[----:B----4-:R-:W-:Y:S01]  /*dc90*/  F2FP.F16.F32.PACK_AB R14, R63, R0 ;  /* 0x000000003f0e723e */ /* 0x010fe200000000ff */
[----:B------:R-:W-:-:S06]  /*dca0*/  FADD.FTZ R0, R62, R9 ;  /* 0x000000093e007221 */ /* 0x000fcc0000010000 */
[----:B------:R-:W4:Y:S01]  /*dcb0*/  MUFU.EX2 R81, R81 ;  /* 0x0000005100517308 */ /* 0x000f220000000800 */
[----:B------:R-:W-:Y:S01]  /*dcc0*/  FADD.FTZ R6, R51, R6 ;  /* 0x0000000633067221 */ /* 0x000fe20000010000 */
[----:B------:R-:W-:-:S06]  /*dcd0*/  FADD.FTZ R5, R65, R0 ;  /* 0x0000000041057221 */ /* 0x000fcc0000010000 */
[----:B------:R-:W5:Y:S01]  /*dce0*/  MUFU.EX2 R48, R48 ;  /* 0x0000003000307308 */ /* 0x000f620000000800 */
[----:B------:R-:W-:Y:S01]  /*dcf0*/  FFMA.FTZ R71, R71, UR47, -R56 ;  /* 0x0000002f47477c23 */ /* 0x000fe20008010838 */
[----:B-1----:R-:W-:Y:S01]  /*dd00*/  FADD.FTZ R0, R10, R5 ;  /* 0x000000050a007221 */ /* 0x002fe20000010000 */
[----:B--2---:R-:W-:-:S05]  /*dd10*/  FADD.FTZ R5, R49, R6 ;  /* 0x0000000631057221 */ /* 0x004fca0000010000 */
[----:B------:R-:W1:Y:S01]  /*dd20*/  MUFU.EX2 R4, R69 ;  /* 0x0000004500047308 */ /* 0x000e620000000800 */
[----:B------:R-:W-:-:S07]  /*dd30*/  FFMA.FTZ R72, R72, UR47, -R56 ;  /* 0x0000002f48487c23 */ /* 0x000fce0008010838 */
[----:B------:R-:W2:Y:S01]  /*dd40*/  MUFU.EX2 R53, R53 ;  /* 0x0000003500357308 */ /* 0x000ea20000000800 */
[----:B------:R-:W-:Y:S01]  /*dd50*/  FADD.FTZ R0, R3, R0 ;  /* 0x0000000003007221 */ /* 0x000fe20000010000 */
[----:B------:R-:W-:-:S06]  /*dd60*/  FADD.FTZ R5, R52, R5 ;  /* 0x0000000534057221 */ /* 0x000fcc0000010000 */
[----:B------:R-:W0:Y:S01]  /*dd70*/  MUFU.EX2 R70, R70 ;  /* 0x0000004600467308 */ /* 0x000e220000000800 */
[--C-:B------:R-:W-:Y:S01]  /*dd80*/  FFMA.FTZ R73, R73, UR47, -R56.reuse ;  /* 0x0000002f49497c23 */ /* 0x100fe20008010838 */
[----:B------:R-:W-:Y:S01]  /*dd90*/  F2FP.F16.F32.PACK_AB R26, R3, R10 ;  /* 0x0000000a031a723e */ /* 0x000fe200000000ff */
[----:B------:R-:W-:Y:S01]  /*dda0*/  FFMA.FTZ R75, R75, UR47, -R56 ;  /* 0x0000002f4b4b7c23 */ /* 0x000fe20008010838 */
[----:B----4-:R-:W-:-:S04]  /*ddb0*/  FADD.FTZ R3, R81, R0 ;  /* 0x0000000051037221 */ /* 0x010fc80000010000 */
[----:B------:R-:W4:Y:S01]  /*ddc0*/  MUFU.EX2 R71, R71 ;  /* 0x0000004700477308 */ /* 0x000f220000000800 */
[----:B------:R-:W-:Y:S01]  /*ddd0*/  FFMA.FTZ R56, R76, UR47, -R56 ;  /* 0x0000002f4c387c23 */ /* 0x000fe20008010838 */
[----:B-----5:R-:W-:-:S06]  /*dde0*/  FADD.FTZ R0, R48, R5 ;  /* 0x0000000530007221 */ /* 0x020fcc0000010000 */
[----:B------:R-:W5:Y:S01]  /*ddf0*/  MUFU.EX2 R47, R47 ;  /* 0x0000002f002f7308 */ /* 0x000f620000000800 */
[----:B-1----:R-:W-:Y:S01]  /*de00*/  FADD.FTZ R3, R4, R3 ;  /* 0x0000000304037221 */ /* 0x002fe20000010000 */
[----:B--2---:R-:W-:-:S06]  /*de10*/  FADD.FTZ R6, R53, R0 ;  /* 0x0000000035067221 */ /* 0x004fcc0000010000 */
[----:B------:R-:W-:Y:S01]  /*de20*/  MUFU.EX2 R72, R72 ;  /* 0x0000004800487308 */ /* 0x000fe20000000800 */
[----:B------:R-:W-:-:S04]  /*de30*/  @P4 IMAD.HI.U32 R5, R97, R11, RZ ;  /* 0x0000000b61054227 */ /* 0x000fc800078e00ff */
[----:B0-----:R-:W-:-:S03]  /*de40*/  FADD.FTZ R10, R70, R3 ;  /* 0x00000003460a7221 */ /* 0x001fc60000010000 */
[----:B------:R-:W0:Y:S01]  /*de50*/  MUFU.EX2 R54, R54 ;  /* 0x0000003600367308 */ /* 0x000e220000000800 */
[----:B------:R-:W-:-:S07]  /*de60*/  F2FP.F16.F32.PACK_AB R12, R82, R35 ;  /* 0x00000023520c723e */ /* 0x000fce00000000ff */
[----:B------:R-:W1:Y:S01]  /*de70*/  MUFU.EX2 R73, R73 ;  /* 0x0000004900497308 */ /* 0x000e620000000800 */
[----:B------:R-:W-:Y:S01]  /*de80*/  F2FP.F16.F32.PACK_AB R13, R67, R66 ;  /* 0x00000042430d723e */ /* 0x000fe200000000ff */
[----:B------:R-:W-:Y:S01]  /*de90*/  IMAD.MOV.U32 R9, RZ, RZ, R97 ;  /* 0x000000ffff097224 */ /* 0x000fe200078e0061 */
[----:B------:R-:W-:-:S05]  /*dea0*/  F2FP.F16.F32.PACK_AB R15, R68, R45 ;  /* 0x0000002d440f723e */ /* 0x000fca00000000ff */
[----:B------:R-:W2:Y:S01]  /*deb0*/  MUFU.EX2 R46, R46 ;  /* 0x0000002e002e7308 */ /* 0x000ea20000000800 */
[----:B------:R-:W-:Y:S01]  /*dec0*/  @P4 SHF.R.U32.HI R9, RZ, R20, R5 ;  /* 0x00000014ff094219 */ /* 0x000fe20000011605 */
[----:B----4-:R-:W-:-:S06]  /*ded0*/  FADD.FTZ R5, R71, R10 ;  /* 0x0000000a47057221 */ /* 0x010fcc0000010000 */
[----:B------:R-:W-:Y:S08]  /*dee0*/  MUFU.EX2 R55, R55 ;  /* 0x0000003700377308 */ /* 0x000ff00000000800 */
[----:B------:R-:W-:Y:S08]  /*def0*/  MUFU.EX2 R43, R43 ;  /* 0x0000002b002b7308 */ /* 0x000ff00000000800 */
[----:B------:R-:W4:Y:S08]  /*df00*/  MUFU.EX2 R75, R75 ;  /* 0x0000004b004b7308 */ /* 0x000f300000000800 */
[----:B------:R-:W4:Y:S08]  /*df10*/  MUFU.EX2 R56, R56 ;  /* 0x0000003800387308 */ /* 0x000f300000000800 */
[----:B------:R-:W4:Y:S01]  /*df20*/  MUFU.EX2 R0, R61 ;  /* 0x0000003d00007308 */ /* 0x000f220000000800 */
[----:B------:R3:W-:Y:S01]  /*df30*/  STSM.16.M88.4 [R155+0x27800], R12 ;  /* 0x0278000c9b007844 */ /* 0x0007e20000000200 */
[----:B-----5:R-:W-:Y:S01]  /*df40*/  FADD.FTZ R3, R47, R6 ;  /* 0x000000062f037221 */ /* 0x020fe20000010000 */
[----:B------:R-:W-:-:S02]  /*df50*/  F2FP.F16.F32.PACK_AB R24, R65, R62 ;  /* 0x0000003e4118723e */ /* 0x000fc400000000ff */
[----:B------:R-:W-:Y:S02]  /*df60*/  F2FP.F16.F32.PACK_AB R25, R51, R50 ;  /* 0x000000323319723e */ /* 0x000fe400000000ff */
[----:B------:R-:W-:Y:S01]  /*df70*/  F2FP.F16.F32.PACK_AB R27, R52, R49 ;  /* 0x00000031341b723e */ /* 0x000fe200000000ff */
[----:B0-----:R-:W-:Y:S01]  /*df80*/  FADD.FTZ R3, R54, R3 ;  /* 0x0000000336037221 */ /* 0x001fe20000010000 */
[----:B---3--:R-:W-:Y:S01]  /*df90*/  F2FP.F16.F32.PACK_AB R12, R4, R81 ;  /* 0x00000051040c723e */ /* 0x008fe200000000ff */
[----:B------:R-:W-:Y:S01]  /*dfa0*/  FADD.FTZ R4, R72, R5 ;  /* 0x0000000548047221 */ /* 0x000fe20000010000 */
[----:B------:R-:W-:Y:S01]  /*dfb0*/  IADD3 R5, R9, R147, -R146 ;  /* 0x0000009309057210 */ /* 0x000fe20007ffe892 */
[----:B------:R0:W-:Y:S02]  /*dfc0*/  STSM.16.M88.4 [R33], R24 ;  /* 0x0000001821007844 */ /* 0x0001e40000000200 */
[----:B-1----:R-:W-:Y:S01]  /*dfd0*/  FADD.FTZ R4, R73, R4 ;  /* 0x0000000449047221 */ /* 0x002fe20000010000 */
[----:B------:R-:W-:Y:S01]  /*dfe0*/  F2FP.F16.F32.PACK_AB R13, R53, R48 ;  /* 0x00000030350d723e */ /* 0x000fe200000000ff */
[----:B--2---:R-:W-:Y:S01]  /*dff0*/  FADD.FTZ R6, R46, R3 ;  /* 0x000000032e067221 */ /* 0x004fe20000010000 */
[----:B------:R-:W-:-:S02]  /*e000*/  F2FP.F16.F32.PACK_AB R14, R71, R70 ;  /* 0x00000046470e723e */ /* 0x000fc400000000ff */
[----:B------:R-:W-:Y:S01]  /*e010*/  F2FP.F16.F32.PACK_AB R15, R54, R47 ;  /* 0x0000002f360f723e */ /* 0x000fe200000000ff */
[----:B----4-:R-:W-:Y:S01]  /*e020*/  FADD.FTZ R3, R75, R4 ;  /* 0x000000044b037221 */ /* 0x010fe20000010000 */
[----:B------:R-:W-:-:S03]  /*e030*/  SHF.R.S32.HI R4, RZ, 0x1f, R5 ;  /* 0x0000001fff047819 */ /* 0x000fc60000011405 */
[----:B------:R1:W-:Y:S01]  /*e040*/  STSM.16.M88.4 [R96+0x6000], R12 ;  /* 0x0060000c60007844 */ /* 0x0003e20000000200 */
[----:B0-----:R-:W-:Y:S02]  /*e050*/  F2FP.F16.F32.PACK_AB R24, R73, R72 ;  /* 0x000000484918723e */ /* 0x001fe400000000ff */
[----:B------:R-:W-:Y:S02]  /*e060*/  F2FP.F16.F32.PACK_AB R25, R55, R46 ;  /* 0x0000002e3719723e */ /* 0x000fe400000000ff */
[----:B------:R-:W-:Y:S02]  /*e070*/  F2FP.F16.F32.PACK_AB R26, R56, R75 ;  /* 0x0000004b381a723e */ /* 0x000fe400000000ff */
[----:B------:R-:W-:Y:S02]  /*e080*/  F2FP.F16.F32.PACK_AB R27, R0, R43 ;  /* 0x0000002b001b723e */ /* 0x000fe400000000ff */
[----:B------:R-:W-:-:S03]  /*e090*/  LEA.HI R5, R4, R5, RZ, 0x7 ;  /* 0x0000000504057211 */ /* 0x000fc600078f38ff */
[----:B------:R0:W-:Y:S01]  /*e0a0*/  STSM.16.M88.4 [R95+0x6000], R24 ;  /* 0x006000185f007844 */ /* 0x0001e20000000200 */
[----:B------:R2:W-:Y:S06]  /*e0b0*/  MEMBAR.ALL.CTA ;  /* 0x0000000000007992 */ /* 0x0005ec0000008000 */
[----:B--2---:R-:W2:Y:S01]  /*e0c0*/  FENCE.VIEW.ASYNC.S ;  /* 0x00000000000073c6 */ /* 0x004ea20000000000 */
[----:B------:R-:W-:Y:S01]  /*e0d0*/  SHF.R.S32.HI R5, RZ, 0x7, R5 ;  /* 0x00000007ff057819 */ /* 0x000fe20000011405 */
[----:B------:R-:W-:-:S03]  /*e0e0*/  VIADD R4, R88, 0xfffffffe ;  /* 0xfffffffe58047836 */ /* 0x000fc60000000000 */
[----:B------:R-:W-:-:S04]  /*e0f0*/  VIMNMX R145, RZ, R5, !PT ;  /* 0x00000005ff917248 */ /* 0x000fc80007fe0100 */
[----:B------:R-:W-:Y:S01]  /*e100*/  ISETP.GE.AND P1, PT, R4, R145, PT ;  /* 0x000000910400720c */ /* 0x000fe20003f26270 */
[----:B------:R-:W-:-:S04]  /*e110*/  FADD.FTZ R6, R55, R6 ;  /* 0x0000000637067221 */ /* 0x000fc80000010000 */
[----:B------:R-:W-:Y:S01]  /*e120*/  FADD.FTZ R43, R43, R6 ;  /* 0x000000062b2b7221 */ /* 0x000fe20000010000 */
[----:B------:R-:W-:Y:S01]  /*e130*/  FADD.FTZ R3, R56, R3 ;  /* 0x0000000338037221 */ /* 0x000fe20000010000 */
[----:B------:R-:W-:Y:S02]  /*e140*/  CS2R R134, SRZ ;  /* 0x0000000000867805 */ /* 0x000fe4000001ff00 */
[----:B------:R-:W-:Y:S01]  /*e150*/  CS2R R132, SRZ ;  /* 0x0000000000847805 */ /* 0x000fe2000001ff00 */
[----:B------:R-:W-:Y:S01]  /*e160*/  FADD.FTZ R0, R0, R43 ;  /* 0x0000002b00007221 */ /* 0x000fe20000010000 */
        /* <DEDUP_REMOVED lines=17> */
[----:B-1----:R-:W-:Y:S02]  /*e280*/  CS2R R96, SRZ ;  /* 0x0000000000607805 */ /* 0x002fe4000001ff00 */
[----:B0-----:R-:W-:Y:S02]  /*e290*/  CS2R R94, SRZ ;  /* 0x00000000005e7805 */ /* 0x001fe4000001ff00 */
[----:B------:R-:W-:Y:S02]  /*e2a0*/  CS2R R92, SRZ ;  /* 0x00000000005c7805 */ /* 0x000fe4000001ff00 */
[----:B------:R-:W-:-:S02]  /*e2b0*/  CS2R R90, SRZ ;  /* 0x00000000005a7805 */ /* 0x000fc4000001ff00 */
[----:B------:R-:W-:Y:S01]  /*e2c0*/  CS2R R88, SRZ ;  /* 0x0000000000587805 */ /* 0x000fe2000001ff00 */
[----:B--2---:R-:W-:Y:S01]  /*e2d0*/  NOP ;  /* 0x0000000000007918 */ /* 0x004fe20000000000 */
[----:B------:R-:W-:Y:S05]  /*e2e0*/  @!P1 BRA `(.L_x_2415) ;  /* 0x0000003400989947 */ /* 0x000fea0003800000 */
[----:B------:R-:W-:Y:S01]  /*e2f0*/  MOV R6, R8 ;  /* 0x0000000800067202 */ /* 0x000fe20000000f00 */
[----:B------:R-:W-:Y:S02]  /*e300*/  IMAD.MOV.U32 R9, RZ, RZ, R7 ;  /* 0x000000ffff097224 */ /* 0x000fe400078e0007 */
[----:B------:R-:W-:Y:S02]  /*e310*/  IMAD.MOV.U32 R10, RZ, RZ, R137 ;  /* 0x000000ffff0a7224 */ /* 0x000fe400078e0089 */
[----:B------:R-:W-:Y:S02]  /*e320*/  IMAD.MOV.U32 R5, RZ, RZ, R19 ;  /* 0x000000ffff057224 */ /* 0x000fe400078e0013 */
[----:B------:R-:W-:-:S07]  /*e330*/  IMAD.MOV.U32 R135, RZ, RZ, RZ ;  /* 0x000000ffff877224 */ /* 0x000fce00078e00ff */
.L_x_2427:
[----:B--2---:R-:W2:Y:S01]  /*e340*/  LDL R7, [R1+0x5c] ;  /* 0x00005c0001077983 */ /* 0x004ea20000100800 */
        /* <DEDUP_REMOVED lines=8> */
.L_x_2417:
[----:B------:R-:W-:Y:S02]  /*e3d0*/  IADD3 R7, R5, 0x1, RZ ;  /* 0x0000000105077810 */ /* 0x000fe40007ffe0ff */
[----:B------:R-:W-:Y:S02]  /*e3e0*/  SHF.L.U32 R8, R137, 0x1f, RZ ;  /* 0x0000001f89087819 */ /* 0x000fe400000006ff */
[----:B------:R-:W-:-:S04]  /*e3f0*/  ISETP.NE.AND P2, PT, R7, 0x2, PT ;  /* 0x000000020700780c */ /* 0x000fc80003f45270 */
[----:B------:R-:W-:-:S05]  /*e400*/  SEL R7, R7, RZ, P2 ;  /* 0x000000ff07077207 */ /* 0x000fca0001000000 */
[----:B------:R-:W-:-:S04]  /*e410*/  IMAD R7, R7, 0x8, R2 ;  /* 0x0000000807077824 */ /* 0x000fc800078e0202 */
[----:B------:R0:W1:Y:S01]  /*e420*/  SYNCS.PHASECHK.TRANS64.TRYWAIT P2, [R7+URZ+0x2d830], R8 ;  /* 0x02d83008070075a7 */ /* 0x000062000804017f */
[----:B------:R-:W-:Y:S05]  /*e430*/  @!P0 BRA `(.L_x_2418) ;  /* 0x0000000000048947 */ /* 0x000fea0003800000 */
[----:B------:R-:W-:Y:S01]  /*e440*/  BPT.TRAP 0x1 ;  /* 0x000000040000795c */ /* 0x000fe20000300000 */
.L_x_2418:
[----:B------:R-:W-:Y:S04]  /*e450*/  BSSY B0, `(.L_x_2416) ;  /* 0x0000004000007945 */ /* 0x000fe80003800000 */
[----:B-1----:R-:W-:Y:S05]  /*e460*/  @P2 BRA `(.L_x_2419) ;  /* 0x0000000000082947 */ /* 0x002fea0003800000 */
[----:B------:R-:W1:Y:S02]  /*e470*/  SYNCS.PHASECHK.TRANS64.TRYWAIT P2, [R7+URZ+0x2d830], R8 ;  /* 0x02d83008070075a7 */ /* 0x000e64000804017f */
[----:B-1----:R-:W-:Y:S05]  /*e480*/  @!P2 BRA `(.L_x_2420) ;  /* 0x000001040028a947 */ /* 0x002fea0003800000 */
.L_x_2419:
[----:B------:R-:W-:Y:S05]  /*e490*/  BSYNC B0 ;  /* 0x0000000000007941 */ /* 0x000fea0003800000 */
.L_x_2416:
[----:B01----:R-:W2:Y:S01]  /*e4a0*/  LDL R8, [R1+0x60] ;  /* 0x0000600001087983 */ /* 0x003ea20000100800 */
[----:B------:R-:W-:-:S03]  /*e4b0*/  VIADD R19, R5, 0x1 ;  /* 0x0000000105137836 */ /* 0x000fc60000000000 */
[----:B------:R-:W3:Y:S02]  /*e4c0*/  LDL.64 R152, [R1+0x28] ;  /* 0x0000280001987983 */ /* 0x000ee40000100a00 */
[C---:B------:R-:W-:Y:S01]  /*e4d0*/  ISETP.NE.AND P2, PT, R19.reuse, 0x2, PT ;  /* 0x000000021300780c */ /* 0x040fe20003f45270 */
[----:B------:R-:W0:Y:S03]  /*e4e0*/  S2R R7, SR_TID.X ;  /* 0x0000000000077919 */ /* 0x000e260000002100 */
[----:B------:R-:W-:Y:S02]  /*e4f0*/  SEL R19, R19, RZ, P2 ;  /* 0x000000ff13137207 */ /* 0x000fe40001000000 */
[----:B------:R-:W-:Y:S01]  /*e500*/  MOV R15, 0x80000020 ;  /* 0x80000020000f7802 */ /* 0x000fe20000000f00 */
[----:B------:R-:W-:Y:S05]  /*e510*/  WARPSYNC.ALL ;  /* 0x0000000000007948 */ /* 0x000fea0003800000 */
[----:B------:R-:W-:Y:S01]  /*e520*/  R2UR UR15, R15 ;  /* 0x000000000f0f72ca */ /* 0x000fe200000e0000 */
[----:B------:R-:W4:Y:S04]  /*e530*/  LDL.64 R150, [R1+0x20] ;  /* 0x0000200001967983 */ /* 0x000f280000100a00 */
[----:B------:R-:W5:Y:S04]  /*e540*/  LDL.64 R142, [R1+0x18] ;  /* 0x00001800018e7983 */ /* 0x000f680000100a00 */
[----:B------:R-:W5:Y:S01]  /*e550*/  LDL.64 R140, [R1+0x10] ;  /* 0x00001000018c7983 */ /* 0x000f620000100a00 */
[----:B0-----:R-:W-:-:S05]  /*e560*/  SHF.R.U32.HI R7, RZ, 0x7, R7 ;  /* 0x00000007ff077819 */ /* 0x001fca0000011607 */
[----:B------:R-:W-:Y:S01]  /*e570*/  VIADD R7, R7, 0x8 ;  /* 0x0000000807077836 */ /* 0x000fe20000000000 */
[----:B------:R-:W-:Y:S01]  /*e580*/  MOV R13, 0x80000020 ;  /* 0x80000020000d7802 */ /* 0x000fe20000000f00 */
[----:B------:R-:W-:Y:S01]  /*e590*/  IMAD.MOV.U32 R25, RZ, RZ, -0x7fffffe0 ;  /* 0x80000020ff197424 */ /* 0x000fe200078e00ff */
[----:B------:R-:W-:Y:S02]  /*e5a0*/  R2UR UR4, R156 ;  /* 0x000000009c0472ca */ /* 0x000fe400000e0000 */
[----:B------:R-:W-:Y:S02]  /*e5b0*/  R2UR UR7, R13 ;  /* 0x000000000d0772ca */ /* 0x000fe400000e0000 */
[----:B------:R-:W-:Y:S02]  /*e5c0*/  R2UR UR5, R157 ;  /* 0x000000009d0572ca */ /* 0x000fe400000e0000 */
[----:B------:R-:W-:Y:S01]  /*e5d0*/  R2UR UR23, R25 ;  /* 0x00000000191772ca */ /* 0x000fe200000e0000 */
[----:B------:R-:W-:-:S02]  /*e5e0*/  IMAD.MOV.U32 R21, RZ, RZ, -0x7fffffe0 ;  /* 0x80000020ff157424 */ /* 0x000fc400078e00ff */
[----:B--2---:R-:W-:-:S04]  /*e5f0*/  IMAD R12, R19, 0x600, R8 ;  /* 0x00000600130c7824 */ /* 0x004fc800078e0208 */
[----:B------:R-:W-:-:S05]  /*e600*/  VIADD R14, R12, 0x200 ;  /* 0x000002000c0e7836 */ /* 0x000fca0000000000 */
[----:B------:R-:W-:Y:S02]  /*e610*/  R2UR UR14, R14 ;  /* 0x000000000e0e72ca */ /* 0x000fe400000e0000 */
[----:B------:R-:W2:Y:S01]  /*e620*/  LDL.64 R14, [R1+0x30] ;  /* 0x00003000010e7983 */ /* 0x000ea20000100a00 */
[C---:B------:R-:W-:Y:S01]  /*e630*/  R2UR UR6, R12.reuse ;  /* 0x000000000c0672ca */ /* 0x040fe200000e0000 */
[----:B------:R-:W-:-:S05]  /*e640*/  VIADD R24, R12, 0x400 ;  /* 0x000004000c187836 */ /* 0x000fca0000000000 */
[----:B------:R-:W-:Y:S01]  /*e650*/  R2UR UR22, R24 ;  /* 0x00000000181672ca */ /* 0x000fe200000e0000 */
[----:B------:R0:W-:Y:S06]  /*e660*/  BAR.SYNC.DEFER_BLOCKING R7, 0x100 ;  /* 0x000400070000751d */ /* 0x0001ec0000010000 */
[----:B------:R-:W-:-:S06]  /*e670*/  WARPGROUP.ARRIVE ;  /* 0x00000000000079c5 */ /* 0x000fcc0000000000 */
[----:B------:R-:W-:Y:S01]  /*e680*/  HGMMA.64x128x16.F32 R24, gdesc[UR4], RZ, !UPT, gsb0 ;  /* 0x01e00000041879f0 */ /* 0x000fe2000c0008ff */
[----:B------:R-:W-:Y:S01]  /*e690*/  VIADD R20, R12, 0x2 ;  /* 0x000000020c147836 */ /* 0x000fe20000000000 */
[----:B------:R-:W-:-:S04]  /*e6a0*/  R2UR UR11, R21 ;  /* 0x00000000150b72ca */ /* 0x000fc800000e0000 */
[----:B------:R-:W-:Y:S02]  /*e6b0*/  R2UR UR10, R20 ;  /* 0x00000000140a72ca */ /* 0x000fe400000e0000 */
[----:B---3--:R-:W-:Y:S02]  /*e6c0*/  R2UR UR12, R152 ;  /* 0x00000000980c72ca */ /* 0x008fe400000e0000 */
        /* <DEDUP_REMOVED lines=8> */
[----:B----4-:R-:W-:Y:S02]  /*e750*/  R2UR UR16, R150 ;  /* 0x00000000961072ca */ /* 0x010fe400000e0000 */
[----:B------:R-:W-:Y:S02]  /*e760*/  R2UR UR18, R20 ;  /* 0x00000000141272ca */ /* 0x000fe400000e0000 */
[----:B------:R-:W-:Y:S01]  /*e770*/  R2UR UR17, R151 ;  /* 0x00000000971172ca */ /* 0x000fe200000e0000 */
[----:B------:R-:W-:Y:S02]  /*e780*/  WARPGROUP.DEPBAR.LE gsb0, 0x0 ;  /* 0x00008000000079c5 */ /* 0x000fe40000010000 */
[----:B------:R-:W-:-:S06]  /*e790*/  WARPGROUP.ARRIVE ;  /* 0x00000000000079c5 */ /* 0x000fcc0000000000 */
[----:B------:R-:W-:Y:S01]  /*e7a0*/  HGMMA.64x128x16.F32 R24, gdesc[UR12], R24, gsb0 ;  /* 0x01e000000c1879f0 */ /* 0x000fe20008000818 */
[----:B-----5:R-:W-:Y:S02]  /*e7b0*/  R2UR UR20, R142 ;  /* 0x000000008e1472ca */ /* 0x020fe400000e0000 */
        /* <DEDUP_REMOVED lines=19> */
.L_x_2422:
[----:B------:R-:W-:Y:S01]  /*e8f0*/  SHF.L.U32 R7, R10, 0x1f, RZ ;  /* 0x0000001f0a077819 */ /* 0x000fe200000006ff */
[----:B------:R-:W-:-:S04]  /*e900*/  IMAD R8, R5, 0x8, R2 ;  /* 0x0000000805087824 */ /* 0x000fc800078e0202 */
[----:B------:R0:W1:Y:S01]  /*e910*/  SYNCS.PHASECHK.TRANS64.TRYWAIT P1, [R8+URZ+0x2d850], R7 ;  /* 0x02d85007080075a7 */ /* 0x000062000802017f */
[----:B------:R-:W-:Y:S05]  /*e920*/  @!P0 BRA `(.L_x_2423) ;  /* 0x0000000000048947 */ /* 0x000fea0003800000 */
[----:B------:R-:W-:Y:S01]  /*e930*/  BPT.TRAP 0x1 ;  /* 0x000000040000795c */ /* 0x000fe20000300000 */
.L_x_2423:
[----:B-1----:R-:W-:Y:S05]  /*e940*/  @P1 BRA `(.L_x_2421) ;  /* 0x0000000000081947 */ /* 0x002fea0003800000 */
[----:B------:R-:W1:Y:S02]  /*e950*/  SYNCS.PHASECHK.TRANS64.TRYWAIT P1, [R8+URZ+0x2d850], R7 ;  /* 0x02d85007080075a7 */ /* 0x000e64000802017f */
[----:B-1----:R-:W-:Y:S05]  /*e960*/  @!P1 BRA `(.L_x_2424) ;  /* 0x0000010000049947 */ /* 0x002fea0003800000 */
.L_x_2421:
        /* <DEDUP_REMOVED lines=29> */
[----:B------:R-:W-:Y:S02]  /*eb40*/  R2UR UR18, R12 ;  /* 0x000000000c1272ca */ /* 0x000fe400000e0000 */
[----:B------:R-:W-:Y:S02]  /*eb50*/  IADD3 R12, R10, 0x100, RZ ;  /* 0x000001000a0c7810 */ /* 0x000fe40007ffe0ff */
[----:B------:R-:W-:Y:S01]  /*eb60*/  R2UR UR9, R13 ;  /* 0x000000000d0972ca */ /* 0x000fe200000e0000 */
[----:B------:R-:W-:Y:S01]  /*eb70*/  IMAD.MOV.U32 R13, RZ, RZ, 0x40000040 ;  /* 0x40000040ff0d7424 */ /* 0x000fe200078e00ff */
[----:B------:R-:W-:Y:S01]  /*eb80*/  R2UR UR22, R12 ;  /* 0x000000000c1672ca */ /* 0x000fe200000e0000 */
[----:B------:R-:W-:-:S03]  /*eb90*/  VIADD R12, R10, 0x140 ;  /* 0x000001400a0c7836 */ /* 0x000fc60000000000 */
[----:B------:R-:W-:Y:S02]  /*eba0*/  R2UR UR13, R13 ;  /* 0x000000000d0d72ca */ /* 0x000fe400000e0000 */
[----:B------:R-:W-:Y:S01]  /*ebb0*/  R2UR UR26, R12 ;  /* 0x000000000c1a72ca */ /* 0x000fe200000e0000 */
[C---:B------:R-:W-:Y:S01]  /*ebc0*/  VIADD R12, R10.reuse, 0x180 ;  /* 0x000001800a0c7836 */ /* 0x040fe20000000000 */
[----:B------:R-:W-:Y:S01]  /*ebd0*/  MOV R13, 0x40000040 ;  /* 0x40000040000d7802 */ /* 0x000fe20000000f00 */
[----:B------:R-:W-:-:S03]  /*ebe0*/  VIADD R10, R10, 0x1c0 ;  /* 0x000001c00a0a7836 */ /* 0x000fc60000000000 */
[----:B------:R-:W-:Y:S02]  /*ebf0*/  R2UR UR30, R12 ;  /* 0x000000000c1e72ca */ /* 0x000fe400000e0000 */
[----:B------:R-:W-:Y:S02]  /*ec00*/  R2UR UR34, R10 ;  /* 0x000000000a2272ca */ /* 0x000fe400000e0000 */
[----:B------:R-:W-:Y:S01]  /*ec10*/  R2UR UR17, R13 ;  /* 0x000000000d1172ca */ /* 0x000fe200000e0000 */
[----:B------:R-:W-:-:S05]  /*ec20*/  IMAD.MOV.U32 R13, RZ, RZ, 0x40000040 ;  /* 0x40000040ff0d7424 */ /* 0x000fca00078e00ff */
        /* <DEDUP_REMOVED lines=19> */
[----:B------:R-:W-:Y:S02]  /*ed60*/  R2UR UR24, R12 ;  /* 0x000000000c1872ca */ /* 0x000fe400000e0000 */
[C---:B------:R-:W-:Y:S01]  /*ed70*/  IADD3 R12, R10.reuse, 0x604, RZ ;  /* 0x000006040a0c7810 */ /* 0x040fe20007ffe0ff */
[----:B------:R-:W-:Y:S01]  /*ed80*/  VIADD R10, R10, 0x606 ;  /* 0x000006060a0a7836 */ /* 0x000fe20000000000 */
[----:B------:R-:W-:Y:S01]  /*ed90*/  ISETP.GE.U32.AND P1, PT, R14, 0x180, PT ;  /* 0x000001800e00780c */ /* 0x000fe20003f26070 */
        /* <DEDUP_REMOVED lines=29> */
.L_x_2425:
[----:B------:R-:W2:Y:S04]  /*ef70*/  LDL R11, [R1+0x84] ;  /* 0x00008400010b7983 */ /* 0x000ea80000100800 */
[----:B------:R-:W2:Y:S01]  /*ef80*/  LDL R10, [R1+0x94] ;  /* 0x00009400010a7983 */ /* 0x000ea20000100800 */
[----:B------:R-:W-:-:S03]  /*ef90*/  ISETP.NE.AND P1, PT, R148, 0x1, PT ;  /* 0x000000019400780c */ /* 0x000fc60003f25270 */
[----:B------:R-:W3:Y:S10]  /*efa0*/  LDL R140, [R1+0x90] ;  /* 0x00009000018c7983 */ /* 0x000ef40000100800 */
[----:B------:R-:W1:Y:S08]  /*efb0*/  @P1 LDC R8, c[0x0][0x44c] ;  /* 0x00011300ff081b82 */ /* 0x000e700000000800 */
[----:B0-----:R-:W0:Y:S01]  /*efc0*/  @P1 LDC R7, c[0x0][0x450] ;  /* 0x00011400ff071b82 */ /* 0x001e220000000800 */
[----:B------:R-:W-:Y:S01]  /*efd0*/  FMUL.FTZ R141, R30, UR46 ;  /* 0x0000002e1e8d7c20 */ /* 0x000fe20008410000 */
[----:B------:R-:W-:Y:S01]  /*efe0*/  FMUL.FTZ R30, R33, UR46 ;  /* 0x0000002e211e7c20 */ /* 0x000fe20008410000 */
[----:B------:R-:W-:Y:S01]  /*eff0*/  FMUL.FTZ R33, R36, UR46 ;  /* 0x0000002e24217c20 */ /* 0x000fe20008410000 */
[----:B------:R-:W-:Y:S01]  /*f000*/  FMUL.FTZ R14, R38, UR46 ;  /* 0x0000002e260e7c20 */ /* 0x000fe20008410000 */
[----:B------:R-:W-:-:S02]  /*f010*/  IMAD.MOV.U32 R38, RZ, RZ, -0x80 ;  /* 0xffffff80ff267424 */ /* 0x000fc400078e00ff */
[----:B------:R-:W-:Y:S02]  /*f020*/  FMUL.FTZ R13, R29, UR46 ;  /* 0x0000002e1d0d7c20 */ /* 0x000fe40008410000 */
[----:B------:R-:W-:-:S04]  /*f030*/  IMAD R38, R4, R38, 0x1 ;  /* 0x0000000104267424 */ /* 0x000fc800078e0226 */
        /* <DEDUP_REMOVED lines=16> */
[----:B------:R-:W-:-:S03]  /*f140*/  FMUL.FTZ R143, R27, UR46 ;  /* 0x0000002e1b8f7c20 */ /* 0x000fc60008410000 */
[----:B------:R-:W-:Y:S01]  /*f150*/  MUFU.TANH R30, R30 ;  /* 0x0000001e001e7308 */ /* 0x000fe20000002400 */
[----:B------:R-:W-:Y:S01]  /*f160*/  FMUL.FTZ R27, R47, UR46 ;  /* 0x0000002e2f1b7c20 */ /* 0x000fe20008410000 */
[----:B------:R-:W-:Y:S01]  /*f170*/  FMUL.FTZ R53, R66, UR46 ;  /* 0x0000002e42357c20 */ /* 0x000fe20008410000 */
[----:B------:R-:W-:Y:S01]  /*f180*/  FMUL.FTZ R47, R49, UR46 ;  /* 0x0000002e312f7c20 */ /* 0x000fe20008410000 */
[----:B------:R-:W-:-:S04]  /*f190*/  FMUL.FTZ R66, R69, UR46 ;  /* 0x0000002e45427c20 */ /* 0x000fc80008410000 */
[----:B------:R-:W-:Y:S01]  /*f1a0*/  MUFU.TANH R51, R51 ;  /* 0x0000003300337308 */ /* 0x000fe20000002400 */
[----:B------:R-:W-:Y:S01]  /*f1b0*/  FMUL.FTZ R49, R70, UR46 ;  /* 0x0000002e46317c20 */ /* 0x000fe20008410000 */
[----:B------:R-:W-:Y:S01]  /*f1c0*/  FMUL.FTZ R70, R73, UR46 ;  /* 0x0000002e49467c20 */ /* 0x000fe20008410000 */
[----:B------:R-:W-:-:S05]  /*f1d0*/  FMUL.FTZ R85, R85, UR46 ;  /* 0x0000002e55557c20 */ /* 0x000fca0008410000 */
[----:B------:R-:W-:Y:S01]  /*f1e0*/  MUFU.TANH R28, R28 ;  /* 0x0000001c001c7308 */ /* 0x000fe20000002400 */
[----:B------:R-:W-:-:S07]  /*f1f0*/  FMUL.FTZ R142, R78, UR46 ;  /* 0x0000002e4e8e7c20 */ /* 0x000fce0008410000 */
[----:B------:R-:W-:Y:S08]  /*f200*/  MUFU.TANH R59, R59 ;  /* 0x0000003b003b7308 */ /* 0x000ff00000002400 */
[----:B------:R-:W-:Y:S08]  /*f210*/  MUFU.TANH R66, R66 ;  /* 0x0000004200427308 */ /* 0x000ff00000002400 */
[----:B------:R-:W-:Y:S01]  /*f220*/  MUFU.TANH R78, R85 ;  /* 0x00000055004e7308 */ /* 0x000fe20000002400 */
[----:B------:R-:W-:Y:S01]  /*f230*/  FMUL.FTZ R32, R58, UR46 ;  /* 0x0000002e3a207c20 */ /* 0x000fe20008410000 */
[----:B------:R-:W-:-:S06]  /*f240*/  FMUL.FTZ R58, R60, UR46 ;  /* 0x0000002e3c3a7c20 */ /* 0x000fcc0008410000 */
[----:B------:R-:W-:Y:S01]  /*f250*/  MUFU.TANH R74, R74 ;  /* 0x0000004a004a7308 */ /* 0x000fe20000002400 */
[----:B------:R-:W-:Y:S01]  /*f260*/  FMUL.FTZ R60, R64, UR46 ;  /* 0x0000002e403c7c20 */ /* 0x000fe20008410000 */
[----:B------:R-:W-:Y:S01]  /*f270*/  FMUL.FTZ R64, R68, UR46 ;  /* 0x0000002e44407c20 */ /* 0x000fe20008410000 */
[----:B------:R-:W-:Y:S01]  /*f280*/  FMUL.FTZ R68, R72, UR46 ;  /* 0x0000002e48447c20 */ /* 0x000fe20008410000 */
[----:B------:R-:W-:Y:S01]  /*f290*/  FMUL.FTZ R72, R76, UR46 ;  /* 0x0000002e4c487c20 */ /* 0x000fe20008410000 */
[----:B------:R-:W-:-:S03]  /*f2a0*/  FMUL.FTZ R76, R80, UR46 ;  /* 0x0000002e504c7c20 */ /* 0x000fc60008410000 */
[----:B------:R-:W-:Y:S08]  /*f2b0*/  MUFU.TANH R26, R26 ;  /* 0x0000001a001a7308 */ /* 0x000ff00000002400 */
[----:B------:R-:W-:Y:S08]  /*f2c0*/  MUFU.TANH R33, R33 ;  /* 0x0000002100217308 */ /* 0x000ff00000002400 */
[----:B------:R-:W-:Y:S01]  /*f2d0*/  MUFU.TANH R42, R42 ;  /* 0x0000002a002a7308 */ /* 0x000fe20000002400 */
[----:B------:R-:W-:Y:S01]  /*f2e0*/  FMUL.FTZ R21, R50, UR46 ;  /* 0x0000002e32157c20 */ /* 0x000fe20008410000 */
[----:B------:R-:W-:Y:S01]  /*f2f0*/  FMUL.FTZ R50, R52, UR46 ;  /* 0x0000002e34327c20 */ /* 0x000fe20008410000 */
[----:B------:R-:W-:-:S05]  /*f300*/  FMUL.FTZ R24, R54, UR46 ;  /* 0x0000002e36187c20 */ /* 0x000fca0008410000 */
[----:B------:R-:W-:Y:S01]  /*f310*/  MUFU.TANH R47, R47 ;  /* 0x0000002f002f7308 */ /* 0x000fe20000002400 */
[----:B------:R-:W-:-:S07]  /*f320*/  FMUL.FTZ R54, R56, UR46 ;  /* 0x0000002e38367c20 */ /* 0x000fce0008410000 */
[----:B------:R-:W-:Y:S01]  /*f330*/  MUFU.TANH R50, R50 ;  /* 0x0000003200327308 */ /* 0x000fe20000002400 */
[----:B------:R-:W-:-:S07]  /*f340*/  FMUL.FTZ R52, R67, UR46 ;  /* 0x0000002e43347c20 */ /* 0x000fce0008410000 */
[----:B------:R-:W-:Y:S01]  /*f350*/  MUFU.TANH R54, R54 ;  /* 0x0000003600367308 */ /* 0x000fe20000002400 */
[----:B------:R-:W-:-:S07]  /*f360*/  FMUL.FTZ R61, R65, UR46 ;  /* 0x0000002e413d7c20 */ /* 0x000fce0008410000 */
[----:B------:R-:W-:Y:S01]  /*f370*/  MUFU.TANH R58, R58 ;  /* 0x0000003a003a7308 */ /* 0x000fe20000002400 */
[----:B--2---:R-:W-:-:S05]  /*f380*/  IADD3 R10, R10, R11, RZ ;  /* 0x0000000b0a0a7210 */ /* 0x004fca0007ffe0ff */
[----:B-1----:R-:W-:-:S05]  /*f390*/  @P1 IMAD.HI.U32 R8, R10, R8, RZ ;  /* 0x000000080a081227 */ /* 0x002fca00078e00ff */
[----:B0-----:R-:W-:-:S05]  /*f3a0*/  @P1 SHF.R.U32.HI R10, RZ, R7, R8 ;  /* 0x00000007ff0a1219 */ /* 0x001fca0000011608 */
[----:B------:R-:W0:Y:S01]  /*f3b0*/  SHFL.IDX PT, R36, R10, RZ, 0x1c1f ;  /* 0x001c1fff0a247589 */ /* 0x000e2200000e0000 */
[----:B------:R-:W-:Y:S01]  /*f3c0*/  FMUL.FTZ R8, R35, UR46 ;  /* 0x0000002e23087c20 */ /* 0x000fe20008410000 */
[----:B---3--:R-:W-:Y:S02]  /*f3d0*/  IMAD R38, R140, -0x2, R38 ;  /* 0xfffffffe8c267824 */ /* 0x008fe400078e0226 */
[----:B------:R-:W-:Y:S01]  /*f3e0*/  FMUL.FTZ R35, R37, UR46 ;  /* 0x0000002e25237c20 */ /* 0x000fe20008410000 */
[----:B------:R-:W-:Y:S01]  /*f3f0*/  FMUL.FTZ R11, R25, UR46 ;  /* 0x0000002e190b7c20 */ /* 0x000fe20008410000 */
[----:B------:R-:W-:Y:S01]  /*f400*/  FMUL.FTZ R25, R43, UR46 ;  /* 0x0000002e2b197c20 */ /* 0x000fe20008410000 */
[----:B------:R-:W-:Y:S01]  /*f410*/  FMUL.FTZ R43, R45, UR46 ;  /* 0x0000002e2d2b7c20 */ /* 0x000fe20008410000 */
[----:B------:R-:W-:Y:S01]  /*f420*/  IADD3 R38, -R146, R38, R147 ;  /* 0x0000002692267210 */ /* 0x000fe20007ffe193 */
[----:B------:R1:W2:Y:S01]  /*f430*/  SHFL.IDX PT, R44, R10, 0x1, 0x1c1f ;  /* 0x003c1f000a2c7f89 */ /* 0x0002a200000e0000 */
[----:B------:R-:W3:Y:S01]  /*f440*/  MUFU.TANH R35, R35 ;  /* 0x0000002300237308 */ /* 0x000ee20000002400 */
[----:B-1----:R-:W-:-:S07]  /*f450*/  FMUL.FTZ R10, R81, UR46 ;  /* 0x0000002e510a7c20 */ /* 0x002fce0008410000 */
[----:B------:R-:W1:Y:S01]  /*f460*/  MUFU.TANH R11, R11 ;  /* 0x0000000b000b7308 */ /* 0x000e620000002400 */
[----:B0-----:R-:W-:-:S07]  /*f470*/  IMAD.IADD R81, R38, 0x1, R36 ;  /* 0x0000000126517824 */ /* 0x001fce00078e0224 */
[----:B------:R-:W0:Y:S01]  /*f480*/  MUFU.TANH R43, R43 ;  /* 0x0000002b002b7308 */ /* 0x000e220000002400 */
[----:B------:R-:W-:Y:S01]  /*f490*/  ISETP.GT.AND P1, PT, R81, 0x9, PT ;  /* 0x000000095100780c */ /* 0x000fe20003f24270 */
[----:B------:R-:W-:-:S03]  /*f4a0*/  FMUL.FTZ R37, R40, UR46 ;  /* 0x0000002e28257c20 */ /* 0x000fc60008410000 */
[----:B----4-:R-:W-:Y:S02]  /*f4b0*/  FSEL R77, R13, -INF , P1 ;  /* 0xff8000000d4d7808 */ /* 0x010fe40000800000 */
[C---:B------:R-:W-:Y:S01]  /*f4c0*/  ISETP.GT.AND P1, PT, R81.reuse, 0x19, PT ;  /* 0x000000195100780c */ /* 0x040fe20003f24270 */
[----:B------:R-:W-:Y:S01]  /*f4d0*/  FMUL.FTZ R45, R48, UR46 ;  /* 0x0000002e302d7c20 */ /* 0x000fe20008410000 */
[----:B------:R-:W-:Y:S02]  /*f4e0*/  ISETP.GT.AND P3, PT, R81, 0x1, PT ;  /* 0x000000015100780c */ /* 0x000fe40003f64270 */
[----:B---3--:R-:W-:Y:S01]  /*f4f0*/  FSEL R73, R35, -INF , P1 ;  /* 0xff80000023497808 */ /* 0x008fe20000800000 */
[----:B------:R-:W3:Y:S01]  /*f500*/  MUFU.TANH R37, R37 ;  /* 0x0000002500257308 */ /* 0x000ee20000002400 */
[----:B------:R-:W-:Y:S02]  /*f510*/  ISETP.GT.AND P1, PT, R81, 0x29, PT ;  /* 0x000000295100780c */ /* 0x000fe40003f24270 */
[----:B-1----:R-:W-:-:S02]  /*f520*/  FSEL R85, R11, -INF , P3 ;  /* 0xff8000000b557808 */ /* 0x002fc40001800000 */
[C---:B------:R-:W-:Y:S02]  /*f530*/  ISETP.GT.AND P2, PT, R81.reuse, RZ, PT ;  /* 0x000000ff5100720c */ /* 0x040fe40003f44270 */
[----:B------:R-:W-:Y:S02]  /*f540*/  ISETP.GT.AND P3, PT, R81, 0x11, PT ;  /* 0x000000115100780c */ /* 0x000fe40003f64270 */
[----:B0-----:R-:W-:Y:S01]  /*f550*/  FSEL R69, R43, -INF , P1 ;  /* 0xff8000002b457808 */ /* 0x001fe20000800000 */
[----:B------:R-:W-:Y:S01]  /*f560*/  FMUL.FTZ R40, R41, UR46 ;  /* 0x0000002e29287c20 */ /* 0x000fe20008410000 */
[----:B------:R-:W-:Y:S01]  /*f570*/  ISETP.GT.AND P1, PT, R81, 0x39, PT ;  /* 0x000000395100780c */ /* 0x000fe20003f24270 */
[----:B------:R-:W0:Y:S01]  /*f580*/  MUFU.TANH R45, R45 ;  /* 0x0000002d002d7308 */ /* 0x000e220000002400 */
[----:B------:R-:W-:Y:S01]  /*f590*/  FMUL.FTZ R41, R75, UR46 ;  /* 0x0000002e4b297c20 */ /* 0x000fe20008410000 */
[----:B------:R-:W-:Y:S02]  /*f5a0*/  FSEL R139, R139, -INF , P2 ;  /* 0xff8000008b8b7808 */ /* 0x000fe40001000000 */
[----:B------:R-:W-:-:S02]  /*f5b0*/  FSEL R75, R30, -INF , P3 ;  /* 0xff8000001e4b7808 */ /* 0x000fc40001800000 */
[----:B------:R-:W-:Y:S02]  /*f5c0*/  ISETP.GT.AND P2, PT, R81, 0x10, PT ;  /* 0x000000105100780c */ /* 0x000fe40003f44270 */
[----:B------:R-:W-:Y:S01]  /*f5d0*/  FSEL R30, R51, -INF , P1 ;  /* 0xff800000331e7808 */ /* 0x000fe20000800000 */
[----:B------:R-:W-:Y:S01]  /*f5e0*/  FMUL.FTZ R7, R31, UR46 ;  /* 0x0000002e1f077c20 */ /* 0x000fe20008410000 */
[C---:B------:R-:W-:Y:S02]  /*f5f0*/  ISETP.GT.AND P1, PT, R81.reuse, 0x49, PT ;  /* 0x000000495100780c */ /* 0x040fe40003f24270 */
[----:B------:R-:W-:Y:S02]  /*f600*/  FSEL R36, R28, -INF , P2 ;  /* 0xff8000001c247808 */ /* 0x000fe40001000000 */
[----:B------:R-:W-:Y:S02]  /*f610*/  ISETP.GT.AND P2, PT, R81, 0x20, PT ;  /* 0x000000205100780c */ /* 0x000fe40003f44270 */
[----:B------:R-:W-:-:S02]  /*f620*/  FSEL R59, R59, -INF , P1 ;  /* 0xff8000003b3b7808 */ /* 0x000fc40000800000 */
[----:B------:R-:W-:Y:S01]  /*f630*/  ISETP.GT.AND P1, PT, R81, 0x59, PT ;  /* 0x000000595100780c */ /* 0x000fe20003f24270 */
[----:B------:R-:W1:Y:S01]  /*f640*/  MUFU.TANH R7, R7 ;  /* 0x0000000700077308 */ /* 0x000e620000002400 */
[----:B---3--:R-:W-:Y:S02]  /*f650*/  FSEL R80, R37, -INF , P2 ;  /* 0xff80000025507808 */ /* 0x008fe40001000000 */
[C---:B------:R-:W-:Y:S02]  /*f660*/  ISETP.GT.AND P2, PT, R81.reuse, 0x30, PT ;  /* 0x000000305100780c */ /* 0x040fe40003f44270 */
[----:B------:R-:W-:Y:S02]  /*f670*/  FSEL R51, R66, -INF , P1 ;  /* 0xff80000042337808 */ /* 0x000fe40000800000 */
[----:B------:R-:W-:Y:S02]  /*f680*/  ISETP.GT.AND P1, PT, R81, 0x69, PT ;  /* 0x000000695100780c */ /* 0x000fe40003f24270 */
[----:B0-----:R-:W-:Y:S01]  /*f690*/  FSEL R28, R45, -INF , P2 ;  /* 0xff8000002d1c7808 */ /* 0x001fe20001000000 */
[----:B--2---:R-:W-:Y:S01]  /*f6a0*/  IMAD.IADD R44, R38, 0x1, R44 ;  /* 0x00000001262c7824 */ /* 0x004fe200078e022c */
[----:B------:R-:W-:-:S02]  /*f6b0*/  FSEL R45, R74, -INF , P1 ;  /* 0xff8000004a2d7808 */ /* 0x000fc40000800000 */
[----:B------:R-:W-:-:S04]  /*f6c0*/  ISETP.GT.AND P1, PT, R81, 0x79, PT ;  /* 0x000000795100780c */ /* 0x000fc80003f24270 */
[----:B------:R-:W-:Y:S02]  /*f6d0*/  FSEL R11, R78, -INF , P1 ;  /* 0xff8000004e0b7808 */ /* 0x000fe40000800000 */
[----:B------:R-:W-:Y:S02]  /*f6e0*/  ISETP.GT.AND P1, PT, R44, 0x9, PT ;  /* 0x000000092c00780c */ /* 0x000fe40003f24270 */
[----:B------:R-:W-:Y:S02]  /*f6f0*/  ISETP.GT.AND P4, PT, R81, 0x8, PT ;  /* 0x000000085100780c */ /* 0x000fe40003f84270 */
[----:B-1----:R-:W-:Y:S02]  /*f700*/  FSEL R35, R7, -INF , P1 ;  /* 0xff80000007237808 */ /* 0x002fe40000800000 */
[----:B------:R-:W-:Y:S01]  /*f710*/  FMNMX.FTZ R7, R139, R9, !PT ;  /* 0x000000098b077209 */ /* 0x000fe20007810000 */
[----:B------:R-:W-:Y:S01]  /*f720*/  FMUL.FTZ R140, R84, UR46 ;  /* 0x0000002e548c7c20 */ /* 0x000fe20008410000 */
[----:B------:R-:W-:-:S02]  /*f730*/  FSEL R84, R26, -INF , P4 ;  /* 0xff8000001a547808 */ /* 0x000fc40002000000 */
[----:B------:R-:W-:-:S04]  /*f740*/  FMNMX.FTZ R7, R85, R7, !PT ;  /* 0x0000000755077209 */ /* 0x000fc80007810000 */
[----:B------:R-:W-:Y:S01]  /*f750*/  FMNMX.FTZ R7, R84, R7, !PT ;  /* 0x0000000754077209 */ /* 0x000fe20007810000 */
[----:B------:R-:W0:Y:S03]  /*f760*/  MUFU.TANH R40, R40 ;  /* 0x0000002800287308 */ /* 0x000e260000002400 */
[----:B------:R-:W-:Y:S02]  /*f770*/  FMNMX.FTZ R7, R77, R7, !PT ;  /* 0x000000074d077209 */ /* 0x000fe40007810000 */
[----:B------:R-:W-:Y:S02]  /*f780*/  ISETP.GT.AND P4, PT, R81, 0x18, PT ;  /* 0x000000185100780c */ /* 0x000fe40003f84270 */
[----:B------:R-:W-:Y:S02]  /*f790*/  FMNMX.FTZ R7, R36, R7, !PT ;  /* 0x0000000724077209 */ /* 0x000fe40007810000 */
[----:B------:R-:W-:-:S02]  /*f7a0*/  FSEL R38, R33, -INF , P4 ;  /* 0xff80000021267808 */ /* 0x000fc40002000000 */
[----:B------:R-:W-:-:S04]  /*f7b0*/  FMNMX.FTZ R7, R75, R7, !PT ;  /* 0x000000074b077209 */ /* 0x000fc80007810000 */
[----:B------:R-:W-:Y:S02]  /*f7c0*/  FMNMX.FTZ R7, R38, R7, !PT ;  /* 0x0000000726077209 */ /* 0x000fe40007810000 */
[----:B------:R-:W-:Y:S02]  /*f7d0*/  ISETP.GT.AND P3, PT, R81, 0x21, PT ;  /* 0x000000215100780c */ /* 0x000fe40003f64270 */
[----:B------:R-:W-:Y:S01]  /*f7e0*/  FMNMX.FTZ R7, R73, R7, !PT ;  /* 0x0000000749077209 */ /* 0x000fe20007810000 */
[----:B------:R-:W-:Y:S01]  /*f7f0*/  FMUL.FTZ R48, R71, UR46 ;  /* 0x0000002e47307c20 */ /* 0x000fe20008410000 */
[----:B------:R-:W-:Y:S02]  /*f800*/  ISETP.GT.AND P4, PT, R81, 0x28, PT ;  /* 0x000000285100780c */ /* 0x000fe40003f84270 */
[----:B0-----:R-:W-:Y:S02]  /*f810*/  FSEL R71, R40, -INF , P3 ;  /* 0xff80000028477808 */ /* 0x001fe40001800000 */
[----:B------:R-:W-:-:S02]  /*f820*/  FMNMX.FTZ R7, R80, R7, !PT ;  /* 0x0000000750077209 */ /* 0x000fc40007810000 */
[----:B------:R-:W-:Y:S02]  /*f830*/  FSEL R26, R42, -INF , P4 ;  /* 0xff8000002a1a7808 */ /* 0x000fe40002000000 */
[----:B------:R-:W-:Y:S01]  /*f840*/  FMNMX.FTZ R7, R71, R7, !PT ;  /* 0x0000000747077209 */ /* 0x000fe20007810000 */
[----:B------:R-:W-:Y:S01]  /*f850*/  FMUL.FTZ R31, R55, UR46 ;  /* 0x0000002e371f7c20 */ /* 0x000fe20008410000 */
[----:B------:R-:W-:Y:S02]  /*f860*/  FMUL.FTZ R55, R57, UR46 ;  /* 0x0000002e39377c20 */ /* 0x000fe40008410000 */
[----:B------:R-:W-:Y:S02]  /*f870*/  FMNMX.FTZ R7, R26, R7, !PT ;  /* 0x000000071a077209 */ /* 0x000fe40007810000 */
[----:B------:R-:W-:Y:S02]  /*f880*/  ISETP.GT.AND P3, PT, R81, 0x31, PT ;  /* 0x000000315100780c */ /* 0x000fe40003f64270 */
[----:B------:R-:W-:Y:S01]  /*f890*/  FMNMX.FTZ R7, R69, R7, !PT ;  /* 0x0000000745077209 */ /* 0x000fe20007810000 */
[----:B------:R-:W0:Y:S01]  /*f8a0*/  MUFU.TANH R55, R55 ;  /* 0x0000003700377308 */ /* 0x000e220000002400 */
[----:B------:R-:W-:-:S02]  /*f8b0*/  ISETP.GT.AND P4, PT, R81, 0x38, PT ;  /* 0x000000385100780c */ /* 0x000fc40003f84270 */
[----:B------:R-:W-:Y:S02]  /*f8c0*/  FSEL R67, R47, -INF , P3 ;  /* 0xff8000002f437808 */ /* 0x000fe40001800000 */
[----:B------:R-:W-:Y:S02]  /*f8d0*/  FMNMX.FTZ R7, R28, R7, !PT ;  /* 0x000000071c077209 */ /* 0x000fe40007810000 */
[----:B------:R-:W-:Y:S02]  /*f8e0*/  FSEL R65, R50, -INF , P4 ;  /* 0xff80000032417808 */ /* 0x000fe40002000000 */
[----:B------:R-:W-:Y:S02]  /*f8f0*/  FMNMX.FTZ R7, R67, R7, !PT ;  /* 0x0000000743077209 */ /* 0x000fe40007810000 */
[----:B------:R-:W-:Y:S02]  /*f900*/  ISETP.GT.AND P2, PT, R81, 0x40, PT ;  /* 0x000000405100780c */ /* 0x000fe40003f44270 */
[----:B------:R-:W-:Y:S01]  /*f910*/  FMNMX.FTZ R7, R65, R7, !PT ;  /* 0x0000000741077209 */ /* 0x000fe20007810000 */
[----:B------:R-:W-:Y:S01]  /*f920*/  FMUL.FTZ R57, R62, UR46 ;  /* 0x0000002e3e397c20 */ /* 0x000fe20008410000 */
[----:B------:R-:W1:Y:S01]  /*f930*/  MUFU.TANH R60, R60 ;  /* 0x0000003c003c7308 */ /* 0x000e620000002400 */
[----:B------:R-:W-:-:S02]  /*f940*/  ISETP.GT.AND P3, PT, R81, 0x41, PT ;  /* 0x000000415100780c */ /* 0x000fc40003f64270 */
[----:B------:R-:W-:Y:S02]  /*f950*/  FSEL R62, R54, -INF , P2 ;  /* 0xff800000363e7808 */ /* 0x000fe40001000000 */
[----:B------:R-:W-:Y:S01]  /*f960*/  FMNMX.FTZ R7, R30, R7, !PT ;  /* 0x000000071e077209 */ /* 0x000fe20007810000 */
[----:B------:R-:W-:Y:S01]  /*f970*/  FMUL.FTZ R56, R63, UR46 ;  /* 0x0000002e3f387c20 */ /* 0x000fe20008410000 */
[----:B------:R-:W-:Y:S01]  /*f980*/  ISETP.GT.AND P4, PT, R81, 0x48, PT ;  /* 0x000000485100780c */ /* 0x000fe20003f84270 */
[----:B------:R-:W2:Y:S01]  /*f990*/  MUFU.TANH R61, R61 ;  /* 0x0000003d003d7308 */ /* 0x000ea20000002400 */
[----:B0-----:R-:W-:Y:S02]  /*f9a0*/  FSEL R63, R55, -INF , P3 ;  /* 0xff800000373f7808 */ /* 0x001fe40001800000 */
[----:B------:R-:W-:Y:S02]  /*f9b0*/  FMNMX.FTZ R7, R62, R7, !PT ;  /* 0x000000073e077209 */ /* 0x000fe40007810000 */
[----:B------:R-:W-:-:S02]  /*f9c0*/  FSEL R58, R58, -INF , P4 ;  /* 0xff8000003a3a7808 */ /* 0x000fc40002000000 */
[----:B------:R-:W-:Y:S01]  /*f9d0*/  FMNMX.FTZ R7, R63, R7, !PT ;  /* 0x000000073f077209 */ /* 0x000fe20007810000 */
[----:B------:R-:W0:Y:S01]  /*f9e0*/  MUFU.TANH R64, R64 ;  /* 0x0000004000407308 */ /* 0x000e220000002400 */
[C---:B------:R-:W-:Y:S02]  /*f9f0*/  ISETP.GT.AND P2, PT, R81.reuse, 0x50, PT ;  /* 0x000000505100780c */ /* 0x040fe40003f44270 */
[----:B------:R-:W-:Y:S02]  /*fa00*/  FMNMX.FTZ R7, R58, R7, !PT ;  /* 0x000000073a077209 */ /* 0x000fe40007810000 */
[----:B------:R-:W-:Y:S02]  /*fa10*/  ISETP.GT.AND P3, PT, R81, 0x51, PT ;  /* 0x000000515100780c */ /* 0x000fe40003f64270 */
[----:B-1----:R-:W-:Y:S01]  /*fa20*/  FSEL R54, R60, -INF , P2 ;  /* 0xff8000003c367808 */ /* 0x002fe20001000000 */
[----:B------:R-:W1:Y:S01]  /*fa30*/  MUFU.TANH R68, R68 ;  /* 0x0000004400447308 */ /* 0x000e620000002400 */
[----:B------:R-:W-:-:S02]  /*fa40*/  FMNMX.FTZ R7, R59, R7, !PT ;  /* 0x000000073b077209 */ /* 0x000fc40007810000 */
[----:B------:R-:W-:Y:S02]  /*fa50*/  ISETP.GT.AND P4, PT, R81, 0x58, PT ;  /* 0x000000585100780c */ /* 0x000fe40003f84270 */
[----:B--2---:R-:W-:Y:S02]  /*fa60*/  FSEL R55, R61, -INF , P3 ;  /* 0xff8000003d377808 */ /* 0x004fe40001800000 */
[----:B------:R-:W-:Y:S01]  /*fa70*/  FMNMX.FTZ R7, R54, R7, !PT ;  /* 0x0000000736077209 */ /* 0x000fe20007810000 */
[----:B------:R-:W2:Y:S01]  /*fa80*/  MUFU.TANH R70, R70 ;  /* 0x0000004600467308 */ /* 0x000ea20000002400 */
[----:B0-----:R-:W-:Y:S02]  /*fa90*/  FSEL R50, R64, -INF , P4 ;  /* 0xff80000040327808 */ /* 0x001fe40002000000 */
[----:B------:R-:W-:-:S05]  /*faa0*/  FMNMX.FTZ R7, R55, R7, !PT ;  /* 0x0000000737077209 */ /* 0x000fca0007810000 */
[----:B------:R-:W0:Y:S01]  /*fab0*/  MUFU.TANH R72, R72 ;  /* 0x0000004800487308 */ /* 0x000e220000002400 */
[C---:B------:R-:W-:Y:S02]  /*fac0*/  ISETP.GT.AND P2, PT, R81.reuse, 0x60, PT ;  /* 0x000000605100780c */ /* 0x040fe40003f44270 */
[----:B------:R-:W-:Y:S02]  /*fad0*/  FMNMX.FTZ R7, R50, R7, !PT ;  /* 0x0000000732077209 */ /* 0x000fe40007810000 */
[----:B------:R-:W-:Y:S02]  /*fae0*/  ISETP.GT.AND P3, PT, R81, 0x61, PT ;  /* 0x000000615100780c */ /* 0x000fe40003f64270 */
[----:B-1----:R-:W-:Y:S01]  /*faf0*/  FSEL R40, R68, -INF , P2 ;  /* 0xff80000044287808 */ /* 0x002fe20001000000 */
[----:B------:R-:W1:Y:S01]  /*fb00*/  MUFU.TANH R76, R76 ;  /* 0x0000004c004c7308 */ /* 0x000e620000002400 */
[----:B------:R-:W-:Y:S02]  /*fb10*/  FMNMX.FTZ R7, R51, R7, !PT ;  /* 0x0000000733077209 */ /* 0x000fe40007810000 */
[----:B------:R-:W-:-:S02]  /*fb20*/  ISETP.GT.AND P4, PT, R81, 0x68, PT ;  /* 0x000000685100780c */ /* 0x000fc40003f84270 */
        /* <DEDUP_REMOVED lines=8> */
[C---:B------:R-:W-:Y:S02]  /*fbb0*/  ISETP.GT.AND P3, PT, R81.reuse, 0x71, PT ;  /* 0x000000715100780c */ /* 0x040fe40003f64270 */
[----:B------:R-:W-:Y:S01]  /*fbc0*/  ISETP.GT.AND P4, PT, R81, 0x78, PT ;  /* 0x000000785100780c */ /* 0x000fe20003f84270 */
[----:B------:R-:W3:Y:S01]  /*fbd0*/  MUFU.TANH R143, R143 ;  /* 0x0000008f008f7308 */ /* 0x000ee20000002400 */
[----:B-1----:R-:W-:Y:S02]  /*fbe0*/  FSEL R81, R76, -INF , P2 ;  /* 0xff8000004c517808 */ /* 0x002fe40001000000 */
[----:B------:R-:W-:-:S02]  /*fbf0*/  FMNMX.FTZ R7, R45, R7, !PT ;  /* 0x000000072d077209 */ /* 0x000fc40007810000 */
[----:B--2---:R-:W-:Y:S02]  /*fc00*/  FSEL R13, R10, -INF , P3 ;  /* 0xff8000000a0d7808 */ /* 0x004fe40001800000 */
[----:B------:R-:W-:Y:S01]  /*fc10*/  FMNMX.FTZ R7, R81, R7, !PT ;  /* 0x0000000751077209 */ /* 0x000fe20007810000 */
[----:B------:R-:W1:Y:S01]  /*fc20*/  MUFU.TANH R8, R8 ;  /* 0x0000000800087308 */ /* 0x000e620000002400 */
[----:B0-----:R-:W-:Y:S02]  /*fc30*/  FSEL R10, R140, -INF , P4 ;  /* 0xff8000008c0a7808 */ /* 0x001fe40002000000 */
[----:B------:R-:W-:Y:S02]  /*fc40*/  FMNMX.FTZ R7, R13, R7, !PT ;  /* 0x000000070d077209 */ /* 0x000fe40007810000 */
[----:B------:R-:W-:Y:S02]  /*fc50*/  ISETP.GT.AND P3, PT, R44, 0x1, PT ;  /* 0x000000012c00780c */ /* 0x000fe40003f64270 */
[----:B------:R-:W-:-:S02]  /*fc60*/  FMNMX.FTZ R7, R10, R7, !PT ;  /* 0x000000070a077209 */ /* 0x000fc40007810000 */
[----:B---3--:R-:W-:Y:S02]  /*fc70*/  FSEL R33, R143, -INF , P3 ;  /* 0xff8000008f217808 */ /* 0x008fe40001800000 */
[----:B------:R-:W-:Y:S02]  /*fc80*/  ISETP.GT.AND P3, PT, R44, 0x11, PT ;  /* 0x000000112c00780c */ /* 0x000fe40003f64270 */
[----:B------:R-:W-:Y:S02]  /*fc90*/  FMNMX.FTZ R7, R11, R7, !PT ;  /* 0x000000070b077209 */ /* 0x000fe40007810000 */
[----:B-1----:R-:W-:-:S03]  /*fca0*/  FSEL R37, R8, -INF , P3 ;  /* 0xff80000008257808 */ /* 0x002fc60001800000 */
[----:B------:R-:W0:Y:S01]  /*fcb0*/  SHFL.BFLY PT, R8, R7, 0x2, 0x1f ;  /* 0x0c401f0007087f89 */ /* 0x000e2200000e0000 */
[----:B------:R-:W1:Y:S01]  /*fcc0*/  MUFU.TANH R144, R144 ;  /* 0x0000009000907308 */ /* 0x000e620000002400 */
[----:B------:R-:W-:-:S07]  /*fcd0*/  FMUL.FTZ R39, R39, UR46 ;  /* 0x0000002e27277c20 */ /* 0x000fce0008410000 */
[----:B------:R-:W2:Y:S08]  /*fce0*/  MUFU.TANH R141, R141 ;  /* 0x0000008d008d7308 */ /* 0x000eb00000002400 */
[----:B------:R-:W3:Y:S01]  /*fcf0*/  MUFU.TANH R12, R12 ;  /* 0x0000000c000c7308 */ /* 0x000ee20000002400 */
[----:B0-----:R-:W-:-:S07]  /*fd00*/  FMNMX.FTZ R7, R7, R8, !PT ;  /* 0x0000000807077209 */ /* 0x001fce0007810000 */
[----:B------:R-:W0:Y:S01]  /*fd10*/  MUFU.TANH R14, R14 ;  /* 0x0000000e000e7308 */ /* 0x000e220000002400 */
[C---:B------:R-:W-:Y:S01]  /*fd20*/  ISETP.GT.AND P2, PT, R44.reuse, RZ, PT ;  /* 0x000000ff2c00720c */ /* 0x040fe20003f44270 */
[----:B------:R-:W4:Y:S01]  /*fd30*/  SHFL.BFLY PT, R8, R7, 0x1, 0x1f ;  /* 0x0c201f0007087f89 */ /* 0x000f2200000e0000 */
[----:B------:R-:W-:-:S05]  /*fd40*/  ISETP.GT.AND P4, PT, R44, 0x8, PT ;  /* 0x000000082c00780c */ /* 0x000fca0003f84270 */
[----:B------:R-:W5:Y:S01]  /*fd50*/  MUFU.TANH R39, R39 ;  /* 0x0000002700277308 */ /* 0x000f620000002400 */
[----:B-1----:R-:W-:-:S07]  /*fd60*/  FSEL R78, R144, -INF , P2 ;  /* 0xff800000904e7808 */ /* 0x002fce0001000000 */
[----:B------:R-:W1:Y:S01]  /*fd70*/  MUFU.TANH R15, R15 ;  /* 0x0000000f000f7308 */ /* 0x000e620000002400 */
[----:B--2---:R-:W-:-:S07]  /*fd80*/  FSEL R76, R141, -INF , P4 ;  /* 0xff8000008d4c7808 */ /* 0x004fce0002000000 */
[----:B------:R-:W2:Y:S08]  /*fd90*/  MUFU.TANH R25, R25 ;  /* 0x0000001900197308 */ /* 0x000eb00000002400 */
[----:B------:R-:W4:Y:S01]  /*fda0*/  MUFU.TANH R20, R20 ;  /* 0x0000001400147308 */ /* 0x000f220000002400 */
[C---:B------:R-:W-:Y:S02]  /*fdb0*/  ISETP.GT.AND P2, PT, R44.reuse, 0x10, PT ;  /* 0x000000102c00780c */ /* 0x040fe40003f44270 */
[----:B------:R-:W-:-:S05]  /*fdc0*/  ISETP.GT.AND P4, PT, R44, 0x18, PT ;  /* 0x000000182c00780c */ /* 0x000fca0003f84270 */
[----:B------:R-:W4:Y:S01]  /*fdd0*/  MUFU.TANH R27, R27 ;  /* 0x0000001b001b7308 */ /* 0x000f220000002400 */
[----:B---3--:R-:W-:-:S07]  /*fde0*/  FSEL R74, R12, -INF , P2 ;  /* 0xff8000000c4a7808 */ /* 0x008fce0001000000 */
[----:B------:R-:W3:Y:S01]  /*fdf0*/  MUFU.TANH R21, R21 ;  /* 0x0000001500157308 */ /* 0x000ee20000002400 */
[----:B0-----:R-:W-:-:S07]  /*fe00*/  FSEL R72, R14, -INF , P4 ;  /* 0xff8000000e487808 */ /* 0x001fce0002000000 */
[----:B------:R-:W0:Y:S08]  /*fe10*/  MUFU.TANH R29, R29 ;  /* 0x0000001d001d7308 */ /* 0x000e300000002400 */
[----:B------:R-:W0:Y:S01]  /*fe20*/  MUFU.TANH R24, R24 ;  /* 0x0000001800187308 */ /* 0x000e220000002400 */
[C---:B------:R-:W-:Y:S02]  /*fe30*/  ISETP.GT.AND P1, PT, R44.reuse, 0x19, PT ;  /* 0x000000192c00780c */ /* 0x040fe40003f24270 */
[----:B------:R-:W-:-:S02]  /*fe40*/  ISETP.GT.AND P2, PT, R44, 0x20, PT ;  /* 0x000000202c00780c */ /* 0x000fc40003f44270 */
[----:B------:R-:W-:-:S03]  /*fe50*/  ISETP.GT.AND P3, PT, R44, 0x21, PT ;  /* 0x000000212c00780c */ /* 0x000fc60003f64270 */
[----:B------:R-:W0:Y:S01]  /*fe60*/  MUFU.TANH R31, R31 ;  /* 0x0000001f001f7308 */ /* 0x000e220000002400 */
[----:B------:R-:W-:-:S07]  /*fe70*/  ISETP.GT.AND P4, PT, R44, 0x28, PT ;  /* 0x000000282c00780c */ /* 0x000fce0003f84270 */
[----:B------:R-:W0:Y:S01]  /*fe80*/  MUFU.TANH R32, R32 ;  /* 0x0000002000207308 */ /* 0x000e220000002400 */
[----:B-----5:R-:W-:-:S07]  /*fe90*/  FSEL R39, R39, -INF , P1 ;  /* 0xff80000027277808 */ /* 0x020fce0000800000 */
[----:B------:R-:W5:Y:S01]  /*fea0*/  MUFU.TANH R34, R34 ;  /* 0x0000002200227308 */ /* 0x000f620000002400 */
[----:B-1----:R-:W-:-:S07]  /*feb0*/  FSEL R70, R15, -INF , P2 ;  /* 0xff8000000f467808 */ /* 0x002fce0001000000 */
[----:B------:R-:W1:Y:S01]  /*fec0*/  MUFU.TANH R57, R57 ;  /* 0x0000003900397308 */ /* 0x000e620000002400 */
[----:B--2---:R-:W-:Y:S02]  /*fed0*/  FSEL R25, R25, -INF , P3 ;  /* 0xff80000019197808 */ /* 0x004fe40001800000 */
[----:B----4-:R-:W-:Y:S02]  /*fee0*/  FSEL R68, R20, -INF , P4 ;  /* 0xff80000014447808 */ /* 0x010fe40002000000 */
[----:B------:R-:W-:-:S03]  /*fef0*/  ISETP.GT.AND P1, PT, R44, 0x29, PT ;  /* 0x000000292c00780c */ /* 0x000fc60003f24270 */
[----:B------:R-:W2:Y:S01]  /*ff00*/  MUFU.TANH R56, R56 ;  /* 0x0000003800387308 */ /* 0x000ea20000002400 */
[C---:B------:R-:W-:Y:S02]  /*ff10*/  ISETP.GT.AND P2, PT, R44.reuse, 0x30, PT ;  /* 0x000000302c00780c */ /* 0x040fe40003f44270 */
[C---:B------:R-:W-:Y:S02]  /*ff20*/  ISETP.GT.AND P3, PT, R44.reuse, 0x31, PT ;  /* 0x000000312c00780c */ /* 0x040fe40003f64270 */
[----:B------:R-:W-:-:S03]  /*ff30*/  ISETP.GT.AND P4, PT, R44, 0x38, PT ;  /* 0x000000382c00780c */ /* 0x000fc60003f84270 */
[----:B------:R-:W4:Y:S01]  /*ff40*/  MUFU.TANH R53, R53 ;  /* 0x0000003500357308 */ /* 0x000f220000002400 */
[----:B------:R-:W-:-:S07]  /*ff50*/  FSEL R27, R27, -INF , P1 ;  /* 0xff8000001b1b7808 */ /* 0x000fce0000800000 */
[----:B------:R-:W4:Y:S01]  /*ff60*/  MUFU.TANH R52, R52 ;  /* 0x0000003400347308 */ /* 0x000f220000002400 */
[----:B---3--:R-:W-:-:S07]  /*ff70*/  FSEL R66, R21, -INF , P2 ;  /* 0xff80000015427808 */ /* 0x008fce0001000000 */
[----:B------:R-:W3:Y:S01]  /*ff80*/  MUFU.TANH R49, R49 ;  /* 0x0000003100317308 */ /* 0x000ee20000002400 */
[----:B0-----:R-:W-:Y:S02]  /*ff90*/  FSEL R29, R29, -INF , P3 ;  /* 0xff8000001d1d7808 */ /* 0x001fe40001800000 */
[----:B------:R-:W-:Y:S02]  /*ffa0*/  FSEL R64, R24, -INF , P4 ;  /* 0xff80000018407808 */ /* 0x000fe40002000000 */
[----:B------:R-:W-:-:S03]  /*ffb0*/  ISETP.GT.AND P1, PT, R44, 0x39, PT ;  /* 0x000000392c00780c */ /* 0x000fc60003f24270 */
[----:B------:R-:W0:Y:S01]  /*ffc0*/  MUFU.TANH R48, R48 ;  /* 0x0000003000307308 */ /* 0x000e220000002400 */
[C---:B------:R-:W-:Y:S02]  /*ffd0*/  ISETP.GT.AND P2, PT, R44.reuse, 0x40, PT ;  /* 0x000000402c00780c */ /* 0x040fe40003f44270 */
[C---:B------:R-:W-:Y:S02]  /*ffe0*/  ISETP.GT.AND P3, PT, R44.reuse, 0x41, PT ;  /* 0x000000412c00780c */ /* 0x040fe40003f64270 */
[----:B------:R-:W-:-:S03]  /*fff0*/  ISETP.GT.AND P4, PT, R44, 0x48, PT ;  /* 0x000000482c00780c */ /* 0x000fc60003f84270 */
[----:B------:R-:W0:Y:S01]  /*10000*/  MUFU.TANH R46, R46 ;  /* 0x0000002e002e7308 */ /* 0x000e220000002400 */
[----:B------:R-:W-:-:S07]  /*10010*/  FMNMX.FTZ R7, R7, R8, !PT ;  /* 0x0000000807077209 */ /* 0x000fce0007810000 */
[----:B------:R-:W0:Y:S01]  /*10020*/  MUFU.TANH R41, R41 ;  /* 0x0000002900297308 */ /* 0x000e220000002400 */
[----:B------:R-:W-:-:S07]  /*10030*/  FSEL R31, R31, -INF , P1 ;  /* 0xff8000001f1f7808 */ /* 0x000fce0000800000 */
[----:B------:R-:W0:Y:S01]  /*10040*/  MUFU.TANH R43, R142 ;  /* 0x0000008e002b7308 */ /* 0x000e220000002400 */
[----:B------:R-:W-:Y:S01]  /*10050*/  FSEL R61, R32, -INF , P2 ;  /* 0xff800000203d7808 */ /* 0x000fe20001000000 */
[----:B------:R-:W-:Y:S01]  /*10060*/  UMOV UR47, UR44 ;  /* 0x0000002c002f7c82 */ /* 0x000fe20008000000 */
[----:B-----5:R-:W-:Y:S02]  /*10070*/  FSEL R60, R34, -INF , P3 ;  /* 0xff800000223c7808 */ /* 0x020fe40001800000 */
[----:B-1----:R-:W-:Y:S02]  /*10080*/  FSEL R57, R57, -INF , P4 ;  /* 0xff80000039397808 */ /* 0x002fe40002000000 */
[C---:B------:R-:W-:Y:S02]  /*10090*/  ISETP.GT.AND P1, PT, R44.reuse, 0x49, PT ;  /* 0x000000492c00780c */ /* 0x040fe40003f24270 */
[C---:B------:R-:W-:Y:S02]  /*100a0*/  ISETP.GT.AND P2, PT, R44.reuse, 0x50, PT ;  /* 0x000000502c00780c */ /* 0x040fe40003f44270 */
[----:B------:R-:W-:-:S02]  /*100b0*/  ISETP.GT.AND P3, PT, R44, 0x51, PT ;  /* 0x000000512c00780c */ /* 0x000fc40003f64270 */
[----:B------:R-:W-:Y:S01]  /*100c0*/  ISETP.GT.AND P4, PT, R44, 0x58, PT ;  /* 0x000000582c00780c */ /* 0x000fe20003f84270 */
[C---:B------:R-:W-:Y:S01]  /*100d0*/  FMUL.FTZ R8, R7.reuse, UR47 ;  /* 0x0000002f07087c20 */ /* 0x040fe20008410000 */
[----:B------:R-:W-:Y:S02]  /*100e0*/  FSETP.NEU.FTZ.AND P6, PT, R7, -INF , PT ;  /* 0xff8000000700780b */ /* 0x000fe40003fdd000 */
[----:B--2---:R-:W-:Y:S02]  /*100f0*/  FSEL R56, R56, -INF , P1 ;  /* 0xff80000038387808 */ /* 0x004fe40000800000 */
[----:B----4-:R-:W-:Y:S02]  /*10100*/  FSEL R53, R53, -INF , P2 ;  /* 0xff80000035357808 */ /* 0x010fe40001000000 */
[----:B------:R-:W-:Y:S02]  /*10110*/  FSEL R52, R52, -INF , P3 ;  /* 0xff80000034347808 */ /* 0x000fe40001800000 */
[----:B---3--:R-:W-:-:S02]  /*10120*/  FSEL R49, R49, -INF , P4 ;  /* 0xff80000031317808 */ /* 0x008fc40002000000 */
[C---:B------:R-:W-:Y:S02]  /*10130*/  ISETP.GT.AND P1, PT, R44.reuse, 0x59, PT ;  /* 0x000000592c00780c */ /* 0x040fe40003f24270 */
[C---:B------:R-:W-:Y:S02]  /*10140*/  ISETP.GT.AND P2, PT, R44.reuse, 0x60, PT ;  /* 0x000000602c00780c */ /* 0x040fe40003f44270 */
[C---:B------:R-:W-:Y:S02]  /*10150*/  ISETP.GT.AND P3, PT, R44.reuse, 0x61, PT ;  /* 0x000000612c00780c */ /* 0x040fe40003f64270 */
[----:B------:R-:W-:Y:S01]  /*10160*/  ISETP.GT.AND P4, PT, R44, 0x68, PT ;  /* 0x000000682c00780c */ /* 0x000fe20003f84270 */
[----:B------:R-:W-:Y:S01]  /*10170*/  FMUL.FTZ R79, R79, UR46 ;  /* 0x0000002e4f4f7c20 */ /* 0x000fe20008410000 */
[----:B------:R-:W-:Y:S02]  /*10180*/  FSEL R12, R7, RZ, P6 ;  /* 0x000000ff070c7208 */ /* 0x000fe40003000000 */
[----:B------:R-:W-:-:S02]  /*10190*/  FSEL R8, R8, RZ, P6 ;  /* 0x000000ff08087208 */ /* 0x000fc40003000000 */
[----:B0-----:R-:W-:Y:S02]  /*101a0*/  FSEL R48, R48, -INF , P1 ;  /* 0xff80000030307808 */ /* 0x001fe40000800000 */
[----:B------:R-:W-:Y:S02]  /*101b0*/  FSEL R46, R46, -INF , P2 ;  /* 0xff8000002e2e7808 */ /* 0x000fe40001000000 */
[----:B------:R-:W-:Y:S02]  /*101c0*/  FSEL R41, R41, -INF , P3 ;  /* 0xff80000029297808 */ /* 0x000fe40001800000 */
[----:B------:R-:W-:Y:S01]  /*101d0*/  FSEL R43, R43, -INF , P4 ;  /* 0xff8000002b2b7808 */ /* 0x000fe20002000000 */
[----:B------:R-:W-:Y:S01]  /*101e0*/  FADD.FTZ R12, -R12, R9 ;  /* 0x000000090c0c7221 */ /* 0x000fe20000010100 */
[C---:B------:R-:W-:Y:S02]  /*101f0*/  ISETP.GT.AND P1, PT, R44.reuse, 0x69, PT ;  /* 0x000000692c00780c */ /* 0x040fe40003f24270 */
[----:B------:R-:W-:-:S02]  /*10200*/  ISETP.GT.AND P2, PT, R44, 0x70, PT ;  /* 0x000000702c00780c */ /* 0x000fc40003f44270 */
[C---:B------:R-:W-:Y:S02]  /*10210*/  ISETP.GT.AND P3, PT, R44.reuse, 0x71, PT ;  /* 0x000000712c00780c */ /* 0x040fe40003f64270 */
[C---:B------:R-:W-:Y:S02]  /*10220*/  ISETP.GT.AND P4, PT, R44.reuse, 0x78, PT ;  /* 0x000000782c00780c */ /* 0x040fe40003f84270 */
[----:B------:R-:W-:Y:S01]  /*10230*/  ISETP.GT.AND P5, PT, R44, 0x79, PT ;  /* 0x000000792c00780c */ /* 0x000fe20003fa4270 */
[--C-:B------:R-:W-:Y:S01]  /*10240*/  FFMA.FTZ R32, R139, UR47, -R8.reuse ;  /* 0x0000002f8b207c23 */ /* 0x100fe20008010808 */
[----:B------:R0:W1:Y:S01]  /*10250*/  MUFU.TANH R44, R79 ;  /* 0x0000004f002c7308 */ /* 0x0000620000002400 */
        /* <DEDUP_REMOVED lines=8> */
[--C-:B0-----:R-:W-:Y:S01]  /*102e0*/  FFMA.FTZ R79, R85, UR47, -R8.reuse ;  /* 0x0000002f554f7c23 */ /* 0x101fe20008010808 */
        /* <DEDUP_REMOVED lines=44> */
[----:B------:R-:W-:Y:S01]  /*105b0*/  FMNMX.FTZ R8, R52, R8, !PT ;  /* 0x0000000834087209 */ /* 0x000fe20007810000 */
[----:B------:R-:W-:-:S03]  /*105c0*/  FMUL.FTZ R15, R83, UR46 ;  /* 0x0000002e530f7c20 */ /* 0x000fc60008410000 */
[----:B------:R-:W-:Y:S01]  /*105d0*/  FMNMX.FTZ R8, R49, R8, !PT ;  /* 0x0000000831087209 */ /* 0x000fe20007810000 */
[----:B------:R-:W0:Y:S01]  /*105e0*/  MUFU.TANH R14, R14 ;  /* 0x0000000e000e7308 */ /* 0x000e220000002400 */
[----:B------:R-:W-:Y:S02]  /*105f0*/  FMUL.FTZ R20, R86, UR46 ;  /* 0x0000002e56147c20 */ /* 0x000fe40008410000 */
[----:B------:R-:W-:Y:S01]  /*10600*/  FMNMX.FTZ R8, R48, R8, !PT ;  /* 0x0000000830087209 */ /* 0x000fe20007810000 */
[----:B------:R-:W-:-:S03]  /*10610*/  FMUL.FTZ R21, R87, UR46 ;  /* 0x0000002e57157c20 */ /* 0x000fc60008410000 */
[----:B------:R-:W-:Y:S01]  /*10620*/  FMNMX.FTZ R8, R46, R8, !PT ;  /* 0x000000082e087209 */ /* 0x000fe20007810000 */
[----:B------:R-:W2:Y:S03]  /*10630*/  MUFU.TANH R15, R15 ;  /* 0x0000000f000f7308 */ /* 0x000ea60000002400 */
[----:B------:R-:W-:-:S05]  /*10640*/  FMNMX.FTZ R8, R41, R8, !PT ;  /* 0x0000000829087209 */ /* 0x000fca0007810000 */
[----:B------:R-:W3:Y:S01]  /*10650*/  MUFU.TANH R20, R20 ;  /* 0x0000001400147308 */ /* 0x000ee20000002400 */
[----:B-1----:R-:W-:Y:S02]  /*10660*/  FSEL R44, R44, -INF , P1 ;  /* 0xff8000002c2c7808 */ /* 0x002fe40000800000 */
[----:B------:R-:W-:-:S05]  /*10670*/  FMNMX.FTZ R8, R43, R8, !PT ;  /* 0x000000082b087209 */ /* 0x000fca0007810000 */
[----:B------:R-:W1:Y:S01]  /*10680*/  MUFU.TANH R21, R21 ;  /* 0x0000001500157308 */ /* 0x000e620000002400 */
[----:B0-----:R-:W-:Y:S02]  /*10690*/  FSEL R14, R14, -INF , P2 ;  /* 0xff8000000e0e7808 */ /* 0x001fe40001000000 */
[----:B------:R-:W-:Y:S02]  /*106a0*/  FMNMX.FTZ R8, R44, R8, !PT ;  /* 0x000000082c087209 */ /* 0x000fe40007810000 */
[----:B--2---:R-:W-:Y:S02]  /*106b0*/  FSEL R15, R15, -INF , P3 ;  /* 0xff8000000f0f7808 */ /* 0x004fe40001800000 */
[----:B------:R-:W-:Y:S02]  /*106c0*/  FMNMX.FTZ R8, R14, R8, !PT ;  /* 0x000000080e087209 */ /* 0x000fe40007810000 */
[----:B---3--:R-:W-:Y:S02]  /*106d0*/  FSEL R20, R20, -INF , P4 ;  /* 0xff80000014147808 */ /* 0x008fe40002000000 */
[----:B------:R-:W-:-:S04]  /*106e0*/  FMNMX.FTZ R8, R15, R8, !PT ;  /* 0x000000080f087209 */ /* 0x000fc80007810000 */
[----:B------:R-:W-:Y:S02]  /*106f0*/  FMNMX.FTZ R8, R20, R8, !PT ;  /* 0x0000000814087209 */ /* 0x000fe40007810000 */
[----:B-1----:R-:W-:-:S04]  /*10700*/  FSEL R21, R21, -INF , P5 ;  /* 0xff80000015157808 */ /* 0x002fc80002800000 */
[----:B------:R-:W-:-:S05]  /*10710*/  FMNMX.FTZ R8, R21, R8, !PT ;  /* 0x0000000815087209 */ /* 0x000fca0007810000 */
[----:B------:R-:W0:Y:S02]  /*10720*/  SHFL.BFLY PT, R13, R8, 0x2, 0x1f ;  /* 0x0c401f00080d7f89 */ /* 0x000e2400000e0000 */
[----:B0-----:R-:W-:-:S05]  /*10730*/  FMNMX.FTZ R8, R8, R13, !PT ;  /* 0x0000000d08087209 */ /* 0x001fca0007810000 */
[----:B------:R-:W0:Y:S01]  /*10740*/  SHFL.BFLY PT, R13, R8, 0x1, 0x1f ;  /* 0x0c201f00080d7f89 */ /* 0x000e2200000e0000 */
[----:B------:R-:W-:Y:S01]  /*10750*/  FMUL.FTZ R12, R12, UR47 ;  /* 0x0000002f0c0c7c20 */ /* 0x000fe20008410000 */
[----:B------:R-:W-:Y:S01]  /*10760*/  MUFU.EX2 R32, R32 ;  /* 0x0000002000207308 */ /* 0x000fe20000000800 */
[----:B0-----:R-:W-:-:S04]  /*10770*/  FMNMX.FTZ R8, R8, R13, !PT ;  /* 0x0000000d08087209 */ /* 0x001fc80007810000 */
[C---:B------:R-:W-:Y:S01]  /*10780*/  FSETP.NEU.FTZ.AND P1, PT, R8.reuse, -INF , PT ;  /* 0xff8000000800780b */ /* 0x040fe20003f3d000 */
[----:B------:R-:W-:-:S03]  /*10790*/  FMUL.FTZ R80, R8, UR47 ;  /* 0x0000002f08507c20 */ /* 0x000fc60008410000 */
[----:B------:R-:W-:Y:S02]  /*107a0*/  FSEL R13, R8, RZ, P1 ;  /* 0x000000ff080d7208 */ /* 0x000fe40000800000 */
[----:B------:R-:W-:-:S03]  /*107b0*/  FSEL R80, R80, RZ, P1 ;  /* 0x000000ff50507208 */ /* 0x000fc60000800000 */
[----:B------:R-:W-:Y:S02]  /*107c0*/  FADD.FTZ R13, -R13, R6 ;  /* 0x000000060d0d7221 */ /* 0x000fe40000010100 */
[--C-:B------:R-:W-:Y:S02]  /*107d0*/  FFMA.FTZ R78, R78, UR47, -R80.reuse ;  /* 0x0000002f4e4e7c23 */ /* 0x100fe40008010850 */
[----:B------:R-:W-:Y:S01]  /*107e0*/  FMUL.FTZ R13, R13, UR47 ;  /* 0x0000002f0d0d7c20 */ /* 0x000fe20008410000 */
[--C-:B------:R-:W-:Y:S01]  /*107f0*/  FFMA.FTZ R33, R33, UR47, -R80.reuse ;  /* 0x0000002f21217c23 */ /* 0x100fe20008010850 */
[----:B------:R-:W0:Y:S01]  /*10800*/  MUFU.EX2 R12, R12 ;  /* 0x0000000c000c7308 */ /* 0x000e220000000800 */
[--C-:B------:R-:W-:Y:S01]  /*10810*/  FFMA.FTZ R76, R76, UR47, -R80.reuse ;  /* 0x0000002f4c4c7c23 */ /* 0x100fe20008010850 */
[----:B------:R-:W-:-:S06]  /*10820*/  FFMA.FTZ R35, R35, UR47, -R80 ;  /* 0x0000002f23237c23 */ /* 0x000fcc0008010850 */
[----:B------:R-:W-:Y:S01]  /*10830*/  MUFU.EX2 R78, R78 ;  /* 0x0000004e004e7308 */ /* 0x000fe20000000800 */
[--C-:B------:R-:W-:Y:S01]  /*10840*/  FFMA.FTZ R74, R74, UR47, -R80.reuse ;  /* 0x0000002f4a4a7c23 */ /* 0x100fe20008010850 */
[----:B------:R-:W-:-:S06]  /*10850*/  FFMA.FTZ R37, R37, UR47, -R80 ;  /* 0x0000002f25257c23 */ /* 0x000fcc0008010850 */
[----:B------:R-:W1:Y:S01]  /*10860*/  MUFU.EX2 R13, R13 ;  /* 0x0000000d000d7308 */ /* 0x000e620000000800 */
[--C-:B------:R-:W-:Y:S01]  /*10870*/  FFMA.FTZ R72, R72, UR47, -R80.reuse ;  /* 0x0000002f48487c23 */ /* 0x100fe20008010850 */
[--C-:B------:R-:W-:Y:S01]  /*10880*/  FFMA.FTZ R39, R39, UR47, -R80.reuse ;  /* 0x0000002f27277c23 */ /* 0x100fe20008010850 */
[--C-:B------:R-:W-:Y:S01]  /*10890*/  FFMA.FTZ R70, R70, UR47, -R80.reuse ;  /* 0x0000002f46467c23 */ /* 0x100fe20008010850 */
[--C-:B------:R-:W-:Y:S01]  /*108a0*/  FFMA.FTZ R25, R25, UR47, -R80.reuse ;  /* 0x0000002f19197c23 */ /* 0x100fe20008010850 */
[----:B------:R-:W-:-:S03]  /*108b0*/  FFMA.FTZ R68, R68, UR47, -R80 ;  /* 0x0000002f44447c23 */ /* 0x000fc60008010850 */
[----:B------:R-:W2:Y:S01]  /*108c0*/  MUFU.EX2 R79, R79 ;  /* 0x0000004f004f7308 */ /* 0x000ea20000000800 */
[--C-:B------:R-:W-:Y:S01]  /*108d0*/  FFMA.FTZ R27, R27, UR47, -R80.reuse ;  /* 0x0000002f1b1b7c23 */ /* 0x100fe20008010850 */
[--C-:B------:R-:W-:Y:S01]  /*108e0*/  FFMA.FTZ R66, R66, UR47, -R80.reuse ;  /* 0x0000002f42427c23 */ /* 0x100fe20008010850 */
[--C-:B------:R-:W-:Y:S01]  /*108f0*/  FFMA.FTZ R29, R29, UR47, -R80.reuse ;  /* 0x0000002f1d1d7c23 */ /* 0x100fe20008010850 */
[--C-:B------:R-:W-:Y:S01]  /*10900*/  FFMA.FTZ R64, R64, UR47, -R80.reuse ;  /* 0x0000002f40407c23 */ /* 0x100fe20008010850 */
[--C-:B------:R-:W-:Y:S01]  /*10910*/  FFMA.FTZ R31, R31, UR47, -R80.reuse ;  /* 0x0000002f1f1f7c23 */ /* 0x100fe20008010850 */
[--C-:B------:R-:W-:Y:S02]  /*10920*/  FFMA.FTZ R61, R61, UR47, -R80.reuse ;  /* 0x0000002f3d3d7c23 */ /* 0x100fe40008010850 */
[----:B------:R-:W3:Y:S01]  /*10930*/  MUFU.EX2 R33, R33 ;  /* 0x0000002100217308 */ /* 0x000ee20000000800 */
        /* <DEDUP_REMOVED lines=15> */
[----:B------:R-:W4:Y:S01]  /*10a30*/  MUFU.EX2 R34, R34 ;  /* 0x0000002200227308 */ /* 0x000f220000000800 */
[----:B------:R-:W-:-:S07]  /*10a40*/  IMAD R80, R19, 0x8, R2 ;  /* 0x0000000813507824 */ /* 0x000fce00078e0202 */
[----:B------:R-:W5:Y:S01]  /*10a50*/  MUFU.EX2 R76, R76 ;  /* 0x0000004c004c7308 */ /* 0x000f620000000800 */
[----:B------:R-:W-:Y:S01]  /*10a60*/  IADD3 R80, R80, 0x2d840, RZ ;  /* 0x0002d84050507810 */ /* 0x000fe20007ffe0ff */
[----:B0-----:R-:W-:-:S06]  /*10a70*/  FFMA.FTZ R3, R12, R3, R32 ;  /* 0x000000030c037223 */ /* 0x001fcc0000010020 */
[----:B------:R0:W-:Y:S01]  /*10a80*/  MUFU.EX2 R6, R81 ;  /* 0x0000005100067308 */ /* 0x0001e20000000800 */
[----:B-1----:R-:W-:-:S07]  /*10a90*/  FFMA.FTZ R0, R13, R0, R78 ;  /* 0x000000000d007223 */ /* 0x002fce000001004e */
[----:B------:R-:W1:Y:S01]  /*10aa0*/  MUFU.EX2 R77, R77 ;  /* 0x0000004d004d7308 */ /* 0x000e620000000800 */
[----:B0-----:R-:W-:-:S07]  /*10ab0*/  IMAD.U32 R81, RZ, RZ, UR40 ;  /* 0x00000028ff517e24 */ /* 0x001fce000f8e00ff */
[----:B------:R-:W0:Y:S01]  /*10ac0*/  MUFU.EX2 R35, R35 ;  /* 0x0000002300237308 */ /* 0x000e220000000800 */
[----:B------:R-:W-:Y:S01]  /*10ad0*/  PRMT R80, R81, 0x654, R80 ;  /* 0x0000065451507816 */ /* 0x000fe20000000050 */
[----:B--2---:R-:W-:-:S03]  /*10ae0*/  FADD.FTZ R3, R79, R3 ;  /* 0x000000034f037221 */ /* 0x004fc60000010000 */
[----:B------:R3:W-:Y:S03]  /*10af0*/  SYNCS.ARRIVE.TRANS64.RED.A1T0 RZ, [R80+URZ], RZ ;  /* 0x000000ff50ff79a7 */ /* 0x0007e6000810043f */
[----:B------:R-:W2:Y:S08]  /*10b00*/  MUFU.EX2 R36, R36 ;  /* 0x0000002400247308 */ /* 0x000eb00000000800 */
[----:B------:R-:W2:Y:S01]  /*10b10*/  MUFU.EX2 R74, R74 ;  /* 0x0000004a004a7308 */ /* 0x000ea20000000800 */
[----:B---3--:R-:W-:Y:S01]  /*10b20*/  FADD.FTZ R80, R33, R0 ;  /* 0x0000000021507221 */ /* 0x008fe20000010000 */
[----:B----4-:R-:W-:-:S06]  /*10b30*/  FADD.FTZ R0, R34, R3 ;  /* 0x0000000322007221 */ /* 0x010fcc0000010000 */
[----:B------:R-:W3:Y:S01]  /*10b40*/  MUFU.EX2 R75, R75 ;  /* 0x0000004b004b7308 */ /* 0x000ee20000000800 */
[----:B-----5:R-:W-:-:S07]  /*10b50*/  FADD.FTZ R3, R76, R80 ;  /* 0x000000504c037221 */ /* 0x020fce0000010000 */
[----:B------:R-:W4:Y:S01]  /*10b60*/  MUFU.EX2 R37, R37 ;  /* 0x0000002500257308 */ /* 0x000f220000000800 */
[----:B-1----:R-:W-:Y:S01]  /*10b70*/  FADD.FTZ R0, R77, R0 ;  /* 0x000000004d007221 */ /* 0x002fe20000010000 */
[----:B0-----:R-:W-:-:S06]  /*10b80*/  FADD.FTZ R3, R35, R3 ;  /* 0x0000000323037221 */ /* 0x001fcc0000010000 */
[----:B------:R-:W0:Y:S08]  /*10b90*/  MUFU.EX2 R38, R38 ;  /* 0x0000002600267308 */ /* 0x000e300000000800 */
[----:B------:R-:W1:Y:S01]  /*10ba0*/  MUFU.EX2 R72, R72 ;  /* 0x0000004800487308 */ /* 0x000e620000000800 */
[----:B--2---:R-:W-:Y:S01]  /*10bb0*/  FADD.FTZ R0, R36, R0 ;  /* 0x0000000024007221 */ /* 0x004fe20000010000 */
[----:B------:R-:W-:-:S06]  /*10bc0*/  FADD.FTZ R3, R74, R3 ;  /* 0x000000034a037221 */ /* 0x000fcc0000010000 */
[----:B------:R-:W2:Y:S08]  /*10bd0*/  MUFU.EX2 R73, R73 ;  /* 0x0000004900497308 */ /* 0x000eb00000000800 */
[----:B------:R-:W5:Y:S01]  /*10be0*/  MUFU.EX2 R39, R39 ;  /* 0x0000002700277308 */ /* 0x000f620000000800 */
[----:B---3--:R-:W-:Y:S01]  /*10bf0*/  FADD.FTZ R0, R75, R0 ;  /* 0x000000004b007221 */ /* 0x008fe20000010000 */
[----:B----4-:R-:W-:-:S06]  /*10c00*/  FADD.FTZ R3, R37, R3 ;  /* 0x0000000325037221 */ /* 0x010fcc0000010000 */
[----:B------:R-:W3:Y:S08]  /*10c10*/  MUFU.EX2 R24, R24 ;  /* 0x0000001800187308 */ /* 0x000ef00000000800 */
[----:B------:R-:W4:Y:S01]  /*10c20*/  MUFU.EX2 R70, R70 ;  /* 0x0000004600467308 */ /* 0x000f220000000800 */
[----:B0-----:R-:W-:Y:S01]  /*10c30*/  FADD.FTZ R0, R38, R0 ;  /* 0x0000000026007221 */ /* 0x001fe20000010000 */
[----:B-1----:R-:W-:-:S06]  /*10c40*/  FADD.FTZ R3, R72, R3 ;  /* 0x0000000348037221 */ /* 0x002fcc0000010000 */
[----:B------:R-:W0:Y:S08]  /*10c50*/  MUFU.EX2 R71, R71 ;  /* 0x0000004700477308 */ /* 0x000e300000000800 */
[----:B------:R-:W1:Y:S01]  /*10c60*/  MUFU.EX2 R25, R25 ;  /* 0x0000001900197308 */ /* 0x000e620000000800 */
[----:B--2---:R-:W-:Y:S01]  /*10c70*/  FADD.FTZ R0, R73, R0 ;  /* 0x0000000049007221 */ /* 0x004fe20000010000 */
[----:B-----5:R-:W-:-:S06]  /*10c80*/  FADD.FTZ R3, R39, R3 ;  /* 0x0000000327037221 */ /* 0x020fcc0000010000 */
        /* <DEDUP_REMOVED lines=72> */
[----:B------:R-:W2:Y:S01]  /*11110*/  MUFU.EX2 R14, R14 ;  /* 0x0000000e000e7308 */ /* 0x000ea20000000800 */
        /* <DEDUP_REMOVED lines=8> */
[----:B------:R-:W-:Y:S01]  /*111a0*/  FADD.FTZ R0, R6, R0 ;  /* 0x0000000006007221 */ /* 0x000fe20000010000 */
[----:B--2---:R-:W-:-:S06]  /*111b0*/  FADD.FTZ R3, R14, R3 ;  /* 0x000000030e037221 */ /* 0x004fcc0000010000 */
[----:B------:R-:W2:Y:S08]  /*111c0*/  MUFU.EX2 R11, R11 ;  /* 0x0000000b000b7308 */ /* 0x000eb00000000800 */
[----:B------:R-:W5:Y:S01]  /*111d0*/  MUFU.EX2 R21, R21 ;  /* 0x0000001500157308 */ /* 0x000f620000000800 */
[----:B---3--:R-:W-:Y:S01]  /*111e0*/  FADD.FTZ R0, R9, R0 ;  /* 0x0000000009007221 */ /* 0x008fe20000010000 */
[----:B----4-:R-:W-:-:S03]  /*111f0*/  FADD.FTZ R3, R15, R3 ;  /* 0x000000030f037221 */ /* 0x010fc60000010000 */
[----:B0-----:R-:W-:Y:S01]  /*11200*/  FADD.FTZ R0, R10, R0 ;  /* 0x000000000a007221 */ /* 0x001fe20000010000 */
[----:B-1----:R-:W-:-:S03]  /*11210*/  FADD.FTZ R80, R20, R3 ;  /* 0x0000000314507221 */ /* 0x002fc60000010000 */
[----:B--2---:R-:W-:Y:S01]  /*11220*/  FADD.FTZ R3, R11, R0 ;  /* 0x000000000b037221 */ /* 0x004fe20000010000 */
[----:B-----5:R-:W-:Y:S01]  /*11230*/  FADD.FTZ R0, R21, R80 ;  /* 0x0000005015007221 */ /* 0x020fe20000010000 */
[----:B------:R-:W-:Y:S06]  /*11240*/  @!P0 BRA `(.L_x_2426) ;  /* 0x0000000000048947 */ /* 0x000fec0003800000 */
[----:B------:R-:W-:Y:S01]  /*11250*/  BPT.TRAP 0x1 ;  /* 0x000000040000795c */ /* 0x000fe20000300000 */
.L_x_2426:
[----:B------:R-:W2:Y:S04]  /*11260*/  LDL R84, [R1+0x7c] ;  /* 0x00007c0001547983 */ /* 0x000ea80000100800 */
[----:B------:R-:W3:Y:S04]  /*11270*/  LDL R82, [R1+0x8] ;  /* 0x0000080001527983 */ /* 0x000ee80000100800 */
[----:B------:R-:W4:Y:S04]  /*11280*/  LDL R81, [R1+0x4] ;  /* 0x0000040001517983 */ /* 0x000f280000100800 */
        /* <DEDUP_REMOVED lines=26> */
[----:B-1----:R-:W-:Y:S02]  /*11430*/  F2FP.F16.F32.PACK_AB R32, R63, R62 ;  /* 0x0000003e3f20723e */ /* 0x002fe400000000ff */
[----:B------:R-:W-:Y:S02]  /*11440*/  F2FP.F16.F32.PACK_AB R33, R60, R61 ;  /* 0x0000003d3c21723e */ /* 0x000fe400000000ff */
[----:B------:R-:W-:Y:S02]  /*11450*/  F2FP.F16.F32.PACK_AB R34, R59, R58 ;  /* 0x0000003a3b22723e */ /* 0x000fe400000000ff */
[----:B------:R-:W-:-:S02]  /*11460*/  F2FP.F16.F32.PACK_AB R35, R56, R57 ;  /* 0x000000393823723e */ /* 0x000fc400000000ff */
        /* <DEDUP_REMOVED lines=50> */
[----:B------:R-:W-:Y:S01]  /*11790*/  IADD3 R4, R4, -0x1, RZ ;  /* 0xffffffff04047810 */ /* 0x000fe20007ffe0ff */
[----:B0-----:R-:W-:Y:S01]  /*117a0*/  IMAD.MOV.U32 R5, RZ, RZ, R19 ;  /* 0x000000ffff057224 */ /* 0x001fe200078e0013 */
        /* <DEDUP_REMOVED lines=21> */
[----:B------:R-:W-:-:S02]  /*11900*/  IMAD.MOV.U32 R6, RZ, RZ, R8 ;  /* 0x000000ffff067224 */ /* 0x000fc400078e0008 */
[----:B------:R-:W-:Y:S02]  /*11910*/  IMAD.MOV.U32 R9, RZ, RZ, R7 ;  /* 0x000000ffff097224 */ /* 0x000fe400078e0007 */
[----:B------:R-:W-:Y:S01]  /*11920*/  IMAD.MOV.U32 R10, RZ, RZ, R137 ;  /* 0x000000ffff0a7224 */ /* 0x000fe200078e0089 */
[----:B0-----:R-:W-:Y:S01]  /*11930*/  NOP ;  /* 0x0000000000007918 */ /* 0x001fe20000000000 */
[----:B------:R-:W-:Y:S05]  /*11940*/  @P1 BRA `(.L_x_2427) ;  /* 0xffffffc8007c1947 */ /* 0x000fea000383ffff */
.L_x_2415:
[----:B------:R-:W-:-:S13]  /*11950*/  ISETP.GE.AND P1, PT, R4, RZ, PT ;  /* 0x000000ff0400720c */ /* 0x000fda0003f26270 */
[----:B------:R-:W-:Y:S05]  /*11960*/  @!P1 BRA `(.L_x_2428) ;  /* 0x0000002c00389947 */ /* 0x000fea0003800000 */
[----:B------:R-:W-:Y:S01]  /*11970*/  MOV R9, R8 ;  /* 0x0000000800097202 */ /* 0x000fe20000000f00 */
[----:B------:R-:W-:Y:S02]  /*11980*/  IMAD.MOV.U32 R6, RZ, RZ, R7 ;  /* 0x000000ffff067224 */ /* 0x000fe400078e0007 */
[----:B------:R-:W-:Y:S02]  /*11990*/  IMAD.MOV.U32 R10, RZ, RZ, R137 ;  /* 0x000000ffff0a7224 */ /* 0x000fe400078e0089 */
[----:B------:R-:W-:-:S07]  /*119a0*/  IMAD.MOV.U32 R5, RZ, RZ, R19 ;  /* 0x000000ffff057224 */ /* 0x000fce00078e0013 */
.L_x_2440:
[----:B---3--:R-:W3:Y:S01]  /*119b0*/  LDL R7, [R1+0x5c] ;  /* 0x00005c0001077983 */ /* 0x008ee20000100800 */
[----:B------:R-:W-:Y:S01]  /*119c0*/  ISETP.NE.AND P1, PT, R5, 0x1, PT ;  /* 0x000000010500780c */ /* 0x000fe20003f25270 */
[----:B------:R-:W-:Y:S05]  /*119d0*/  YIELD ;  /* 0x0000000000007946 */ /* 0x000fea0003800000 */
[----:B------:R-:W-:-:S04]  /*119e0*/  SEL R137, RZ, 0x1, P1 ;  /* 0x00000001ff897807 */ /* 0x000fc80000800000 */
[----:B------:R-:W-:Y:S02]  /*119f0*/  LOP3.LUT R137, R10, R137, RZ, 0x3c, !PT ;  /* 0x000000890a897212 */ /* 0x000fe400078e3cff */
[----:B---3--:R-:W-:-:S13]  /*11a00*/  ISETP.NE.AND P1, PT, R7, RZ, PT ;  /* 0x000000ff0700720c */ /* 0x008fda0003f25270 */
[----:B------:R-:W-:Y:S05]  /*11a10*/  @P1 BRA `(.L_x_2429) ;  /* 0x00000000003c1947 */ /* 0x000fea0003800000 */
[----:B------:R-:W-:Y:S05]  /*11a20*/  @!P0 BRA `(.L_x_2430) ;  /* 0x0000000000048947 */ /* 0x000fea0003800000 */
[----:B------:R-:W-:Y:S01]  /*11a30*/  BPT.TRAP 0x1 ;  /* 0x000000040000795c */ /* 0x000fe20000300000 */
.L_x_2430:
[----:B------:R-:W-:Y:S01]  /*11a40*/  VIADD R7, R5, 0x1 ;  /* 0x0000000105077836 */ /* 0x000fe20000000000 */
[----:B------:R-:W-:-:S04]  /*11a50*/  SHF.L.U32 R8, R137, 0x1f, RZ ;  /* 0x0000001f89087819 */ /* 0x000fc800000006ff */
[----:B------:R-:W-:-:S04]  /*11a60*/  ISETP.NE.AND P2, PT, R7, 0x2, PT ;  /* 0x000000020700780c */ /* 0x000fc80003f45270 */
[----:B------:R-:W-:-:S04]  /*11a70*/  SEL R7, R7, RZ, P2 ;  /* 0x000000ff07077207 */ /* 0x000fc80001000000 */
[----:B------:R-:W-:-:S04]  /*11a80*/  LEA R7, R7, R2, 0x3 ;  /* 0x0000000207077211 */ /* 0x000fc800078e18ff */
[----:B------:R0:W1:Y:S01]  /*11a90*/  SYNCS.PHASECHK.TRANS64.TRYWAIT P2, [R7+URZ+0x2d830], R8 ;  /* 0x02d83008070075a7 */ /* 0x000062000804017f */
[----:B------:R-:W-:Y:S05]  /*11aa0*/  @!P0 BRA `(.L_x_2431) ;  /* 0x0000000000048947 */ /* 0x000fea0003800000 */
[----:B------:R-:W-:Y:S01]  /*11ab0*/  BPT.TRAP 0x1 ;  /* 0x000000040000795c */ /* 0x000fe20000300000 */
.L_x_2431:
[----:B------:R-:W-:Y:S04]  /*11ac0*/  BSSY B0, `(.L_x_2429) ;  /* 0x0000004000007945 */ /* 0x000fe80003800000 */
[----:B-1----:R-:W-:Y:S05]  /*11ad0*/  @P2 BRA `(.L_x_2432) ;  /* 0x0000000000082947 */ /* 0x002fea0003800000 */
[----:B------:R-:W1:Y:S02]  /*11ae0*/  SYNCS.PHASECHK.TRANS64.TRYWAIT P2, [R7+URZ+0x2d830], R8 ;  /* 0x02d83008070075a7 */ /* 0x000e64000804017f */
[----:B-1----:R-:W-:Y:S05]  /*11af0*/  @!P2 BRA `(.L_x_2433) ;  /* 0x000000cc00b4a947 */ /* 0x002fea0003800000 */
.L_x_2432:
[----:B------:R-:W-:Y:S05]  /*11b00*/  BSYNC B0 ;  /* 0x0000000000007941 */ /* 0x000fea0003800000 */
.L_x_2429:
[----:B01----:R-:W3:Y:S04]  /*11b10*/  LDL R8, [R1+0x60] ;  /* 0x0000600001087983 */ /* 0x003ee80000100800 */
        /* <DEDUP_REMOVED lines=12> */
[----:B------:R-:W-:Y:S01]  /*11be0*/  IMAD.MOV.U32 R13, RZ, RZ, -0x7fffffe0 ;  /* 0x80000020ff0d7424 */ /* 0x000fe200078e00ff */
[----:B------:R-:W-:Y:S01]  /*11bf0*/  R2UR UR4, R156 ;  /* 0x000000009c0472ca */ /* 0x000fe200000e0000 */
[----:B--2---:R-:W-:Y:S01]  /*11c00*/  IMAD.MOV.U32 R25, RZ, RZ, -0x7fffffe0 ;  /* 0x80000020ff197424 */ /* 0x004fe200078e00ff */
[----:B------:R-:W-:Y:S02]  /*11c10*/  R2UR UR5, R157 ;  /* 0x000000009d0572ca */ /* 0x000fe400000e0000 */
[----:B------:R-:W-:Y:S02]  /*11c20*/  R2UR UR7, R13 ;  /* 0x000000000d0772ca */ /* 0x000fe400000e0000 */
[----:B------:R-:W-:Y:S01]  /*11c30*/  R2UR UR23, R25 ;  /* 0x00000000191772ca */ /* 0x000fe200000e0000 */
[----:B------:R-:W-:-:S05]  /*11c40*/  IMAD.MOV.U32 R21, RZ, RZ, -0x7fffffe0 ;  /* 0x80000020ff157424 */ /* 0x000fca00078e00ff */
[----:B------:R-:W-:Y:S01]  /*11c50*/  R2UR UR11, R21 ;  /* 0x00000000150b72ca */ /* 0x000fe200000e0000 */
[----:B------:R0:W-:Y:S01]  /*11c60*/  BAR.SYNC.DEFER_BLOCKING R7, 0x100 ;  /* 0x000400070000751d */ /* 0x0001e20000010000 */
[----:B------:R-:W-:Y:S02]  /*11c70*/  IMAD.MOV.U32 R15, RZ, RZ, -0x7fffffe0 ;  /* 0x80000020ff0f7424 */ /* 0x000fe400078e00ff */
[----:B---3--:R-:W-:-:S04]  /*11c80*/  IMAD R12, R19, 0x600, R8 ;  /* 0x00000600130c7824 */ /* 0x008fc800078e0208 */
[C---:B------:R-:W-:Y:S01]  /*11c90*/  VIADD R24, R12.reuse, 0x400 ;  /* 0x000004000c187836 */ /* 0x040fe20000000000 */
[----:B------:R-:W-:-:S04]  /*11ca0*/  R2UR UR6, R12 ;  /* 0x000000000c0672ca */ /* 0x000fc800000e0000 */
[----:B------:R-:W-:Y:S02]  /*11cb0*/  R2UR UR22, R24 ;  /* 0x00000000181672ca */ /* 0x000fe400000e0000 */
[----:B------:R-:W-:-:S07]  /*11cc0*/  WARPGROUP.ARRIVE ;  /* 0x00000000000079c5 */ /* 0x000fce0000000000 */
[----:B------:R-:W-:Y:S01]  /*11cd0*/  HGMMA.64x128x16.F32 R24, gdesc[UR4], RZ, !UPT, gsb0 ;  /* 0x01e00000041879f0 */ /* 0x000fe2000c0008ff */
[----:B------:R-:W-:Y:S01]  /*11ce0*/  VIADD R20, R12, 0x2 ;  /* 0x000000020c147836 */ /* 0x000fe20000000000 */
[----:B----4-:R-:W-:Y:S02]  /*11cf0*/  R2UR UR8, R148 ;  /* 0x00000000940872ca */ /* 0x010fe400000e0000 */
[----:B------:R-:W-:Y:S02]  /*11d00*/  R2UR UR9, R149 ;  /* 0x00000000950972ca */ /* 0x000fe400000e0000 */
[----:B------:R-:W-:Y:S02]  /*11d10*/  R2UR UR10, R20 ;  /* 0x00000000140a72ca */ /* 0x000fe400000e0000 */
[----:B------:R-:W-:Y:S02]  /*11d20*/  IADD3 R14, R12, 0x200, RZ ;  /* 0x000002000c0e7810 */ /* 0x000fe40007ffe0ff */
[----:B------:R-:W-:-:S02]  /*11d30*/  R2UR UR15, R15 ;  /* 0x000000000f0f72ca */ /* 0x000fc400000e0000 */
[----:B------:R-:W-:Y:S02]  /*11d40*/  R2UR UR14, R14 ;  /* 0x000000000e0e72ca */ /* 0x000fe400000e0000 */
        /* <DEDUP_REMOVED lines=33> */
.L_x_2435:
[----:B------:R-:W-:Y:S01]  /*11f60*/  SHF.L.U32 R7, R10, 0x1f, RZ ;  /* 0x0000001f0a077819 */ /* 0x000fe200000006ff */
[----:B------:R-:W-:-:S04]  /*11f70*/  IMAD R8, R5, 0x8, R2 ;  /* 0x0000000805087824 */ /* 0x000fc800078e0202 */
[----:B------:R0:W1:Y:S01]  /*11f80*/  SYNCS.PHASECHK.TRANS64.TRYWAIT P1, [R8+URZ+0x2d850], R7 ;  /* 0x02d85007080075a7 */ /* 0x000062000802017f */
[----:B------:R-:W-:Y:S05]  /*11f90*/  @!P0 BRA `(.L_x_2436) ;  /* 0x0000000000048947 */ /* 0x000fea0003800000 */
[----:B------:R-:W-:Y:S01]  /*11fa0*/  BPT.TRAP 0x1 ;  /* 0x000000040000795c */ /* 0x000fe20000300000 */
.L_x_2436:
[----:B-1----:R-:W-:Y:S05]  /*11fb0*/  @P1 BRA `(.L_x_2434) ;  /* 0x0000000000081947 */ /* 0x002fea0003800000 */
[----:B------:R-:W1:Y:S02]  /*11fc0*/  SYNCS.PHASECHK.TRANS64.TRYWAIT P1, [R8+URZ+0x2d850], R7 ;  /* 0x02d85007080075a7 */ /* 0x000e64000802017f */
[----:B-1----:R-:W-:Y:S05]  /*11fd0*/  @!P1 BRA `(.L_x_2437) ;  /* 0x000000c800909947 */ /* 0x002fea0003800000 */
.L_x_2434:
        /* <DEDUP_REMOVED lines=26> */
[----:B------:R-:W-:Y:S02]  /*12180*/  R2UR UR31, R13 ;  /* 0x000000000d1f72ca */ /* 0x000fe400000e0000 */
[----:B------:R-:W-:Y:S01]  /*12190*/  R2UR UR18, R12 ;  /* 0x000000000c1272ca */ /* 0x000fe200000e0000 */
[----:B------:R-:W-:Y:S01]  /*121a0*/  VIADD R12, R10, 0x100 ;  /* 0x000001000a0c7836 */ /* 0x000fe20000000000 */
[----:B------:R-:W-:Y:S02]  /*121b0*/  MOV R13, 0x40000040 ;  /* 0x40000040000d7802 */ /* 0x000fe40000000f00 */
[----:B------:R-:W-:Y:S02]  /*121c0*/  R2UR UR33, R11 ;  /* 0x000000000b2172ca */ /* 0x000fe400000e0000 */
[----:B------:R-:W-:Y:S02]  /*121d0*/  R2UR UR22, R12 ;  /* 0x000000000c1672ca */ /* 0x000fe400000e0000 */
[----:B------:R-:W-:-:S02]  /*121e0*/  IADD3 R12, R10, 0x140, RZ ;  /* 0x000001400a0c7810 */ /* 0x000fc40007ffe0ff */
[----:B------:R-:W-:Y:S01]  /*121f0*/  R2UR UR9, R13 ;  /* 0x000000000d0972ca */ /* 0x000fe200000e0000 */
[----:B------:R-:W-:Y:S01]  /*12200*/  IMAD.MOV.U32 R13, RZ, RZ, 0x40000040 ;  /* 0x40000040ff0d7424 */ /* 0x000fe200078e00ff */
[----:B------:R-:W-:Y:S01]  /*12210*/  R2UR UR26, R12 ;  /* 0x000000000c1a72ca */ /* 0x000fe200000e0000 */
[C---:B------:R-:W-:Y:S02]  /*12220*/  VIADD R12, R10.reuse, 0x180 ;  /* 0x000001800a0c7836 */ /* 0x040fe40000000000 */
[----:B------:R-:W-:Y:S01]  /*12230*/  VIADD R10, R10, 0x1c0 ;  /* 0x000001c00a0a7836 */ /* 0x000fe20000000000 */
        /* <DEDUP_REMOVED lines=9> */
[----:B------:R-:W-:-:S04]  /*122d0*/  MOV R13, 0x40000040 ;  /* 0x40000040000d7802 */ /* 0x000fc80000000f00 */
        /* <DEDUP_REMOVED lines=48> */
.L_x_2438:
[----:B------:R-:W-:Y:S01]  /*125e0*/  FMUL.FTZ R10, R24, UR45 ;  /* 0x0000002d180a7c20 */ /* 0x000fe20008410000 */
[----:B------:R-:W-:Y:S01]  /*125f0*/  FMUL.FTZ R13, R25, UR45 ;  /* 0x0000002d190d7c20 */ /* 0x000fe20008410000 */
[----:B------:R-:W-:Y:S01]  /*12600*/  FMUL.FTZ R24, R28, UR45 ;  /* 0x0000002d1c187c20 */ /* 0x000fe20008410000 */
[----:B0-----:R-:W-:Y:S02]  /*12610*/  IMAD R7, R19, 0x8, R2 ;  /* 0x0000000813077824 */ /* 0x001fe400078e0202 */
[----:B------:R-:W-:Y:S01]  /*12620*/  FMUL.FTZ R153, R26, UR45 ;  /* 0x0000002d1a997c20 */ /* 0x000fe20008410000 */
[----:B------:R-:W-:Y:S01]  /*12630*/  FMUL.FTZ R26, R29, UR45 ;  /* 0x0000002d1d1a7c20 */ /* 0x000fe20008410000 */
[----:B------:R-:W0:Y:S01]  /*12640*/  MUFU.TANH R10, R10 ;  /* 0x0000000a000a7308 */ /* 0x000e220000002400 */
[----:B------:R-:W-:Y:S01]  /*12650*/  IMAD.U32 R8, RZ, RZ, UR40 ;  /* 0x00000028ff087e24 */ /* 0x000fe2000f8e00ff */
[----:B------:R-:W-:Y:S01]  /*12660*/  IADD3 R7, R7, 0x2d840, RZ ;  /* 0x0002d84007077810 */ /* 0x000fe20007ffe0ff */
        /* <DEDUP_REMOVED lines=221> */
[----:B0-----:R-:W-:Y:S01]  /*13440*/  FFMA.FTZ R33, R152, UR47, -R80 ;  /* 0x0000002f98217c23 */ /* 0x001fe20008010850 */
[----:B------:R-:W-:Y:S01]  /*13450*/  FFMA.FTZ R37, R37, UR47, -R38 ;  /* 0x0000002f25257c23 */ /* 0x000fe20008010826 */
[----:B------:R-:W-:Y:S01]  /*13460*/  FFMA.FTZ R74, R149, UR47, -R80 ;  /* 0x0000002f954a7c23 */ /* 0x000fe20008010850 */
[--C-:B------:R-:W-:Y:S01]  /*13470*/  FFMA.FTZ R28, R28, UR47, -R38.reuse ;  /* 0x0000002f1c1c7c23 */ /* 0x100fe20008010826 */
[----:B------:R-:W-:Y:S01]  /*13480*/  FFMA.FTZ R51, R69, UR47, -R38 ;  /* 0x0000002f45337c23 */ /* 0x000fe20008010826 */
        /* <DEDUP_REMOVED lines=30> */
[--C-:B------:R-:W-:Y:S01]  /*13670*/  FFMA.FTZ R40, R40, UR47, -R38.reuse ;  /* 0x0000002f28287c23 */ /* 0x100fe20008010826 */
[--C-:B------:R-:W-:Y:S01]  /*13680*/  FFMA.FTZ R139, R139, UR47, -R38.reuse ;  /* 0x0000002f8b8b7c23 */ /* 0x100fe20008010826 */
[--C-:B------:R-:W-:Y:S01]  /*13690*/  FFMA.FTZ R140, R140, UR47, -R38.reuse ;  /* 0x0000002f8c8c7c23 */ /* 0x100fe20008010826 */
[----:B------:R-:W-:Y:S01]  /*136a0*/  FFMA.FTZ R62, R141, UR47, -R38 ;  /* 0x0000002f8d3e7c23 */ /* 0x000fe20008010826 */
[----:B------:R-:W2:Y:S01]  /*136b0*/  MUFU.EX2 R79, R79 ;  /* 0x0000004f004f7308 */ /* 0x000ea20000000800 */
[----:B0-----:R-:W-:Y:S01]  /*136c0*/  FFMA.FTZ R76, R151, UR47, -R80 ;  /* 0x0000002f974c7c23 */ /* 0x001fe20008010850 */
[----:B-1----:R-:W-:Y:S01]  /*136d0*/  FFMA.FTZ R0, R6, R0, R78 ;  /* 0x0000000006007223 */ /* 0x002fe2000001004e */
        /* <DEDUP_REMOVED lines=10> */
[----:B------:R-:W-:-:S03]  /*13780*/  FFMA.FTZ R13, R85, UR47, -R38 ;  /* 0x0000002f550d7c23 */ /* 0x000fc60008010826 */
[----:B------:R-:W0:Y:S01]  /*13790*/  MUFU.EX2 R33, R33 ;  /* 0x0000002100217308 */ /* 0x000e220000000800 */
[----:B--2---:R-:W-:-:S07]  /*137a0*/  FADD.FTZ R3, R79, R3 ;  /* 0x000000034f037221 */ /* 0x004fce0000010000 */
[----:B------:R1:W-:Y:S08]  /*137b0*/  MUFU.EX2 R26, R35 ;  /* 0x00000023001a7308 */ /* 0x0003f00000000800 */
[----:B------:R-:W2:Y:S01]  /*137c0*/  MUFU.EX2 R34, R24 ;  /* 0x0000001800227308 */ /* 0x000ea20000000800 */
[----:B-1----:R-:W-:-:S07]  /*137d0*/  FFMA.FTZ R35, R150, UR47, -R80 ;  /* 0x0000002f96237c23 */ /* 0x002fce0008010850 */
[----:B------:R-:W1:Y:S08]  /*137e0*/  MUFU.EX2 R76, R76 ;  /* 0x0000004c004c7308 */ /* 0x000e700000000800 */
[----:B------:R-:W3:Y:S08]  /*137f0*/  MUFU.EX2 R35, R35 ;  /* 0x0000002300237308 */ /* 0x000ef00000000800 */
[----:B------:R4:W-:Y:S08]  /*13800*/  MUFU.EX2 R69, R37 ;  /* 0x0000002500457308 */ /* 0x0009f00000000800 */
[----:B------:R-:W5:Y:S01]  /*13810*/  MUFU.EX2 R36, R28 ;  /* 0x0000001c00247308 */ /* 0x000f620000000800 */
[----:B----4-:R-:W-:-:S07]  /*13820*/  FFMA.FTZ R37, R148, UR47, -R80 ;  /* 0x0000002f94257c23 */ /* 0x010fce0008010850 */
[----:B------:R-:W4:Y:S08]  /*13830*/  MUFU.EX2 R74, R74 ;  /* 0x0000004a004a7308 */ /* 0x000f300000000800 */
[----:B------:R-:W-:Y:S08]  /*13840*/  MUFU.EX2 R24, R47 ;  /* 0x0000002f00187308 */ /* 0x000ff00000000800 */
[----:B------:R-:W-:Y:S08]  /*13850*/  MUFU.EX2 R47, R45 ;  /* 0x0000002d002f7308 */ /* 0x000ff00000000800 */
[----:B------:R-:W4:Y:S08]  /*13860*/  MUFU.EX2 R75, R75 ;  /* 0x0000004b004b7308 */ /* 0x000f300000000800 */
[----:B------:R0:W-:Y:S08]  /*13870*/  MUFU.EX2 R45, R66 ;  /* 0x00000042002d7308 */ /* 0x0001f00000000800 */
[----:B------:R-:W4:Y:S01]  /*13880*/  MUFU.EX2 R37, R37 ;  /* 0x0000002500257308 */ /* 0x000f220000000800 */
[----:B0-----:R-:W-:Y:S01]  /*13890*/  FFMA.FTZ R66, R12, UR47, -R80 ;  /* 0x0000002f0c427c23 */ /* 0x001fe20008010850 */
[----:B------:R-:W-:Y:S01]  /*138a0*/  FADD.FTZ R80, R33, R0 ;  /* 0x0000000021507221 */ /* 0x000fe20000010000 */
[----:B--2---:R-:W-:-:S03]  /*138b0*/  FADD.FTZ R0, R34, R3 ;  /* 0x0000000322007221 */ /* 0x004fc60000010000 */
[----:B-1----:R-:W-:Y:S01]  /*138c0*/  FADD.FTZ R3, R76, R80 ;  /* 0x000000504c037221 */ /* 0x002fe20000010000 */
[----:B------:R-:W-:Y:S01]  /*138d0*/  FADD.FTZ R0, R77, R0 ;  /* 0x000000004d007221 */ /* 0x000fe20000010000 */
[----:B------:R-:W0:Y:S02]  /*138e0*/  MUFU.EX2 R38, R30 ;  /* 0x0000001e00267308 */ /* 0x000e240000000800 */
[----:B---3--:R-:W-:Y:S01]  /*138f0*/  FADD.FTZ R3, R35, R3 ;  /* 0x0000000323037221 */ /* 0x008fe20000010000 */
[----:B-----5:R-:W-:-:S03]  /*13900*/  FADD.FTZ R0, R36, R0 ;  /* 0x0000000024007221 */ /* 0x020fc60000010000 */
[----:B----4-:R-:W-:Y:S01]  /*13910*/  FADD.FTZ R3, R74, R3 ;  /* 0x000000034a037221 */ /* 0x010fe20000010000 */
[----:B------:R-:W-:Y:S01]  /*13920*/  FADD.FTZ R0, R75, R0 ;  /* 0x000000004b007221 */ /* 0x000fe20000010000 */
[----:B------:R-:W1:Y:S02]  /*13930*/  MUFU.EX2 R72, R72 ;  /* 0x0000004800487308 */ /* 0x000e640000000800 */
[----:B------:R-:W-:-:S06]  /*13940*/  FADD.FTZ R3, R37, R3 ;  /* 0x0000000325037221 */ /* 0x000fcc0000010000 */
        /* <DEDUP_REMOVED lines=70> */
[----:B------:R-:W-:-:S03]  /*13db0*/  FADD.FTZ R0, R47, R0 ;  /* 0x000000002f007221 */ /* 0x000fc60000010000 */
        /* <DEDUP_REMOVED lines=26> */
.L_x_2439:
        /* <DEDUP_REMOVED lines=84> */
[----:B------:R-:W-:-:S02]  /*144a0*/  IMAD.MOV.U32 R9, RZ, RZ, R8 ;  /* 0x000000ffff097224 */ /* 0x000fc400078e0008 */
[----:B------:R-:W-:Y:S02]  /*144b0*/  IMAD.MOV.U32 R6, RZ, RZ, R7 ;  /* 0x000000ffff067224 */ /* 0x000fe400078e0007 */
        /* <DEDUP_REMOVED lines=25> */
.L_x_2428:
[----:B------:R-:W-:Y:S05]  /*14650*/  WARPSYNC.ALL ;  /* 0x0000000000007948 */ /* 0x000fea0003800000 */
[----:B------:R-:W-:Y:S06]  /*14660*/  BAR.ARV 0x8, 0x200 ;  /* 0x0208000000007b1d */ /* 0x000fec0000002000 */
[----:B------:R-:W-:Y:S05]  /*14670*/  @!P0 BRA `(.L_x_2441) ;  /* 0x0000000000048947 */ /* 0x000fea0003800000 */
[----:B------:R-:W-:Y:S01]  /*14680*/  BPT.TRAP 0x1 ;  /* 0x000000040000795c */ /* 0x000fe20000300000 */
.L_x_2441:
[----:B------:R-:W-:Y:S02]  /*14690*/  LEA R6, R19, R2, 0x3 ;  /* 0x0000000213067211 */ /* 0x000fe400078e18ff */
[----:B------:R-:W-:-:S04]  /*146a0*/  SHF.L.U32 R9, R137, 0x1f, RZ ;  /* 0x0000001f89097819 */ /* 0x000fc800000006ff */
[----:B------:R0:W1:Y:S01]  /*146b0*/  SYNCS.PHASECHK.TRANS64.TRYWAIT P1, [R6+URZ+0x2d850], R9 ;  /* 0x02d85009060075a7 */ /* 0x000062000802017f */
[----:B------:R-:W-:Y:S05]  /*146c0*/  @!P0 BRA `(.L_x_2442) ;  /* 0x0000000000048947 */ /* 0x000fea0003800000 */
[----:B------:R-:W-:Y:S01]  /*146d0*/  BPT.TRAP 0x1 ;  /* 0x000000040000795c */ /* 0x000fe20000300000 */
.L_x_2442:
[----:B------:R-:W4:Y:S01]  /*146e0*/  LDL.LU R4, [R1+0x64] ;  /* 0x0000640001047983 */ /* 0x000f220000300800 */
[----:B------:R-:W-:Y:S02]  /*146f0*/  VIADD R2, R2, 0x400 ;  /* 0x0000040002027836 */ /* 0x000fe40000000000 */
[----:B------:R-:W-:-:S03]  /*14700*/  IMAD.MOV.U32 R5, RZ, RZ, 0x40000040 ;  /* 0x40000040ff057424 */ /* 0x000fc600078e00ff */
[----:B------:R-:W-:-:S04]  /*14710*/  SHF.R.U32.HI R2, RZ, 0x4, R2 ;  /* 0x00000004ff027819 */ /* 0x000fc80000011602 */
[----:B------:R-:W-:-:S04]  /*14720*/  LOP3.LUT R2, R2, 0x3fff, RZ, 0xc0, !PT ;  /* 0x00003fff02027812 */ /* 0x000fc800078ec0ff */
[----:B------:R-:W-:Y:S02]  /*14730*/  LOP3.LUT R2, R2, 0x2000000, RZ, 0xfc, !PT ;  /* 0x0200000002027812 */ /* 0x000fe400078efcff */
[----:B----4-:R-:W-:Y:S01]  /*14740*/  LOP3.LUT R4, R4, 0x10000, RZ, 0xfc, !PT ;  /* 0x0001000004047812 */ /* 0x010fe200078efcff */
[----:B-1----:R-:W-:Y:S06]  /*14750*/  @P1 BRA `(.L_x_2443) ;  /* 0x0000000000081947 */ /* 0x002fec0003800000 */
[----:B------:R-:W1:Y:S02]  /*14760*/  SYNCS.PHASECHK.TRANS64.TRYWAIT P1, [R6+URZ+0x2d850], R9 ;  /* 0x02d85009060075a7 */ /* 0x000e64000802017f */
[----:B-1----:R-:W-:Y:S05]  /*14770*/  @!P1 BRA `(.L_x_2444) ;  /* 0x000000a000bc9947 */ /* 0x002fea0003800000 */
.L_x_2443:
        /* <DEDUP_REMOVED lines=8> */
[----:B------:R-:W-:Y:S01]  /*14800*/  IMAD.MOV.U32 R13, RZ, RZ, 0x40000040 ;  /* 0x40000040ff0d7424 */ /* 0x000fe200078e00ff */
[----:B------:R-:W-:Y:S01]  /*14810*/  R2UR UR7, R11 ;  /* 0x000000000b0772ca */ /* 0x000fe200000e0000 */
[----:B------:R-:W-:Y:S01]  /*14820*/  IMAD.MOV.U32 R15, RZ, RZ, -0x7fffffe0 ;  /* 0x80000020ff0f7424 */ /* 0x000fe200078e00ff */
[----:B------:R-:W-:Y:S01]  /*14830*/  IADD3 R14, R10, 0x40, RZ ;  /* 0x000000400a0e7810 */ /* 0x000fe20007ffe0ff */
[----:B------:R-:W-:Y:S01]  /*14840*/  IMAD.MOV.U32 R11, RZ, RZ, -0x7fffffe0 ;  /* 0x80000020ff0b7424 */ /* 0x000fe200078e00ff */
[----:B------:R-:W-:Y:S01]  /*14850*/  MOV R5, 0x40000040 ;  /* 0x4000004000057802 */ /* 0x000fe20000000f00 */
[----:B------:R-:W4:Y:S08]  /*14860*/  SHFL.BFLY PT, R2, R3, 0x2, 0x1f ;  /* 0x0c401f0003027f89 */ /* 0x000f3000000e0000 */
[----:B------:R-:W-:Y:S01]  /*14870*/  HGMMA.64x96x16.F32 R88, gdesc[UR4].tnspB, R88, gsb0 ;  /* 0x41600000045879f0 */ /* 0x000fe20008000858 */
[----:B------:R-:W-:Y:S01]  /*14880*/  R2UR UR4, R12 ;  /* 0x000000000c0472ca */ /* 0x000fe200000e0000 */
[----:B------:R-:W-:Y:S01]  /*14890*/  VIADD R12, R4, 0x4 ;  /* 0x00000004040c7836 */ /* 0x000fe20000000000 */
[----:B------:R-:W-:-:S02]  /*148a0*/  R2UR UR5, R13 ;  /* 0x000000000d0572ca */ /* 0x000fc400000e0000 */
[----:B------:R-:W-:Y:S01]  /*148b0*/  R2UR UR6, R14 ;  /* 0x000000000e0672ca */ /* 0x000fe200000e0000 */
[----:B------:R-:W-:Y:S01]  /*148c0*/  VIADD R14, R10, 0x80 ;  /* 0x000000800a0e7836 */ /* 0x000fe20000000000 */
[----:B------:R-:W-:Y:S01]  /*148d0*/  R2UR UR7, R15 ;  /* 0x000000000f0772ca */ /* 0x000fe200000e0000 */
[----:B------:R-:W-:Y:S01]  /*148e0*/  IMAD.MOV.U32 R15, RZ, RZ, -0x7fffffe0 ;  /* 0x80000020ff0f7424 */ /* 0x000fe200078e00ff */
[----:B------:R-:W-:Y:S01]  /*148f0*/  MOV R13, 0x40000040 ;  /* 0x40000040000d7802 */ /* 0x000fe20000000f00 */
[----:B------:R-:W-:Y:S02]  /*14900*/  WARPGROUP.DEPBAR.LE gsb0, 0x0 ;  /* 0x00008000000079c5 */ /* 0x000fe40000010000 */
[----:B------:R-:W-:-:S08]  /*14910*/  WARPGROUP.ARRIVE ;  /* 0x00000000000079c5 */ /* 0x000fd00000000000 */
[----:B------:R-:W-:Y:S01]  /*14920*/  HGMMA.64x96x16.F32 R88, gdesc[UR4].tnspB, R88, gsb0 ;  /* 0x41600000045879f0 */ /* 0x000fe20008000858 */
[----:B------:R-:W-:Y:S01]  /*14930*/  R2UR UR4, R12 ;  /* 0x000000000c0472ca */ /* 0x000fe200000e0000 */
[----:B------:R-:W-:Y:S01]  /*14940*/  VIADD R12, R4, 0x6 ;  /* 0x00000006040c7836 */ /* 0x000fe20000000000 */
[----:B------:R-:W-:Y:S01]  /*14950*/  R2UR UR5, R13 ;  /* 0x000000000d0572ca */ /* 0x000fe200000e0000 */
[----:B------:R-:W-:Y:S01]  /*14960*/  IMAD.MOV.U32 R13, RZ, RZ, 0x40000040 ;  /* 0x40000040ff0d7424 */ /* 0x000fe200078e00ff */
[----:B------:R-:W-:Y:S01]  /*14970*/  R2UR UR6, R14 ;  /* 0x000000000e0672ca */ /* 0x000fe200000e0000 */
[----:B------:R-:W-:Y:S01]  /*14980*/  VIADD R14, R10, 0xc0 ;  /* 0x000000c00a0e7836 */ /* 0x000fe20000000000 */
[----:B------:R-:W-:Y:S02]  /*14990*/  R2UR UR7, R15 ;  /* 0x000000000f0772ca */ /* 0x000fe400000e0000 */
[----:B------:R-:W-:Y:S01]  /*149a0*/  MOV R15, 0x80000020 ;  /* 0x80000020000f7802 */ /* 0x000fe20000000f00 */
[----:B------:R-:W-:-:S02]  /*149b0*/  WARPGROUP.DEPBAR.LE gsb0, 0x0 ;  /* 0x00008000000079c5 */ /* 0x000fc40000010000 */
        /* <DEDUP_REMOVED lines=32> */
[C---:B------:R-:W-:Y:S01]  /*14bc0*/  IADD3 R14, R10.reuse, 0x180, RZ ;  /* 0x000001800a0e7810 */ /* 0x040fe20007ffe0ff */
[----:B------:R-:W-:Y:S01]  /*14bd0*/  VIADD R10, R10, 0x1c0 ;  /* 0x000001c00a0a7836 */ /* 0x000fe20000000000 */
[----:B------:R-:W-:-:S02]  /*14be0*/  WARPGROUP.DEPBAR.LE gsb0, 0x0 ;  /* 0x00008000000079c5 */ /* 0x000fc40000010000 */
[----:B------:R-:W-:-:S07]  /*14bf0*/  WARPGROUP.ARRIVE ;  /* 0x00000000000079c5 */ /* 0x000fce0000000000 */
[----:B------:R-:W-:Y:S01]  /*14c00*/  HGMMA.64x96x16.F32 R88, gdesc[UR4].tnspB, R88, gsb0 ;  /* 0x41600000045879f0 */ /* 0x000fe20008000858 */
[----:B------:R-:W-:Y:S02]  /*14c10*/  R2UR UR4, R12 ;  /* 0x000000000c0472ca */ /* 0x000fe400000e0000 */
[----:B------:R-:W-:Y:S02]  /*14c20*/  R2UR UR5, R13 ;  /* 0x000000000d0572ca */ /* 0x000fe400000e0000 */
[----:B------:R-:W-:Y:S02]  /*14c30*/  R2UR UR6, R14 ;  /* 0x000000000e0672ca */ /* 0x000fe400000e0000 */
[----:B------:R-:W-:Y:S02]  /*14c40*/  R2UR UR7, R15 ;  /* 0x000000000f0772ca */ /* 0x000fe400000e0000 */
[----:B------:R-:W-:Y:S01]  /*14c50*/  MOV R14, UR47 ;  /* 0x0000002f000e7c02 */ /* 0x000fe20008000f00 */
[----:B------:R-:W-:-:S02]  /*14c60*/  WARPGROUP.DEPBAR.LE gsb0, 0x0 ;  /* 0x00008000000079c5 */ /* 0x000fc40000010000 */
[----:B------:R-:W-:-:S08]  /*14c70*/  WARPGROUP.ARRIVE ;  /* 0x00000000000079c5 */ /* 0x000fd00000000000 */
[----:B------:R-:W-:Y:S01]  /*14c80*/  HGMMA.64x96x16.F32 R88, gdesc[UR4].tnspB, R88, gsb0 ;  /* 0x41600000045879f0 */ /* 0x000fe20008000858 */
[----:B------:R-:W-:Y:S01]  /*14c90*/  R2UR UR4, R4 ;  /* 0x00000000040472ca */ /* 0x000fe200000e0000 */
[----:B----4-:R-:W-:Y:S01]  /*14ca0*/  FADD.FTZ R4, R2, R3 ;  /* 0x0000000302047221 */ /* 0x010fe20000010000 */
[----:B------:R-:W-:Y:S01]  /*14cb0*/  R2UR UR5, R5 ;  /* 0x00000000050572ca */ /* 0x000fe200000e0000 */
[----:B------:R-:W-:Y:S01]  /*14cc0*/  IMAD.MOV.U32 R3, RZ, RZ, -0x800000 ;  /* 0xff800000ff037424 */ /* 0x000fe200078e00ff */
[----:B------:R-:W-:Y:S01]  /*14cd0*/  R2UR UR6, R10 ;  /* 0x000000000a0672ca */ /* 0x000fe200000e0000 */
[----:B------:R-:W0:Y:S01]  /*14ce0*/  SHFL.BFLY PT, R5, R0, 0x2, 0x1f ;  /* 0x0c401f0000057f89 */ /* 0x000e2200000e0000 */
[----:B------:R-:W-:Y:S01]  /*14cf0*/  R2UR UR7, R11 ;  /* 0x000000000b0772ca */ /* 0x000fe200000e0000 */
[----:B01----:R-:W-:Y:S01]  /*14d00*/  FADD.FTZ R9, R5, R0 ;  /* 0x0000000005097221 */ /* 0x003fe20000010000 */
[----:B------:R-:W-:Y:S01]  /*14d10*/  IMAD.MOV.U32 R0, RZ, RZ, -0x800000 ;  /* 0xff800000ff007424 */ /* 0x000fe200078e00ff */
[----:B------:R-:W0:Y:S04]  /*14d20*/  SHFL.BFLY PT, R5, R4, 0x1, 0x1f ;  /* 0x0c201f0004057f89 */ /* 0x000e2800000e0000 */
[----:B------:R-:W1:Y:S01]  /*14d30*/  SHFL.BFLY PT, R2, R9, 0x1, 0x1f ;  /* 0x0c201f0009027f89 */ /* 0x000e6200000e0000 */
[----:B0-----:R-:W-:Y:S01]  /*14d40*/  FADD.FTZ R12, R4, R5 ;  /* 0x00000005040c7221 */ /* 0x001fe20000010000 */
[----:B------:R-:W-:-:S02]  /*14d50*/  IMAD.MOV.U32 R5, RZ, RZ, RZ ;  /* 0x000000ffff057224 */ /* 0x000fc400078e00ff */
[----:B------:R-:W-:Y:S02]  /*14d60*/  IMAD.U32 R4, RZ, RZ, UR47 ;  /* 0x0000002fff047e24 */ /* 0x000fe4000f8e00ff */
[----:B-1----:R-:W-:Y:S01]  /*14d70*/  FADD.FTZ R13, R9, R2 ;  /* 0x00000002090d7221 */ /* 0x002fe20000010000 */
[----:B------:R-:W-:Y:S01]  /*14d80*/  FSETP.NE.FTZ.AND P1, PT, R12, RZ, PT ;  /* 0x000000ff0c00720b */ /* 0x000fe20003f35000 */
[----:B------:R-:W-:-:S03]  /*14d90*/  IMAD.MOV.U32 R2, RZ, RZ, RZ ;  /* 0x000000ffff027224 */ /* 0x000fc600078e00ff */
[----:B------:R-:W-:-:S09]  /*14da0*/  FSETP.NE.FTZ.AND P2, PT, R13, RZ, PT ;  /* 0x000000ff0d00720b */ /* 0x000fd20003f55000 */
[----:B------:R-:W0:Y:S01]  /*14db0*/  @P1 MUFU.LG2 R10, R12 ;  /* 0x0000000c000a1308 */ /* 0x000e220000000c00 */
[----:B------:R-:W-:-:S03]  /*14dc0*/  @P1 FMUL.FTZ R4, R4, 0.69314718246459960938 ;  /* 0x3f31721804041820 */ /* 0x000fc60000410000 */
[----:B------:R-:W-:-:S04]  /*14dd0*/  @P2 FMUL.FTZ R14, R14, 0.69314718246459960938 ;  /* 0x3f3172180e0e2820 */ /* 0x000fc80000410000 */
[----:B------:R-:W1:Y:S08]  /*14de0*/  @P2 MUFU.LG2 R11, R13 ;  /* 0x0000000d000b2308 */ /* 0x000e700000000c00 */
[----:B------:R4:W2:Y:S01]  /*14df0*/  @P1 MUFU.RCP R5, R12 ;  /* 0x0000000c00051308 */ /* 0x0008a20000001000 */
[----:B0-----:R-:W-:-:S04]  /*14e00*/  @P1 FMUL.FTZ R9, R10, 0.69314718246459960938 ;  /* 0x3f3172180a091820 */ /* 0x001fc80000410000 */
[----:B------:R-:W-:-:S03]  /*14e10*/  @P1 FFMA.FTZ R3, R4, R7, R9 ;  /* 0x0000000704031223 */ /* 0x000fc60000010009 */
[----:B------:R4:W0:Y:S01]  /*14e20*/  @P2 MUFU.RCP R2, R13 ;  /* 0x0000000d00022308 */ /* 0x0008220000001000 */
[----:B-1----:R-:W-:Y:S01]  /*14e30*/  @P2 FMUL.FTZ R11, R11, 0.69314718246459960938 ;  /* 0x3f3172180b0b2820 */ /* 0x002fe20000410000 */
[----:B------:R-:W-:Y:S02]  /*14e40*/  WARPGROUP.DEPBAR.LE gsb0, 0x0 ;  /* 0x00008000000079c5 */ /* 0x000fe40000010000 */
[----:B------:R-:W-:Y:S01]  /*14e50*/  WARPGROUP.ARRIVE ;  /* 0x00000000000079c5 */ /* 0x000fe20000000000 */
[----:B------:R-:W-:-:S05]  /*14e60*/  @P2 FFMA.FTZ R0, R14, R8, R11 ;  /* 0x000000080e002223 */ /* 0x000fca000001000b */
[----:B------:R-:W-:Y:S03]  /*14e70*/  HGMMA.64x96x16.F32 R88, gdesc[UR4].tnspB, R88, gsb0 ;  /* 0x41600000045879f0 */ /* 0x000fe60008000858 */
[----:B------:R-:W-:Y:S02]  /*14e80*/  WARPGROUP.DEPBAR.LE gsb0, 0x0 ;  /* 0x00008000000079c5 */ /* 0x000fe40000010000 */
[----:B------:R-:W-:Y:S05]  /*14e90*/  @!P0 BRA `(.L_x_2445) ;  /* 0x0000000000048947 */ /* 0x000fea0003800000 */
[----:B------:R-:W-:Y:S01]  /*14ea0*/  BPT.TRAP 0x1 ;  /* 0x000000040000795c */ /* 0x000fe20000300000 */
.L_x_2445:
[----:B------:R-:W-:Y:S01]  /*14eb0*/  VIADD R6, R6, 0x2d860 ;  /* 0x0002d86006067836 */ /* 0x000fe20000000000 */
[----:B------:R-:W-:Y:S01]  /*14ec0*/  IADD3 R19, R19, 0x1, RZ ;  /* 0x0000000113137810 */ /* 0x000fe20007ffe0ff */
[----:B------:R-:W-:Y:S02]  /*14ed0*/  IMAD.U32 R9, RZ, RZ, UR40 ;  /* 0x00000028ff097e24 */ /* 0x000fe4000f8e00ff */
[-C--:B--2---:R-:W-:Y:S01]  /*14ee0*/  FMUL.FTZ R7, R88, R5.reuse ;  /* 0x0000000558077220 */ /* 0x084fe20000410000 */
[-C--:B---3--:R-:W-:Y:S01]  /*14ef0*/  FMUL.FTZ R28, R89, R5.reuse ;  /* 0x00000005591c7220 */ /* 0x088fe20000410000 */
[----:B------:R-:W-:Y:S01]  /*14f00*/  ISETP.NE.AND P0, PT, R19, 0x2, PT ;  /* 0x000000021300780c */ /* 0x000fe20003f05270 */
[-C--:B------:R-:W-:Y:S01]  /*14f10*/  FMUL.FTZ R93, R93, R5.reuse ;  /* 0x000000055d5d7220 */ /* 0x080fe20000410000 */
[----:B------:R-:W-:Y:S01]  /*14f20*/  PRMT R4, R9, 0x654, R6 ;  /* 0x0000065409047816 */ /* 0x000fe20000000006 */
[-C--:B------:R-:W-:Y:S01]  /*14f30*/  FMUL.FTZ R6, R92, R5.reuse ;  /* 0x000000055c067220 */ /* 0x080fe20000410000 */
[-C--:B------:R-:W-:Y:S01]  /*14f40*/  FMUL.FTZ R96, R96, R5.reuse ;  /* 0x0000000560607220 */ /* 0x080fe20000410000 */
        /* <DEDUP_REMOVED lines=9> */
[----:B-1----:R-:W-:Y:S01]  /*14fe0*/  SEL R4, RZ, 0x1, P0 ;  /* 0x00000001ff047807 */ /* 0x002fe20000000000 */
        /* <DEDUP_REMOVED lines=38> */
[----:B------:R-:W-:-:S11]  /*15250*/  SEL R19, R19, RZ, P0 ;  /* 0x000000ff13137207 */ /* 0x000fd60000000000 */
.L_x_2373:
[----:B------:R-:W3:Y:S01]  /*15260*/  LDL R52, [R1+0x98] ;  /* 0x0000980001347983 */ /* 0x000ee20000100800 */
[----:B------:R-:W-:Y:S05]  /*15270*/  WARPSYNC.ALL ;  /* 0x0000000000007948 */ /* 0x000fea0003800000 */
[----:B---3--:R-:W-:Y:S01]  /*15280*/  SHF.R.S32.HI R29, RZ, 0x1f, R52 ;  /* 0x0000001fff1d7819 */ /* 0x008fe20000011434 */
        /* <DEDUP_REMOVED lines=9> */
[----:B------:R-:W3:Y:S01]  /*15320*/  LDL R4, [R1+0xb0] ;  /* 0x0000b00001047983 */ /* 0x000ee20000100800 */
[----:B------:R-:W2:Y:S01]  /*15330*/  S2R R5, SR_SWINHI ;  /* 0x0000000000057919 */ /* 0x000ea20000002f00 */
[----:B------:R-:W-:Y:S05]  /*15340*/  WARPSYNC.ALL ;  /* 0x0000000000007948 */ /* 0x000fea0003800000 */
[----:B------:R-:W-:Y:S01]  /*15350*/  F2FP.F16.F32.PACK_AB R6, R93, R6 ;  /* 0x000000065d06723e */ /* 0x000fe200000000ff */
[----:B------:R-:W-:Y:S01]  /*15360*/  ULDC.64 UR4, c[0x0][0xc00] ;  /* 0x0003000000047ab9 */ /* 0x000fe20000000a00 */
[----:B------:R-:W-:Y:S01]  /*15370*/  F2FP.F16.F32.PACK_AB R26, R109, R26 ;  /* 0x0000001a6d1a723e */ /* 0x000fe200000000ff */
[----:B------:R-:W-:Y:S01]  /*15380*/  IMAD.MOV.U32 R40, RZ, RZ, RZ ;  /* 0x000000ffff287224 */ /* 0x000fe200078e00ff */
[----:B------:R-:W4:Y:S01]  /*15390*/  LDL R55, [R1+0x9c] ;  /* 0x00009c0001377983 */ /* 0x000f220000100800 */
[----:B------:R-:W0:Y:S01]  /*153a0*/  LDC R42, c[0x0][0xbe8] ;  /* 0x0002fa00ff2a7b82 */ /* 0x000e220000000800 */
[----:B------:R-:W-:-:S02]  /*153b0*/  MOV R20, R2 ;  /* 0x0000000200147202 */ /* 0x000fc40000000f00 */
[----:B--2---:R-:W-:-:S05]  /*153c0*/  MOV R21, R5 ;  /* 0x0000000500157202 */ /* 0x004fca0000000f00 */
[----:B------:R-:W-:Y:S01]  /*153d0*/  BAR.SYNC.DEFER_BLOCKING 0x1, 0x180 ;  /* 0x0046000000007b1d */ /* 0x000fe20000010000 */
[----:B---3--:R-:W-:-:S03]  /*153e0*/  IMAD.WIDE R4, R4, 0x2, R20 ;  /* 0x0000000204047825 */ /* 0x008fc600078e0214 */
[----:B------:R-:W-:-:S04]  /*153f0*/  IADD3 R31, P4, R4, 0x20, RZ ;  /* 0x00000020041f7810 */ /* 0x000fc80007f9e0ff */
[----:B------:R-:W-:Y:S02]  /*15400*/  LOP3.LUT R8, R31, 0x180, RZ, 0xc0, !PT ;  /* 0x000001801f087812 */ /* 0x000fe400078ec0ff */
[----:B------:R-:W-:Y:S02]  /*15410*/  IADD3 R37, P3, R4, 0x3000, RZ ;  /* 0x0000300004257810 */ /* 0x000fe40007f7e0ff */
[----:B------:R-:W-:Y:S02]  /*15420*/  SHF.R.U64 R8, R8, 0x3, RZ ;  /* 0x0000000308087819 */ /* 0x000fe400000012ff */
[C---:B------:R-:W-:Y:S02]  /*15430*/  IADD3 R39, P2, R4.reuse, 0x3020, RZ ;  /* 0x0000302004277810 */ /* 0x040fe40007f5e0ff */
[C---:B------:R-:W-:Y:S02]  /*15440*/  IADD3 R41, P1, R4.reuse, 0x6000, RZ ;  /* 0x0000600004297810 */ /* 0x040fe40007f3e0ff */
[----:B------:R-:W-:-:S02]  /*15450*/  LOP3.LUT R9, R4, 0x180, RZ, 0xc0, !PT ;  /* 0x0000018004097812 */ /* 0x000fc400078ec0ff */
[----:B-1----:R-:W-:Y:S02]  /*15460*/  IADD3 R32, P0, R4, 0x6020, RZ ;  /* 0x0000602004207810 */ /* 0x002fe40007f1e0ff */
[----:B----4-:R-:W-:Y:S02]  /*15470*/  LOP3.LUT R12, R8, R31, RZ, 0x3c, !PT ;  /* 0x0000001f080c7212 */ /* 0x010fe400078e3cff */
[----:B------:R-:W-:Y:S02]  /*15480*/  LOP3.LUT R8, R37, 0x180, RZ, 0xc0, !PT ;  /* 0x0000018025087812 */ /* 0x000fe400078ec0ff */
[----:B------:R-:W-:Y:S02]  /*15490*/  LOP3.LUT R10, R39, 0x180, RZ, 0xc0, !PT ;  /* 0x00000180270a7812 */ /* 0x000fe400078ec0ff */
[----:B------:R-:W-:Y:S02]  /*154a0*/  LOP3.LUT R30, R41, 0x180, RZ, 0xc0, !PT ;  /* 0x00000180291e7812 */ /* 0x000fe400078ec0ff */
[----:B------:R-:W-:-:S02]  /*154b0*/  SHF.R.U64 R9, R9, 0x3, RZ ;  /* 0x0000000309097819 */ /* 0x000fc400000012ff */
[----:B------:R-:W-:Y:S02]  /*154c0*/  LOP3.LUT R31, R32, 0x180, RZ, 0xc0, !PT ;  /* 0x00000180201f7812 */ /* 0x000fe400078ec0ff */
[----:B------:R-:W-:Y:S02]  /*154d0*/  SHF.R.U64 R8, R8, 0x3, RZ ;  /* 0x0000000308087819 */ /* 0x000fe400000012ff */
[----:B------:R-:W-:Y:S02]  /*154e0*/  SHF.R.U64 R10, R10, 0x3, RZ ;  /* 0x000000030a0a7819 */ /* 0x000fe400000012ff */
[----:B------:R-:W-:Y:S01]  /*154f0*/  SHF.R.U64 R30, R30, 0x3, RZ ;  /* 0x000000031e1e7819 */ /* 0x000fe200000012ff */
[--C-:B------:R-:W-:Y:S01]  /*15500*/  IMAD.X R13, RZ, RZ, R5.reuse, P4 ;  /* 0x000000ffff0d7224 */ /* 0x100fe200020e0605 */
[----:B------:R-:W-:Y:S01]  /*15510*/  LOP3.LUT R4, R9, R4, RZ, 0x3c, !PT ;  /* 0x0000000409047212 */ /* 0x000fe200078e3cff */
[--C-:B------:R-:W-:Y:S01]  /*15520*/  IMAD.X R15, RZ, RZ, R5.reuse, P3 ;  /* 0x000000ffff0f7224 */ /* 0x100fe200018e0605 */
[----:B------:R-:W-:Y:S01]  /*15530*/  SHF.R.U64 R31, R31, 0x3, RZ ;  /* 0x000000031f1f7819 */ /* 0x000fe200000012ff */
[----:B------:R-:W-:Y:S01]  /*15540*/  IMAD.X R25, RZ, RZ, R5, P2 ;  /* 0x000000ffff197224 */ /* 0x000fe200010e0605 */
[----:B------:R-:W-:-:S02]  /*15550*/  LOP3.LUT R14, R8, R37, RZ, 0x3c, !PT ;  /* 0x00000025080e7212 */ /* 0x000fc400078e3cff */
[----:B------:R-:W-:Y:S02]  /*15560*/  LOP3.LUT R24, R10, R39, RZ, 0x3c, !PT ;  /* 0x000000270a187212 */ /* 0x000fe400078e3cff */
[----:B------:R-:W-:Y:S01]  /*15570*/  LOP3.LUT R8, R30, R41, RZ, 0x3c, !PT ;  /* 0x000000291e087212 */ /* 0x000fe200078e3cff */
[----:B------:R-:W-:Y:S01]  /*15580*/  IMAD.X R11, RZ, RZ, R5, P0 ;  /* 0x000000ffff0b7224 */ /* 0x000fe200000e0605 */
[----:B------:R-:W-:Y:S02]  /*15590*/  MOV R30, R4 ;  /* 0x00000004001e7202 */ /* 0x000fe40000000f00 */
[----:B------:R-:W-:Y:S02]  /*155a0*/  IADD3.X R9, RZ, R5, RZ, P1, !PT ;  /* 0x00000005ff097210 */ /* 0x000fe40000ffe4ff */
[----:B------:R-:W-:Y:S02]  /*155b0*/  LOP3.LUT R10, R31, R32, RZ, 0x3c, !PT ;  /* 0x000000201f0a7212 */ /* 0x000fe400078e3cff */
[----:B------:R-:W-:-:S02]  /*155c0*/  F2FP.F16.F32.PACK_AB R4, R28, R7 ;  /* 0x000000071c04723e */ /* 0x000fc400000000ff */
[----:B------:R-:W-:Y:S02]  /*155d0*/  F2FP.F16.F32.PACK_AB R5, R91, R90 ;  /* 0x0000005a5b05723e */ /* 0x000fe400000000ff */
[----:B------:R-:W-:Y:S02]  /*155e0*/  F2FP.F16.F32.PACK_AB R7, R95, R94 ;  /* 0x0000005e5f07723e */ /* 0x000fe400000000ff */
[----:B------:R-:W-:Y:S02]  /*155f0*/  MOV R36, R12 ;  /* 0x0000000c00247202 */ /* 0x000fe40000000f00 */
[----:B------:R-:W-:Y:S02]  /*15600*/  MOV R32, R14 ;  /* 0x0000000e00207202 */ /* 0x000fe40000000f00 */
[----:B------:R-:W-:Y:S02]  /*15610*/  MOV R31, R24 ;  /* 0x00000018001f7202 */ /* 0x000fe40000000f00 */
[----:B------:R-:W-:-:S02]  /*15620*/  F2FP.F16.F32.PACK_AB R12, R27, R96 ;  /* 0x000000601b0c723e */ /* 0x000fc400000000ff */
[----:B------:R-:W-:Y:S02]  /*15630*/  F2FP.F16.F32.PACK_AB R13, R99, R98 ;  /* 0x00000062630d723e */ /* 0x000fe400000000ff */
[----:B------:R-:W-:Y:S02]  /*15640*/  F2FP.F16.F32.PACK_AB R14, R101, R100 ;  /* 0x00000064650e723e */ /* 0x000fe400000000ff */
[----:B------:R-:W-:Y:S02]  /*15650*/  F2FP.F16.F32.PACK_AB R15, R103, R102 ;  /* 0x00000066670f723e */ /* 0x000fe400000000ff */
[----:B------:R-:W-:Y:S02]  /*15660*/  F2FP.F16.F32.PACK_AB R24, R105, R104 ;  /* 0x000000686918723e */ /* 0x000fe400000000ff */
[----:B------:R-:W-:Y:S02]  /*15670*/  F2FP.F16.F32.PACK_AB R25, R107, R106 ;  /* 0x0000006a6b19723e */ /* 0x000fe400000000ff */
[----:B------:R-:W-:Y:S01]  /*15680*/  F2FP.F16.F32.PACK_AB R27, R111, R110 ;  /* 0x0000006e6f1b723e */ /* 0x000fe200000000ff */
[----:B------:R1:W-:Y:S04]  /*15690*/  STSM.16.M88.4 [R30], R4 ;  /* 0x000000041e007844 */ /* 0x0003e80000000200 */
[----:B------:R-:W-:Y:S04]  /*156a0*/  STSM.16.M88.4 [R36], R12 ;  /* 0x0000000c24007844 */ /* 0x000fe80000000200 */
[----:B------:R2:W-:Y:S01]  /*156b0*/  STSM.16.M88.4 [R32], R24 ;  /* 0x0000001820007844 */ /* 0x0005e20000000200 */
[----:B------:R-:W-:-:S02]  /*156c0*/  ISETP.NE.U32.AND P0, PT, RZ, UR4, PT ;  /* 0x00000004ff007c0c */ /* 0x000fc4000bf05070 */
[----:B------:R-:W-:Y:S02]  /*156d0*/  MOV R28, R10 ;  /* 0x0000000a001c7202 */ /* 0x000fe40000000f00 */
[----:B------:R-:W-:Y:S02]  /*156e0*/  F2FP.F16.F32.PACK_AB R10, R125, R124 ;  /* 0x0000007c7d0a723e */ /* 0x000fe400000000ff */
[----:B------:R-:W-:Y:S02]  /*156f0*/  F2FP.F16.F32.PACK_AB R11, R127, R126 ;  /* 0x0000007e7f0b723e */ /* 0x000fe400000000ff */
[----:B-1----:R-:W-:Y:S01]  /*15700*/  MOV R30, R8 ;  /* 0x00000008001e7202 */ /* 0x002fe20000000f00 */
[C---:B--2---:R-:W-:Y:S01]  /*15710*/  IMAD.SHL.U32 R26, R52.reuse, 0x4, RZ ;  /* 0x00000004341a7824 */ /* 0x044fe200078e00ff */
[----:B------:R-:W-:Y:S02]  /*15720*/  SHF.L.U64.HI R32, R52, 0x2, R29 ;  /* 0x0000000234207819 */ /* 0x000fe4000001021d */
[----:B------:R-:W-:-:S02]  /*15730*/  F2FP.F16.F32.PACK_AB R4, R113, R112 ;  /* 0x000000707104723e */ /* 0x000fc400000000ff */
[----:B------:R-:W-:Y:S02]  /*15740*/  IADD3 R24, P1, R26, UR4, RZ ;  /* 0x000000041a187c10 */ /* 0x000fe4000ff3e0ff */
        /* <DEDUP_REMOVED lines=9> */
[----:B------:R-:W-:Y:S02]  /*157e0*/  ISETP.NE.AND.EX P0, PT, RZ, UR5, PT, P0 ;  /* 0x00000005ff007c0c */ /* 0x000fe4000bf05300 */
[----:B------:R-:W-:Y:S01]  /*157f0*/  IADD3.X R25, R32, UR5, RZ, P1, !PT ;  /* 0x0000000520197c10 */ /* 0x000fe20008ffe4ff */
[----:B------:R-:W-:Y:S01]  /*15800*/  ULDC.64 UR4, c[0x0][0xc08] ;  /* 0x0003020000047ab9 */ /* 0x000fe20000000a00 */
[----:B------:R1:W-:Y:S01]  /*15810*/  STSM.16.M88.4 [R31], R4 ;  /* 0x000000041f007844 */ /* 0x0003e20000000200 */
[----:B------:R-:W-:-:S03]  /*15820*/  ISETP.NE.U32.AND P2, PT, RZ, UR4, PT ;  /* 0x00000004ff007c0c */ /* 0x000fc6000bf45070 */
[----:B------:R2:W-:Y:S01]  /*15830*/  STSM.16.M88.4 [R30], R8 ;  /* 0x000000081e007844 */ /* 0x0005e20000000200 */
[----:B------:R-:W-:-:S03]  /*15840*/  ISETP.NE.AND.EX P2, PT, RZ, UR5, PT, P2 ;  /* 0x00000005ff007c0c */ /* 0x000fc6000bf45320 */
[----:B------:R2:W-:Y:S01]  /*15850*/  STSM.16.M88.4 [R28], R12 ;  /* 0x0000000c1c007844 */ /* 0x0005e20000000200 */
[----:B------:R-:W-:Y:S09]  /*15860*/  BAR.SYNC.DEFER_BLOCKING 0x1, 0x180 ;  /* 0x0046000000007b1d */ /* 0x000ff20000010000 */
[----:B-1----:R-:W-:Y:S01]  /*15870*/  @P2 IADD3 R4, P3, R26, UR4, RZ ;  /* 0x000000041a042c10 */ /* 0x002fe2000ff7e0ff */
[----:B------:R-:W-:-:S02]  /*15880*/  ULDC UR4, c[0x0][0xa88] ;  /* 0x0002a20000047ab9 */ /* 0x000fc40000000800 */
[----:B------:R-:W-:Y:S01]  /*15890*/  IMAD.U32 R7, RZ, RZ, UR4 ;  /* 0x00000004ff077e24 */ /* 0x000fe2000f8e00ff */
[----:B------:R-:W-:Y:S01]  /*158a0*/  @P2 IADD3.X R5, R32, UR5, RZ, P3, !PT ;  /* 0x0000000520052c10 */ /* 0x000fe20009ffe4ff */
[----:B------:R2:W5:Y:S04]  /*158b0*/  @P0 LDG.E R40, desc[UR38][R24.64] ;  /* 0x0000002618280981 */ /* 0x000568000c1e1900 */
[----:B------:R2:W5:Y:S01]  /*158c0*/  @P2 LDG.E R7, desc[UR38][R4.64] ;  /* 0x0000002604072981 */ /* 0x000562000c1e1900 */
[----:B0-----:R-:W-:-:S13]  /*158d0*/  ISETP.NE.AND P1, PT, R42, 0x1, PT ;  /* 0x000000012a00780c */ /* 0x001fda0003f25270 */
[----:B------:R-:W0:Y:S08]  /*158e0*/  @P1 LDC R6, c[0x0][0xbec] ;  /* 0x0002fb00ff061b82 */ /* 0x000e300000000800 */
[----:B------:R-:W1:Y:S01]  /*158f0*/  @P1 LDC R27, c[0x0][0xbf0] ;  /* 0x0002fc00ff1b1b82 */ /* 0x000e620000000800 */
[----:B------:R-:W-:Y:S01]  /*15900*/  SHF.R.S32.HI R43, RZ, 0x1f, R55 ;  /* 0x0000001fff2b7819 */ /* 0x000fe20000011437 */
[----:B--2---:R-:W-:Y:S06]  /*15910*/  @P2 BRA `(.L_x_2448) ;  /* 0x0000000000102947 */ /* 0x004fec0003800000 */
[----:B------:R-:W-:Y:S05]  /*15920*/  @!P0 BRA `(.L_x_2448) ;  /* 0x00000000000c8947 */ /* 0x000fea0003800000 */
[----:B------:R-:W2:Y:S04]  /*15930*/  LDG.E R4, desc[UR38][R24.64] ;  /* 0x0000002618047981 */ /* 0x000ea8000c1e1900 */
[----:B-----5:R-:W2:Y:S02]  /*15940*/  LDG.E R7, desc[UR38][R24.64+0x4] ;  /* 0x0000042618077981 */ /* 0x020ea4000c1e1900 */
[----:B--2---:R-:W-:-:S07]  /*15950*/  IADD3 R7, -R4, R7, RZ ;  /* 0x0000000704077210 */ /* 0x004fce0007ffe1ff */
.L_x_2448:
[----:B------:R-:W2:Y:S01]  /*15960*/  LDL R8, [R1+0x94] ;  /* 0x0000940001087983 */ /* 0x000ea20000100800 */
[----:B------:R-:W-:Y:S01]  /*15970*/  ULDC.64 UR4, c[0x0][0xb90] ;  /* 0x0002e40000047ab9 */ /* 0x000fe20000000a00 */
[----:B------:R-:W3:Y:S01]  /*15980*/  S2R R5, SR_TID.X ;  /* 0x0000000000057919 */ /* 0x000ee20000002100 */
[----:B-----5:R-:W-:Y:S02]  /*15990*/  SHF.R.S32.HI R41, RZ, 0x1f, R40 ;  /* 0x0000001fff297819 */ /* 0x020fe40000011428 */
[----:B------:R-:W-:Y:S01]  /*159a0*/  SEL R48, R29, RZ, !P0 ;  /* 0x000000ff1d307207 */ /* 0x000fe20004000000 */
[----:B------:R-:W2:Y:S01]  /*159b0*/  LDL.LU R54, [R1+0x84] ;  /* 0x0000840001367983 */ /* 0x000ea20000300800 */
[----:B------:R-:W-:Y:S01]  /*159c0*/  IMAD R4, R43, UR4, RZ ;  /* 0x000000042b047c24 */ /* 0x000fe2000f8e02ff */
[----:B------:R-:W-:Y:S01]  /*159d0*/  SEL R49, R52, RZ, !P0 ;  /* 0x000000ff34317207 */ /* 0x000fe20004000000 */
[----:B------:R-:W-:Y:S01]  /*159e0*/  IMAD R50, R7, R42, RZ ;  /* 0x0000002a07327224 */ /* 0x000fe200078e02ff */
[----:B------:R-:W4:Y:S01]  /*159f0*/  LDL R10, [R1+0xac] ;  /* 0x0000ac00010a7983 */ /* 0x000f220000100800 */
[----:B------:R-:W-:Y:S01]  /*15a00*/  IMAD R13, R55, UR5, R4 ;  /* 0x00000005370d7c24 */ /* 0x000fe2000f8e0204 */
[----:B------:R-:W4:Y:S01]  /*15a10*/  @P1 LDC R51, c[0x0][0xbec] ;  /* 0x0002fb00ff331b82 */ /* 0x000f220000000800 */
[----:B---3--:R-:W-:-:S02]  /*15a20*/  VIADD R24, R5, 0xffffff80 ;  /* 0xffffff8005187836 */ /* 0x008fc40000000000 */
[----:B------:R-:W-:Y:S01]  /*15a30*/  IMAD.WIDE.U32 R4, R55, UR4, R40 ;  /* 0x0000000437047c25 */ /* 0x000fe2000f8e0028 */
[----:B------:R-:W-:Y:S02]  /*15a40*/  ULDC.64 UR4, c[0x0][0xb98] ;  /* 0x0002e60000047ab9 */ /* 0x000fe40000000a00 */
[--C-:B------:R-:W-:Y:S02]  /*15a50*/  SHF.R.S32.HI R56, RZ, 0x1f, R24.reuse ;  /* 0x0000001fff387819 */ /* 0x100fe40000011418 */
[----:B------:R-:W-:Y:S02]  /*15a60*/  SHF.R.S32.HI R53, RZ, 0x1f, R24 ;  /* 0x0000001fff357819 */ /* 0x000fe40000011418 */
[-C--:B------:R-:W-:Y:S02]  /*15a70*/  LEA.HI R56, R56, R24.reuse, RZ, 0x2 ;  /* 0x0000001838387211 */ /* 0x080fe400078f10ff */
[----:B------:R-:W-:Y:S02]  /*15a80*/  LEA.HI R53, R53, R24, RZ, 0x2 ;  /* 0x0000001835357211 */ /* 0x000fe400078f10ff */
[----:B------:R-:W-:-:S05]  /*15a90*/  LOP3.LUT R56, R56, 0xfffffffc, RZ, 0xc0, !PT ;  /* 0xfffffffc38387812 */ /* 0x000fca00078ec0ff */
[----:B------:R-:W-:Y:S01]  /*15aa0*/  IMAD.IADD R56, R24, 0x1, -R56 ;  /* 0x0000000118387824 */ /* 0x000fe200078e0a38 */
[----:B------:R-:W-:-:S04]  /*15ab0*/  SHF.R.S32.HI R53, RZ, 0x2, R53 ;  /* 0x00000002ff357819 */ /* 0x000fc80000011435 */
[----:B------:R-:W-:Y:S01]  /*15ac0*/  SHF.L.U32 R32, R56, 0x3, RZ ;  /* 0x0000000338207819 */ /* 0x000fe200000006ff */
[----:B------:R-:W-:-:S04]  /*15ad0*/  IMAD.IADD R5, R5, 0x1, R13 ;  /* 0x0000000105057824 */ /* 0x000fc800078e020d */
[----:B------:R-:W-:Y:S02]  /*15ae0*/  IMAD R11, R53, 0x20, R32 ;  /* 0x00000020350b7824 */ /* 0x000fe400078e0220 */
[----:B------:R-:W-:-:S04]  /*15af0*/  IMAD.WIDE.U32 R4, R49, UR4, R4 ;  /* 0x0000000431047c25 */ /* 0x000fc8000f8e0004 */
[----:B------:R-:W-:Y:S01]  /*15b00*/  IMAD.WIDE R20, R11, 0x2, R20 ;  /* 0x000000020b147825 */ /* 0x000fe200078e0214 */
[----:B------:R-:W-:-:S04]  /*15b10*/  SHF.R.S32.HI R14, RZ, 0x1f, R24 ;  /* 0x0000001fff0e7819 */ /* 0x000fc80000011418 */
[----:B------:R-:W-:-:S04]  /*15b20*/  LEA.HI R14, R14, R24, RZ, 0x7 ;  /* 0x000000180e0e7211 */ /* 0x000fc800078f38ff */
[----:B------:R-:W-:-:S04]  /*15b30*/  LOP3.LUT R14, R14, 0xffffff80, RZ, 0xc0, !PT ;  /* 0xffffff800e0e7812 */ /* 0x000fc800078ec0ff */
[----:B------:R-:W-:Y:S02]  /*15b40*/  IADD3 R14, R24, -R14, RZ ;  /* 0x8000000e180e7210 */ /* 0x000fe40007ffe0ff */
[C---:B------:R-:W-:Y:S02]  /*15b50*/  IADD3 R25, P5, R20.reuse, 0x4800, RZ ;  /* 0x0000480014197810 */ /* 0x040fe40007fbe0ff */
[----:B------:R-:W-:Y:S02]  /*15b60*/  IADD3 R29, P4, R20, 0x6000, RZ ;  /* 0x00006000141d7810 */ /* 0x000fe40007f9e0ff */
[----:B------:R-:W-:Y:S02]  /*15b70*/  LOP3.LUT R24, R25, 0x180, RZ, 0xc0, !PT ;  /* 0x0000018019187812 */ /* 0x000fe400078ec0ff */
[----:B------:R-:W-:Y:S02]  /*15b80*/  LOP3.LUT R28, R29, 0x180, RZ, 0xc0, !PT ;  /* 0x000001801d1c7812 */ /* 0x000fe400078ec0ff */
[----:B------:R-:W-:-:S02]  /*15b90*/  SHF.R.U64 R24, R24, 0x3, RZ ;  /* 0x0000000318187819 */ /* 0x000fc400000012ff */
[----:B------:R-:W-:Y:S02]  /*15ba0*/  SHF.R.U64 R28, R28, 0x3, RZ ;  /* 0x000000031c1c7819 */ /* 0x000fe400000012ff */
[----:B------:R-:W-:Y:S02]  /*15bb0*/  LOP3.LUT R24, R24, R25, RZ, 0x3c, !PT ;  /* 0x0000001918187212 */ /* 0x000fe400078e3cff */
[----:B------:R-:W-:Y:S01]  /*15bc0*/  LOP3.LUT R28, R28, R29, RZ, 0x3c, !PT ;  /* 0x0000001d1c1c7212 */ /* 0x000fe200078e3cff */
[----:B------:R-:W-:Y:S01]  /*15bd0*/  IMAD.X R29, RZ, RZ, R21, P4 ;  /* 0x000000ffff1d7224 */ /* 0x000fe200020e0615 */
[----:B------:R-:W-:Y:S01]  /*15be0*/  IADD3.X R25, RZ, R21, RZ, P5, !PT ;  /* 0x00000015ff197210 */ /* 0x000fe20002ffe4ff */
[----:B------:R-:W-:Y:S01]  /*15bf0*/  BSSY B1, `(.L_x_2449) ;  /* 0x000007d000017945 */ /* 0x000fe20003800000 */
[----:B--2---:R-:W-:-:S04]  /*15c00*/  IMAD.IADD R15, R8, 0x1, R54 ;  /* 0x00000001080f7824 */ /* 0x004fc800078e0236 */
[----:B0-----:R-:W-:-:S04]  /*15c10*/  @P1 IMAD.HI.U32 R6, R15, R6, RZ ;  /* 0x000000060f061227 */ /* 0x001fc800078e00ff */
[----:B------:R-:W-:Y:S01]  /*15c20*/  IMAD.MOV.U32 R9, RZ, RZ, R15 ;  /* 0x000000ffff097224 */ /* 0x000fe200078e000f */
[----:B-1----:R-:W-:Y:S01]  /*15c30*/  @P1 SHF.R.U32.HI R9, RZ, R27, R6 ;  /* 0x0000001bff091219 */ /* 0x002fe20000011606 */
[----:B------:R-:W-:-:S04]  /*15c40*/  IMAD R6, R48, UR4, RZ ;  /* 0x0000000430067c24 */ /* 0x000fc8000f8e02ff */
[----:B------:R-:W-:-:S04]  /*15c50*/  IMAD.MOV R13, RZ, RZ, -R9 ;  /* 0x000000ffff0d7224 */ /* 0x000fc800078e0a09 */
[----:B------:R-:W-:Y:S01]  /*15c60*/  IMAD R11, R42, R13, R15 ;  /* 0x0000000d2a0b7224 */ /* 0x000fe200078e020f */
[----:B------:R-:W-:Y:S01]  /*15c70*/  SHF.R.S32.HI R13, RZ, 0x1f, R9 ;  /* 0x0000001fff0d7819 */ /* 0x000fe20000011409 */
[----:B------:R-:W-:Y:S01]  /*15c80*/  IMAD R8, R49, UR5, R6 ;  /* 0x0000000531087c24 */ /* 0x000fe2000f8e0206 */
[----:B------:R-:W-:Y:S01]  /*15c90*/  IADD3 R4, P0, R9, R4, RZ ;  /* 0x0000000409047210 */ /* 0x000fe20007f1e0ff */
        /* <DEDUP_REMOVED lines=8> */
[----:B------:R-:W-:Y:S01]  /*15d20*/  IMAD.IADD R5, R5, 0x1, R15 ;  /* 0x0000000105057824 */ /* 0x000fe200078e020f */
[----:B------:R-:W-:-:S04]  /*15d30*/  IADD3 R9, P2, R20, 0x1800, RZ ;  /* 0x0000180014097810 */ /* 0x000fc80007f5e0ff */
[----:B------:R-:W-:Y:S01]  /*15d40*/  LEA.HI.X R4, R4, UR5, R5, 0x2, P0 ;  /* 0x0000000504047c11 */ /* 0x000fe200080f1405 */
[----:B------:R-:W-:Y:S01]  /*15d50*/  SHFL.IDX PT, R44, R6, RZ, 0x1c1f ;  /* 0x001c1fff062c7589 */ /* 0x000fe200000e0000 */
[----:B------:R-:W-:Y:S01]  /*15d60*/  LOP3.LUT R8, R9, 0x180, RZ, 0xc0, !PT ;  /* 0x0000018009087812 */ /* 0x000fe200078ec0ff */
[----:B------:R-:W-:Y:S02]  /*15d70*/  ULDC.64 UR4, c[0x0][0xaa0] ;  /* 0x0002a80000047ab9 */ /* 0x000fe40000000a00 */
[----:B------:R-:W0:Y:S01]  /*15d80*/  SHFL.IDX PT, R45, R4, RZ, 0x1c1f ;  /* 0x001c1fff042d7589 */ /* 0x000e2200000e0000 */
[----:B------:R-:W-:Y:S01]  /*15d90*/  SHF.R.U64 R8, R8, 0x3, RZ ;  /* 0x0000000308087819 */ /* 0x000fe200000012ff */
[----:B----4-:R-:W-:Y:S01]  /*15da0*/  IMAD.IADD R5, R10, 0x1, R54 ;  /* 0x000000010a057824 */ /* 0x010fe200078e0236 */
[----:B------:R-:W-:Y:S01]  /*15db0*/  LOP3.LUT P0, RZ, R14, 0x3, RZ, 0xc0, !PT ;  /* 0x000000030eff7812 */ /* 0x000fe2000780c0ff */
[----:B------:R-:W-:Y:S01]  /*15dc0*/  SHFL.IDX PT, R46, R6, 0x1, 0x1c1f ;  /* 0x003c1f00062e7f89 */ /* 0x000fe200000e0000 */
[----:B------:R-:W-:-:S02]  /*15dd0*/  IADD3 R13, P3, R20, 0x3000, RZ ;  /* 0x00003000140d7810 */ /* 0x000fc40007f7e0ff */
[----:B------:R-:W-:Y:S01]  /*15de0*/  LOP3.LUT R8, R8, R9, RZ, 0x3c, !PT ;  /* 0x0000000908087212 */ /* 0x000fe200078e3cff */
[----:B------:R1:W2:Y:S01]  /*15df0*/  SHFL.IDX PT, R47, R4, 0x1, 0x1c1f ;  /* 0x003c1f00042f7f89 */ /* 0x0002a200000e0000 */
[----:B------:R-:W-:Y:S01]  /*15e00*/  IMAD.X R9, RZ, RZ, R21, P2 ;  /* 0x000000ffff097224 */ /* 0x000fe200010e0615 */
[----:B------:R-:W-:Y:S02]  /*15e10*/  ISETP.GE.OR P2, PT, R5, R50, P0 ;  /* 0x000000320500720c */ /* 0x000fe40000746670 */
[----:B------:R-:W-:Y:S01]  /*15e20*/  LOP3.LUT R12, R13, 0x180, RZ, 0xc0, !PT ;  /* 0x000001800d0c7812 */ /* 0x000fe200078ec0ff */
[----:B------:R-:W-:-:S03]  /*15e30*/  VIADD R5, R5, 0x8 ;  /* 0x0000000805057836 */ /* 0x000fc60000000000 */
[----:B------:R-:W-:Y:S02]  /*15e40*/  SHF.R.U64 R12, R12, 0x3, RZ ;  /* 0x000000030c0c7819 */ /* 0x000fe400000012ff */
[----:B------:R-:W-:Y:S02]  /*15e50*/  ISETP.GE.OR P0, PT, R5, R50, P0 ;  /* 0x000000320500720c */ /* 0x000fe40000706670 */
[----:B------:R-:W-:Y:S01]  /*15e60*/  LOP3.LUT R12, R12, R13, RZ, 0x3c, !PT ;  /* 0x0000000d0c0c7212 */ /* 0x000fe200078e3cff */
[----:B------:R-:W-:Y:S01]  /*15e70*/  IMAD.X R13, RZ, RZ, R21, P3 ;  /* 0x000000ffff0d7224 */ /* 0x000fe200018e0615 */
[C---:B------:R-:W-:Y:S02]  /*15e80*/  IADD3 R7, P3, R20.reuse, 0x7800, RZ ;  /* 0x0000780014077810 */ /* 0x040fe40007f7e0ff */
[----:B------:R-:W-:Y:S01]  /*15e90*/  LOP3.LUT R11, R20, 0x180, RZ, 0xc0, !PT ;  /* 0x00000180140b7812 */ /* 0x000fe200078ec0ff */
[----:B0-----:R0:W-:Y:S01]  /*15ea0*/  @!P2 ST.E desc[UR38][R44.64], R3 ;  /* 0x000000032c00a985 */ /* 0x0011e2000c101926 */
[----:B-1----:R-:W-:Y:S01]  /*15eb0*/  LOP3.LUT R4, R7, 0x180, RZ, 0xc0, !PT ;  /* 0x0000018007047812 */ /* 0x002fe200078ec0ff */
[----:B------:R-:W-:Y:S01]  /*15ec0*/  IMAD R41, R41, UR4, RZ ;  /* 0x0000000429297c24 */ /* 0x000fe2000f8e02ff */
[----:B------:R-:W-:-:S02]  /*15ed0*/  SHF.R.U64 R11, R11, 0x3, RZ ;  /* 0x000000030b0b7819 */ /* 0x000fc400000012ff */
[----:B------:R-:W-:Y:S01]  /*15ee0*/  SHF.R.U64 R4, R4, 0x3, RZ ;  /* 0x0000000304047819 */ /* 0x000fe200000012ff */
[----:B0-----:R-:W0:Y:S01]  /*15ef0*/  @P1 LDC R45, c[0x0][0xbf0] ;  /* 0x0002fc00ff2d1b82 */ /* 0x001e220000000800 */
[----:B------:R-:W-:Y:S01]  /*15f00*/  LOP3.LUT R20, R11, R20, RZ, 0x3c, !PT ;  /* 0x000000140b147212 */ /* 0x000fe200078e3cff */
[----:B--2---:R1:W-:Y:S01]  /*15f10*/  @!P0 ST.E desc[UR38][R46.64], R0 ;  /* 0x000000002e008985 */ /* 0x0043e2000c101926 */
[C---:B------:R-:W-:Y:S02]  /*15f20*/  IMAD R3, R40.reuse, UR5, R41 ;  /* 0x0000000528037c24 */ /* 0x040fe4000f8e0229 */
[----:B------:R-:W-:Y:S01]  /*15f30*/  IMAD.WIDE.U32 R40, R40, UR4, RZ ;  /* 0x0000000428287c25 */ /* 0x000fe2000f8e00ff */
[----:B------:R-:W-:Y:S01]  /*15f40*/  LOP3.LUT R36, R4, R7, RZ, 0x3c, !PT ;  /* 0x0000000704247212 */ /* 0x000fe200078e3cff */
[----:B------:R-:W-:Y:S01]  /*15f50*/  ULDC.64 UR4, c[0x0][0xae8] ;  /* 0x0002ba0000047ab9 */ /* 0x000fe20000000a00 */
[----:B------:R2:W5:Y:S01]  /*15f60*/  LD.E.128 R4, desc[UR38][R20.64] ;  /* 0x0000002614047980 */ /* 0x000562000c101d00 */
[----:B-1----:R-:W-:-:S03]  /*15f70*/  IMAD R0, R56, 0x60, R53 ;  /* 0x0000006038007824 */ /* 0x002fc600078e0235 */
[----:B------:R-:W5:Y:S01]  /*15f80*/  LD.E.128 R8, desc[UR38][R8.64] ;  /* 0x0000002608087980 */ /* 0x000f62000c101d00 */
[----:B------:R-:W-:Y:S02]  /*15f90*/  IMAD.X R37, RZ, RZ, R21, P3 ;  /* 0x000000ffff257224 */ /* 0x000fe400018e0615 */
[----:B--2---:R-:W-:Y:S01]  /*15fa0*/  IMAD.MOV.U32 R20, RZ, RZ, R40 ;  /* 0x000000ffff147224 */ /* 0x004fe200078e0028 */
[----:B------:R-:W-:Y:S01]  /*15fb0*/  IADD3 R40, R54, R0, RZ ;  /* 0x0000000036287210 */ /* 0x000fe20007ffe0ff */
[----:B------:R-:W-:Y:S01]  /*15fc0*/  IMAD.IADD R21, R41, 0x1, R3 ;  /* 0x0000000129157824 */ /* 0x000fe200078e0203 */
[----:B------:R-:W5:Y:S01]  /*15fd0*/  LD.E.128 R12, desc[UR38][R12.64] ;  /* 0x000000260c0c7980 */ /* 0x000f62000c101d00 */
[----:B------:R-:W-:Y:S02]  /*15fe0*/  IMAD R43, R43, UR4, RZ ;  /* 0x000000042b2b7c24 */ /* 0x000fe4000f8e02ff */
[----:B------:R-:W-:Y:S01]  /*15ff0*/  @P1 IMAD.HI.U32 R0, R40, R51, RZ ;  /* 0x0000003328001227 */ /* 0x000fe200078e00ff */
[----:B------:R-:W5:Y:S03]  /*16000*/  LD.E.128 R24, desc[UR38][R24.64] ;  /* 0x0000002618187980 */ /* 0x000f66000c101d00 */
[C---:B------:R-:W-:Y:S01]  /*16010*/  IMAD R43, R55.reuse, UR5, R43 ;  /* 0x00000005372b7c24 */ /* 0x040fe2000f8e022b */
[----:B------:R-:W5:Y:S01]  /*16020*/  LD.E.128 R28, desc[UR38][R28.64] ;  /* 0x000000261c1c7980 */ /* 0x000f62000c101d00 */
[----:B------:R-:W-:Y:S01]  /*16030*/  IMAD.WIDE.U32 R20, R55, UR4, R20 ;  /* 0x0000000437147c25 */ /* 0x000fe2000f8e0014 */
[----:B------:R-:W-:-:S02]  /*16040*/  ULDC.64 UR4, c[0x0][0xaf0] ;  /* 0x0002bc0000047ab9 */ /* 0x000fc40000000a00 */
[----:B------:R-:W5:Y:S01]  /*16050*/  LD.E.128 R36, desc[UR38][R36.64] ;  /* 0x0000002624247980 */ /* 0x000f62000c101d00 */
[----:B------:R-:W-:Y:S01]  /*16060*/  IMAD.MOV.U32 R3, RZ, RZ, R40 ;  /* 0x000000ffff037224 */ /* 0x000fe200078e0028 */
[----:B0-----:R-:W-:Y:S01]  /*16070*/  @P1 SHF.R.U32.HI R3, RZ, R45, R0 ;  /* 0x0000002dff031219 */ /* 0x001fe20000011600 */
[----:B------:R-:W-:Y:S01]  /*16080*/  IMAD.IADD R21, R21, 0x1, R43 ;  /* 0x0000000115157824 */ /* 0x000fe200078e022b */
[----:B------:R-:W-:Y:S01]  /*16090*/  @!PT LDS RZ, [RZ] ;  /* 0x00000000fffff984 */ /* 0x000fe20000000800 */
[----:B------:R-:W-:Y:S01]  /*160a0*/  @!PT LDS RZ, [RZ] ;  /* 0x00000000fffff984 */ /* 0x000fe20000000800 */
[----:B------:R-:W-:Y:S01]  /*160b0*/  @!PT LDS RZ, [RZ] ;  /* 0x00000000fffff984 */ /* 0x000fe20000000800 */
[----:B------:R-:W-:Y:S01]  /*160c0*/  @!PT LDS RZ, [RZ] ;  /* 0x00000000fffff984 */ /* 0x000fe20000000800 */
[----:B------:R0:W-:Y:S06]  /*160d0*/  MEMBAR.ALL.CTA ;  /* 0x0000000000007992 */ /* 0x0001ec0000008000 */
[----:B0-----:R-:W0:Y:S01]  /*160e0*/  FENCE.VIEW.ASYNC.S ;  /* 0x00000000000073c6 */ /* 0x001e220000000000 */
[----:B------:R-:W-:Y:S01]  /*160f0*/  IMAD R48, R48, UR4, RZ ;  /* 0x0000000430307c24 */ /* 0x000fe2000f8e02ff */
[----:B------:R-:W-:Y:S01]  /*16100*/  SHF.R.S32.HI R0, RZ, 0x1f, R3 ;  /* 0x0000001fff007819 */ /* 0x000fe20000011403 */
[----:B------:R-:W-:-:S04]  /*16110*/  IMAD.WIDE.U32 R20, R49, UR4, R20 ;  /* 0x0000000431147c25 */ /* 0x000fc8000f8e0014 */
        /* <DEDUP_REMOVED lines=13> */
[----:B------:R-:W-:Y:S01]  /*161f0*/  IMAD.WIDE.U32 R20, R41, UR4, R20 ;  /* 0x0000000429147c25 */ /* 0x000fe2000f8e0014 */
[----:B------:R-:W-:-:S03]  /*16200*/  ULDC.64 UR4, c[0x0][0xa80] ;  /* 0x0002a00000047ab9 */ /* 0x000fc60000000a00 */
[----:B------:R-:W-:Y:S01]  /*16210*/  IMAD.IADD R3, R21, 0x1, R3 ;  /* 0x0000000115037824 */ /* 0x000fe200078e0203 */
[----:B------:R-:W-:Y:S01]  /*16220*/  LEA R46, P0, R20, UR4, 0x1 ;  /* 0x00000004142e7c11 */ /* 0x000fe2000f8008ff */
[----:B------:R-:W-:-:S03]  /*16230*/  IMAD.IADD R49, R53, 0x1, R54 ;  /* 0x0000000135317824 */ /* 0x000fc600078e0236 */
[----:B------:R-:W-:Y:S02]  /*16240*/  LEA.HI.X R47, R20, UR5, R3, 0x1, P0 ;  /* 0x00000005142f7c11 */ /* 0x000fe400080f0c03 */
[----:B------:R-:W-:Y:S01]  /*16250*/  ISETP.GE.AND P0, PT, R49, R50, PT ;  /* 0x000000323100720c */ /* 0x000fe20003f06270 */
[----:B------:R-:W-:Y:S01]  /*16260*/  VIADD R0, R2, 0x2d820 ;  /* 0x0002d82002007836 */ /* 0x000fe20000000000 */
[C---:B------:R-:W-:Y:S01]  /*16270*/  IADD3 R53, R32.reuse, 0x20, RZ ;  /* 0x0000002020357810 */ /* 0x040fe20007ffe0ff */
[----:B------:R-:W-:-:S03]  /*16280*/  VIADD R51, R32, 0x40 ;  /* 0x0000004020337836 */ /* 0x000fc60000000000 */
[----:B------:R-:W-:Y:S01]  /*16290*/  PRMT R0, RZ, 0x654, R0 ;  /* 0x00000654ff007816 */ /* 0x000fe20000000000 */
[----:B0-----:R0:W1:Y:S03]  /*162a0*/  SHFL.IDX PT, R40, R46, RZ, 0x1c1f ;  /* 0x001c1fff2e287589 */ /* 0x00106600000e0000 */
[----:B------:R2:W-:Y:S01]  /*162b0*/  SYNCS.ARRIVE.TRANS64.RED.A1T0 RZ, [R0+URZ], RZ ;  /* 0x000000ff00ff79a7 */ /* 0x0005e2000810043f */
[----:B------:R0:W3:Y:S01]  /*162c0*/  SHFL.IDX PT, R41, R47, RZ, 0x1c1f ;  /* 0x001c1fff2f297589 */ /* 0x0000e200000e0000 */
[----:B------:R-:W-:Y:S02]  /*162d0*/  SHF.R.S32.HI R48, RZ, 0x1f, R53 ;  /* 0x0000001fff307819 */ /* 0x000fe40000011435 */
[----:B--2---:R-:W-:Y:S01]  /*162e0*/  SHF.R.S32.HI R0, RZ, 0x1f, R51 ;  /* 0x0000001fff007819 */ /* 0x004fe20000011433 */
[----:B0-----:R-:W-:Y:S06]  /*162f0*/  @P0 BRA `(.L_x_2450) ;  /* 0x0000000000300947 */ /* 0x001fec0003800000 */
[----:B------:R-:W-:Y:S02]  /*16300*/  ULDC UR4, c[0x0][0xac8] ;  /* 0x0002b20000047ab9 */ /* 0x000fe40000000800 */
[----:B------:R-:W-:Y:S02]  /*16310*/  ISETP.GE.AND P1, PT, R53, UR4, PT ;  /* 0x0000000435007c0c */ /* 0x000fe4000bf26270 */
[----:B------:R-:W-:Y:S02]  /*16320*/  ISETP.GE.AND P2, PT, R51, UR4, PT ;  /* 0x0000000433007c0c */ /* 0x000fe4000bf46270 */
[----:B------:R-:W-:-:S09]  /*16330*/  ISETP.GE.AND P0, PT, R32, UR4, PT ;  /* 0x0000000420007c0c */ /* 0x000fd2000bf06270 */
[-C--:B-1----:R-:W-:Y:S02]  /*16340*/  @!P1 LEA R42, P3, R53, R40.reuse, 0x1 ;  /* 0x00000028352a9211 */ /* 0x082fe400078608ff */
[----:B------:R-:W-:Y:S02]  /*16350*/  @!P2 LEA R44, P4, R51, R40, 0x1 ;  /* 0x00000028332ca211 */ /* 0x000fe400078808ff */
[----:B---3--:R-:W-:Y:S01]  /*16360*/  @!P0 IMAD.WIDE R20, R32, 0x2, R40 ;  /* 0x0000000220148825 */ /* 0x008fe200078e0228 */
[-C--:B------:R-:W-:Y:S02]  /*16370*/  @!P1 LEA.HI.X R43, R53, R41.reuse, R48, 0x1, P3 ;  /* 0x00000029352b9211 */ /* 0x080fe400018f0c30 */
[----:B------:R-:W-:Y:S02]  /*16380*/  @!P2 LEA.HI.X R45, R51, R41, R0, 0x1, P4 ;  /* 0x00000029332da211 */ /* 0x000fe400020f0c00 */
[----:B-----5:R0:W-:Y:S04]  /*16390*/  @!P0 ST.E.128 desc[UR38][R20.64], R4 ;  /* 0x0000000414008985 */ /* 0x0201e8000c101d26 */
[----:B------:R0:W-:Y:S04]  /*163a0*/  @!P1 ST.E.128 desc[UR38][R42.64], R12 ;  /* 0x0000000c2a009985 */ /* 0x0001e8000c101d26 */
[----:B------:R0:W-:Y:S02]  /*163b0*/  @!P2 ST.E.128 desc[UR38][R44.64], R28 ;  /* 0x0000001c2c00a985 */ /* 0x0001e4000c101d26 */
.L_x_2450:
[----:B------:R-:W-:Y:S05]  /*163c0*/  BSYNC B1 ;  /* 0x0000000000017941 */ /* 0x000fea0003800000 */
.L_x_2449:
[----:B------:R-:W-:Y:S01]  /*163d0*/  VIADD R3, R49, 0x60 ;  /* 0x0000006031037836 */ /* 0x000fe20000000000 */
[----:B0----5:R0:W2:Y:S04]  /*163e0*/  SHFL.IDX PT, R7, R47, 0x1, 0x1c1f ;  /* 0x003c1f002f077f89 */ /* 0x0210a800000e0000 */
[----:B------:R-:W-:Y:S01]  /*163f0*/  ISETP.GE.AND P0, PT, R3, R50, PT ;  /* 0x000000320300720c */ /* 0x000fe20003f06270 */
[----:B------:R0:W4:-:S12]  /*16400*/  SHFL.IDX PT, R6, R46, 0x1, 0x1c1f ;  /* 0x003c1f002e067f89 */ /* 0x00011800000e0000 */
[----:B0-----:R-:W-:Y:S05]  /*16410*/  @P0 BRA `(.L_x_2451) ;  /* 0x0000000800d80947 */ /* 0x001fea0003800000 */
[----:B------:R-:W-:Y:S02]  /*16420*/  ULDC UR4, c[0x0][0xac8] ;  /* 0x0002b20000047ab9 */ /* 0x000fe40000000800 */
[----:B------:R-:W-:Y:S02]  /*16430*/  ISETP.GE.AND P2, PT, R53, UR4, PT ;  /* 0x0000000435007c0c */ /* 0x000fe4000bf46270 */
[----:B------:R-:W-:-:S11]  /*16440*/  ISETP.GE.AND P1, PT, R32, UR4, PT ;  /* 0x0000000420007c0c */ /* 0x000fd6000bf26270 */
[C---:B----4-:R-:W-:Y:S02]  /*16450*/  @!P2 LEA R12, P0, R53.reuse, R6, 0x1 ;  /* 0x00000006350ca211 */ /* 0x050fe400078008ff */
[----:B--2---:R-:W-:Y:S02]  /*16460*/  @!P1 IMAD.WIDE R4, R32, 0x2, R6 ;  /* 0x0000000220049825 */ /* 0x004fe400078e0206 */
        /* <DEDUP_REMOVED lines=9> */
.L_x_2447:
[C---:B------:R-:W-:Y:S01]  /*16500*/  IMAD.SHL.U32 R6, R52.reuse, 0x4, RZ ;  /* 0x0000000434067824 */ /* 0x040fe200078e00ff */
[----:B------:R-:W-:Y:S01]  /*16510*/  ULDC.64 UR4, c[0x0][0xc00] ;  /* 0x0003000000047ab9 */ /* 0x000fe20000000a00 */
[----:B------:R-:W-:Y:S01]  /*16520*/  SHF.L.U64.HI R3, R52, 0x2, R29 ;  /* 0x0000000234037819 */ /* 0x000fe2000001021d */
[----:B------:R-:W-:Y:S01]  /*16530*/  IMAD.MOV.U32 R0, RZ, RZ, RZ ;  /* 0x000000ffff007224 */ /* 0x000fe200078e00ff */
[----:B------:R-:W-:Y:S01]  /*16540*/  ISETP.NE.U32.AND P0, PT, RZ, UR4, PT ;  /* 0x00000004ff007c0c */ /* 0x000fe2000bf05070 */
[----:B------:R-:W3:Y:S01]  /*16550*/  LDC R25, c[0x0][0xbe8] ;  /* 0x0002fa00ff197b82 */ /* 0x000ee20000000800 */
[----:B------:R-:W-:Y:S02]  /*16560*/  IADD3 R4, P1, R6, UR4, RZ ;  /* 0x0000000406047c10 */ /* 0x000fe4000ff3e0ff */
[----:B------:R-:W-:Y:S02]  /*16570*/  ISETP.NE.AND.EX P0, PT, RZ, UR5, PT, P0 ;  /* 0x00000005ff007c0c */ /* 0x000fe4000bf05300 */
[----:B------:R-:W-:Y:S01]  /*16580*/  IADD3.X R5, R3, UR5, RZ, P1, !PT ;  /* 0x0000000503057c10 */ /* 0x000fe20008ffe4ff */
[----:B------:R-:W-:-:S02]  /*16590*/  ULDC.64 UR4, c[0x0][0xc08] ;  /* 0x0003020000047ab9 */ /* 0x000fc40000000a00 */
[----:B------:R-:W-:-:S04]  /*165a0*/  ISETP.NE.U32.AND P1, PT, RZ, UR4, PT ;  /* 0x00000004ff007c0c */ /* 0x000fc8000bf25070 */
[----:B------:R-:W-:-:S04]  /*165b0*/  ISETP.NE.AND.EX P1, PT, RZ, UR5, PT, P1 ;  /* 0x00000005ff007c0c */ /* 0x000fc8000bf25310 */
[----:B------:R0:W5:Y:S01]  /*165c0*/  @P0 LDG.E R0, desc[UR38][R4.64] ;  /* 0x0000002604000981 */ /* 0x000162000c1e1900 */
[----:B------:R-:W2:Y:S08]  /*165d0*/  S2R R10, SR_TID.X ;  /* 0x00000000000a7919 */ /* 0x000eb00000002100 */
[----:B------:R-:W-:Y:S01]  /*165e0*/  @P1 IADD3 R6, P2, R6, UR4, RZ ;  /* 0x0000000406061c10 */ /* 0x000fe2000ff5e0ff */
[----:B------:R-:W-:-:S02]  /*165f0*/  ULDC UR4, c[0x0][0xa88] ;  /* 0x0002a20000047ab9 */ /* 0x000fc40000000800 */
[----:B------:R-:W-:Y:S01]  /*16600*/  IMAD.U32 R8, RZ, RZ, UR4 ;  /* 0x00000004ff087e24 */ /* 0x000fe2000f8e00ff */
[----:B------:R-:W-:-:S05]  /*16610*/  @P1 IADD3.X R7, R3, UR5, RZ, P2, !PT ;  /* 0x0000000503071c10 */ /* 0x000fca00097fe4ff */
[----:B------:R0:W5:Y:S01]  /*16620*/  @P1 LDG.E R8, desc[UR38][R6.64] ;  /* 0x0000002606081981 */ /* 0x000162000c1e1900 */
[----:B---3--:R-:W-:-:S13]  /*16630*/  ISETP.NE.AND P2, PT, R25, 0x1, PT ;  /* 0x000000011900780c */ /* 0x008fda0003f45270 */
[----:B------:R-:W3:Y:S01]  /*16640*/  @P2 LDC R14, c[0x0][0xbec] ;  /* 0x0002fb00ff0e2b82 */ /* 0x000ee20000000800 */
[----:B--2---:R-:W-:-:S07]  /*16650*/  IADD3 R24, R10, -0x80, RZ ;  /* 0xffffff800a187810 */ /* 0x004fce0007ffe0ff */
[----:B------:R-:W2:Y:S01]  /*16660*/  @P2 LDC R27, c[0x0][0xbf0] ;  /* 0x0002fc00ff1b2b82 */ /* 0x000ea20000000800 */
[----:B------:R-:W-:Y:S01]  /*16670*/  ISETP.GE.AND P3, PT, R24, 0xc0, PT ;  /* 0x000000c01800780c */ /* 0x000fe20003f66270 */
[----:B0-----:R-:W-:-:S12]  /*16680*/  @P1 BRA `(.L_x_2452) ;  /* 0x0000000000101947 */ /* 0x001fd80003800000 */
[----:B------:R-:W-:Y:S05]  /*16690*/  @!P0 BRA `(.L_x_2452) ;  /* 0x00000000000c8947 */ /* 0x000fea0003800000 */
[----:B------:R-:W4:Y:S04]  /*166a0*/  LDG.E R3, desc[UR38][R4.64] ;  /* 0x0000002604037981 */ /* 0x000f28000c1e1900 */
[----:B-----5:R-:W4:Y:S02]  /*166b0*/  LDG.E R8, desc[UR38][R4.64+0x4] ;  /* 0x0000042604087981 */ /* 0x020f24000c1e1900 */
[----:B----4-:R-:W-:-:S07]  /*166c0*/  IMAD.IADD R8, R8, 0x1, -R3 ;  /* 0x0000000108087824 */ /* 0x010fce00078e0a03 */
.L_x_2452:
[----:B------:R-:W3:Y:S04]  /*166d0*/  LDL R20, [R1+0x9c] ;  /* 0x00009c0001147983 */ /* 0x000ee80000100800 */
[----:B------:R0:W5:Y:S01]  /*166e0*/  LDL R26, [R1+0x84] ;  /* 0x00008400011a7983 */ /* 0x0001620000100800 */
[----:B------:R-:W-:Y:S01]  /*166f0*/  BSSY B1, `(.L_x_2453) ;  /* 0x000002c000017945 */ /* 0x000fe20003800000 */
[----:B----4-:R-:W-:Y:S02]  /*16700*/  SEL R13, R52, RZ, !P0 ;  /* 0x000000ff340d7207 */ /* 0x010fe40004000000 */
[----:B------:R-:W-:Y:S02]  /*16710*/  SEL R29, R29, RZ, !P0 ;  /* 0x000000ff1d1d7207 */ /* 0x000fe40004000000 */
[----:B-----5:R-:W-:-:S02]  /*16720*/  SHF.R.S32.HI R11, RZ, 0x1f, R0 ;  /* 0x0000001fff0b7819 */ /* 0x020fc40000011400 */
[----:B---3--:R-:W-:Y:S01]  /*16730*/  SHF.R.S32.HI R12, RZ, 0x1f, R20 ;  /* 0x0000001fff0c7819 */ /* 0x008fe20000011414 */
[----:B0-----:R-:W-:Y:S06]  /*16740*/  @P3 BRA `(.L_x_2454) ;  /* 0x0000000000983947 */ /* 0x001fec0003800000 */
[----:B------:R-:W0:Y:S01]  /*16750*/  LDC R9, c[0x0][0xbe8] ;  /* 0x0002fa00ff097b82 */ /* 0x000e220000000800 */
[----:B------:R-:W-:Y:S01]  /*16760*/  IADD3 R10, R26, -0x80, R10 ;  /* 0xffffff801a0a7810 */ /* 0x000fe20007ffe00a */
[----:B0-----:R-:W-:-:S05]  /*16770*/  IMAD R3, R8, R9, RZ ;  /* 0x0000000908037224 */ /* 0x001fca00078e02ff */
[----:B------:R-:W-:-:S13]  /*16780*/  ISETP.GE.AND P0, PT, R10, R3, PT ;  /* 0x000000030a00720c */ /* 0x000fda0003f06270 */
[----:B------:R-:W-:Y:S05]  /*16790*/  @P0 BRA `(.L_x_2454) ;  /* 0x0000000000840947 */ /* 0x000fea0003800000 */
[----:B------:R-:W-:Y:S01]  /*167a0*/  ISETP.NE.AND P0, PT, R9, 0x1, PT ;  /* 0x000000010900780c */ /* 0x000fe20003f05270 */
[----:B------:R-:W-:Y:S01]  /*167b0*/  ULDC.64 UR4, c[0x0][0xb90] ;  /* 0x0002e40000047ab9 */ /* 0x000fe20000000a00 */
[----:B------:R-:W-:Y:S02]  /*167c0*/  IMAD.MOV.U32 R4, RZ, RZ, R0 ;  /* 0x000000ffff047224 */ /* 0x000fe400078e0000 */
[----:B------:R-:W-:Y:S02]  /*167d0*/  IMAD R7, R12, UR4, RZ ;  /* 0x000000040c077c24 */ /* 0x000fe4000f8e02ff */
[----:B------:R-:W-:Y:S02]  /*167e0*/  IMAD.MOV.U32 R5, RZ, RZ, R11 ;  /* 0x000000ffff057224 */ /* 0x000fe400078e000b */
[C---:B------:R-:W-:Y:S02]  /*167f0*/  IMAD R7, R20.reuse, UR5, R7 ;  /* 0x0000000514077c24 */ /* 0x040fe4000f8e0207 */
[----:B------:R-:W-:Y:S01]  /*16800*/  IMAD.WIDE.U32 R4, R20, UR4, R4 ;  /* 0x0000000414047c25 */ /* 0x000fe2000f8e0004 */
[----:B------:R-:W-:-:S02]  /*16810*/  ULDC.64 UR4, c[0x0][0xb98] ;  /* 0x0002e60000047ab9 */ /* 0x000fc40000000a00 */
[----:B------:R-:W0:Y:S01]  /*16820*/  @P0 LDC R15, c[0x0][0xbec] ;  /* 0x0002fb00ff0f0b82 */ /* 0x000e220000000800 */
[----:B------:R-:W-:Y:S01]  /*16830*/  IMAD.MOV.U32 R3, RZ, RZ, R10 ;  /* 0x000000ffff037224 */ /* 0x000fe200078e000a */
[----:B------:R-:W-:-:S03]  /*16840*/  IADD3 R5, R5, R7, RZ ;  /* 0x0000000705057210 */ /* 0x000fc60007ffe0ff */
[----:B------:R-:W-:-:S03]  /*16850*/  IMAD.WIDE.U32 R4, R13, UR4, R4 ;  /* 0x000000040d047c25 */ /* 0x000fc6000f8e0004 */
[----:B------:R-:W3:Y:S01]  /*16860*/  @P0 LDC R21, c[0x0][0xbf0] ;  /* 0x0002fc00ff150b82 */ /* 0x000ee20000000800 */
[----:B0-----:R-:W-:-:S05]  /*16870*/  @P0 IMAD.HI.U32 R6, R10, R15, RZ ;  /* 0x0000000f0a060227 */ /* 0x001fca00078e00ff */
[----:B---3--:R-:W-:Y:S01]  /*16880*/  @P0 SHF.R.U32.HI R3, RZ, R21, R6 ;  /* 0x00000015ff030219 */ /* 0x008fe20000011606 */
        /* <DEDUP_REMOVED lines=18> */
.L_x_2454:
[----:B------:R-:W-:Y:S05]  /*169b0*/  BSYNC B1 ;  /* 0x0000000000017941 */ /* 0x000fea0003800000 */
.L_x_2453:
        /* <DEDUP_REMOVED lines=11> */
[----:B------:R-:W-:Y:S01]  /*16a70*/  IMAD.IADD R10, R24, 0x1, -R10 ;  /* 0x00000001180a7824 */ /* 0x000fe200078e0a0a */
[----:B------:R-:W-:Y:S01]  /*16a80*/  IADD3 R5, R5, R3, RZ ;  /* 0x0000000305057210 */ /* 0x000fe20007ffe0ff */
[----:B------:R-:W-:Y:S02]  /*16a90*/  IMAD R6, R12, UR4, RZ ;  /* 0x000000040c067c24 */ /* 0x000fe4000f8e02ff */
[----:B------:R-:W-:Y:S02]  /*16aa0*/  IMAD R0, R10, 0x60, R21 ;  /* 0x000000600a007824 */ /* 0x000fe400078e0215 */
[----:B------:R-:W-:Y:S02]  /*16ab0*/  IMAD R7, R20, UR5, R6 ;  /* 0x0000000514077c24 */ /* 0x000fe4000f8e0206 */
[----:B------:R-:W-:Y:S02]  /*16ac0*/  IMAD.IADD R9, R26, 0x1, R0 ;  /* 0x000000011a097824 */ /* 0x000fe400078e0200 */
[----:B------:R-:W-:Y:S01]  /*16ad0*/  IMAD.WIDE.U32 R4, R20, UR4, R4 ;  /* 0x0000000414047c25 */ /* 0x000fe2000f8e0004 */
[----:B------:R-:W-:-:S03]  /*16ae0*/  ULDC.64 UR4, c[0x0][0xaf0] ;  /* 0x0002bc0000047ab9 */ /* 0x000fc60000000a00 */
[----:B------:R-:W-:-:S04]  /*16af0*/  @P2 IMAD.HI.U32 R0, R9, R14, RZ ;  /* 0x0000000e09002227 */ /* 0x000fc800078e00ff */
[----:B------:R-:W-:Y:S01]  /*16b00*/  IMAD.MOV.U32 R3, RZ, RZ, R9 ;  /* 0x000000ffff037224 */ /* 0x000fe200078e0009 */
[----:B--2---:R-:W-:Y:S01]  /*16b10*/  @P2 SHF.R.U32.HI R3, RZ, R27, R0 ;  /* 0x0000001bff032219 */ /* 0x004fe20000011600 */
[----:B------:R-:W-:Y:S02]  /*16b20*/  IMAD R6, R29, UR4, RZ ;  /* 0x000000041d067c24 */ /* 0x000fe4000f8e02ff */
[----:B------:R-:W-:Y:S01]  /*16b30*/  IMAD.IADD R5, R5, 0x1, R7 ;  /* 0x0000000105057824 */ /* 0x000fe200078e0207 */
[----:B------:R-:W-:Y:S01]  /*16b40*/  SHF.R.S32.HI R0, RZ, 0x1f, R3 ;  /* 0x0000001fff007819 */ /* 0x000fe20000011403 */
[C---:B------:R-:W-:Y:S02]  /*16b50*/  IMAD R7, R13.reuse, UR5, R6 ;  /* 0x000000050d077c24 */ /* 0x040fe4000f8e0206 */
[----:B------:R-:W-:Y:S01]  /*16b60*/  IMAD.WIDE.U32 R4, R13, UR4, R4 ;  /* 0x000000040d047c25 */ /* 0x000fe2000f8e0004 */
[----:B------:R-:W-:-:S03]  /*16b70*/  ULDC.64 UR4, c[0x0][0xae0] ;  /* 0x0002b80000047ab9 */ /* 0x000fc60000000a00 */
[----:B------:R-:W-:Y:S01]  /*16b80*/  IMAD.MOV R6, RZ, RZ, -R3 ;  /* 0x000000ffff067224 */ /* 0x000fe200078e0a03 */
[----:B------:R-:W-:Y:S01]  /*16b90*/  IADD3 R5, R5, R7, RZ ;  /* 0x0000000705057210 */ /* 0x000fe20007ffe0ff */
        /* <DEDUP_REMOVED lines=11> */
[----:B------:R-:W-:Y:S01]  /*16c50*/  IMAD.SHL.U32 R9, R10, 0x8, RZ ;  /* 0x000000080a097824 */ /* 0x000fe200078e00ff */
[C---:B------:R-:W-:Y:S01]  /*16c60*/  LEA R0, P0, R4.reuse, UR4, 0x1 ;  /* 0x0000000404007c11 */ /* 0x040fe2000f8008ff */
[----:B------:R-:W-:Y:S01]  /*16c70*/  UMOV UR4, 0xffffffff ;  /* 0xffffffff00047882 */ /* 0x000fe20000000000 */
[----:B------:R-:W-:Y:S01]  /*16c80*/  IADD3 R3, R5, R3, RZ ;  /* 0x0000000305037210 */ /* 0x000fe20007ffe0ff */
[C---:B------:R-:W-:Y:S02]  /*16c90*/  VIADD R10, R9.reuse, 0x20 ;  /* 0x00000020090a7836 */ /* 0x040fe40000000000 */
[----:B------:R-:W-:Y:S01]  /*16ca0*/  VIADD R7, R9, 0x40 ;  /* 0x0000004009077836 */ /* 0x000fe20000000000 */
[----:B------:R-:W-:Y:S02]  /*16cb0*/  LEA.HI.X R4, R4, UR5, R3, 0x1, P0 ;  /* 0x0000000504047c11 */ /* 0x000fe400080f0c03 */
[----:B------:R-:W-:-:S02]  /*16cc0*/  SHF.R.S32.HI R20, RZ, 0x1f, R10 ;  /* 0x0000001fff147819 */ /* 0x000fc4000001140a */
[----:B------:R-:W-:Y:S01]  /*16cd0*/  SHF.R.S32.HI R24, RZ, 0x1f, R7 ;  /* 0x0000001fff187819 */ /* 0x000fe20000011407 */
[----:B------:R-:W-:Y:S06]  /*16ce0*/  BRA.DIV UR4, `(.L_x_2455) ;  /* 0x0000007e04747947 */ /* 0x000fec000b800000 */
[----:B------:R0:W2:Y:S04]  /*16cf0*/  SHFL.IDX PT, R3, R4, RZ, 0x1c1f ;  /* 0x001c1fff04037589 */ /* 0x0000a800000e0000 */
[----:B------:R0:W3:Y:S02]  /*16d00*/  SHFL.IDX PT, R14, R0, RZ, 0x1c1f ;  /* 0x001c1fff000e7589 */ /* 0x0000e400000e0000 */
.L_x_2617:
[----:B------:R-:W-:Y:S01]  /*16d10*/  IMAD R25, R8, R25, RZ ;  /* 0x0000001908197224 */ /* 0x000fe200078e02ff */
[----:B------:R-:W-:Y:S01]  /*16d20*/  BSSY B1, `(.L_x_2456) ;  /* 0x0000011000017945 */ /* 0x000fe20003800000 */
[----:B------:R-:W-:-:S05]  /*16d30*/  IMAD.IADD R6, R21, 0x1, R26 ;  /* 0x0000000115067824 */ /* 0x000fca00078e021a */
[----:B------:R-:W-:-:S13]  /*16d40*/  ISETP.GE.AND P0, PT, R6, R25, PT ;  /* 0x000000190600720c */ /* 0x000fda0003f06270 */
[----:B------:R-:W-:Y:S05]  /*16d50*/  @P0 BRA `(.L_x_2457) ;  /* 0x0000000000340947 */ /* 0x000fea0003800000 */
[----:B------:R-:W-:Y:S02]  /*16d60*/  ULDC UR4, c[0x0][0xac8] ;  /* 0x0002b20000047ab9 */ /* 0x000fe40000000800 */
[----:B------:R-:W-:Y:S02]  /*16d70*/  ISETP.GE.AND P2, PT, R9, UR4, PT ;  /* 0x0000000409007c0c */ /* 0x000fe4000bf46270 */
[----:B------:R-:W-:Y:S02]  /*16d80*/  ISETP.GE.AND P3, PT, R10, UR4, PT ;  /* 0x000000040a007c0c */ /* 0x000fe4000bf66270 */
[----:B------:R-:W-:-:S09]  /*16d90*/  ISETP.GE.AND P4, PT, R7, UR4, PT ;  /* 0x0000000407007c0c */ /* 0x000fd2000bf86270 */
[----:B--2---:R-:W-:Y:S02]  /*16da0*/  @!P2 IMAD.MOV.U32 R15, RZ, RZ, R3 ;  /* 0x000000ffff0fa224 */ /* 0x004fe400078e0003 */
[CC--:B---3--:R-:W-:Y:S02]  /*16db0*/  @!P3 LEA R26, P0, R10.reuse, R14.reuse, 0x1 ;  /* 0x0000000e0a1ab211 */ /* 0x0c8fe400078008ff */
[----:B------:R-:W-:Y:S01]  /*16dc0*/  @!P4 LEA R28, P1, R7, R14, 0x1 ;  /* 0x0000000e071cc211 */ /* 0x000fe200078208ff */
[----:B------:R-:W-:Y:S01]  /*16dd0*/  @!P2 IMAD.WIDE R12, R9, 0x2, R14 ;  /* 0x00000002090ca825 */ /* 0x000fe200078e020e */
[-C--:B------:R-:W-:Y:S02]  /*16de0*/  @!P3 LEA.HI.X R27, R10, R3.reuse, R20, 0x1, P0 ;  /* 0x000000030a1bb211 */ /* 0x080fe400000f0c14 */
[----:B------:R-:W-:Y:S02]  /*16df0*/  @!P4 LEA.HI.X R29, R7, R3, R24, 0x1, P1 ;  /* 0x00000003071dc211 */ /* 0x000fe400008f0c18 */
[----:B------:R4:W-:Y:S04]  /*16e00*/  @!P2 ST.E.128 desc[UR38][R12.64], RZ ;  /* 0x000000ff0c00a985 */ /* 0x0009e8000c101d26 */
[----:B------:R4:W-:Y:S04]  /*16e10*/  @!P3 ST.E.128 desc[UR38][R26.64], RZ ;  /* 0x000000ff1a00b985 */ /* 0x0009e8000c101d26 */
[----:B------:R4:W-:Y:S02]  /*16e20*/  @!P4 ST.E.128 desc[UR38][R28.64], RZ ;  /* 0x000000ff1c00c985 */ /* 0x0009e4000c101d26 */
.L_x_2457:
[----:B------:R-:W-:Y:S05]  /*16e30*/  BSYNC B1 ;  /* 0x0000000000017941 */ /* 0x000fea0003800000 */
.L_x_2456:
[----:B------:R-:W-:-:S03]  /*16e40*/  UMOV UR4, 0xffffffff ;  /* 0xffffffff00047882 */ /* 0x000fc60000000000 */
[----:B------:R-:W-:Y:S05]  /*16e50*/  BRA.DIV UR4, `(.L_x_2458) ;  /* 0x0000007e044c7947 */ /* 0x000fea000b800000 */
[----:B--2---:R2:W0:Y:S04]  /*16e60*/  SHFL.IDX PT, R3, R4, 0x1, 0x1c1f ;  /* 0x003c1f0004037f89 */ /* 0x00442800000e0000 */
[----:B---3--:R2:W3:Y:S02]  /*16e70*/  SHFL.IDX PT, R14, R0, 0x1, 0x1c1f ;  /* 0x003c1f00000e7f89 */ /* 0x0084e400000e0000 */
.L_x_2621:
        /* <DEDUP_REMOVED lines=16> */
.L_x_2451:
[----:B------:R-:W-:Y:S05]  /*16f80*/  BSYNC B0 ;  /* 0x0000000000007941 */ /* 0x000fea0003800000 */
.L_x_2446:
[----:B------:R-:W-:Y:S02]  /*16f90*/  ULDC UR4, c[0x0][0xc3c] ;  /* 0x00030f0000047ab9 */ /* 0x000fe40000000800 */
[----:B-1----:R-:W-:-:S13]  /*16fa0*/  ISETP.GE.AND P0, PT, R35, UR4, PT ;  /* 0x0000000423007c0c */ /* 0x002fda000bf06270 */
[----:B------:R-:W-:Y:S05]  /*16fb0*/  @!P0 BRA `(.L_x_2459) ;  /* 0xfffffea400488947 */ /* 0x000fea000383ffff */
[----:B------:R-:W-:Y:S05]  /*16fc0*/  BRA `(.L_x_2304) ;  /* 0x0000006c00c47947 */ /* 0x000fea0003800000 */
.L_x_2302:
[----:B------:R-:W-:-:S08]  /*16fd0*/  NOP ;  /* 0x0000000000007918 */ /* 0x000fd00000000000 */
[----:B------:R-:W0:-:S00]  /*16fe0*/  USETMAXREG.DEALLOC.CTAPOOL 0x20 ;  /* 0x00000020000079c8 */ /* 0x000e0000080e0500 */
[----:B0-----:R-:W2:Y:S01]  /*16ff0*/  LDL.LU R2, [R1] ;  /* 0x0000000001027983 */ /* 0x001ea20000300800 */
[----:B------:R-:W-:-:S06]  /*17000*/  LOP3.LUT R0, R0, 0x3, RZ, 0xc0, !PT ;  /* 0x0000000300007812 */ /* 0x000fcc00078ec0ff */
[----:B------:R-:W0:Y:S02]  /*17010*/  SHFL.IDX PT, R0, R0, RZ, 0x1f ;  /* 0x00001fff00007589 */ /* 0x000e2400000e0000 */
[----:B0-----:R-:W-:Y:S02]  /*17020*/  ISETP.NE.AND P0, PT, R0, RZ, PT ;  /* 0x000000ff0000720c */ /* 0x001fe40003f05270 */
[----:B------:R-:W-:Y:S02]  /*17030*/  MOV R0, RZ ;  /* 0x000000ff00007202 */ /* 0x000fe40000000f00 */
[----:B--2---:R-:W-:-:S09]  /*17040*/  LOP3.LUT R2, R2, 0xffffffef, RZ, 0xc0, !PT ;  /* 0xffffffef02027812 */ /* 0x004fd200078ec0ff */
[----:B------:R-:W-:-:S05]  /*17050*/  @P0 LOP3.LUT R2, R2, 0x10, RZ, 0xfc, !PT ;  /* 0x0000001002020812 */ /* 0x000fca00078efcff */
[----:B------:R0:W-:Y:S01]  /*17060*/  STL [R1], R2 ;  /* 0x0000000201007387 */ /* 0x0001e20000100800 */
[----:B------:R-:W-:Y:S05]  /*17070*/  @!P0 BRA `(.L_x_2460) ;  /* 0x00000000001c8947 */ /* 0x000fea0003800000 */
[----:B------:R-:W1:Y:S08]  /*17080*/  S2UR UR5, SR_CgaCtaId ;  /* 0x00000000000579c3 */ /* 0x000e700000008800 */
[----:B------:R-:W-:Y:S06]  /*17090*/  BAR.SYNC.DEFER_BLOCKING 0x5, 0x200 ;  /* 0x0148000000007b1d */ /* 0x000fec0000010000 */
[----:B------:R-:W-:-:S02]  /*170a0*/  UMOV UR4, 0x400 ;  /* 0x0000040000047882 */ /* 0x000fc40000000000 */
[----:B-1----:R-:W-:-:S09]  /*170b0*/  ULEA UR4, UR5, UR4, 0x18 ;  /* 0x0000000405047291 */ /* 0x002fd2000f8ec03f */
[----:B------:R-:W1:Y:S01]  /*170c0*/  LDS.128 R16, [UR4+0x2d8d0] ;  /* 0x02d8d004ff107984 */ /* 0x000e620008000c00 */
[----:B------:R-:W-:Y:S06]  /*170d0*/  BAR.ARV 0x4, 0x200 ;  /* 0x0108000000007b1d */ /* 0x000fec0000002000 */
[----:B------:R-:W-:Y:S05]  /*170e0*/  BRA `(.L_x_2461) ;  /* 0x0000000800907947 */ /* 0x000fea0003800000 */
.L_x_2460:
[----:B0-----:R-:W0:Y:S01]  /*170f0*/  S2R R2, SR_TID.X ;  /* 0x0000000000027919 */ /* 0x001e220000002100 */
        /* <DEDUP_REMOVED lines=41> */
.L_x_2466:
[----:B------:R-:W-:Y:S01]  /*17390*/  UIADD3 UR4, UR4, 0x1f, URZ ;  /* 0x0000001f04047890 */ /* 0x000fe2000fffe03f */
[----:B------:R-:W-:-:S05]  /*173a0*/  IMAD.U32 R19, RZ, RZ, UR7 ;  /* 0x00000007ff137e24 */ /* 0x000fca000f8e00ff */
[----:B0-----:R-:W-:-:S13]  /*173b0*/  ISETP.LE.AND P6, PT, R6, UR4, PT ;  /* 0x0000000406007c0c */ /* 0x001fda000bfc3270 */
[----:B------:R-:W-:Y:S05]  /*173c0*/  @P6 BRA `(.L_x_2463) ;  /* 0x0000000400b46947 */ /* 0x000fea0003800000 */
[----:B------:R-:W-:Y:S01]  /*173d0*/  IADD3 R7, R5, UR4, RZ ;  /* 0x0000000405077c10 */ /* 0x000fe2000fffe0ff */
[----:B------:R-:W-:Y:S01]  /*173e0*/  BSSY B0, `(.L_x_2464) ;  /* 0x0000007000007945 */ /* 0x000fe20003800000 */
[----:B------:R-:W-:Y:S02]  /*173f0*/  IMAD.MOV.U32 R0, RZ, RZ, RZ ;  /* 0x000000ffff007224 */ /* 0x000fe400078e00ff */
[----:B------:R-:W-:-:S13]  /*17400*/  ISETP.GE.OR P6, PT, R7, R6, !P0 ;  /* 0x000000060700720c */ /* 0x000fda00047c6670 */
[----:B------:R-:W-:Y:S05]  /*17410*/  @P6 BRA `(.L_x_2465) ;  /* 0x00000000000c6947 */ /* 0x000fea0003800000 */
[----:B------:R-:W0:Y:S02]  /*17420*/  LDC.64 R2, c[0x0][0xc80] ;  /* 0x00032000ff027b82 */ /* 0x000e240000000a00 */
[----:B0-----:R-:W-:-:S05]  /*17430*/  IMAD.WIDE R2, R7, 0x4, R2 ;  /* 0x0000000407027825 */ /* 0x001fca00078e0202 */
[----:B------:R0:W5:Y:S02]  /*17440*/  LDG.E R0, desc[UR38][R2.64] ;  /* 0x0000002602007981 */ /* 0x000164000c1e1900 */
.L_x_2465:
[----:B------:R-:W-:Y:S05]  /*17450*/  BSYNC B0 ;  /* 0x0000000000007941 */ /* 0x000fea0003800000 */
.L_x_2464:
        /* <DEDUP_REMOVED lines=21> */
.L_x_2462:
        /* <DEDUP_REMOVED lines=21> */
.L_x_2467:
[----:B-1----:R-:W-:Y:S01]  /*17700*/  IMAD R16, R16, UR5, R13 ;  /* 0x0000000510107c24 */ /* 0x002fe2000f8e020d */
[----:B------:R-:W-:Y:S01]  /*17710*/  IABS R10, R4 ;  /* 0x00000004000a7213 */ /* 0x000fe20000000000 */
[----:B------:R-:W-:Y:S02]  /*17720*/  IMAD R11, R11, R8, RZ ;  /* 0x000000080b0b7224 */ /* 0x000fe400078e02ff */
[----:B------:R-:W-:Y:S01]  /*17730*/  IMAD.MOV.U32 R2, RZ, RZ, RZ ;  /* 0x000000ffff027224 */ /* 0x000fe200078e00ff */
[----:B0-----:R-:W-:Y:S02]  /*17740*/  IADD3 R9, -R16, UR6, RZ ;  /* 0x0000000610097c10 */ /* 0x001fe4000fffe1ff */
[----:B------:R-:W-:Y:S01]  /*17750*/  IADD3 R10, RZ, -R10, RZ ;  /* 0x8000000aff0a7210 */ /* 0x000fe20007ffe0ff */
[----:B------:R-:W-:Y:S01]  /*17760*/  IMAD.HI.U32 R2, R3, R11, R2 ;  /* 0x0000000b03027227 */ /* 0x000fe200078e0002 */
[----:B------:R-:W-:-:S05]  /*17770*/  IABS R6, R9 ;  /* 0x0000000900067213 */ /* 0x000fca0000000000 */
        /* <DEDUP_REMOVED lines=26> */
[----:B0-----:R-:W-:-:S05]  /*17920*/  IADD3 R11, RZ, -R3, RZ ;  /* 0x80000003ff0b7210 */ /* 0x001fca0007ffe0ff */
        /* <DEDUP_REMOVED lines=8> */
[----:B------:R-:W-:Y:S01]  /*179b0*/  @!P1 IMAD.IADD R3, R3, 0x1, -R8 ;  /* 0x0000000103039824 */ /* 0x000fe200078e0a08 */
[----:B------:R-:W-:Y:S02]  /*179c0*/  @!P1 IADD3 R2, R2, 0x1, RZ ;  /* 0x0000000102029810 */ /* 0x000fe40007ffe0ff */
        /* <DEDUP_REMOVED lines=10> */
[----:B------:R-:W-:-:S03]  /*17a70*/  IMAD R18, R2, R7, R3 ;  /* 0x0000000702127224 */ /* 0x000fc600078e0203 */
[----:B------:R-:W-:Y:S01]  /*17a80*/  IADD3 R17, R0, R17, RZ ;  /* 0x0000001100117210 */ /* 0x000fe20007ffe0ff */
[----:B------:R-:W-:Y:S06]  /*17a90*/  BRA `(.L_x_2468) ;  /* 0x00000000000c7947 */ /* 0x000fec0003800000 */
.L_x_2463:
[----:B------:R-:W-:Y:S02]  /*17aa0*/  IMAD.MOV.U32 R17, RZ, RZ, RZ ;  /* 0x000000ffff117224 */ /* 0x000fe400078e00ff */
[----:B------:R-:W-:Y:S02]  /*17ab0*/  IMAD.U32 R16, RZ, RZ, UR6 ;  /* 0x00000006ff107e24 */ /* 0x000fe4000f8e00ff */
[----:B------:R-:W-:-:S07]  /*17ac0*/  IMAD.MOV.U32 R18, RZ, RZ, RZ ;  /* 0x000000ffff127224 */ /* 0x000fce00078e00ff */
.L_x_2468:
[----:B------:R-:W-:-:S13]  /*17ad0*/  ISETP.NE.AND P0, PT, R5, RZ, PT ;  /* 0x000000ff0500720c */ /* 0x000fda0003f05270 */
[----:B------:R-:W0:Y:S01]  /*17ae0*/  @!P0 S2R R3, SR_CgaCtaId ;  /* 0x0000000000038919 */ /* 0x000e220000008800 */
[----:B------:R-:W-:-:S04]  /*17af0*/  @!P0 MOV R0, 0x400 ;  /* 0x0000040000008802 */ /* 0x000fc80000000f00 */
[----:B0-----:R-:W-:-:S05]  /*17b00*/  @!P0 LEA R0, R3, R0, 0x18 ;  /* 0x0000000003008211 */ /* 0x001fca00078ec0ff */
[----:B------:R0:W-:Y:S01]  /*17b10*/  @!P0 STS.128 [R0+0x2d8d0], R16 ;  /* 0x02d8d01000008388 */ /* 0x0001e20000000c00 */
[----:B------:R-:W-:Y:S06]  /*17b20*/  BAR.ARV 0x5, 0x200 ;  /* 0x0148000000007b1d */ /* 0x000fec0000002000 */
.L_x_2461:
[----:B------:R2:W-:Y:S01]  /*17b30*/  STL [R1+0x48], RZ ;  /* 0x000048ff01007387 */ /* 0x0005e20000100800 */
[----:B------:R-:W-:Y:S01]  /*17b40*/  ULDC UR4, c[0x0][0xc3c] ;  /* 0x00030f0000047ab9 */ /* 0x000fe20000000800 */
[----:B------:R-:W-:Y:S01]  /*17b50*/  IMAD.MOV.U32 R29, RZ, RZ, 0x1 ;  /* 0x00000001ff1d7424 */ /* 0x000fe200078e00ff */
[----:B-1----:R-:W-:Y:S02]  /*17b60*/  ISETP.GE.AND P0, PT, R19, UR4, PT ;  /* 0x0000000413007c0c */ /* 0x002fe4000bf06270 */
[----:B------:R-:W-:-:S11]  /*17b70*/  MOV R25, RZ ;  /* 0x000000ff00197202 */ /* 0x000fd60000000f00 */
[----:B--2---:R-:W-:Y:S05]  /*17b80*/  @P0 BRA `(.L_x_2469) ;  /* 0x0000005c00f80947 */ /* 0x004fea0003800000 */
[----:B------:R-:W1:Y:S01]  /*17b90*/  S2R R7, SR_TID.X ;  /* 0x0000000000077919 */ /* 0x000e620000002100 */
[----:B------:R-:W2:Y:S01]  /*17ba0*/  S2UR UR5, SR_CgaCtaId ;  /* 0x00000000000579c3 */ /* 0x000ea20000008800 */
[----:B------:R-:W-:Y:S01]  /*17bb0*/  UMOV UR4, 0x400 ;  /* 0x0000040000047882 */ /* 0x000fe20000000000 */
[----:B------:R-:W-:Y:S01]  /*17bc0*/  BSSY B8, `(.L_x_2469) ;  /* 0x00005fa000087945 */ /* 0x000fe20003800000 */
[----:B------:R-:W-:Y:S01]  /*17bd0*/  IMAD.MOV.U32 R29, RZ, RZ, 0x1 ;  /* 0x00000001ff1d7424 */ /* 0x000fe200078e00ff */
[----:B------:R-:W-:Y:S01]  /*17be0*/  MOV R25, RZ ;  /* 0x000000ff00197202 */ /* 0x000fe20000000f00 */
[----:B------:R-:W-:Y:S01]  /*17bf0*/  IMAD.MOV.U32 R27, RZ, RZ, RZ ;  /* 0x000000ffff1b7224 */ /* 0x000fe200078e00ff */
[----:B------:R-:W-:Y:S01]  /*17c00*/  ULDC.64 UR42, c[0x0][0x198] ;  /* 0x00006600002a7ab9 */ /* 0x000fe20000000a00 */
        /* <DEDUP_REMOVED lines=9> */
[----:B------:R-:W-:Y:S02]  /*17ca0*/  LOP3.LUT R3, R3, 0x300, R4, 0xf8, !PT ;  /* 0x0000030003037812 */ /* 0x000fe400078ef804 */
[----:B------:R-:W-:Y:S02]  /*17cb0*/  LOP3.LUT R2, R2, 0x18, R7, 0x78, !PT ;  /* 0x0000001802027812 */ /* 0x000fe400078e7807 */
[----:B------:R-:W-:Y:S02]  /*17cc0*/  LOP3.LUT R0, R0, 0x18, RZ, 0xc0, !PT ;  /* 0x0000001800007812 */ /* 0x000fe400078ec0ff */
[----:B------:R-:W-:Y:S01]  /*17cd0*/  LOP3.LUT R5, R3, R2, RZ, 0xfc, !PT ;  /* 0x0000000203057212 */ /* 0x000fe200078efcff */
[----:B------:R-:W-:Y:S01]  /*17ce0*/  IMAD.SHL.U32 R2, R7, 0x20, RZ ;  /* 0x0000002007027824 */ /* 0x000fe200078e00ff */
[----:B------:R-:W-:Y:S01]  /*17cf0*/  SHF.R.U32.HI R3, RZ, 0x2, R6 ;  /* 0x00000002ff037819 */ /* 0x000fe20000011606 */
[----:B------:R-:W-:-:S02]  /*17d00*/  IMAD.MOV.U32 R6, RZ, RZ, 0x1 ;  /* 0x00000001ff067424 */ /* 0x000fc400078e00ff */
[----:B------:R0:W-:Y:S01]  /*17d10*/  STL [R1+0x14], R5 ;  /* 0x0000140501007387 */ /* 0x0001e20000100800 */
[----:B------:R-:W-:-:S03]  /*17d20*/  LOP3.LUT R2, R2, 0x60, RZ, 0xc0, !PT ;  /* 0x0000006002027812 */ /* 0x000fc600078ec0ff */
[----:B------:R0:W-:Y:S01]  /*17d30*/  STL [R1+0x48], RZ ;  /* 0x000048ff01007387 */ /* 0x0001e20000100800 */
[----:B------:R-:W-:Y:S02]  /*17d40*/  LOP3.LUT R4, R3, R2, RZ, 0xfc, !PT ;  /* 0x0000000203047212 */ /* 0x000fe400078efcff */
[C---:B------:R-:W-:Y:S01]  /*17d50*/  LOP3.LUT R3, R0.reuse, 0x20, RZ, 0xfc, !PT ;  /* 0x0000002000037812 */ /* 0x040fe200078efcff */
[----:B------:R0:W-:Y:S01]  /*17d60*/  STL [R1+0x4], R6 ;  /* 0x0000040601007387 */ /* 0x0001e20000100800 */
[----:B------:R-:W-:Y:S01]  /*17d70*/  LOP3.LUT R2, R0, 0x40, RZ, 0xfc, !PT ;  /* 0x0000004000027812 */ /* 0x000fe200078efcff */
[----:B------:R-:W-:-:S05]  /*17d80*/  IMAD R0, R5, 0x2, R22 ;  /* 0x0000000205007824 */ /* 0x000fca00078e0216 */
[----:B------:R0:W-:Y:S02]  /*17d90*/  STL [R1+0x30], R0 ;  /* 0x0000300001007387 */ /* 0x0001e40000100800 */
.L_x_2570:
[----:B-1----:R-:W1:Y:S02]  /*17da0*/  LDC.64 R2, c[0x0][0xc88] ;  /* 0x00032200ff027b82 */ /* 0x002e640000000a00 */
[----:B-1----:R-:W-:-:S05]  /*17db0*/  IMAD.WIDE R2, R19, 0x4, R2 ;  /* 0x0000000413027825 */ /* 0x002fca00078e0202 */
[----:B--2---:R-:W2:Y:S01]  /*17dc0*/  LDG.E R28, desc[UR38][R2.64] ;  /* 0x00000026021c7981 */ /* 0x004ea2000c1e1900 */
[----:B------:R-:W-:Y:S05]  /*17dd0*/  YIELD ;  /* 0x0000000000007946 */ /* 0x000fea0003800000 */
[----:B------:R-:W-:Y:S01]  /*17de0*/  ULDC.64 UR4, c[0x0][0xa28] ;  /* 0x00028a0000047ab9 */ /* 0x000fe20000000a00 */
[----:B------:R-:W-:Y:S01]  /*17df0*/  MOV R10, RZ ;  /* 0x000000ff000a7202 */ /* 0x000fe20000000f00 */
[----:B0-----:R-:W-:Y:S01]  /*17e00*/  IMAD.MOV.U32 R6, RZ, RZ, RZ ;  /* 0x000000ffff067224 */ /* 0x001fe200078e00ff */
[----:B------:R-:W-:Y:S01]  /*17e10*/  ISETP.NE.U32.AND P0, PT, RZ, UR4, PT ;  /* 0x00000004ff007c0c */ /* 0x000fe2000bf05070 */
[----:B------:R-:W-:Y:S01]  /*17e20*/  ULDC.64 UR8, c[0x0][0xa18] ;  /* 0x0002860000087ab9 */ /* 0x000fe20000000a00 */
[----:B------:R-:W-:-:S02]  /*17e30*/  ULDC.64 UR6, c[0x0][0xa10] ;  /* 0x0002840000067ab9 */ /* 0x000fc40000000a00 */
[----:B------:R-:W-:Y:S02]  /*17e40*/  ISETP.NE.AND.EX P0, PT, RZ, UR5, PT, P0 ;  /* 0x00000005ff007c0c */ /* 0x000fe4000bf05300 */
[----:B--2---:R-:W-:-:S11]  /*17e50*/  SHF.R.S32.HI R0, RZ, 0x1f, R28 ;  /* 0x0000001fff007819 */ /* 0x004fd6000001141c */
        /* <DEDUP_REMOVED lines=17> */
[----:B---3--:R-:W3:Y:S01]  /*17f70*/  @P0 LDG.E R6, desc[UR38][R2.64] ;  /* 0x0000002602060981 */ /* 0x008ee2000c1e1900 */
        /* <DEDUP_REMOVED lines=10> */
[----:B------:R-:W-:Y:S01]  /*18020*/  ULDC UR4, c[0x0][0x424] ;  /* 0x0001090000047ab9 */ /* 0x000fe20000000800 */
[----:B------:R-:W-:-:S03]  /*18030*/  UISETP.NE.AND.EX UP0, UPT, UR5, URZ, UPT, UP0 ;  /* 0x0000003f0500728c */ /* 0x000fc6000bf05300 */
[----:B------:R-:W-:Y:S01]  /*18040*/  ULDC UR5, c[0x0][0x2f0] ;  /* 0x0000bc0000057ab9 */ /* 0x000fe20000000800 */
[----:B------:R-:W-:-:S04]  /*18050*/  USEL UR4, UR4, 0x1, UP0 ;  /* 0x0000000104047887 */ /* 0x000fc80008000000 */
[----:B------:R-:W-:-:S03]  /*18060*/  UIMAD UR4, UR4, UR5, URZ ;  /* 0x00000005040472a4 */ /* 0x000fc6000f8e023f */
[----:B------:R-:W-:Y:S02]  /*18070*/  ULDC UR5, c[0x0][0x348] ;  /* 0x0000d20000057ab9 */ /* 0x000fe40000000800 */
[----:B0-----:R-:W-:Y:S02]  /*18080*/  IMAD.U32 R6, RZ, RZ, UR5 ;  /* 0x00000005ff067e24 */ /* 0x001fe4000f8e00ff */
[----:B------:R-:W-:Y:S01]  /*18090*/  IMAD.U32 R7, RZ, RZ, UR4 ;  /* 0x00000004ff077e24 */ /* 0x000fe2000f8e00ff */
[----:B---3--:R0:W-:Y:S04]  /*180a0*/  STL [R1+0x40], R8 ;  /* 0x0000400801007387 */ /* 0x0081e80000100800 */
[----:B--2---:R0:W-:Y:S01]  /*180b0*/  STL [R1+0x28], R10 ;  /* 0x0000280a01007387 */ /* 0x0041e20000100800 */
[----:B------:R-:W-:Y:S01]  /*180c0*/  MOV R9, R8 ;  /* 0x0000000800097202 */ /* 0x000fe20000000f00 */
[----:B------:R-:W-:Y:S06]  /*180d0*/  @P2 BRA `(.L_x_2470) ;  /* 0x0000000000142947 */ /* 0x000fec0003800000 */
[----:B------:R-:W-:Y:S05]  /*180e0*/  @!P0 BRA `(.L_x_2470) ;  /* 0x0000000000108947 */ /* 0x000fea0003800000 */
[----:B0-----:R-:W2:Y:S04]  /*180f0*/  LDG.E R8, desc[UR38][R2.64] ;  /* 0x0000002602087981 */ /* 0x001ea8000c1e1900 */
[----:B------:R-:W2:Y:S02]  /*18100*/  LDG.E R2, desc[UR38][R2.64+0x4] ;  /* 0x0000042602027981 */ /* 0x000ea4000c1e1900 */
[----:B--2---:R-:W-:-:S05]  /*18110*/  IMAD.IADD R9, R2, 0x1, -R8 ;  /* 0x0000000102097824 */ /* 0x004fca00078e0a08 */
[----:B------:R1:W-:Y:S02]  /*18120*/  STL [R1+0x40], R9 ;  /* 0x0000400901007387 */ /* 0x0003e40000100800 */
.L_x_2470:
[----:B0-----:R-:W-:Y:S01]  /*18130*/  IMAD.MOV.U32 R8, RZ, RZ, R28 ;  /* 0x000000ffff087224 */ /* 0x001fe200078e001c */
[----:B------:R-:W-:Y:S02]  /*18140*/  ULDC.64 UR4, c[0x0][0xa20] ;  /* 0x0002880000047ab9 */ /* 0x000fe40000000a00 */
[----:B------:R-:W-:Y:S02]  /*18150*/  ISETP.NE.U32.AND P0, PT, RZ, UR4, PT ;  /* 0x00000004ff007c0c */ /* 0x000fe4000bf05070 */
[----:B------:R0:W-:Y:S02]  /*18160*/  STL [R1+0x10], R8 ;  /* 0x0000100801007387 */ /* 0x0001e40000100800 */
[----:B------:R-:W-:-:S13]  /*18170*/  ISETP.NE.AND.EX P0, PT, RZ, UR5, PT, P0 ;  /* 0x00000005ff007c0c */ /* 0x000fda000bf05300 */
[----:B0-----:R-:W-:Y:S05]  /*18180*/  @!P0 BRA `(.L_x_2471) ;  /* 0x0000000000108947 */ /* 0x001fea0003800000 */
[----:B------:R-:W-:-:S04]  /*18190*/  IADD3 R2, P0, R23, UR4, RZ ;  /* 0x0000000417027c10 */ /* 0x000fc8000ff1e0ff */
[----:B------:R-:W-:-:S05]  /*181a0*/  IADD3.X R3, R24, UR5, RZ, P0, !PT ;  /* 0x0000000518037c10 */ /* 0x000fca00087fe4ff */
[----:B------:R0:W5:Y:S01]  /*181b0*/  LDG.E R7, desc[UR38][R2.64] ;  /* 0x0000002602077981 */ /* 0x000162000c1e1900 */
[----:B------:R-:W-:Y:S05]  /*181c0*/  BRA `(.L_x_2472) ;  /* 0x0000000000247947 */ /* 0x000fea0003800000 */
.L_x_2471:
[----:B------:R-:W-:Y:S02]  /*181d0*/  ULDC.64 UR4, c[0x0][0xa08] ;  /* 0x0002820000047ab9 */ /* 0x000fe40000000a00 */
[----:B------:R-:W-:-:S04]  /*181e0*/  ISETP.NE.U32.AND P0, PT, RZ, UR4, PT ;  /* 0x00000004ff007c0c */ /* 0x000fc8000bf05070 */
[----:B------:R-:W-:-:S13]  /*181f0*/  ISETP.NE.AND.EX P0, PT, RZ, UR5, PT, P0 ;  /* 0x00000005ff007c0c */ /* 0x000fda000bf05300 */
[----:B------:R-:W-:Y:S05]  /*18200*/  @!P0 BRA `(.L_x_2472) ;  /* 0x0000000000148947 */ /* 0x000fea0003800000 */
[----:B------:R-:W0:Y:S02]  /*18210*/  LDC.64 R2, c[0x0][0xa08] ;  /* 0x00028200ff027b82 */ /* 0x000e240000000a00 */
[----:B0-----:R-:W-:-:S05]  /*18220*/  IMAD.WIDE R2, R8, 0x4, R2 ;  /* 0x0000000408027825 */ /* 0x001fca00078e0202 */
[----:B------:R-:W2:Y:S04]  /*18230*/  LDG.E R7, desc[UR38][R2.64] ;  /* 0x0000002602077981 */ /* 0x000ea8000c1e1900 */
[----:B------:R-:W2:Y:S02]  /*18240*/  LDG.E R2, desc[UR38][R2.64+0x4] ;  /* 0x0000042602027981 */ /* 0x000ea4000c1e1900 */
[----:B--2---:R-:W-:-:S07]  /*18250*/  IADD3 R7, -R7, R2, RZ ;  /* 0x0000000207077210 */ /* 0x004fce0007ffe1ff */
.L_x_2472:
[----:B0-----:R-:W2:Y:S01]  /*18260*/  @P1 LDG.E R2, desc[UR38][R4.64] ;  /* 0x0000002604021981 */ /* 0x001ea2000c1e1900 */
[----:B------:R-:W0:Y:S03]  /*18270*/  LDC R3, c[0x0][0x448] ;  /* 0x00011200ff037b82 */ /* 0x000e260000000800 */
[----:B------:R3:W2:Y:S01]  /*18280*/  @P1 LDG.E R4, desc[UR38][R4.64+0x4] ;  /* 0x0000042604041981 */ /* 0x0006a2000c1e1900 */
[----:B-----5:R-:W-:Y:S01]  /*18290*/  IMAD.IADD R7, R7, 0x1, -R10 ;  /* 0x0000000107077824 */ /* 0x020fe200078e0a0a */
[----:B------:R-:W-:Y:S01]  /*182a0*/  BSSY B0, `(.L_x_2473) ;  /* 0x0000169000007945 */ /* 0x000fe20003800000 */
[----:B0-----:R-:W-:-:S13]  /*182b0*/  ISETP.NE.AND P0, PT, R3, 0x1, PT ;  /* 0x000000010300780c */ /* 0x001fda0003f05270 */
[----:B------:R-:W0:Y:S08]  /*182c0*/  @P0 LDC R3, c[0x0][0x44c] ;  /* 0x00011300ff030b82 */ /* 0x000e300000000800 */
[----:B---3--:R-:W3:Y:S01]  /*182d0*/  @P0 LDC R5, c[0x0][0x450] ;  /* 0x00011400ff050b82 */ /* 0x008ee20000000800 */
[----:B--2---:R-:W-:Y:S02]  /*182e0*/  @P1 IMAD.IADD R6, R4, 0x1, -R2 ;  /* 0x0000000104061824 */ /* 0x004fe400078e0a02 */
[----:B------:R-:W-:-:S02]  /*182f0*/  IMAD R2, R17, 0xc0, RZ ;  /* 0x000000c011027824 */ /* 0x000fc400078e02ff */
[----:B------:R-:W-:Y:S02]  /*18300*/  IMAD.IADD R4, R7, 0x1, R6 ;  /* 0x0000000107047824 */ /* 0x000fe400078e0206 */
[----:B------:R-:W-:-:S03]  /*18310*/  VIADD R2, R2, 0xbf ;  /* 0x000000bf02027836 */ /* 0x000fc60000000000 */
[----:B------:R-:W-:Y:S01]  /*18320*/  IADD3 R20, R4, 0x80, -R9 ;  /* 0x0000008004147810 */ /* 0x000fe20007ffe809 */
[----:B0-----:R-:W-:Y:S01]  /*18330*/  @P0 IMAD.HI.U32 R3, R2, R3, RZ ;  /* 0x0000000302030227 */ /* 0x001fe200078e00ff */
[----:B------:R-:W-:Y:S01]  /*18340*/  IADD3 R21, R4, 0x7f, RZ ;  /* 0x0000007f04157810 */ /* 0x000fe20007ffe0ff */
[----:B------:R0:W-:Y:S03]  /*18350*/  STL [R1+0x24], R4 ;  /* 0x0000240401007387 */ /* 0x0001e60000100800 */
[----:B---3--:R-:W-:Y:S02]  /*18360*/  @P0 SHF.R.U32.HI R2, RZ, R5, R3 ;  /* 0x00000005ff020219 */ /* 0x008fe40000011603 */
[----:B------:R-:W-:-:S03]  /*18370*/  SHF.R.S32.HI R3, RZ, 0x1f, R21 ;  /* 0x0000001fff037819 */ /* 0x000fc60000011415 */
[----:B------:R-:W-:Y:S01]  /*18380*/  IMAD.IADD R2, R20, 0x1, R2 ;  /* 0x0000000114027824 */ /* 0x000fe200078e0202 */
[----:B------:R-:W-:-:S04]  /*18390*/  LEA.HI R21, R3, R21, RZ, 0x7 ;  /* 0x0000001503157211 */ /* 0x000fc800078f38ff */
[----:B------:R-:W-:Y:S02]  /*183a0*/  SHF.R.S32.HI R3, RZ, 0x1f, R2 ;  /* 0x0000001fff037819 */ /* 0x000fe40000011402 */
[----:B------:R-:W-:Y:S02]  /*183b0*/  SHF.R.S32.HI R21, RZ, 0x7, R21 ;  /* 0x00000007ff157819 */ /* 0x000fe40000011415 */
[----:B------:R-:W-:-:S04]  /*183c0*/  LEA.HI R3, R3, R2, RZ, 0x7 ;  /* 0x0000000203037211 */ /* 0x000fc800078f38ff */
[----:B------:R-:W-:-:S04]  /*183d0*/  SHF.R.S32.HI R3, RZ, 0x7, R3 ;  /* 0x00000007ff037819 */ /* 0x000fc80000011403 */
[----:B------:R-:W-:-:S05]  /*183e0*/  VIMNMX R3, R21, R3, PT ;  /* 0x0000000315037248 */ /* 0x000fca0003fe0100 */
[--C-:B------:R-:W-:Y:S02]  /*183f0*/  IMAD R3, R3, 0x80, -R7.reuse ;  /* 0x0000008003037824 */ /* 0x100fe400078e0a07 */
[----:B------:R-:W-:-:S03]  /*18400*/  IMAD.MOV R7, RZ, RZ, -R7 ;  /* 0x000000ffff077224 */ /* 0x000fc600078e0a07 */
[----:B------:R-:W-:Y:S02]  /*18410*/  VIMNMX R2, R3, R6, PT ;  /* 0x0000000603027248 */ /* 0x000fe40003fe0100 */
[----:B------:R-:W-:-:S04]  /*18420*/  VIMNMX R3, RZ, R7, !PT ;  /* 0x00000007ff037248 */ /* 0x000fc80007fe0100 */
[----:B------:R-:W-:Y:S02]  /*18430*/  ISETP.GT.AND P0, PT, R2, R3, PT ;  /* 0x000000030200720c */ /* 0x000fe40003f04270 */
[----:B------:R-:W-:-:S11]  /*18440*/  SHF.R.U32.HI R3, RZ, 0x7, R3 ;  /* 0x00000007ff037819 */ /* 0x000fd60000011603 */
[----:B------:R-:W-:-:S05]  /*18450*/  @P0 VIADD R2, R2, 0x7f ;  /* 0x0000007f02020836 */ /* 0x000fca0000000000 */
[----:B0-----:R-:W-:-:S04]  /*18460*/  @P0 SHF.R.S32.HI R4, RZ, 0x1f, R2 ;  /* 0x0000001fff040819 */ /* 0x001fc80000011402 */
[----:B------:R-:W-:Y:S02]  /*18470*/  @P0 LEA.HI R2, R4, R2, RZ, 0x7 ;  /* 0x0000000204020211 */ /* 0x000fe400078f38ff */
[-C--:B------:R-:W-:Y:S02]  /*18480*/  MOV R4, R3.reuse ;  /* 0x0000000300047202 */ /* 0x080fe40000000f00 */
        /* <DEDUP_REMOVED lines=10> */
[----:B------:R0:W2:Y:S02]  /*18530*/  SHFL.IDX PT, R14, R5, RZ, 0x1f ;  /* 0x00001fff050e7589 */ /* 0x0000a400000e0000 */
.L_x_2624:
[----:B--2---:R-:W-:Y:S02]  /*18540*/  ISETP.NE.AND P0, PT, R14, RZ, PT ;  /* 0x000000ff0e00720c */ /* 0x004fe40003f05270 */
[----:B------:R-:W-:-:S11]  /*18550*/  PLOP3.LUT P6, PT, PT, PT, PT, 0x8, 0x0 ;  /* 0x000000000000781c */ /* 0x000fd60003fce170 */
[----:B------:R-:W-:Y:S05]  /*18560*/  @P0 BRA `(.L_x_2476) ;  /* 0x00000000000c0947 */ /* 0x000fea0003800000 */
[----:B------:R-:W-:-:S03]  /*18570*/  UMOV UR4, 0xffffffff ;  /* 0xffffffff00047882 */ /* 0x000fc60000000000 */
[----:B------:R-:W-:Y:S05]  /*18580*/  BRA.DIV UR4, `(.L_x_2477) ;  /* 0x0000006604fc7947 */ /* 0x000fea000b800000 */
[----:B------:R-:W-:-:S13]  /*18590*/  ELECT P6, URZ, PT ;  /* 0x00000000003f782f */ /* 0x000fda00038c0000 */
.L_x_2476:
        /* <DEDUP_REMOVED lines=9> */
.L_x_2627:
[----:B------:R-:W-:Y:S05]  /*18630*/  BSYNC B1 ;  /* 0x0000000000017941 */ /* 0x000fea0003800000 */
.L_x_2478:
[----:B------:R-:W-:Y:S04]  /*18640*/  BSSY B1, `(.L_x_2480) ;  /* 0x000008c000017945 */ /* 0x000fe80003800000 */
[----:B------:R-:W-:Y:S05]  /*18650*/  @!P6 BRA `(.L_x_2481) ;  /* 0x000000080028e947 */ /* 0x000fea0003800000 */
[----:B------:R-:W2:Y:S01]  /*18660*/  LDL R7, [R1+0x4] ;  /* 0x0000040001077983 */ /* 0x000ea20000100800 */
[----:B------:R-:W-:Y:S01]  /*18670*/  IMAD R8, R27, 0x8, R22 ;  /* 0x000000081b087824 */ /* 0x000fe200078e0216 */
[----:B------:R-:W3:Y:S01]  /*18680*/  S2R R6, SR_TID.X ;  /* 0x0000000000067919 */ /* 0x000ee20000002100 */
[----:B------:R-:W-:Y:S01]  /*18690*/  BSSY B2, `(.L_x_2482) ;  /* 0x0000006000027945 */ /* 0x000fe20003800000 */
[----:B---3--:R-:W-:-:S04]  /*186a0*/  LOP3.LUT R6, R6, 0x7f, RZ, 0xc0, !PT ;  /* 0x0000007f06067812 */ /* 0x008fc800078ec0ff */
[----:B------:R-:W-:Y:S02]  /*186b0*/  ISETP.NE.AND P1, PT, R6, RZ, PT ;  /* 0x000000ff0600720c */ /* 0x000fe40003f25270 */
[----:B--2---:R-:W-:-:S04]  /*186c0*/  SHF.L.U32 R10, R7, 0x1f, RZ ;  /* 0x0000001f070a7819 */ /* 0x004fc800000006ff */
[----:B------:R-:W2:Y:S02]  /*186d0*/  SYNCS.PHASECHK.TRANS64.TRYWAIT P0, [R8+URZ+0x2d8a0], R10 ;  /* 0x02d8a00a080075a7 */ /* 0x000ea4000800017f */
[----:B--2---:R-:W-:Y:S05]  /*186e0*/  @!P0 BRA `(.L_x_2483) ;  /* 0x0000006400d88947 */ /* 0x004fea0003800000 */
.L_x_2628:
[----:B------:R-:W-:Y:S05]  /*186f0*/  BSYNC B2 ;  /* 0x0000000000027941 */ /* 0x000fea0003800000 */
.L_x_2482:
[----:B------:R-:W-:Y:S04]  /*18700*/  BSSY B2, `(.L_x_2484) ;  /* 0x0000009000027945 */ /* 0x000fe80003800000 */
[----:B------:R-:W-:Y:S05]  /*18710*/  @P1 BRA `(.L_x_2485) ;  /* 0x00000000001c1947 */ /* 0x000fea0003800000 */
[----:B0-----:R-:W0:Y:S02]  /*18720*/  S2R R5, SR_TID.X ;  /* 0x0000000000057919 */ /* 0x001e240000002100 */
[----:B0-----:R-:W-:Y:S01]  /*18730*/  LOP3.LUT R6, R5, 0x1f, RZ, 0xc0, !PT ;  /* 0x0000001f05067812 */ /* 0x001fe200078ec0ff */
[----:B------:R-:W-:-:S03]  /*18740*/  IMAD.MOV.U32 R5, RZ, RZ, 0x6000 ;  /* 0x00006000ff057424 */ /* 0x000fc600078e00ff */
[----:B------:R-:W-:Y:S01]  /*18750*/  ISETP.NE.AND P0, PT, R6, RZ, PT ;  /* 0x000000ff0600720c */ /* 0x000fe20003f05270 */
[----:B------:R3:W-:-:S12]  /*18760*/  SYNCS.ARRIVE.TRANS64 RZ, [R8+URZ+0x2d890], R5 ;  /* 0x02d8900508ff79a7 */ /* 0x0007d8000800003f */
[----:B---3--:R-:W-:Y:S05]  /*18770*/  @!P0 BRA `(.L_x_2485) ;  /* 0x0000000000048947 */ /* 0x008fea0003800000 */
[----:B------:R-:W-:Y:S01]  /*18780*/  BPT.TRAP 0x1 ;  /* 0x000000040000795c */ /* 0x000fe20000300000 */
.L_x_2485:
[----:B------:R-:W-:Y:S05]  /*18790*/  BSYNC B2 ;  /* 0x0000000000027941 */ /* 0x000fea0003800000 */
.L_x_2484:
[----:B------:R-:W-:Y:S01]  /*187a0*/  MOV R14, RZ ;  /* 0x000000ff000e7202 */ /* 0x000fe20000000f00 */
[----:B------:R-:W-:Y:S01]  /*187b0*/  IMAD R6, R4, 0x80, R0 ;  /* 0x0000008004067824 */ /* 0x000fe200078e0200 */
[----:B------:R-:W-:Y:S01]  /*187c0*/  UIADD3 UR4, UP0, UR42, 0x570, URZ ;  /* 0x000005702a047890 */ /* 0x000fe2000ff1e03f */
[----:B------:R-:W-:Y:S01]  /*187d0*/  IMAD R7, R27, 0x6000, R22 ;  /* 0x000060001b077824 */ /* 0x000fe200078e0216 */
[----:B------:R-:W-:Y:S01]  /*187e0*/  R2UR UR10, R14 ;  /* 0x000000000e0a72ca */ /* 0x000fe200000e0000 */
[----:B------:R-:W-:Y:S01]  /*187f0*/  VIADD R6, R6, 0xffffff80 ;  /* 0xffffff8006067836 */ /* 0x000fe20000000000 */
[----:B------:R-:W-:Y:S01]  /*18800*/  PLOP3.LUT P0, PT, PT, PT, PT, 0x80, 0x0 ;  /* 0x000000000000781c */ /* 0x000fe20003f0f070 */
[----:B0-----:R-:W-:Y:S01]  /*18810*/  VIADD R5, R8, 0x2d890 ;  /* 0x0002d89008057836 */ /* 0x001fe20000000000 */
[----:B------:R-:W-:Y:S01]  /*18820*/  UIADD3.X UR5, URZ, UR43, URZ, UP0, !UPT ;  /* 0x0000002b3f057290 */ /* 0x000fe200087fe43f */
[----:B-1----:R-:W-:Y:S01]  /*18830*/  VIADD R9, R7, 0x15400 ;  /* 0x0001540007097836 */ /* 0x002fe20000000000 */
[----:B------:R-:W-:Y:S01]  /*18840*/  UMOV UR6, 0x0 ;  /* 0x0000000000067882 */ /* 0x000fe20000000000 */
[----:B------:R-:W-:-:S09]  /*18850*/  UMOV UR7, 0x12f00000 ;  /* 0x12f0000000077882 */ /* 0x000fd20000000000 */
.L_x_2486:
        /* <DEDUP_REMOVED lines=16> */
.L_x_2487:
        /* <DEDUP_REMOVED lines=16> */
.L_x_2488:
        /* <DEDUP_REMOVED lines=13> */
.L_x_2629:
[----:B------:R-:W-:Y:S05]  /*18b30*/  BSYNC B2 ;  /* 0x0000000000027941 */ /* 0x000fea0003800000 */
.L_x_2489:
[----:B------:R-:W-:Y:S01]  /*18b40*/  BSSY B2, `(.L_x_2491) ;  /* 0x000000b000027945 */ /* 0x000fe20003800000 */
[----:B0-2---:R-:W-:Y:S01]  /*18b50*/  IMAD.MOV.U32 R10, RZ, RZ, 0x0 ;  /* 0x00000000ff0a7424 */ /* 0x005fe200078e00ff */
[----:B------:R-:W-:Y:S02]  /*18b60*/  MOV R11, 0x12f00000 ;  /* 0x12f00000000b7802 */ /* 0x000fe40000000f00 */
        /* <DEDUP_REMOVED lines=8> */
.L_x_2492:
[----:B------:R-:W-:Y:S05]  /*18bf0*/  BSYNC B2 ;  /* 0x0000000000027941 */ /* 0x000fea0003800000 */
.L_x_2491:
[----:B------:R-:W-:Y:S01]  /*18c00*/  R2UR UR10, R14 ;  /* 0x000000000e0a72ca */ /* 0x000fe200000e0000 */
[----:B------:R-:W-:Y:S01]  /*18c10*/  UIADD3 UR4, UP0, UR42, 0x670, URZ ;  /* 0x000006702a047890 */ /* 0x000fe2000ff1e03f */
[----:B------:R-:W-:Y:S01]  /*18c20*/  R2UR UR6, R10 ;  /* 0x000000000a0672ca */ /* 0x000fe200000e0000 */
[----:B------:R-:W-:Y:S01]  /*18c30*/  VIADD R8, R8, 0x2d8b0 ;  /* 0x0002d8b008087836 */ /* 0x000fe20000000000 */
[----:B------:R-:W-:Y:S01]  /*18c40*/  R2UR UR7, R11 ;  /* 0x000000000b0772ca */ /* 0x000fe200000e0000 */
[----:B------:R-:W-:Y:S01]  /*18c50*/  VIADD R5, R7, 0x400 ;  /* 0x0000040007057836 */ /* 0x000fe20000000000 */
[----:B------:R-:W-:Y:S01]  /*18c60*/  PLOP3.LUT P0, PT, PT, PT, PT, 0x80, 0x0 ;  /* 0x000000000000781c */ /* 0x000fe20003f0f070 */
[----:B------:R-:W-:-:S12]  /*18c70*/  UIADD3.X UR5, URZ, UR43, URZ, UP0, !UPT ;  /* 0x0000002b3f057290 */ /* 0x000fd800087fe43f */
.L_x_2493:
        /* <DEDUP_REMOVED lines=15> */
.L_x_2494:
        /* <DEDUP_REMOVED lines=15> */
.L_x_2495:
        /* <DEDUP_REMOVED lines=9> */
[----:B--2---:R-:W-:Y:S05]  /*18ef0*/  @P0 BRA.U.ANY `(.L_x_2495) ;  /* 0xfffffffd00d80947 */ /* 0x004fea000393ffff */
.L_x_2481:
[----:B------:R-:W-:Y:S05]  /*18f00*/  BSYNC B1 ;  /* 0x0000000000017941 */ /* 0x000fea0003800000 */
.L_x_2480:
[----:B0-----:R-:W2:Y:S01]  /*18f10*/  LDL.LU R5, [R1+0x4] ;  /* 0x0000040001057983 */ /* 0x001ea20000300800 */
[----:B------:R-:W-:Y:S01]  /*18f20*/  VIADD R27, R27, 0x1 ;  /* 0x000000011b1b7836 */ /* 0x000fe20000000000 */
[----:B------:R-:W-:Y:S01]  /*18f30*/  PLOP3.LUT P0, PT, PT, PT, PT, 0x8, 0x0 ;  /* 0x000000000000781c */ /* 0x000fe20003f0e170 */
[----:B-1----:R-:W-:-:S03]  /*18f40*/  VIADD R9, R4, 0xfffffffe ;  /* 0xfffffffe04097836 */ /* 0x002fc60000000000 */
[----:B------:R-:W-:Y:S02]  /*18f50*/  ISETP.NE.AND P1, PT, R27, 0x2, PT ;  /* 0x000000021b00780c */ /* 0x000fe40003f25270 */
[----:B------:R-:W-:Y:S02]  /*18f60*/  ISETP.GE.AND P2, PT, R9, R3, PT ;  /* 0x000000030900720c */ /* 0x000fe40003f46270 */
[----:B------:R-:W-:Y:S02]  /*18f70*/  SEL R4, RZ, 0x1, P1 ;  /* 0x00000001ff047807 */ /* 0x000fe40000800000 */
[----:B------:R-:W-:Y:S02]  /*18f80*/  SEL R27, R27, RZ, P1 ;  /* 0x000000ff1b1b7207 */ /* 0x000fe40000800000 */
[----:B--2---:R-:W-:-:S05]  /*18f90*/  LOP3.LUT R5, R5, R4, RZ, 0x3c, !PT ;  /* 0x0000000405057212 */ /* 0x004fca00078e3cff */
[----:B------:R0:W-:Y:S02]  /*18fa0*/  STL [R1+0x4], R5 ;  /* 0x0000040501007387 */ /* 0x0001e40000100800 */
[----:B------:R-:W-:Y:S05]  /*18fb0*/  @!P2 BRA `(.L_x_2474) ;  /* 0x00000008005ca947 */ /* 0x000fea0003800000 */
.L_x_2512:
[----:B------:R-:W-:Y:S05]  /*18fc0*/  YIELD ;  /* 0x0000000000007946 */ /* 0x000fea0003800000 */
[----:B------:R-:W-:Y:S04]  /*18fd0*/  BSSY B1, `(.L_x_2496) ;  /* 0x000008b000017945 */ /* 0x000fe80003800000 */
[----:B--2---:R-:W-:Y:S05]  /*18fe0*/  @!P6 BRA `(.L_x_2497) ;  /* 0x000000080024e947 */ /* 0x004fea0003800000 */
        /* <DEDUP_REMOVED lines=9> */
.L_x_2630:
[----:B------:R-:W-:Y:S05]  /*19080*/  BSYNC B2 ;  /* 0x0000000000027941 */ /* 0x000fea0003800000 */
.L_x_2498:
        /* <DEDUP_REMOVED lines=9> */
.L_x_2501:
[----:B------:R-:W-:Y:S05]  /*19120*/  BSYNC B2 ;  /* 0x0000000000027941 */ /* 0x000fea0003800000 */
.L_x_2500:
        /* <DEDUP_REMOVED lines=11> */
.L_x_2502:
        /* <DEDUP_REMOVED lines=16> */
.L_x_2503:
        /* <DEDUP_REMOVED lines=16> */
.L_x_2504:
        /* <DEDUP_REMOVED lines=13> */
.L_x_2631:
[----:B------:R-:W-:Y:S05]  /*194b0*/  BSYNC B2 ;  /* 0x0000000000027941 */ /* 0x000fea0003800000 */
.L_x_2505:
[----:B------:R-:W-:Y:S01]  /*194c0*/  BSSY B2, `(.L_x_2507) ;  /* 0x000000b000027945 */ /* 0x000fe20003800000 */
[----:B------:R-:W-:Y:S02]  /*194d0*/  IMAD.MOV.U32 R10, RZ, RZ, 0x0 ;  /* 0x00000000ff0a7424 */ /* 0x000fe400078e00ff */
[----:B------:R-:W-:Y:S01]  /*194e0*/  IMAD.MOV.U32 R11, RZ, RZ, 0x12f00000 ;  /* 0x12f00000ff0b7424 */ /* 0x000fe200078e00ff */
[----:B------:R-:W-:Y:S06]  /*194f0*/  @P2 BRA `(.L_x_2508) ;  /* 0x00000000001c2947 */ /* 0x000fec0003800000 */
[----:B------:R-:W2:Y:S02]  /*19500*/  S2R R4, SR_TID.X ;  /* 0x0000000000047919 */ /* 0x000ea40000002100 */
[----:B--2---:R-:W-:Y:S02]  /*19510*/  LOP3.LUT R15, R4, 0x1f, RZ, 0xc0, !PT ;  /* 0x0000001f040f7812 */ /* 0x004fe400078ec0ff */
[----:B------:R-:W-:Y:S02]  /*19520*/  MOV R4, 0x6000 ;  /* 0x0000600000047802 */ /* 0x000fe40000000f00 */
[----:B------:R-:W-:Y:S02]  /*19530*/  ISETP.NE.AND P1, PT, R15, RZ, PT ;  /* 0x000000ff0f00720c */ /* 0x000fe40003f25270 */
[----:B------:R2:W-:Y:S11]  /*19540*/  SYNCS.ARRIVE.TRANS64 RZ, [R8+URZ+0x2d8b0], R4 ;  /* 0x02d8b00408ff79a7 */ /* 0x0005f6000800003f */
[----:B--2---:R-:W-:Y:S05]  /*19550*/  @!P1 BRA `(.L_x_2508) ;  /* 0x0000000000049947 */ /* 0x004fea0003800000 */
[----:B------:R-:W-:Y:S01]  /*19560*/  BPT.TRAP 0x1 ;  /* 0x000000040000795c */ /* 0x000fe20000300000 */
.L_x_2508:
[----:B------:R-:W-:Y:S05]  /*19570*/  BSYNC B2 ;  /* 0x0000000000027941 */ /* 0x000fea0003800000 */
.L_x_2507:
        /* <DEDUP_REMOVED lines=8> */
.L_x_2509:
        /* <DEDUP_REMOVED lines=15> */
.L_x_2510:
        /* <DEDUP_REMOVED lines=15> */
.L_x_2511:
        /* <DEDUP_REMOVED lines=10> */
.L_x_2497:
[----:B------:R-:W-:Y:S05]  /*19880*/  BSYNC B1 ;  /* 0x0000000000017941 */ /* 0x000fea0003800000 */
.L_x_2496:
[----:B------:R-:W2:Y:S01]  /*19890*/  LDL.LU R7, [R1+0x4] ;  /* 0x0000040001077983 */ /* 0x000ea20000300800 */
[----:B------:R-:W-:Y:S02]  /*198a0*/  IADD3 R27, R27, 0x1, RZ ;  /* 0x000000011b1b7810 */ /* 0x000fe40007ffe0ff */
[C---:B------:R-:W-:Y:S01]  /*198b0*/  ISETP.GT.AND P2, PT, R9.reuse, R3, PT ;  /* 0x000000030900720c */ /* 0x040fe20003f44270 */
[----:B------:R-:W-:Y:S01]  /*198c0*/  VIADD R9, R9, 0xffffffff ;  /* 0xffffffff09097836 */ /* 0x000fe20000000000 */
[----:B------:R-:W-:-:S04]  /*198d0*/  ISETP.NE.AND P1, PT, R27, 0x2, PT ;  /* 0x000000021b00780c */ /* 0x000fc80003f25270 */
[----:B------:R-:W-:Y:S02]  /*198e0*/  SEL R4, RZ, 0x1, P1 ;  /* 0x00000001ff047807 */ /* 0x000fe40000800000 */
[----:B------:R-:W-:Y:S02]  /*198f0*/  SEL R27, R27, RZ, P1 ;  /* 0x000000ff1b1b7207 */ /* 0x000fe40000800000 */
[----:B--2---:R-:W-:-:S05]  /*19900*/  LOP3.LUT R7, R7, R4, RZ, 0x3c, !PT ;  /* 0x0000000407077212 */ /* 0x004fca00078e3cff */
[----:B------:R2:W-:Y:S01]  /*19910*/  STL [R1+0x4], R7 ;  /* 0x0000040701007387 */ /* 0x0005e20000100800 */
[----:B------:R-:W-:Y:S05]  /*19920*/  @P2 BRA `(.L_x_2512) ;  /* 0xfffffff400a42947 */ /* 0x000fea000383ffff */
.L_x_2474:
[----:B------:R-:W-:Y:S05]  /*19930*/  BSYNC B0 ;  /* 0x0000000000007941 */ /* 0x000fea0003800000 */
.L_x_2473:
[----:B------:R-:W3:Y:S01]  /*19940*/  LDC R0, c[0x0][0x448] ;  /* 0x00011200ff007b82 */ /* 0x000ee20000000800 */
[----:B------:R-:W-:Y:S01]  /*19950*/  IMAD.MOV.U32 R2, RZ, RZ, 0xc0 ;  /* 0x000000c0ff027424 */ /* 0x000fe200078e00ff */
[----:B------:R-:W-:Y:S05]  /*19960*/  @!P0 WARPSYNC.ALL ;  /* 0x0000000000008948 */ /* 0x000fea0003800000 */
[----:B------:R-:W-:Y:S01]  /*19970*/  IMAD R2, R17, R2, 0xbf ;  /* 0x000000bf11027424 */ /* 0x000fe200078e0202 */
[----:B------:R-:W-:Y:S01]  /*19980*/  BSSY B7, `(.L_x_2513) ;  /* 0x000035b000077945 */ /* 0x000fe20003800000 */
[----:B------:R-:W-:Y:S01]  /*19990*/  @!P0 BAR.SYNC.DEFER_BLOCKING 0xc, 0x200 ;  /* 0x0308000000008b1d */ /* 0x000fe20000010000 */
[----:B---3--:R-:W-:-:S13]  /*199a0*/  ISETP.NE.AND P1, PT, R0, 0x1, PT ;  /* 0x000000010000780c */ /* 0x008fda0003f25270 */
[----:B------:R-:W3:Y:S08]  /*199b0*/  @P1 LDC R0, c[0x0][0x44c] ;  /* 0x00011300ff001b82 */ /* 0x000ef00000000800 */
[----:B------:R-:W4:Y:S01]  /*199c0*/  @P1 LDC R3, c[0x0][0x450] ;  /* 0x00011400ff031b82 */ /* 0x000f220000000800 */
[----:B---3--:R-:W-:-:S05]  /*199d0*/  @P1 IMAD.HI.U32 R0, R2, R0, RZ ;  /* 0x0000000002001227 */ /* 0x008fca00078e00ff */
[----:B----4-:R-:W-:-:S05]  /*199e0*/  @P1 SHF.R.U32.HI R2, RZ, R3, R0 ;  /* 0x00000003ff021219 */ /* 0x010fca0000011600 */
[----:B------:R-:W-:-:S05]  /*199f0*/  IMAD.IADD R2, R20, 0x1, R2 ;  /* 0x0000000114027824 */ /* 0x000fca00078e0202 */
[----:B------:R-:W-:-:S04]  /*19a00*/  SHF.R.S32.HI R0, RZ, 0x1f, R2 ;  /* 0x0000001fff007819 */ /* 0x000fc80000011402 */
[----:B------:R-:W-:-:S04]  /*19a10*/  LEA.HI R0, R0, R2, RZ, 0x7 ;  /* 0x0000000200007211 */ /* 0x000fc800078f38ff */
[----:B------:R-:W-:-:S04]  /*19a20*/  SHF.R.S32.HI R0, RZ, 0x7, R0 ;  /* 0x00000007ff007819 */ /* 0x000fc80000011400 */
[----:B------:R-:W-:-:S04]  /*19a30*/  VIMNMX R4, R21, R0, PT ;  /* 0x0000000015047248 */ /* 0x000fc80003fe0100 */
[----:B------:R-:W-:Y:S01]  /*19a40*/  ISETP.GT.AND P0, PT, R4, RZ, PT ;  /* 0x000000ff0400720c */ /* 0x000fe20003f04270 */
[----:B------:R3:W-:-:S12]  /*19a50*/  STL [R1+0x34], R4 ;  /* 0x0000340401007387 */ /* 0x0007d80000100800 */
[----:B---3--:R-:W-:Y:S05]  /*19a60*/  @P0 BRA `(.L_x_2514) ;  /* 0x0000000000440947 */ /* 0x008fea0003800000 */
[----:B------:R-:W3:Y:S02]  /*19a70*/  S2R R4, SR_TID.X ;  /* 0x0000000000047919 */ /* 0x000ee40000002100 */
[----:B---3--:R-:W-:-:S04]  /*19a80*/  LOP3.LUT R4, R4, 0x7f, RZ, 0xc0, !PT ;  /* 0x0000007f04047812 */ /* 0x008fc800078ec0ff */
[----:B------:R-:W-:-:S13]  /*19a90*/  ISETP.NE.AND P0, PT, R4, RZ, PT ;  /* 0x000000ff0400720c */ /* 0x000fda0003f05270 */
[----:B------:R-:W-:Y:S05]  /*19aa0*/  @P0 BRA `(.L_x_2515) ;  /* 0x0000003400200947 */ /* 0x000fea0003800000 */
[----:B0-----:R-:W0:Y:S01]  /*19ab0*/  S2R R5, SR_LANEID ;  /* 0x0000000000057919 */ /* 0x001e220000000000 */
[----:B------:R-:W-:Y:S01]  /*19ac0*/  VOTEU.ANY UR4, UPT, PT ;  /* 0x0000000000047886 */ /* 0x000fe200038e0100 */
[----:B------:R-:W3:Y:S01]  /*19ad0*/  LDC.64 R2, c[0x0][0xc60] ;  /* 0x00031800ff027b82 */ /* 0x000ee20000000a00 */
[----:B------:R-:W0:Y:S02]  /*19ae0*/  FLO.U32 R0, UR4 ;  /* 0x0000000400007d00 */ /* 0x000e2400080e0000 */
[----:B0-----:R-:W-:-:S06]  /*19af0*/  ISETP.EQ.U32.AND P0, PT, R0, R5, PT ;  /* 0x000000050000720c */ /* 0x001fcc0003f02070 */
[----:B------:R-:W3:Y:S07]  /*19b00*/  POPC R5, UR4 ;  /* 0x0000000400057d09 */ /* 0x000eee0008000000 */
[----:B---3--:R-:W3:Y:S01]  /*19b10*/  @P0 ATOMG.E.ADD.STRONG.GPU PT, R3, desc[UR38][R2.64], R5 ;  /* 0x00000005020309a8 */ /* 0x008ee200081ee1e6 */
[----:B------:R-:W0:Y:S02]  /*19b20*/  S2R R4, SR_LTMASK ;  /* 0x0000000000047919 */ /* 0x000e240000003900 */
[----:B0-----:R-:W-:-:S04]  /*19b30*/  LOP3.LUT R4, R4, UR4, RZ, 0xc0, !PT ;  /* 0x0000000404047c12 */ /* 0x001fc8000f8ec0ff */
[----:B--2---:R-:W0:Y:S01]  /*19b40*/  POPC R7, R4 ;  /* 0x0000000400077309 */ /* 0x004e220000000000 */
[----:B---3--:R-:W0:Y:S02]  /*19b50*/  SHFL.IDX PT, R0, R3, R0, 0x1f ;  /* 0x00001f0003007589 */ /* 0x008e2400000e0000 */
[----:B0-----:R-:W-:Y:S01]  /*19b60*/  IADD3 R16, R0, UR37, R7 ;  /* 0x0000002500107c10 */ /* 0x001fe2000fffe007 */
[----:B------:R-:W-:Y:S06]  /*19b70*/  BRA `(.L_x_2515) ;  /* 0x0000003000ec7947 */ /* 0x000fec0003800000 */
.L_x_2514:
        /* <DEDUP_REMOVED lines=8> */
[----:B------:R-:W-:Y:S01]  /*19c00*/  MOV R4, UR6 ;  /* 0x0000000600047c02 */ /* 0x000fe20008000f00 */
[----:B0-----:R-:W-:Y:S01]  /*19c10*/  IMAD.U32 R5, RZ, RZ, UR7 ;  /* 0x00000007ff057e24 */ /* 0x001fe2000f8e00ff */
[----:B------:R-:W0:Y:S01]  /*19c20*/  LDC.64 R2, c[0x4][R2] ;  /* 0x0100000002027b82 */ /* 0x000e220000000a00 */
[----:B------:R-:W-:Y:S01]  /*19c30*/  IMAD.U32 R6, RZ, RZ, UR8 ;  /* 0x00000008ff067e24 */ /* 0x000fe2000f8e00ff */
[----:B------:R-:W-:Y:S01]  /*19c40*/  MOV R11, UR5 ;  /* 0x00000005000b7c02 */ /* 0x000fe20008000f00 */
[----:B--2---:R-:W-:Y:S02]  /*19c50*/  IMAD.U32 R7, RZ, RZ, UR9 ;  /* 0x00000009ff077e24 */ /* 0x004fe4000f8e00ff */
[----:B------:R-:W-:-:S02]  /*19c60*/  IMAD.U32 R10, RZ, RZ, UR4 ;  /* 0x00000004ff0a7e24 */ /* 0x000fc4000f8e00ff */
[----:B------:R-:W-:Y:S02]  /*19c70*/  IMAD.MOV.U32 R8, RZ, RZ, 0x70 ;  /* 0x00000070ff087424 */ /* 0x000fe400078e00ff */
[----:B------:R-:W-:Y:S02]  /*19c80*/  IMAD.MOV.U32 R12, RZ, RZ, 0x1 ;  /* 0x00000001ff0c7424 */ /* 0x000fe400078e00ff */
[----:B------:R-:W-:-:S07]  /*19c90*/  IMAD.MOV.U32 R13, RZ, RZ, RZ ;  /* 0x000000ffff0d7224 */ /* 0x000fce00078e00ff */
[----:B------:R-:W-:-:S07]  /*19ca0*/  LEPC R20, `(.L_x_2517) ;  /* 0x000000001014794e */ /* 0x000fce0000000000 */
[----:B01----:R-:W-:Y:S05]  /*19cb0*/  CALL.ABS.NOINC R2 ;  /* 0x0000000002007343 */ /* 0x003fea0003c00000 */
.L_x_2517:
[----:B------:R-:W-:Y:S05]  /*19cc0*/  BSYNC B6 ;  /* 0x0000000000067941 */ /* 0x000fea0003800000 */
.L_x_2516:
        /* <DEDUP_REMOVED lines=8> */
[----:B------:R3:W4:Y:S01]  /*19d50*/  LDC.64 R2, c[0x4][R26] ;  /* 0x010000001a027b82 */ /* 0x0007220000000a00 */
[----:B------:R-:W-:Y:S01]  /*19d60*/  MOV R4, UR6 ;  /* 0x0000000600047c02 */ /* 0x000fe20008000f00 */
[----:B0-----:R-:W-:Y:S01]  /*19d70*/  IMAD.U32 R5, RZ, RZ, UR7 ;  /* 0x00000007ff057e24 */ /* 0x001fe2000f8e00ff */
[----:B------:R-:W-:Y:S01]  /*19d80*/  MOV R11, UR5 ;  /* 0x00000005000b7c02 */ /* 0x000fe20008000f00 */
[----:B------:R-:W-:Y:S02]  /*19d90*/  IMAD.U32 R6, RZ, RZ, UR8 ;  /* 0x00000008ff067e24 */ /* 0x000fe4000f8e00ff */
[----:B--2---:R-:W-:-:S02]  /*19da0*/  IMAD.U32 R7, RZ, RZ, UR9 ;  /* 0x00000009ff077e24 */ /* 0x004fc4000f8e00ff */
[----:B------:R-:W-:Y:S02]  /*19db0*/  IMAD.U32 R10, RZ, RZ, UR4 ;  /* 0x00000004ff0a7e24 */ /* 0x000fe4000f8e00ff */
[----:B------:R-:W-:Y:S02]  /*19dc0*/  IMAD.MOV.U32 R8, RZ, RZ, 0x70 ;  /* 0x00000070ff087424 */ /* 0x000fe400078e00ff */
[----:B------:R-:W-:Y:S02]  /*19dd0*/  IMAD.MOV.U32 R12, RZ, RZ, 0x1 ;  /* 0x00000001ff0c7424 */ /* 0x000fe400078e00ff */
[----:B---3--:R-:W-:-:S07]  /*19de0*/  IMAD.MOV.U32 R13, RZ, RZ, RZ ;  /* 0x000000ffff0d7224 */ /* 0x008fce00078e00ff */
[----:B------:R-:W-:-:S07]  /*19df0*/  LEPC R20, `(.L_x_2520) ;  /* 0x000000001014794e */ /* 0x000fce0000000000 */
[----:B-1--4-:R-:W-:Y:S05]  /*19e00*/  CALL.ABS.NOINC R2 ;  /* 0x0000000002007343 */ /* 0x012fea0003c00000 */
.L_x_2520:
[----:B------:R0:W1:Y:S01]  /*19e10*/  LDC.64 R2, c[0x4][R26] ;  /* 0x010000001a027b82 */ /* 0x0000620000000a00 */
[----:B------:R-:W-:Y:S01]  /*19e20*/  ULDC.64 UR4, c[0x4][0x88] ;  /* 0x0100220000047ab9 */ /* 0x000fe20000000a00 */
[----:B------:R-:W-:Y:S01]  /*19e30*/  ULDC.64 UR6, c[0x4][0x90] ;  /* 0x0100240000067ab9 */ /* 0x000fe20000000a00 */
[----:B------:R-:W-:Y:S01]  /*19e40*/  ULDC.64 UR8, c[0x4][0x18] ;  /* 0x0100060000087ab9 */ /* 0x000fe20000000a00 */
        /* <DEDUP_REMOVED lines=11> */
.L_x_2519:
[----:B------:R-:W-:Y:S05]  /*19f00*/  BSYNC B6 ;  /* 0x0000000000067941 */ /* 0x000fea0003800000 */
.L_x_2518:
[----:B------:R3:W4:Y:S01]  /*19f10*/  LDL R20, [R1+0x10] ;  /* 0x0000100001147983 */ /* 0x0007220000100800 */
[----:B------:R-:W-:Y:S01]  /*19f20*/  ULDC.64 UR4, c[0x0][0x9f8] ;  /* 0x00027e0000047ab9 */ /* 0x000fe20000000a00 */
[----:B--2---:R-:W2:Y:S01]  /*19f30*/  LDC R7, c[0x0][0x430] ;  /* 0x00010c00ff077b82 */ /* 0x004ea20000000800 */
[----:B------:R-:W-:Y:S01]  /*19f40*/  ISETP.NE.U32.AND P0, PT, RZ, UR4, PT ;  /* 0x00000004ff007c0c */ /* 0x000fe2000bf05070 */
[----:B------:R-:W3:Y:S03]  /*19f50*/  LDL R26, [R1+0x34] ;  /* 0x00003400011a7983 */ /* 0x000ee60000100800 */
[----:B------:R-:W-:Y:S01]  /*19f60*/  ISETP.NE.AND.EX P0, PT, RZ, UR5, PT, P0 ;  /* 0x00000005ff007c0c */ /* 0x000fe2000bf05300 */
[----:B------:R-:W3:Y:S04]  /*19f70*/  LDL R6, [R1+0x24] ;  /* 0x0000240001067983 */ /* 0x000ee80000100800 */
[----:B------:R-:W3:Y:S04]  /*19f80*/  LDL R21, [R1+0x28] ;  /* 0x0000280001157983 */ /* 0x000ee80000100800 */
[----:B------:R-:W3:Y:S04]  /*19f90*/  LDL.LU R11, [R1] ;  /* 0x00000000010b7983 */ /* 0x000ee80000300800 */
[----:B------:R-:W-:Y:S01]  /*19fa0*/  @P0 IADD3 R2, P1, R23, UR4, RZ ;  /* 0x0000000417020c10 */ /* 0x000fe2000ff3e0ff */
[----:B------:R-:W0:Y:S01]  /*19fb0*/  S2R R4, SR_TID.X ;  /* 0x0000000000047919 */ /* 0x000e220000002100 */
[----:B------:R-:W-:-:S02]  /*19fc0*/  ULDC UR4, c[0x0][0x2f4] ;  /* 0x0000bd0000047ab9 */ /* 0x000fc40000000800 */
[----:B------:R-:W-:Y:S01]  /*19fd0*/  @P0 IADD3.X R3, R24, UR5, RZ, P1, !PT ;  /* 0x0000000518030c10 */ /* 0x000fe20008ffe4ff */
[----:B------:R-:W1:Y:S04]  /*19fe0*/  S2R R0, SR_TID.X ;  /* 0x0000000000007919 */ /* 0x000e680000002100 */
[----:B----4-:R-:W4:Y:S01]  /*19ff0*/  @P0 LDG.E R20, desc[UR38][R2.64] ;  /* 0x0000002602140981 */ /* 0x010f22000c1e1900 */
[----:B--2---:R-:W-:Y:S01]  /*1a000*/  ISETP.NE.AND P1, PT, R7, 0x1, PT ;  /* 0x000000010700780c */ /* 0x004fe20003f25270 */
[----:B0-----:R-:W-:Y:S01]  /*1a010*/  IMAD.SHL.U32 R5, R4, 0x20, RZ ;  /* 0x0000002004057824 */ /* 0x001fe200078e00ff */
[----:B-1----:R-:W-:Y:S01]  /*1a020*/  LOP3.LUT R0, R0, 0x7f, RZ, 0xc0, !PT ;  /* 0x0000007f00007812 */ /* 0x002fe200078ec0ff */
[----:B---3--:R-:W-:-:S03]  /*1a030*/  VIADD R26, R26, 0xffffffff ;  /* 0xffffffff1a1a7836 */ /* 0x008fc60000000000 */
[----:B------:R-:W-:Y:S02]  /*1a040*/  SHF.R.U32.HI R0, RZ, 0x2, R0 ;  /* 0x00000002ff007819 */ /* 0x000fe40000011600 */
[----:B------:R-:W-:Y:S02]  /*1a050*/  LOP3.LUT R5, R5, 0x60, RZ, 0xc0, !PT ;  /* 0x0000006005057812 */ /* 0x000fe400078ec0ff */
[----:B------:R-:W-:-:S03]  /*1a060*/  SHF.L.U32 R10, R26, 0x7, RZ ;  /* 0x000000071a0a7819 */ /* 0x000fc600000006ff */
[----:B------:R-:W0:Y:S01]  /*1a070*/  @P1 LDC R4, c[0x0][0x434] ;  /* 0x00010d00ff041b82 */ /* 0x000e220000000800 */
[----:B------:R-:W-:-:S07]  /*1a080*/  LOP3.LUT R0, R10, R0, R5, 0xfe, !PT ;  /* 0x000000000a007212 */ /* 0x000fce00078efe05 */
[----:B------:R-:W1:Y:S01]  /*1a090*/  @P1 LDC R5, c[0x0][0x438] ;  /* 0x00010e00ff051b82 */ /* 0x000e620000000800 */
[----:B------:R-:W2:Y:S01]  /*1a0a0*/  S2R R12, SR_TID.X ;  /* 0x00000000000c7919 */ /* 0x000ea20000002100 */
[----:B------:R-:W-:Y:S01]  /*1a0b0*/  LOP3.LUT R11, R11, 0xfffffff7, RZ, 0xc0, !PT ;  /* 0xfffffff70b0b7812 */ /* 0x000fe200078ec0ff */
[----:B--2---:R-:W-:-:S05]  /*1a0c0*/  IMAD.SHL.U32 R12, R12, 0x8, RZ ;  /* 0x000000080c0c7824 */ /* 0x004fca00078e00ff */
[----:B------:R-:W-:-:S04]  /*1a0d0*/  LOP3.LUT R12, R12, 0x18, RZ, 0xc0, !PT ;  /* 0x000000180c0c7812 */ /* 0x000fc800078ec0ff */
[----:B------:R-:W-:Y:S01]  /*1a0e0*/  LOP3.LUT R13, R12, 0x20, RZ, 0xfc, !PT ;  /* 0x000000200c0d7812 */ /* 0x000fe200078efcff */
[----:B------:R-:W-:Y:S01]  /*1a0f0*/  UMOV UR5, 0xffffffff ;  /* 0xffffffff00057882 */ /* 0x000fe20000000000 */
[----:B----4-:R-:W-:Y:S01]  /*1a100*/  @P0 STL [R1+0x10], R20 ;  /* 0x0000101401000387 */ /* 0x010fe20000100800 */
[C---:B------:R-:W-:Y:S01]  /*1a110*/  ISETP.GE.AND P0, PT, R0.reuse, R6, PT ;  /* 0x000000060000720c */ /* 0x040fe20003f06270 */
[----:B------:R-:W-:-:S04]  /*1a120*/  IMAD.IADD R0, R0, 0x1, R21 ;  /* 0x0000000100007824 */ /* 0x000fc800078e0215 */
[----:B0-----:R-:W-:-:S08]  /*1a130*/  @P1 IMAD.HI.U32 R4, R0, R4, RZ ;  /* 0x0000000400041227 */ /* 0x001fd000078e00ff */
[----:B------:R-:W0:Y:S01]  /*1a140*/  @!P0 LDC.64 R2, c[0x0][0x428] ;  /* 0x00010a00ff028b82 */ /* 0x000e220000000a00 */
[----:B------:R-:W-:Y:S01]  /*1a150*/  IMAD.MOV.U32 R6, RZ, RZ, R0 ;  /* 0x000000ffff067224 */ /* 0x000fe200078e0000 */
        /* <DEDUP_REMOVED lines=9> */
[----:B------:R-:W-:Y:S01]  /*1a1f0*/  IMAD.U32 R5, RZ, RZ, UR40 ;  /* 0x00000028ff057e24 */ /* 0x000fe2000f8e00ff */
[----:B------:R0:W-:Y:S01]  /*1a200*/  STL [R1+0x2c], R8 ;  /* 0x00002c0801007387 */ /* 0x0001e20000100800 */
[----:B------:R-:W-:-:S03]  /*1a210*/  @!P0 IMAD.IADD R0, R7, 0x1, R0 ;  /* 0x0000000107008824 */ /* 0x000fc600078e0200 */
[----:B------:R-:W-:Y:S02]  /*1a220*/  ISETP.NE.AND P2, PT, R5, 0x3, PT ;  /* 0x000000030500780c */ /* 0x000fe40003f45270 */
[C---:B0-----:R-:W-:Y:S02]  /*1a230*/  @!P0 LEA R8, P1, R6.reuse, R2, 0x2 ;  /* 0x0000000206088211 */ /* 0x041fe400078210ff */
[----:B------:R-:W-:Y:S02]  /*1a240*/  MOV R2, RZ ;  /* 0x000000ff00027202 */ /* 0x000fe40000000f00 */
        /* <DEDUP_REMOVED lines=12> */
[----:B------:R-:W-:-:S05]  /*1a310*/  @P0 LOP3.LUT R11, R11, 0x1, RZ, 0xfc, !PT ;  /* 0x000000010b0b0812 */ /* 0x000fca00078efcff */
[----:B------:R0:W-:Y:S01]  /*1a320*/  STL [R1], R11 ;  /* 0x0000000b01007387 */ /* 0x0001e20000100800 */
[----:B------:R-:W-:Y:S05]  /*1a330*/  BRA.DIV UR5, `(.L_x_2521) ;  /* 0x0000004e05147947 */ /* 0x000fea000b800000 */
.L_x_2634:
[----:B------:R-:W-:-:S05]  /*1a340*/  SHF.R.S32.HI R5, RZ, 0x1f, R18 ;  /* 0x0000001fff057819 */ /* 0x000fca0000011412 */
[----:B------:R1:W-:Y:S01]  /*1a350*/  STL [R1+0xc], R5 ;  /* 0x00000c0501007387 */ /* 0x0003e20000100800 */
[----:B------:R-:W-:Y:S05]  /*1a360*/  @!P2 BRA `(.L_x_2522) ;  /* 0x000000000004a947 */ /* 0x000fea0003800000 */
[----:B------:R-:W-:Y:S01]  /*1a370*/  BPT.TRAP 0x1 ;  /* 0x000000040000795c */ /* 0x000fe20000300000 */
.L_x_2522:
[----:B------:R-:W-:Y:S01]  /*1a380*/  SHF.R.S32.HI R3, RZ, 0x1f, R4 ;  /* 0x0000001fff037819 */ /* 0x000fe20000011404 */
[----:B------:R-:W-:Y:S01]  /*1a390*/  ULDC.64 UR4, c[0x0][0x328] ;  /* 0x0000ca0000047ab9 */ /* 0x000fe20000000a00 */
[----:B0----5:R-:W-:Y:S01]  /*1a3a0*/  SHF.R.S32.HI R8, RZ, 0x1f, R2 ;  /* 0x0000001fff087819 */ /* 0x021fe20000011402 */
        /* <DEDUP_REMOVED lines=13> */
[----:B------:R-:W-:-:S04]  /*1a480*/  IMAD.WIDE.U32 R6, R18, UR4, R6 ;  /* 0x0000000412067c25 */ /* 0x000fc8000f8e0006 */
[----:B------:R-:W-:Y:S01]  /*1a490*/  IMAD R0, R18, UR5, R0 ;  /* 0x0000000512007c24 */ /* 0x000fe2000f8e0200 */
[----:B------:R-:W-:Y:S02]  /*1a4a0*/  ULDC.64 UR4, c[0x0][0x318] ;  /* 0x0000c60000047ab9 */ /* 0x000fe40000000a00 */
[----:B------:R-:W-:Y:S02]  /*1a4b0*/  LEA R23, P0, R6, UR4, 0x1 ;  /* 0x0000000406177c11 */ /* 0x000fe4000f8008ff */
[----:B------:R-:W-:Y:S01]  /*1a4c0*/  IADD3 R24, R7, R0, RZ ;  /* 0x0000000007187210 */ /* 0x000fe20007ffe0ff */
[----:B------:R-:W-:-:S03]  /*1a4d0*/  IMAD R0, R25, 0x8, R22 ;  /* 0x0000000819007824 */ /* 0x000fc600078e0216 */
[----:B------:R-:W-:-:S06]  /*1a4e0*/  LEA.HI.X R24, R6, UR5, R24, 0x1, P0 ;  /* 0x0000000506187c11 */ /* 0x000fcc00080f0c18 */
[----:B------:R-:W0:Y:S02]  /*1a4f0*/  SYNCS.PHASECHK.TRANS64.TRYWAIT P0, [R0+URZ+0x2d840], R5 ;  /* 0x02d84005000075a7 */ /* 0x000e24000800017f */
[----:B0-----:R-:W-:Y:S05]  /*1a500*/  @!P0 BRA `(.L_x_2524) ;  /* 0x0000004800d48947 */ /* 0x001fea0003800000 */
.L_x_2635:
[----:B------:R-:W-:Y:S05]  /*1a510*/  BSYNC B0 ;  /* 0x0000000000007941 */ /* 0x000fea0003800000 */
.L_x_2523:
[----:B------:R-:W2:Y:S01]  /*1a520*/  LDL R6, [R1] ;  /* 0x0000000001067983 */ /* 0x000ea20000100800 */
[----:B------:R-:W-:-:S03]  /*1a530*/  ULDC.64 UR4, c[0x0][0x300] ;  /* 0x0000c00000047ab9 */ /* 0x000fc60000000a00 */
[----:B------:R-:W3:Y:S04]  /*1a540*/  LDL R7, [R1+0xc] ;  /* 0x00000c0001077983 */ /* 0x000ee80000100800 */
[----:B------:R-:W4:Y:S04]  /*1a550*/  LDL R9, [R1+0x14] ;  /* 0x0000140001097983 */ /* 0x000f280000100800 */
[----:B------:R-:W5:Y:S01]  /*1a560*/  LDL R12, [R1+0x24] ;  /* 0x00002400010c7983 */ /* 0x000f620000100800 */
[----:B------:R-:W-:-:S04]  /*1a570*/  IMAD R3, R3, UR4, RZ ;  /* 0x0000000403037c24 */ /* 0x000fc8000f8e02ff */
[C---:B------:R-:W-:Y:S02]  /*1a580*/  IMAD R3, R4.reuse, UR5, R3 ;  /* 0x0000000504037c24 */ /* 0x040fe4000f8e0203 */
[----:B0-----:R-:W-:Y:S01]  /*1a590*/  IMAD.WIDE.U32 R4, R4, UR4, RZ ;  /* 0x0000000404047c25 */ /* 0x001fe2000f8e00ff */
[----:B------:R-:W-:-:S03]  /*1a5a0*/  ULDC.64 UR4, c[0x0][0x310] ;  /* 0x0000c40000047ab9 */ /* 0x000fc60000000a00 */
[----:B------:R-:W-:Y:S02]  /*1a5b0*/  IMAD.IADD R5, R5, 0x1, R3 ;  /* 0x0000000105057824 */ /* 0x000fe400078e0203 */
[----:B------:R-:W-:Y:S02]  /*1a5c0*/  IMAD R8, R8, UR4, RZ ;  /* 0x0000000408087c24 */ /* 0x000fe4000f8e02ff */
[----:B------:R-:W-:-:S04]  /*1a5d0*/  IMAD.WIDE.U32 R4, R2, UR4, R4 ;  /* 0x0000000402047c25 */ /* 0x000fc8000f8e0004 */
[----:B------:R-:W-:Y:S01]  /*1a5e0*/  IMAD R2, R2, UR5, R8 ;  /* 0x0000000502027c24 */ /* 0x000fe2000f8e0208 */
[----:B------:R-:W-:-:S03]  /*1a5f0*/  ULDC.64 UR4, c[0x0][0x308] ;  /* 0x0000c20000047ab9 */ /* 0x000fc60000000a00 */
[----:B------:R-:W-:Y:S02]  /*1a600*/  IMAD.IADD R3, R5, 0x1, R2 ;  /* 0x0000000105037824 */ /* 0x000fe400078e0202 */
[----:B------:R-:W-:Y:S01]  /*1a610*/  IMAD.MOV.U32 R2, RZ, RZ, R4 ;  /* 0x000000ffff027224 */ /* 0x000fe200078e0004 */
[C---:B--2---:R-:W-:Y:S02]  /*1a620*/  LOP3.LUT P4, RZ, R6.reuse, 0x4, RZ, 0xc0, !PT ;  /* 0x0000000406ff7812 */ /* 0x044fe4000788c0ff */
[C---:B------:R-:W-:Y:S02]  /*1a630*/  LOP3.LUT P3, RZ, R6.reuse, 0x2, RZ, 0xc0, !PT ;  /* 0x0000000206ff7812 */ /* 0x040fe4000786c0ff */
[----:B------:R-:W-:Y:S02]  /*1a640*/  LOP3.LUT P2, RZ, R6, 0x1, RZ, 0xc0, !PT ;  /* 0x0000000106ff7812 */ /* 0x000fe4000784c0ff */
[----:B------:R-:W0:Y:S01]  /*1a650*/  S2R R6, SR_TID.X ;  /* 0x0000000000067919 */ /* 0x000e220000002100 */
[----:B---3--:R-:W-:Y:S01]  /*1a660*/  IMAD R4, R7, UR4, RZ ;  /* 0x0000000407047c24 */ /* 0x008fe2000f8e02ff */
[----:B0-----:R-:W-:-:S04]  /*1a670*/  LOP3.LUT R6, R6, 0x7f, RZ, 0xc0, !PT ;  /* 0x0000007f06067812 */ /* 0x001fc800078ec0ff */
[----:B------:R-:W-:Y:S02]  /*1a680*/  SHF.R.U32.HI R11, RZ, 0x2, R6 ;  /* 0x00000002ff0b7819 */ /* 0x000fe40000011606 */
[----:B------:R-:W0:Y:S01]  /*1a690*/  S2R R6, SR_TID.X ;  /* 0x0000000000067919 */ /* 0x000e220000002100 */
[C---:B------:R-:W-:Y:S02]  /*1a6a0*/  IMAD R7, R18.reuse, UR5, R4 ;  /* 0x0000000512077c24 */ /* 0x040fe4000f8e0204 */
[----:B------:R-:W-:Y:S01]  /*1a6b0*/  IMAD.WIDE.U32 R4, R18, UR4, R2 ;  /* 0x0000000412047c25 */ /* 0x000fe2000f8e0002 */
[----:B------:R-:W-:Y:S01]  /*1a6c0*/  ULDC.64 UR4, c[0x0][0x2e8] ;  /* 0x0000ba0000047ab9 */ /* 0x000fe20000000a00 */
[----:B-----5:R-:W-:Y:S02]  /*1a6d0*/  IADD3 R3, -R11, R12, -R10 ;  /* 0x0000000c0b037210 */ /* 0x020fe40007ffe90a */
[----:B----4-:R-:W-:Y:S01]  /*1a6e0*/  IMAD R8, R25, 0x3000, R9 ;  /* 0x0000300019087824 */ /* 0x010fe200078e0209 */
[----:B------:R-:W-:-:S02]  /*1a6f0*/  IADD3 R7, R5, R7, RZ ;  /* 0x0000000705077210 */ /* 0x000fc40007ffe0ff */
[----:B------:R-:W-:Y:S01]  /*1a700*/  LEA R2, P0, R4, UR4, 0x1 ;  /* 0x0000000404027c11 */ /* 0x000fe2000f8008ff */
[----:B------:R-:W-:-:S03]  /*1a710*/  UMOV UR4, 0xffffffff ;  /* 0xffffffff00047882 */ /* 0x000fc60000000000 */
[----:B------:R-:W-:Y:S02]  /*1a720*/  LEA.HI.X R7, R4, UR5, R7, 0x1, P0 ;  /* 0x0000000504077c11 */ /* 0x000fe400080f0c07 */
[----:B------:R-:W-:Y:S01]  /*1a730*/  ISETP.GE.AND P0, PT, R3, 0x1, PT ;  /* 0x000000010300780c */ /* 0x000fe20003f06270 */
[----:B0-----:R-:W-:-:S05]  /*1a740*/  IMAD.SHL.U32 R9, R6, 0x8, RZ ;  /* 0x0000000806097824 */ /* 0x001fca00078e00ff */
[----:B------:R-:W-:Y:S01]  /*1a750*/  LOP3.LUT R9, R9, 0x18, RZ, 0xc0, !PT ;  /* 0x0000001809097812 */ /* 0x000fe200078ec0ff */
[----:B------:R-:W-:Y:S06]  /*1a760*/  BRA.DIV UR4, `(.L_x_2525) ;  /* 0x0000004a04507947 */ /* 0x000fec000b800000 */
[----:B------:R-:W0:Y:S04]  /*1a770*/  SHFL.IDX PT, R4, R2, RZ, 0x1c1f ;  /* 0x001c1fff02047589 */ /* 0x000e2800000e0000 */
[----:B------:R-:W1:Y:S01]  /*1a780*/  SHFL.IDX PT, R6, R7, RZ, 0x1c1f ;  /* 0x001c1fff07067589 */ /* 0x000e6200000e0000 */
[----:B0-----:R-:W-:-:S05]  /*1a790*/  @P0 LEA R5, P1, R9, R4, 0x1 ;  /* 0x0000000409050211 */ /* 0x001fca00078208ff */
[----:B-1----:R-:W-:Y:S01]  /*1a7a0*/  @P0 IMAD.X R4, RZ, RZ, R6, P1 ;  /* 0x000000ffff040224 */ /* 0x002fe200008e0606 */
[----:B------:R-:W-:Y:S01]  /*1a7b0*/  ISETP.GE.AND P1, PT, R3, 0x21, PT ;  /* 0x000000210300780c */ /* 0x000fe20003f26270 */
[----:B------:R-:W-:-:S03]  /*1a7c0*/  @P0 IMAD R6, R8, 0x2, R22 ;  /* 0x0000000208060824 */ /* 0x000fc600078e0216 */
        /* <DEDUP_REMOVED lines=10> */
[----:B-1----:R-:W-:Y:S01]  /*1a870*/  @P1 IMAD.X R4, RZ, RZ, R6, P0 ;  /* 0x000000ffff041224 */ /* 0x002fe200000e0606 */
[----:B------:R-:W-:-:S04]  /*1a880*/  @P1 LEA R6, R8, R22, 0x1 ;  /* 0x0000001608061211 */ /* 0x000fc800078e08ff */
        /* <DEDUP_REMOVED lines=12> */
[----:B-1----:R-:W-:Y:S02]  /*1a950*/  @P1 IMAD.X R4, RZ, RZ, R6, P0 ;  /* 0x000000ffff041224 */ /* 0x002fe400000e0606 */
[----:B------:R-:W-:-:S03]  /*1a960*/  @P1 IMAD R6, R8, 0x2, R22 ;  /* 0x0000000208061824 */ /* 0x000fc600078e0216 */
[----:B------:R-:W-:-:S04]  /*1a970*/  @P1 LOP3.LUT R5, R5, R4, RZ, 0x3c, !PT ;  /* 0x0000000405051212 */ /* 0x000fc800078e3cff */
[----:B------:R-:W-:-:S04]  /*1a980*/  @P1 LOP3.LUT R4, R5, R4, RZ, 0x3c, !PT ;  /* 0x0000000405041212 */ /* 0x000fc800078e3cff */
[----:B------:R-:W-:-:S05]  /*1a990*/  @P1 LOP3.LUT R5, R5, R4, RZ, 0x3c, !PT ;  /* 0x0000000405051212 */ /* 0x000fca00078e3cff */
[----:B------:R0:W-:Y:S04]  /*1a9a0*/  @P1 LDGSTS.E.BYPASS.LTC128B.128 [R6+0x16400], desc[UR38][R4.64], !P4 ;  /* 0x1640000004061fae */ /* 0x0001e8000e101d66 */
[----:B------:R0:W-:Y:S04]  /*1a9b0*/  @P1 LDGSTS.E.BYPASS.LTC128B.128 [R6+0x18400], desc[UR38][R4.64+0x40], !P3 ;  /* 0x1840004004061fae */ /* 0x0001e8000d901d66 */
[----:B--23--:R0:W-:Y:S02]  /*1a9c0*/  @P1 LDGSTS.E.BYPASS.LTC128B.128 [R6+0x1a400], desc[UR38][R4.64+0x80], !P2 ;  /* 0x1a40008004061fae */ /* 0x00c1e4000d101d66 */
.L_x_2645:
        /* <DEDUP_REMOVED lines=12> */
.L_x_2526:
[----:B------:R-:W-:Y:S02]  /*1aa90*/  PLOP3.LUT P1, PT, P1, P0, PT, 0xa2, 0x0 ;  /* 0x000000000000781c */ /* 0x000fe40000f21472 */
[----:B------:R-:W-:-:S08]  /*1aaa0*/  @P0 R2UR P1, UR4, R0 ;  /* 0x00000000000402ca */ /* 0x000fd00000020000 */
[----:B------:R-:W-:-:S05]  /*1aab0*/  @P0 PLOP3.LUT P0, PT, P1, PT, PT, 0x80, 0x0 ;  /* 0x000000000000081c */ /* 0x000fca0000f0f070 */
[----:B------:R-:W-:Y:S01]  /*1aac0*/  @!P1 SYNCS.ARRIVE.TRANS64.RED.A0T1 RZ, [UR4+0x2d830], RZ ;  /* 0x02d830ffffff99a7 */ /* 0x000fe20008200404 */
[----:B------:R-:W-:Y:S07]  /*1aad0*/  @!P1 ARRIVES.LDGSTSBAR.64.TRANSCNT [UR4+0x2d830] ;  /* 0x02d83000ff0099b0 */ /* 0x000fee0008000a84 */
[----:B------:R-:W-:Y:S05]  /*1aae0*/  @P0 BRA.U.ANY `(.L_x_2526) ;  /* 0xfffffffd00e80947 */ /* 0x000fea000393ffff */
[----:B------:R-:W-:Y:S01]  /*1aaf0*/  NOP ;  /* 0x0000000000007918 */ /* 0x000fe20000000000 */
[----:B--2---:R-:W-:-:S04]  /*1ab00*/  MOV R2, UR40 ;  /* 0x0000002800027c02 */ /* 0x004fc80008000f00 */
[----:B------:R-:W-:-:S13]  /*1ab10*/  ISETP.NE.AND P2, PT, R2, 0x3, PT ;  /* 0x000000030200780c */ /* 0x000fda0003f45270 */
[----:B------:R-:W-:Y:S05]  /*1ab20*/  @!P2 BRA `(.L_x_2527) ;  /* 0x000000000004a947 */ /* 0x000fea0003800000 */
[----:B------:R-:W-:Y:S01]  /*1ab30*/  BPT.TRAP 0x1 ;  /* 0x000000040000795c */ /* 0x000fe20000300000 */
.L_x_2527:
[----:B01----:R0:W5:Y:S01]  /*1ab40*/  LDL.LU R4, [R1+0x8] ;  /* 0x0000080001047983 */ /* 0x0031620000300800 */
[----:B------:R0:W-:Y:S03]  /*1ab50*/  SYNCS.ARRIVE.TRANS64.A1T0 RZ, [R0+URZ+0x2d830], RZ ;  /* 0x02d830ff00ff79a7 */ /* 0x0001e6000810003f */
[----:B------:R0:W5:Y:S02]  /*1ab60*/  LDL.LU R3, [R1+0x44] ;  /* 0x0000440001037983 */ /* 0x0001640000300800 */
        /* <DEDUP_REMOVED lines=8> */
[----:B------:R-:W-:Y:S03]  /*1abf0*/  BSSY B6, `(.L_x_2528) ;  /* 0x000001c000067945 */ /* 0x000fe60003800000 */
        /* <DEDUP_REMOVED lines=27> */
.L_x_2529:
[----:B------:R-:W-:Y:S05]  /*1adb0*/  BSYNC B6 ;  /* 0x0000000000067941 */ /* 0x000fea0003800000 */
.L_x_2528:
        /* <DEDUP_REMOVED lines=12> */
[----:B--2---:R-:W-:-:S02]  /*1ae80*/  IMAD.MOV.U32 R4, RZ, RZ, R0 ;  /* 0x000000ffff047224 */ /* 0x004fc400078e0000 */
[----:B---3--:R-:W-:Y:S02]  /*1ae90*/  IMAD.MOV.U32 R3, RZ, RZ, R21 ;  /* 0x000000ffff037224 */ /* 0x008fe400078e0015 */
        /* <DEDUP_REMOVED lines=11> */
[----:B------:R-:W-:Y:S01]  /*1af50*/  IMAD.IADD R3, R3, 0x1, R0 ;  /* 0x0000000103037824 */ /* 0x000fe200078e0200 */
[----:B--2---:R-:W-:Y:S02]  /*1af60*/  SHF.L.U32 R21, R21, 0x5, RZ ;  /* 0x0000000515157819 */ /* 0x004fe400000006ff */
[----:B---3--:R-:W-:Y:S02]  /*1af70*/  LOP3.LUT R20, R20, 0x7f, RZ, 0xc0, !PT ;  /* 0x0000007f14147812 */ /* 0x008fe400078ec0ff */
[----:B------:R-:W-:Y:S02]  /*1af80*/  LOP3.LUT R21, R21, 0x60, RZ, 0xc0, !PT ;  /* 0x0000006015157812 */ /* 0x000fe400078ec0ff */
[----:B------:R-:W-:-:S04]  /*1af90*/  SHF.R.U32.HI R20, RZ, 0x2, R20 ;  /* 0x00000002ff147819 */ /* 0x000fc80000011614 */
[----:B------:R-:W-:Y:S02]  /*1afa0*/  LOP3.LUT R20, R20, R21, RZ, 0xfc, !PT ;  /* 0x0000001514147212 */ /* 0x000fe400078efcff */
[----:B------:R2:W5:Y:S03]  /*1afb0*/  LDL R21, [R1+0x40] ;  /* 0x0000400001157983 */ /* 0x0005660000100800 */
[----:B------:R-:W-:-:S04]  /*1afc0*/  IMAD R0, R17, 0xc0, R20 ;  /* 0x000000c011007824 */ /* 0x000fc800078e0214 */
[----:B0-----:R-:W-:-:S04]  /*1afd0*/  @P1 IMAD.HI.U32 R5, R0, R5, RZ ;  /* 0x0000000500051227 */ /* 0x001fc800078e00ff */
[----:B------:R-:W-:Y:S01]  /*1afe0*/  IMAD.MOV.U32 R4, RZ, RZ, R0 ;  /* 0x000000ffff047224 */ /* 0x000fe200078e0000 */
        /* <DEDUP_REMOVED lines=13> */
[----:B------:R-:W-:Y:S02]  /*1b0c0*/  VIADD R0, R0, 0x80 ;  /* 0x0000008000007836 */ /* 0x000fe40000000000 */
[----:B------:R-:W-:Y:S02]  /*1b0d0*/  IADD3 R6, R5, R6, RZ ;  /* 0x0000000605067210 */ /* 0x000fe40007ffe0ff */
[C---:B------:R-:W-:Y:S01]  /*1b0e0*/  LEA R5, P0, R4.reuse, UR8, 0x1 ;  /* 0x0000000804057c11 */ /* 0x040fe2000f8008ff */
[----:B------:R-:W1:Y:S03]  /*1b0f0*/  S2R R13, SR_TID.X ;  /* 0x00000000000d7919 */ /* 0x000e660000002100 */
[----:B------:R-:W-:Y:S01]  /*1b100*/  LEA.HI.X R4, R4, UR9, R6, 0x1, P0 ;  /* 0x0000000904047c11 */ /* 0x000fe200080f0c06 */
[----:B------:R-:W-:-:S02]  /*1b110*/  IMAD.MOV.U32 R6, RZ, RZ, R0 ;  /* 0x000000ffff067224 */ /* 0x000fc400078e0000 */
        /* <DEDUP_REMOVED lines=8> */
[----:B------:R-:W-:-:S04]  /*1b1a0*/  IMAD R6, R6, UR5, R7 ;  /* 0x0000000506067c24 */ /* 0x000fc8000f8e0207 */
[----:B------:R-:W-:Y:S01]  /*1b1b0*/  IMAD.IADD R3, R3, 0x1, R6 ;  /* 0x0000000103037824 */ /* 0x000fe200078e0206 */
[----:B------:R-:W-:Y:S01]  /*1b1c0*/  SHF.R.S32.HI R6, RZ, 0x1f, R0 ;  /* 0x0000001fff067819 */ /* 0x000fe20000011400 */
[----:B-1----:R-:W-:-:S04]  /*1b1d0*/  IMAD.SHL.U32 R11, R13, 0x8, RZ ;  /* 0x000000080d0b7824 */ /* 0x002fc800078e00ff */
[----:B------:R-:W-:Y:S02]  /*1b1e0*/  IMAD R6, R6, UR6, RZ ;  /* 0x0000000606067c24 */ /* 0x000fe4000f8e02ff */
[----:B------:R-:W-:Y:S01]  /*1b1f0*/  IMAD.WIDE.U32 R2, R0, UR6, R2 ;  /* 0x0000000600027c25 */ /* 0x000fe2000f8e0002 */
[----:B------:R-:W-:-:S03]  /*1b200*/  LOP3.LUT R11, R11, 0x18, RZ, 0xc0, !PT ;  /* 0x000000180b0b7812 */ /* 0x000fc600078ec0ff */
        /* <DEDUP_REMOVED lines=20> */
[----:B------:R-:W-:-:S03]  /*1b350*/  ISETP.GE.AND P3, PT, R17, R0, PT ;  /* 0x000000001100720c */ /* 0x000fc60003f66270 */
[----:B------:R-:W-:Y:S10]  /*1b360*/  SHFL.IDX PT, R8, R4, 0x1, 0x1c1f ;  /* 0x003c1f0004087f89 */ /* 0x000ff400000e0000 */
        /* <DEDUP_REMOVED lines=11> */
[----:B0-----:R-:W-:-:S04]  /*1b420*/  @!P3 LEA R3, P4, R10, R2, 0x1 ;  /* 0x000000020a03b211 */ /* 0x001fc800078808ff */
[----:B------:R-:W-:Y:S02]  /*1b430*/  @!P3 IADD3.X R2, RZ, R8, RZ, P4, !PT ;  /* 0x00000008ff02b210 */ /* 0x000fe400027fe4ff */
[----:B------:R-:W-:Y:S02]  /*1b440*/  SHFL.IDX PT, R8, R4, 0x2, 0x1c1f ;  /* 0x005c1f0004087f89 */ /* 0x000fe400000e0000 */
[-C--:B------:R-:W-:Y:S02]  /*1b450*/  @!P3 LOP3.LUT R3, R3, R2.reuse, RZ, 0x3c, !PT ;  /* 0x000000020303b212 */ /* 0x080fe400078e3cff */
[----:B------:R-:W-:Y:S02]  /*1b460*/  SHFL.IDX PT, R4, R4, 0x3, 0x1c1f ;  /* 0x007c1f0004047f89 */ /* 0x000fe400000e0000 */
        /* <DEDUP_REMOVED lines=27> */
[----:B------:R-:W-:-:S04]  /*1b620*/  IADD3 R3, R17, 0x80, RZ ;  /* 0x0000008011037810 */ /* 0x000fc80007ffe0ff */
[----:B------:R-:W-:-:S13]  /*1b630*/  ISETP.GE.AND P3, PT, R3, R0, PT ;  /* 0x000000000300720c */ /* 0x000fda0003f66270 */
[----:B0-----:R-:W-:-:S05]  /*1b640*/  @!P3 LEA R2, P4, R10, R2, 0x1 ;  /* 0x000000020a02b211 */ /* 0x001fca00078808ff */
[----:B------:R-:W-:-:S05]  /*1b650*/  @!P3 IMAD.X R3, RZ, RZ, R4, P4 ;  /* 0x000000ffff03b224 */ /* 0x000fca00020e0604 */
[----:B------:R-:W-:Y:S04]  /*1b660*/  @!P3 LDGSTS.E.BYPASS.LTC128B.128 [R11+0xe400], desc[UR38][R2.64], !P0 ;  /* 0x0e400000020bbfae */ /* 0x000fe8000c101d66 */
[----:B------:R-:W-:Y:S04]  /*1b670*/  @!P3 LDGSTS.E.BYPASS.LTC128B.128 [R11+0x11400], desc[UR38][R2.64+0x40], !P1 ;  /* 0x11400040020bbfae */ /* 0x000fe8000c901d66 */
[----:B------:R0:W-:Y:S04]  /*1b680*/  @!P3 LDGSTS.E.BYPASS.LTC128B.128 [R11+0x14400], desc[UR38][R2.64+0x80], !P2 ;  /* 0x14400080020bbfae */ /* 0x0001e8000d101d66 */
[----:B0-----:R0:W1:Y:S02]  /*1b690*/  SHFL.IDX PT, R2, R7, 0x1, 0x1c1f ;  /* 0x003c1f0007027f89 */ /* 0x00106400000e0000 */
.L_x_2658:
        /* <DEDUP_REMOVED lines=13> */
.L_x_2531:
        /* <DEDUP_REMOVED lines=10> */
[----:B------:R-:W-:-:S04]  /*1b810*/  LOP3.LUT R0, R0, 0xfffffffe, RZ, 0xc0, !PT ;  /* 0xfffffffe00007812 */ /* 0x000fc800078ec0ff */
[----:B------:R-:W-:-:S04]  /*1b820*/  IADD3 R0, R2, -R0, RZ ;  /* 0x8000000002007210 */ /* 0x000fc80007ffe0ff */
[----:B------:R-:W-:Y:S01]  /*1b830*/  SHF.L.U32 R0, R0, 0x1f, RZ ;  /* 0x0000001f00007819 */ /* 0x000fe200000006ff */
[----:B------:R-:W-:Y:S01]  /*1b840*/  NOP ;  /* 0x0000000000007918 */ /* 0x000fe20000000000 */
[----:B------:R1:W-:Y:S01]  /*1b850*/  SYNCS.ARRIVE.TRANS64.A1T0 RZ, [R22+URZ+0x2d800], RZ ;  /* 0x02d800ff16ff79a7 */ /* 0x0003e2000810003f */
[----:B------:R-:W-:Y:S01]  /*1b860*/  BSSY B0, `(.L_x_2532) ;  /* 0x0000003000007945 */ /* 0x000fe20003800000 */
[----:B------:R-:W2:Y:S03]  /*1b870*/  SYNCS.PHASECHK.TRANS64.TRYWAIT P0, [R22+URZ+0x2d820], R0 ;  /* 0x02d82000160075a7 */ /* 0x000ea6000800017f */
[----:B-12---:R-:W-:Y:S05]  /*1b880*/  @!P0 BRA `(.L_x_2533) ;  /* 0x00000044009c8947 */ /* 0x006fea0003800000 */
.L_x_2659:
[----:B------:R-:W-:Y:S05]  /*1b890*/  BSYNC B0 ;  /* 0x0000000000007941 */ /* 0x000fea0003800000 */
.L_x_2532:
[----:B------:R-:W2:Y:S01]  /*1b8a0*/  LDL R3, [R1+0x34] ;  /* 0x0000340001037983 */ /* 0x000ea20000100800 */
[----:B------:R-:W-:Y:S01]  /*1b8b0*/  BSSY B0, `(.L_x_2534) ;  /* 0x00000f8000007945 */ /* 0x000fe20003800000 */
[----:B--2---:R-:W-:-:S13]  /*1b8c0*/  ISETP.GE.AND P0, PT, R3, 0x2, PT ;  /* 0x000000020300780c */ /* 0x004fda0003f06270 */
[----:B------:R-:W-:Y:S05]  /*1b8d0*/  @!P0 BRA `(.L_x_2535) ;  /* 0x0000000c00d48947 */ /* 0x000fea0003800000 */
[----:B------:R-:W2:Y:S01]  /*1b8e0*/  S2R R2, SR_TID.X ;  /* 0x0000000000027919 */ /* 0x000ea20000002100 */
[----:B-1----:R-:W-:Y:S01]  /*1b8f0*/  VIADD R0, R3, 0xfffffffe ;  /* 0xfffffffe03007836 */ /* 0x002fe20000000000 */
[----:B------:R-:W-:Y:S01]  /*1b900*/  ULDC UR4, c[0x0][0x2f4] ;  /* 0x0000bd0000047ab9 */ /* 0x000fe20000000800 */
[----:B------:R-:W-:Y:S01]  /*1b910*/  IMAD.MOV.U32 R17, RZ, RZ, R29 ;  /* 0x000000ffff117224 */ /* 0x000fe200078e001d */
[----:B------:R1:W-:Y:S01]  /*1b920*/  STL [R1+0x8], R26 ;  /* 0x0000081a01007387 */ /* 0x0003e20000100800 */
[----:B------:R-:W-:Y:S02]  /*1b930*/  IMAD.MOV.U32 R10, RZ, RZ, R25 ;  /* 0x000000ffff0a7224 */ /* 0x000fe400078e0019 */
[----:B--2---:R-:W-:-:S05]  /*1b940*/  IMAD.SHL.U32 R4, R2, 0x8, RZ ;  /* 0x0000000802047824 */ /* 0x004fca00078e00ff */
[----:B------:R-:W-:-:S04]  /*1b950*/  LOP3.LUT R4, R4, 0x18, RZ, 0xc0, !PT ;  /* 0x0000001804047812 */ /* 0x000fc800078ec0ff */
[C---:B------:R-:W-:Y:S02]  /*1b960*/  LOP3.LUT R3, R4.reuse, 0x20, RZ, 0xfc, !PT ;  /* 0x0000002004037812 */ /* 0x040fe400078efcff */
[C---:B------:R-:W-:Y:S02]  /*1b970*/  LOP3.LUT R2, R4.reuse, 0x40, RZ, 0xfc, !PT ;  /* 0x0000004004027812 */ /* 0x040fe400078efcff */
[----:B------:R-:W-:Y:S02]  /*1b980*/  ISETP.GE.AND P3, PT, R4, UR4, PT ;  /* 0x0000000404007c0c */ /* 0x000fe4000bf66270 */
[----:B------:R-:W-:Y:S02]  /*1b990*/  ISETP.GE.AND P2, PT, R3, UR4, PT ;  /* 0x0000000403007c0c */ /* 0x000fe4000bf46270 */
[----:B-1----:R-:W-:-:S13]  /*1b9a0*/  ISETP.GE.AND P1, PT, R2, UR4, PT ;  /* 0x0000000402007c0c */ /* 0x002fda000bf26270 */
.L_x_2548:
        /* <DEDUP_REMOVED lines=10> */
[----:B------:R-:W-:Y:S01]  /*1ba50*/  SHF.L.U32 R2, R2, 0x5, RZ ;  /* 0x0000000502027819 */ /* 0x000fe200000006ff */
        /* <DEDUP_REMOVED lines=8> */
[----:B------:R-:W-:-:S04]  /*1bae0*/  IMAD.MOV R3, RZ, RZ, -R2 ;  /* 0x000000ffff037224 */ /* 0x000fc800078e0a02 */
[----:B------:R-:W-:Y:S01]  /*1baf0*/  IMAD R9, R9, R3, R4 ;  /* 0x0000000309097224 */ /* 0x000fe200078e0204 */
[----:B------:R-:W-:Y:S01]  /*1bb00*/  SHF.R.S32.HI R3, RZ, 0x1f, R2 ;  /* 0x0000001fff037819 */ /* 0x000fe20000011402 */
[----:B---3--:R-:W-:-:S04]  /*1bb10*/  IMAD R4, R7, UR4, RZ ;  /* 0x0000000407047c24 */ /* 0x008fc8000f8e02ff */
[C---:B----4-:R-:W-:Y:S02]  /*1bb20*/  IMAD R4, R6.reuse, UR5, R4 ;  /* 0x0000000506047c24 */ /* 0x050fe4000f8e0204 */
[----:B------:R-:W-:Y:S01]  /*1bb30*/  IMAD.WIDE.U32 R2, R6, UR4, R2 ;  /* 0x0000000406027c25 */ /* 0x000fe2000f8e0002 */
[----:B------:R-:W-:-:S04]  /*1bb40*/  ULDC.64 UR4, c[0x0][0x418] ;  /* 0x0001060000047ab9 */ /* 0x000fc80000000a00 */
[----:B------:R-:W-:Y:S02]  /*1bb50*/  IADD3 R3, R4, R3, RZ ;  /* 0x0000000304037210 */ /* 0x000fe40007ffe0ff */
        /* <DEDUP_REMOVED lines=14> */
.L_x_2536:
[----:B------:R-:W-:Y:S01]  /*1bc40*/  LEA R5, R25, R22, 0x3 ;  /* 0x0000001619057211 */ /* 0x000fe200078e18ff */
[----:B------:R-:W-:Y:S01]  /*1bc50*/  BSSY B1, `(.L_x_2537) ;  /* 0x0000004000017945 */ /* 0x000fe20003800000 */
[----:B------:R-:W-:-:S04]  /*1bc60*/  SHF.L.U32 R0, R29, 0x1f, RZ ;  /* 0x0000001f1d007819 */ /* 0x000fc800000006ff */
[----:B------:R-:W0:Y:S02]  /*1bc70*/  SYNCS.PHASECHK.TRANS64.TRYWAIT P0, [R5+URZ+0x2d840], R0 ;  /* 0x02d84000050075a7 */ /* 0x000e24000800017f */
[----:B0-----:R-:W-:Y:S05]  /*1bc80*/  @!P0 BRA `(.L_x_2538) ;  /* 0x0000004000b08947 */ /* 0x001fea0003800000 */
.L_x_2660:
[----:B------:R-:W-:Y:S05]  /*1bc90*/  BSYNC B1 ;  /* 0x0000000000017941 */ /* 0x000fea0003800000 */
.L_x_2537:
[----:B------:R-:W2:Y:S04]  /*1bca0*/  LDL R2, [R1] ;  /* 0x0000000001027983 */ /* 0x000ea80000100800 */
[----:B------:R-:W3:Y:S04]  /*1bcb0*/  LDL R6, [R1+0xc] ;  /* 0x00000c0001067983 */ /* 0x000ee80000100800 */
[----:B------:R-:W4:Y:S01]  /*1bcc0*/  LDL R4, [R1+0x14] ;  /* 0x0000140001047983 */ /* 0x000f220000100800 */
[----:B------:R-:W-:Y:S01]  /*1bcd0*/  SHF.R.S32.HI R21, RZ, 0x1f, R9 ;  /* 0x0000001fff157819 */ /* 0x000fe20000011409 */
[----:B------:R-:W-:-:S04]  /*1bce0*/  ULDC.64 UR4, c[0x0][0x300] ;  /* 0x0000c00000047ab9 */ /* 0x000fc80000000a00 */
[----:B0-----:R-:W-:-:S04]  /*1bcf0*/  IMAD R0, R21, UR4, RZ ;  /* 0x0000000415007c24 */ /* 0x001fc8000f8e02ff */
[C---:B------:R-:W-:Y:S01]  /*1bd00*/  IMAD R0, R9.reuse, UR5, R0 ;  /* 0x0000000509007c24 */ /* 0x040fe2000f8e0200 */
[C---:B--2---:R-:W-:Y:S02]  /*1bd10*/  LOP3.LUT P5, RZ, R2.reuse, 0x2, RZ, 0xc0, !PT ;  /* 0x0000000202ff7812 */ /* 0x044fe400078ac0ff */
[----:B------:R-:W-:Y:S01]  /*1bd20*/  LOP3.LUT P4, RZ, R2, 0x1, RZ, 0xc0, !PT ;  /* 0x0000000102ff7812 */ /* 0x000fe2000788c0ff */
[----:B------:R-:W-:Y:S01]  /*1bd30*/  IMAD.WIDE.U32 R2, R9, UR4, RZ ;  /* 0x0000000409027c25 */ /* 0x000fe2000f8e00ff */
[----:B------:R-:W-:-:S03]  /*1bd40*/  ULDC.64 UR4, c[0x0][0x310] ;  /* 0x0000c40000047ab9 */ /* 0x000fc60000000a00 */
[----:B------:R-:W-:Y:S02]  /*1bd50*/  IMAD.IADD R3, R3, 0x1, R0 ;  /* 0x0000000103037824 */ /* 0x000fe400078e0200 */
[----:B------:R-:W-:Y:S02]  /*1bd60*/  IMAD R0, R28, UR4, RZ ;  /* 0x000000041c007c24 */ /* 0x000fe4000f8e02ff */
[----:B------:R-:W-:-:S04]  /*1bd70*/  IMAD.WIDE.U32 R2, R7, UR4, R2 ;  /* 0x0000000407027c25 */ /* 0x000fc8000f8e0002 */
[----:B------:R-:W-:Y:S01]  /*1bd80*/  IMAD R0, R7, UR5, R0 ;  /* 0x0000000507007c24 */ /* 0x000fe2000f8e0200 */
[----:B------:R-:W-:Y:S01]  /*1bd90*/  ULDC.64 UR4, c[0x0][0x308] ;  /* 0x0000c20000047ab9 */ /* 0x000fe20000000a00 */
[----:B----4-:R-:W-:Y:S02]  /*1bda0*/  IMAD R4, R25, 0x3000, R4 ;  /* 0x0000300019047824 */ /* 0x010fe400078e0204 */
[----:B------:R-:W-:Y:S02]  /*1bdb0*/  IMAD.IADD R3, R3, 0x1, R0 ;  /* 0x0000000103037824 */ /* 0x000fe400078e0200 */
[----:B---3--:R-:W-:Y:S02]  /*1bdc0*/  IMAD R0, R6, UR4, RZ ;  /* 0x0000000406007c24 */ /* 0x008fe4000f8e02ff */
[----:B------:R-:W-:-:S04]  /*1bdd0*/  IMAD.WIDE.U32 R2, R18, UR4, R2 ;  /* 0x0000000412027c25 */ /* 0x000fc8000f8e0002 */
[----:B------:R-:W-:Y:S01]  /*1bde0*/  IMAD R0, R18, UR5, R0 ;  /* 0x0000000512007c24 */ /* 0x000fe2000f8e0200 */
[----:B------:R-:W-:Y:S02]  /*1bdf0*/  ULDC.64 UR4, c[0x0][0x2e8] ;  /* 0x0000ba0000047ab9 */ /* 0x000fe40000000a00 */
[----:B------:R-:W-:Y:S01]  /*1be00*/  LEA R6, P0, R2, UR4, 0x1 ;  /* 0x0000000402067c11 */ /* 0x000fe2000f8008ff */
[----:B------:R-:W-:Y:S01]  /*1be10*/  IMAD.IADD R0, R0, 0x1, R3 ;  /* 0x0000000100007824 */ /* 0x000fe200078e0203 */
[----:B------:R-:W-:-:S04]  /*1be20*/  UMOV UR4, 0xffffffff ;  /* 0xffffffff00047882 */ /* 0x000fc80000000000 */
[----:B------:R-:W-:Y:S01]  /*1be30*/  LEA.HI.X R8, R2, UR5, R0, 0x1, P0 ;  /* 0x0000000502087c11 */ /* 0x000fe200080f0c00 */
[----:B------:R-:W-:Y:S06]  /*1be40*/  BRA.DIV UR4, `(.L_x_2539) ;  /* 0x0000004204547947 */ /* 0x000fec000b800000 */
[----:B------:R-:W2:Y:S01]  /*1be50*/  LDL R3, [R1] ;  /* 0x0000000001037983 */ /* 0x000ea20000100800 */
[----:B------:R-:W-:Y:S01]  /*1be60*/  IMAD R4, R4, 0x2, R22 ;  /* 0x0000000204047824 */ /* 0x000fe200078e0216 */
[----:B------:R-:W0:Y:S02]  /*1be70*/  S2R R11, SR_TID.X ;  /* 0x00000000000b7919 */ /* 0x000e240000002100 */
[----:B------:R-:W1:Y:S04]  /*1be80*/  SHFL.IDX PT, R2, R6, RZ, 0x1c1f ;  /* 0x001c1fff06027589 */ /* 0x000e6800000e0000 */
[----:B------:R-:W-:Y:S01]  /*1be90*/  SHFL.IDX PT, R20, R8, 0x2, 0x1c1f ;  /* 0x005c1f0008147f89 */ /* 0x000fe200000e0000 */
[----:B0-----:R-:W-:-:S04]  /*1bea0*/  SHF.L.U32 R11, R11, 0x3, RZ ;  /* 0x000000030b0b7819 */ /* 0x001fc800000006ff */
[----:B------:R-:W-:-:S05]  /*1beb0*/  LOP3.LUT R11, R11, 0x18, RZ, 0xc0, !PT ;  /* 0x000000180b0b7812 */ /* 0x000fca00078ec0ff */
[----:B------:R-:W-:-:S05]  /*1bec0*/  IMAD.SHL.U32 R0, R11, 0x2, RZ ;  /* 0x000000020b007824 */ /* 0x000fca00078e00ff */
[----:B-1----:R-:W-:Y:S02]  /*1bed0*/  IADD3 R2, P0, R2, R0, RZ ;  /* 0x0000000002027210 */ /* 0x002fe40007f1e0ff */
[----:B--2---:R-:W-:Y:S02]  /*1bee0*/  LOP3.LUT P6, RZ, R3, 0x4, RZ, 0xc0, !PT ;  /* 0x0000000403ff7812 */ /* 0x004fe400078cc0ff */
[----:B------:R-:W0:Y:S02]  /*1bef0*/  SHFL.IDX PT, R3, R8, RZ, 0x1c1f ;  /* 0x001c1fff08037589 */ /* 0x000e2400000e0000 */
[----:B0-----:R-:W-:-:S09]  /*1bf00*/  IMAD.X R3, RZ, RZ, R3, P0 ;  /* 0x000000ffff037224 */ /* 0x001fd200000e0603 */
        /* <DEDUP_REMOVED lines=18> */
.L_x_2670:
[----:B------:R-:W3:Y:S01]  /*1c030*/  LDL R3, [R1] ;  /* 0x0000000001037983 */ /* 0x000ee20000100800 */
[----:B--2---:R-:W-:Y:S02]  /*1c040*/  IADD3 R2, P0, R2, R0, RZ ;  /* 0x0000000002027210 */ /* 0x004fe40007f1e0ff */
[----:B---3--:R-:W-:-:S03]  /*1c050*/  LOP3.LUT P6, RZ, R3, 0x4, RZ, 0xc0, !PT ;  /* 0x0000000403ff7812 */ /* 0x008fc600078cc0ff */
[----:B------:R-:W-:Y:S01]  /*1c060*/  IMAD.X R3, RZ, RZ, R20, P0 ;  /* 0x000000ffff037224 */ /* 0x000fe200000e0614 */
[----:B------:R-:W-:-:S09]  /*1c070*/  PLOP3.LUT P0, PT, PT, PT, PT, 0x80, 0x0 ;  /* 0x000000000000781c */ /* 0x000fd20003f0f070 */
[----:B------:R-:W-:Y:S01]  /*1c080*/  @!PT LDS RZ, [RZ] ;  /* 0x00000000fffff984 */ /* 0x000fe20000000800 */
[----:B------:R-:W-:Y:S01]  /*1c090*/  @!PT LDS RZ, [RZ] ;  /* 0x00000000fffff984 */ /* 0x000fe20000000800 */
[----:B------:R-:W-:Y:S01]  /*1c0a0*/  @!PT LDS RZ, [RZ] ;  /* 0x00000000fffff984 */ /* 0x000fe20000000800 */
[----:B------:R1:W-:Y:S04]  /*1c0b0*/  LDGSTS.E.BYPASS.LTC128B.128 [R4+0x16c00], desc[UR38][R2.64], !P6 ;  /* 0x16c0000002047fae */ /* 0x0003e8000f101d66 */
[----:B------:R1:W-:Y:S04]  /*1c0c0*/  LDGSTS.E.BYPASS.LTC128B.128 [R4+0x18c00], desc[UR38][R2.64+0x40], !P5 ;  /* 0x18c0004002047fae */ /* 0x0003e8000e901d66 */
[----:B------:R1:W-:Y:S01]  /*1c0d0*/  LDGSTS.E.BYPASS.LTC128B.128 [R4+0x1ac00], desc[UR38][R2.64+0x80], !P4 ;  /* 0x1ac0008002047fae */ /* 0x0003e2000e101d66 */
[----:B------:R-:W-:Y:S01]  /*1c0e0*/  NOP ;  /* 0x0000000000007918 */ /* 0x000fe20000000000 */
.L_x_2540:
        /* <DEDUP_REMOVED lines=11> */
.L_x_2541:
[----:B------:R1:W-:Y:S01]  /*1c1a0*/  SYNCS.ARRIVE.TRANS64.A1T0 RZ, [R5+URZ+0x2d830], RZ ;  /* 0x02d830ff05ff79a7 */ /* 0x0003e2000810003f */
[----:B------:R-:W-:Y:S05]  /*1c1b0*/  @!P5 BRA `(.L_x_2542) ;  /* 0x000000000004d947 */ /* 0x000fea0003800000 */
[----:B------:R-:W-:Y:S01]  /*1c1c0*/  BPT.TRAP 0x1 ;  /* 0x000000040000795c */ /* 0x000fe20000300000 */
.L_x_2542:
[----:B------:R-:W-:Y:S01]  /*1c1d0*/  SHF.L.U32 R2, R17, 0x1f, RZ ;  /* 0x0000001f11027819 */ /* 0x000fe200000006ff */
[----:B------:R-:W-:Y:S01]  /*1c1e0*/  BSSY B1, `(.L_x_2543) ;  /* 0x0000004000017945 */ /* 0x000fe20003800000 */
[----:B-1----:R-:W-:-:S04]  /*1c1f0*/  LEA R5, R10, R22, 0x3 ;  /* 0x000000160a057211 */ /* 0x002fc800078e18ff */
[----:B------:R-:W1:Y:S02]  /*1c200*/  SYNCS.PHASECHK.TRANS64.TRYWAIT P0, [R5+URZ+0x2d860], R2 ;  /* 0x02d86002050075a7 */ /* 0x000e64000800017f */
[----:B-1----:R-:W-:Y:S05]  /*1c210*/  @!P0 BRA `(.L_x_2544) ;  /* 0x0000004000d08947 */ /* 0x002fea0003800000 */
.L_x_2671:
[----:B------:R-:W-:Y:S05]  /*1c220*/  BSYNC B1 ;  /* 0x0000000000017941 */ /* 0x000fea0003800000 */
.L_x_2543:
        /* <DEDUP_REMOVED lines=45> */
.L_x_2681:
        /* <DEDUP_REMOVED lines=32> */
.L_x_2546:
        /* <DEDUP_REMOVED lines=12> */
.L_x_2547:
[----:B------:R2:W-:Y:S01]  /*1c7c0*/  STL [R1+0x8], R26 ;  /* 0x0000081a01007387 */ /* 0x0005e20000100800 */
[C---:B------:R-:W-:Y:S01]  /*1c7d0*/  ISETP.GT.AND P0, PT, R26.reuse, RZ, PT ;  /* 0x000000ff1a00720c */ /* 0x040fe20003f04270 */
[----:B------:R2:W-:Y:S01]  /*1c7e0*/  SYNCS.ARRIVE.TRANS64.A1T0 RZ, [R5+URZ+0x2d850], RZ ;  /* 0x02d850ff05ff79a7 */ /* 0x0005e2000810003f */
[----:B------:R-:W-:Y:S01]  /*1c7f0*/  IADD3 R0, R26, -0x1, RZ ;  /* 0xffffffff1a007810 */ /* 0x000fe20007ffe0ff */
[----:B------:R-:W-:Y:S02]  /*1c800*/  IMAD.MOV.U32 R17, RZ, RZ, R29 ;  /* 0x000000ffff117224 */ /* 0x000fe400078e001d */
[----:B------:R-:W-:-:S08]  /*1c810*/  IMAD.MOV.U32 R10, RZ, RZ, R25 ;  /* 0x000000ffff0a7224 */ /* 0x000fd000078e0019 */
[----:B--2---:R-:W-:Y:S05]  /*1c820*/  @P0 BRA `(.L_x_2548) ;  /* 0xfffffff000600947 */ /* 0x004fea000383ffff */
.L_x_2535:
[----:B------:R-:W-:Y:S05]  /*1c830*/  BSYNC B0 ;  /* 0x0000000000007941 */ /* 0x000fea0003800000 */
.L_x_2534:
        /* <DEDUP_REMOVED lines=17> */
.L_x_2550:
[----:B------:R-:W-:Y:S05]  /*1c950*/  BSYNC B0 ;  /* 0x0000000000007941 */ /* 0x000fea0003800000 */
.L_x_2549:
[----:B-1----:R-:W-:-:S05]  /*1c960*/  IMAD.U32 R0, RZ, RZ, UR40 ;  /* 0x00000028ff007e24 */ /* 0x002fca000f8e00ff */
[----:B------:R-:W-:-:S13]  /*1c970*/  ISETP.NE.AND P0, PT, R0, 0x3, PT ;  /* 0x000000030000780c */ /* 0x000fda0003f05270 */
[----:B------:R-:W-:Y:S05]  /*1c980*/  @!P0 BRA `(.L_x_2551) ;  /* 0x0000000000048947 */ /* 0x000fea0003800000 */
[----:B------:R-:W-:Y:S01]  /*1c990*/  BPT.TRAP 0x1 ;  /* 0x000000040000795c */ /* 0x000fe20000300000 */
.L_x_2551:
[----:B------:R-:W2:Y:S01]  /*1c9a0*/  LDL.LU R2, [R1+0x24] ;  /* 0x0000240001027983 */ /* 0x000ea20000300800 */
[----:B------:R-:W-:Y:S01]  /*1c9b0*/  LEA R0, R25, R22, 0x3 ;  /* 0x0000001619007211 */ /* 0x000fe200078e18ff */
[----:B------:R-:W-:Y:S01]  /*1c9c0*/  BSSY B0, `(.L_x_2552) ;  /* 0x0000005000007945 */ /* 0x000fe20003800000 */
[----:B------:R-:W-:-:S04]  /*1c9d0*/  SHF.L.U32 R3, R29, 0x1f, RZ ;  /* 0x0000001f1d037819 */ /* 0x000fc800000006ff */
[----:B------:R-:W1:Y:S01]  /*1c9e0*/  SYNCS.PHASECHK.TRANS64.TRYWAIT P0, [R0+URZ+0x2d860], R3 ;  /* 0x02d86003000075a7 */ /* 0x000e62000800017f */
[----:B--2---:R-:W-:Y:S01]  /*1c9f0*/  IMAD R6, R26, -0x80, R2 ;  /* 0xffffff801a067824 */ /* 0x004fe200078e0202 */
[----:B-1----:R-:W-:Y:S06]  /*1ca00*/  @!P0 BRA `(.L_x_2553) ;  /* 0x00000040004c8947 */ /* 0x002fec0003800000 */
.L_x_2682:
[----:B------:R-:W-:Y:S05]  /*1ca10*/  BSYNC B0 ;  /* 0x0000000000007941 */ /* 0x000fea0003800000 */
.L_x_2552:
        /* <DEDUP_REMOVED lines=22> */
[----:B-1----:R-:W-:-:S02]  /*1cb80*/  IADD3.X R3, RZ, R3, RZ, P0, !PT ;  /* 0x00000003ff037210 */ /* 0x002fc400007fe4ff */
[----:B------:R-:W-:Y:S02]  /*1cb90*/  ISETP.GE.AND P1, PT, R8, UR4, PT ;  /* 0x0000000408007c0c */ /* 0x000fe4000bf26270 */
        /* <DEDUP_REMOVED lines=27> */
.L_x_2692:
[C---:B------:R-:W-:Y:S02]  /*1cd50*/  ISETP.LT.OR P2, PT, R6.reuse, 0x61, P2 ;  /* 0x000000610600780c */ /* 0x040fe40001741670 */
[C---:B------:R-:W-:Y:S02]  /*1cd60*/  ISETP.LT.OR P1, PT, R6.reuse, 0x61, P1 ;  /* 0x000000610600780c */ /* 0x040fe40000f21670 */
[----:B------:R-:W-:Y:S02]  /*1cd70*/  ISETP.LT.OR P0, PT, R6, 0x61, P0 ;  /* 0x000000610600780c */ /* 0x000fe40000701670 */
[----:B--2---:R-:W-:-:S04]  /*1cd80*/  IADD3 R2, P3, R14, R5, RZ ;  /* 0x000000050e027210 */ /* 0x004fc80007f7e0ff */
[----:B------:R-:W-:-:S05]  /*1cd90*/  IADD3.X R3, RZ, R24, RZ, P3, !PT ;  /* 0x00000018ff037210 */ /* 0x000fca0001ffe4ff */
        /* <DEDUP_REMOVED lines=8> */
.L_x_2555:
        /* <DEDUP_REMOVED lines=11> */
.L_x_2556:
[----:B------:R-:W-:Y:S01]  /*1ced0*/  VIADD R25, R25, 0x1 ;  /* 0x0000000119197836 */ /* 0x000fe20000000000 */
[----:B------:R0:W-:Y:S04]  /*1cee0*/  SYNCS.ARRIVE.TRANS64.A1T0 RZ, [R0+URZ+0x2d850], RZ ;  /* 0x02d850ff00ff79a7 */ /* 0x0001e8000810003f */
[----:B------:R-:W-:-:S04]  /*1cef0*/  ISETP.NE.AND P0, PT, R25, 0x2, PT ;  /* 0x000000021900780c */ /* 0x000fc80003f05270 */
[----:B0-----:R-:W-:Y:S02]  /*1cf00*/  SEL R0, RZ, 0x1, P0 ;  /* 0x00000001ff007807 */ /* 0x001fe40000000000 */
[----:B------:R-:W-:Y:S02]  /*1cf10*/  SEL R25, R25, RZ, P0 ;  /* 0x000000ff19197207 */ /* 0x000fe40000000000 */
[----:B------:R-:W-:-:S07]  /*1cf20*/  LOP3.LUT R29, R29, R0, RZ, 0x3c, !PT ;  /* 0x000000001d1d7212 */ /* 0x000fce00078e3cff */
.L_x_2515:
[----:B------:R-:W-:Y:S05]  /*1cf30*/  BSYNC B7 ;  /* 0x0000000000077941 */ /* 0x000fea0003800000 */
.L_x_2513:
[----:B------:R-:W3:Y:S02]  /*1cf40*/  LDL R0, [R1] ;  /* 0x0000000001007983 */ /* 0x000ee40000100800 */
[----:B---3--:R-:W-:-:S13]  /*1cf50*/  LOP3.LUT P0, RZ, R0, 0x10, RZ, 0xc0, !PT ;  /* 0x0000001000ff7812 */ /* 0x008fda000780c0ff */
        /* <DEDUP_REMOVED lines=10> */
.L_x_2557:
[----:B------:R-:W2:Y:S01]  /*1d000*/  S2R R0, SR_TID.X ;  /* 0x0000000000007919 */ /* 0x000ea20000002100 */
[----:B------:R-:W-:Y:S01]  /*1d010*/  UMOV UR4, 0xffffffff ;  /* 0xffffffff00047882 */ /* 0x000fe20000000000 */
[----:B--2---:R-:W-:-:S04]  /*1d020*/  LOP3.LUT R7, R0, 0x1f, RZ, 0xc0, !PT ;  /* 0x0000001f00077812 */ /* 0x004fc800078ec0ff */
[----:B------:R-:W-:Y:S01]  /*1d030*/  ISETP.NE.AND P0, PT, R7, 0x1f, PT ;  /* 0x0000001f0700780c */ /* 0x000fe20003f05270 */
[----:B------:R-:W-:-:S12]  /*1d040*/  BRA.DIV UR4, `(.L_x_2559) ;  /* 0x0000004204407947 */ /* 0x000fd8000b800000 */
[----:B0-----:R-:W-:Y:S01]  /*1d050*/  IADD3 R5, R19, R7, RZ ;  /* 0x0000000713057210 */ /* 0x001fe20007ffe0ff */
        /* <DEDUP_REMOVED lines=29> */
[----:B------:R0:W2:Y:S02]  /*1d230*/  SHFL.IDX PT, R14, R3, 0x1f, 0x1f ;  /* 0x03e01f00030e7f89 */ /* 0x0000a400000e0000 */
.L_x_2702:
[----:B------:R-:W-:Y:S02]  /*1d240*/  ULDC UR4, c[0x0][0xc38] ;  /* 0x00030e0000047ab9 */ /* 0x000fe40000000800 */
[----:B------:R-:W-:-:S05]  /*1d250*/  MOV R4, UR4 ;  /* 0x0000000400047c02 */ /* 0x000fca0008000f00 */
[----:B--2---:R-:W-:-:S04]  /*1d260*/  IMAD R5, R14, R4, RZ ;  /* 0x000000040e057224 */ /* 0x004fc800078e02ff */
[----:B------:R-:W-:-:S05]  /*1d270*/  IMAD.IADD R16, R16, 0x1, R5 ;  /* 0x0000000110107824 */ /* 0x000fca00078e0205 */
[----:B------:R-:W-:-:S13]  /*1d280*/  ISETP.GT.AND P6, PT, R16, R0, PT ;  /* 0x000000001000720c */ /* 0x000fda0003fc4270 */
[----:B------:R-:W-:Y:S05]  /*1d290*/  @P6 BRA `(.L_x_2560) ;  /* 0x00000000009c6947 */ /* 0x000fea0003800000 */
.L_x_2565:
[----:B------:R-:W2:Y:S01]  /*1d2a0*/  LDC R4, c[0x0][0xc3c] ;  /* 0x00030f00ff047b82 */ /* 0x000ea20000000800 */
[----:B------:R-:W-:-:S05]  /*1d2b0*/  VIADD R19, R19, 0x1f ;  /* 0x0000001f13137836 */ /* 0x000fca0000000000 */
[----:B--2---:R-:W-:-:S13]  /*1d2c0*/  ISETP.GE.AND P6, PT, R19, R4, PT ;  /* 0x000000041300720c */ /* 0x004fda0003fc6270 */
[----:B------:R-:W-:Y:S05]  /*1d2d0*/  @P6 BRA `(.L_x_2561) ;  /* 0x0000000400d06947 */ /* 0x000fea0003800000 */
[----:B------:R-:W2:Y:S01]  /*1d2e0*/  S2R R2, SR_TID.X ;  /* 0x0000000000027919 */ /* 0x000ea20000002100 */
[----:B------:R-:W-:Y:S01]  /*1d2f0*/  BSSY B0, `(.L_x_2562) ;  /* 0x0000009000007945 */ /* 0x000fe20003800000 */
[----:B--2---:R-:W-:-:S05]  /*1d300*/  LOP3.LUT R2, R2, 0x1f, RZ, 0xc0, !PT ;  /* 0x0000001f02027812 */ /* 0x004fca00078ec0ff */
[----:B------:R-:W-:Y:S01]  /*1d310*/  IMAD.IADD R5, R19, 0x1, R2 ;  /* 0x0000000113057824 */ /* 0x000fe200078e0202 */
[----:B------:R-:W-:-:S04]  /*1d320*/  MOV R2, RZ ;  /* 0x000000ff00027202 */ /* 0x000fc80000000f00 */
[----:B------:R-:W-:-:S13]  /*1d330*/  ISETP.GE.OR P6, PT, R5, R4, !P0 ;  /* 0x000000040500720c */ /* 0x000fda00047c6670 */
[----:B------:R-:W-:Y:S05]  /*1d340*/  @P6 BRA `(.L_x_2563) ;  /* 0x00000000000c6947 */ /* 0x000fea0003800000 */
[----:B0-----:R-:W0:Y:S02]  /*1d350*/  LDC.64 R2, c[0x0][0xc80] ;  /* 0x00032000ff027b82 */ /* 0x001e240000000a00 */
[----:B0-----:R-:W-:-:S06]  /*1d360*/  IMAD.WIDE R2, R5, 0x4, R2 ;  /* 0x0000000405027825 */ /* 0x001fcc00078e0202 */
[----:B------:R2:W5:Y:S02]  /*1d370*/  LDG.E R2, desc[UR38][R2.64] ;  /* 0x0000002602027981 */ /* 0x000564000c1e1900 */
.L_x_2563:
[----:B------:R-:W-:Y:S05]  /*1d380*/  BSYNC B0 ;  /* 0x0000000000007941 */ /* 0x000fea0003800000 */
.L_x_2562:
[----:B------:R-:W-:-:S03]  /*1d390*/  UMOV UR4, 0xffffffff ;  /* 0xffffffff00047882 */ /* 0x000fc60000000000 */
[----:B------:R-:W-:Y:S05]  /*1d3a0*/  BRA.DIV UR4, `(.L_x_2564) ;  /* 0x00000042048c7947 */ /* 0x000fea000b800000 */
[----:B-----5:R-:W3:Y:S02]  /*1d3b0*/  SHFL.UP PT, R14, R2, 0x1, RZ ;  /* 0x04200000020e7989 */ /* 0x020ee400000e00ff */
[----:B---3--:R-:W-:-:S05]  /*1d3c0*/  SEL R13, R14, RZ, P1 ;  /* 0x000000ff0e0d7207 */ /* 0x008fca0000800000 */
[----:B------:R-:W-:-:S05]  /*1d3d0*/  IMAD.IADD R13, R2, 0x1, R13 ;  /* 0x00000001020d7824 */ /* 0x000fca00078e020d */
[----:B------:R-:W3:Y:S02]  /*1d3e0*/  SHFL.UP PT, R14, R13, 0x2, RZ ;  /* 0x044000000d0e7989 */ /* 0x000ee400000e00ff */
[----:B---3--:R-:W-:-:S05]  /*1d3f0*/  SEL R14, R14, RZ, P2 ;  /* 0x000000ff0e0e7207 */ /* 0x008fca0001000000 */
[----:B0-2---:R-:W-:-:S05]  /*1d400*/  IMAD.IADD R3, R13, 0x1, R14 ;  /* 0x000000010d037824 */ /* 0x005fca00078e020e */
        /* <DEDUP_REMOVED lines=9> */
[----:B------:R0:W2:Y:S02]  /*1d4a0*/  SHFL.IDX PT, R14, R3, 0x1f, 0x1f ;  /* 0x03e01f00030e7f89 */ /* 0x0000a400000e0000 */
.L_x_2710:
[----:B------:R-:W-:Y:S02]  /*1d4b0*/  ULDC UR4, c[0x0][0xc38] ;  /* 0x00030e0000047ab9 */ /* 0x000fe40000000800 */
[----:B------:R-:W-:-:S04]  /*1d4c0*/  IMAD.U32 R4, RZ, RZ, UR4 ;  /* 0x00000004ff047e24 */ /* 0x000fc8000f8e00ff */
[----:B--2---:R-:W-:-:S04]  /*1d4d0*/  IMAD R5, R14, R4, RZ ;  /* 0x000000040e057224 */ /* 0x004fc800078e02ff */
[----:B------:R-:W-:-:S05]  /*1d4e0*/  IMAD.IADD R16, R5, 0x1, R16 ;  /* 0x0000000105107824 */ /* 0x000fca00078e0210 */
[----:B------:R-:W-:-:S13]  /*1d4f0*/  ISETP.GT.AND P6, PT, R16, R0, PT ;  /* 0x000000001000720c */ /* 0x000fda0003fc4270 */
[----:B------:R-:W-:Y:S05]  /*1d500*/  @!P6 BRA `(.L_x_2565) ;  /* 0xfffffffc0064e947 */ /* 0x000fea000383ffff */
.L_x_2560:
[----:B------:R-:W-:Y:S01]  /*1d510*/  IADD3 R16, -R5, R16, RZ ;  /* 0x0000001005107210 */ /* 0x000fe20007ffe1ff */
[----:B------:R-:W-:-:S04]  /*1d520*/  UMOV UR4, 0xffffffff ;  /* 0xffffffff00047882 */ /* 0x000fc80000000000 */
[----:B------:R-:W-:-:S05]  /*1d530*/  IMAD R5, R3, R4, R16 ;  /* 0x0000000403057224 */ /* 0x000fca00078e0210 */
[----:B------:R-:W-:Y:S01]  /*1d540*/  ISETP.GT.AND P6, PT, R5, R0, PT ;  /* 0x000000000500720c */ /* 0x000fe20003fc4270 */
[----:B------:R-:W-:-:S12]  /*1d550*/  BRA.DIV UR4, `(.L_x_2566) ;  /* 0x0000004204dc7947 */ /* 0x000fd8000b800000 */
[----:B------:R-:W-:-:S04]  /*1d560*/  VOTE.ANY R5, PT, !P6 ;  /* 0x0000000000057806 */ /* 0x000fc800070e0100 */
[----:B------:R-:W2:Y:S02]  /*1d570*/  POPC R6, R5 ;  /* 0x0000000500067309 */ /* 0x000ea40000000000 */
[----:B--2---:R2:W3:Y:S02]  /*1d580*/  SHFL.IDX PT, R17, R2, R6, 0x1f ;  /* 0x00001f0602117589 */ /* 0x0044e400000e0000 */
.L_x_2714:
[----:B------:R-:W-:Y:S01]  /*1d590*/  ISETP.NE.AND P0, PT, R5, RZ, PT ;  /* 0x000000ff0500720c */ /* 0x000fe20003f05270 */
[----:B------:R-:W-:-:S12]  /*1d5a0*/  IMAD.MOV.U32 R5, RZ, RZ, RZ ;  /* 0x000000ffff057224 */ /* 0x000fd800078e00ff */
[----:B------:R-:W-:Y:S05]  /*1d5b0*/  @!P0 BRA `(.L_x_2567) ;  /* 0x0000000000108947 */ /* 0x000fea0003800000 */
[----:B------:R-:W-:Y:S01]  /*1d5c0*/  UMOV UR4, 0xffffffff ;  /* 0xffffffff00047882 */ /* 0x000fe20000000000 */
[----:B------:R-:W-:Y:S02]  /*1d5d0*/  VIADD R12, R6, 0xffffffff ;  /* 0xffffffff060c7836 */ /* 0x000fe40000000000 */
[----:B------:R-:W-:Y:S05]  /*1d5e0*/  BRA.DIV UR4, `(.L_x_2568) ;  /* 0x0000004604007947 */ /* 0x000fea000b800000 */
[----:B------:R4:W0:Y:S02]  /*1d5f0*/  SHFL.IDX PT, R5, R3, R12, 0x1f ;  /* 0x00001f0c03057589 */ /* 0x00082400000e0000 */
.L_x_2567:
[----:B0-2-4-:R-:W0:Y:S01]  /*1d600*/  LDC.64 R2, c[0x0][0xc90] ;  /* 0x00032400ff027b82 */ /* 0x015e220000000a00 */
[----:B------:R-:W-:-:S04]  /*1d610*/  IMAD.IADD R19, R6, 0x1, R19 ;  /* 0x0000000106137824 */ /* 0x000fc800078e0213 */
[----:B0-----:R-:W-:-:S05]  /*1d620*/  IMAD.WIDE R2, R19, 0x4, R2 ;  /* 0x0000000413027825 */ /* 0x001fca00078e0202 */
[----:B------:R0:W3:Y:S01]  /*1d630*/  LDG.E R7, desc[UR38][R2.64] ;  /* 0x0000002602077981 */ /* 0x0000e2000c1e1900 */
[----:B------:R-:W-:Y:S02]  /*1d640*/  IMAD R16, R5, R4, R16 ;  /* 0x0000000405107224 */ /* 0x000fe400078e0210 */
[----:B0-----:R-:W-:Y:S02]  /*1d650*/  IMAD.MOV.U32 R2, RZ, RZ, RZ ;  /* 0x000000ffff027224 */ /* 0x001fe400078e00ff */
[----:B---3--:R-:W-:-:S05]  /*1d660*/  IMAD R6, R17, R7, RZ ;  /* 0x0000000711067224 */ /* 0x008fca00078e02ff */
[----:B------:R-:W-:-:S04]  /*1d670*/  IABS R8, R6 ;  /* 0x0000000600087213 */ /* 0x000fc80000000000 */
[----:B-1----:R-:W0:Y:S08]  /*1d680*/  I2F.RP R9, R8 ;  /* 0x0000000800097306 */ /* 0x002e300000209400 */
        /* <DEDUP_REMOVED lines=8> */
[----:B------:R-:W-:Y:S02]  /*1d710*/  IABS R3, R5 ;  /* 0x0000000500037213 */ /* 0x000fe40000000000 */
[----:B------:R-:W-:-:S03]  /*1d720*/  IADD3 R0, RZ, -R0, RZ ;  /* 0x80000000ff007210 */ /* 0x000fc60007ffe0ff */
        /* <DEDUP_REMOVED lines=24> */
[----:B0-----:R-:W-:-:S05]  /*1d8b0*/  IADD3 R2, RZ, -R3, RZ ;  /* 0x80000003ff027210 */ /* 0x001fca0007ffe0ff */
        /* <DEDUP_REMOVED lines=10> */
[----:B------:R-:W-:Y:S01]  /*1d960*/  @!P1 IMAD.IADD R6, R6, 0x1, -R7 ;  /* 0x0000000106069824 */ /* 0x000fe200078e0a07 */
[----:B------:R-:W-:Y:S02]  /*1d970*/  @!P1 IADD3 R2, R2, 0x1, RZ ;  /* 0x0000000102029810 */ /* 0x000fe40007ffe0ff */
[----:B------:R-:W-:Y:S02]  /*1d980*/  ISETP.NE.AND P1, PT, R4, RZ, PT ;  /* 0x000000ff0400720c */ /* 0x000fe40003f25270 */
[----:B------:R-:W-:-:S13]  /*1d990*/  ISETP.GE.U32.AND P0, PT, R6, R7, PT ;  /* 0x000000070600720c */ /* 0x000fda0003f06070 */
[----:B------:R-:W-:-:S04]  /*1d9a0*/  @P0 VIADD R2, R2, 0x1 ;  /* 0x0000000102020836 */ /* 0x000fc80000000000 */
[----:B------:R-:W-:Y:S01]  /*1d9b0*/  @!P2 IMAD.MOV R2, RZ, RZ, -R2 ;  /* 0x000000ffff02a224 */ /* 0x000fe200078e0a02 */
[----:B------:R-:W-:Y:S02]  /*1d9c0*/  @!P1 LOP3.LUT R2, RZ, R4, RZ, 0x33, !PT ;  /* 0x00000004ff029212 */ /* 0x000fe400078e33ff */
[----:B------:R-:W-:-:S05]  /*1d9d0*/  IADD3 R4, -R4, RZ, RZ ;  /* 0x000000ff04047210 */ /* 0x000fca0007ffe1ff */
[----:B------:R-:W-:Y:S01]  /*1d9e0*/  IMAD R18, R2, R4, R5 ;  /* 0x0000000402127224 */ /* 0x000fe200078e0205 */
[----:B------:R-:W-:-:S05]  /*1d9f0*/  LOP3.LUT R2, RZ, R2, RZ, 0x33, !PT ;  /* 0x00000002ff027212 */ /* 0x000fca00078e33ff */
[----:B------:R-:W-:Y:S01]  /*1da00*/  IMAD.IADD R17, R17, 0x1, R2 ;  /* 0x0000000111117824 */ /* 0x000fe200078e0202 */
[----:B------:R-:W-:Y:S06]  /*1da10*/  BRA `(.L_x_2569) ;  /* 0x00000000001c7947 */ /* 0x000fec0003800000 */
.L_x_2561:
[----:B------:R-:W-:Y:S01]  /*1da20*/  UMOV UR4, URZ ;  /* 0x0000003f00047c82 */ /* 0x000fe20008000000 */
[----:B------:R-:W-:Y:S01]  /*1da30*/  UMOV UR5, URZ ;  /* 0x0000003f00057c82 */ /* 0x000fe20008000000 */
[----:B------:R-:W-:Y:S01]  /*1da40*/  ULDC UR6, c[0x0][0xc3c] ;  /* 0x00030f0000067ab9 */ /* 0x000fe20000000800 */
[----:B------:R-:W-:Y:S01]  /*1da50*/  IMAD.MOV.U32 R16, RZ, RZ, R0 ;  /* 0x000000ffff107224 */ /* 0x000fe200078e0000 */
[----:B------:R-:W-:Y:S01]  /*1da60*/  MOV R18, UR5 ;  /* 0x0000000500127c02 */ /* 0x000fe20008000f00 */
[----:B------:R-:W-:Y:S02]  /*1da70*/  IMAD.U32 R17, RZ, RZ, UR4 ;  /* 0x00000004ff117e24 */ /* 0x000fe4000f8e00ff */
[----:B------:R-:W-:-:S07]  /*1da80*/  IMAD.U32 R19, RZ, RZ, UR6 ;  /* 0x00000006ff137e24 */ /* 0x000fce000f8e00ff */
.L_x_2569:
[----:B------:R-:W2:Y:S01]  /*1da90*/  S2R R0, SR_TID.X ;  /* 0x0000000000007919 */ /* 0x000ea20000002100 */
[----:B------:R-:W-:Y:S05]  /*1daa0*/  WARPSYNC.ALL ;  /* 0x0000000000007948 */ /* 0x000fea0003800000 */
[----:B------:R-:W-:Y:S01]  /*1dab0*/  BAR.SYNC.DEFER_BLOCKING 0x4, 0x200 ;  /* 0x0108000000007b1d */ /* 0x000fe20000010000 */
[----:B--2---:R-:W-:-:S04]  /*1dac0*/  LOP3.LUT R0, R0, 0x1f, RZ, 0xc0, !PT ;  /* 0x0000001f00007812 */ /* 0x004fc800078ec0ff */
[----:B------:R-:W-:-:S13]  /*1dad0*/  ISETP.NE.AND P0, PT, R0, RZ, PT ;  /* 0x000000ff0000720c */ /* 0x000fda0003f05270 */
[----:B0-----:R-:W0:Y:S01]  /*1dae0*/  @!P0 S2R R3, SR_CgaCtaId ;  /* 0x0000000000038919 */ /* 0x001e220000008800 */
[----:B------:R-:W-:-:S04]  /*1daf0*/  @!P0 MOV R0, 0x400 ;  /* 0x0000040000008802 */ /* 0x000fc80000000f00 */
[----:B0-----:R-:W-:-:S05]  /*1db00*/  @!P0 LEA R22, R3, R0, 0x18 ;  /* 0x0000000003168211 */ /* 0x001fca00078ec0ff */
[----:B------:R0:W-:Y:S01]  /*1db10*/  @!P0 STS.128 [R22+0x2d8d0], R16 ;  /* 0x02d8d01016008388 */ /* 0x0001e20000000c00 */
[----:B------:R-:W-:Y:S06]  /*1db20*/  BAR.ARV 0x5, 0x200 ;  /* 0x0148000000007b1d */ /* 0x000fec0000002000 */
.L_x_2558:
[----:B------:R-:W-:Y:S02]  /*1db30*/  ULDC UR4, c[0x0][0xc3c] ;  /* 0x00030f0000047ab9 */ /* 0x000fe40000000800 */
[----:B----4-:R-:W-:-:S13]  /*1db40*/  ISETP.GE.AND P0, PT, R19, UR4, PT ;  /* 0x0000000413007c0c */ /* 0x010fda000bf06270 */
[----:B------:R-:W-:Y:S05]  /*1db50*/  @!P0 BRA `(.L_x_2570) ;  /* 0xffffffa000908947 */ /* 0x000fea000383ffff */
[----:B------:R-:W-:Y:S05]  /*1db60*/  BSYNC B8 ;  /* 0x0000000000087941 */ /* 0x000fea0003800000 */
.L_x_2469:
[----:B0-----:R-:W4:Y:S01]  /*1db70*/  LDL.LU R0, [R1+0x48] ;  /* 0x0000480001007983 */ /* 0x001f220000300800 */
[----:B------:R-:W-:Y:S01]  /*1db80*/  BSSY B0, `(.L_x_2571) ;  /* 0x000000b000007945 */ /* 0x000fe20003800000 */
[----:B------:R-:W0:Y:S01]  /*1db90*/  S2R R5, SR_CgaCtaId ;  /* 0x0000000000057919 */ /* 0x000e220000008800 */
[----:B----4-:R-:W-:-:S05]  /*1dba0*/  VIADD R0, R0, 0x1 ;  /* 0x0000000100007836 */ /* 0x010fca0000000000 */
        /* <DEDUP_REMOVED lines=8> */
.L_x_2717:
[----:B------:R-:W-:Y:S05]  /*1dc30*/  BSYNC B0 ;  /* 0x0000000000007941 */ /* 0x000fea0003800000 */
.L_x_2571:
[----:B------:R-:W-:-:S03]  /*1dc40*/  UMOV UR4, 0xffffffff ;  /* 0xffffffff00047882 */ /* 0x000fc60000000000 */
[----:B------:R-:W-:Y:S05]  /*1dc50*/  BRA.DIV UR4, `(.L_x_2573) ;  /* 0x0000003e04a07947 */ /* 0x000fea000b800000 */
[----:B0-----:R-:W0:Y:S02]  /*1dc60*/  S2R R0, SR_TID.X ;  /* 0x0000000000007919 */ /* 0x001e240000002100 */
[----:B0-----:R-:W-:-:S04]  /*1dc70*/  SHF.R.U32.HI R0, RZ, 0x5, R0 ;  /* 0x00000005ff007819 */ /* 0x001fc80000011600 */
[----:B------:R-:W-:-:S05]  /*1dc80*/  LOP3.LUT R0, R0, 0x3, RZ, 0xc0, !PT ;  /* 0x0000000300007812 */ /* 0x000fca00078ec0ff */
[----:B------:R0:W4:Y:S02]  /*1dc90*/  SHFL.IDX PT, R14, R0, RZ, 0x1f ;  /* 0x00001fff000e7589 */ /* 0x00012400000e0000 */
.L_x_2720:
[----:B----4-:R-:W-:-:S13]  /*1dca0*/  ISETP.NE.AND P0, PT, R14, RZ, PT ;  /* 0x000000ff0e00720c */ /* 0x010fda0003f05270 */
[----:B------:R-:W-:Y:S05]  /*1dcb0*/  @P0 BRA `(.L_x_2304) ;  /* 0x0000000000880947 */ /* 0x000fea0003800000 */
[----:B------:R-:W-:-:S03]  /*1dcc0*/  UMOV UR4, 0xffffffff ;  /* 0xffffffff00047882 */ /* 0x000fc60000000000 */
[----:B------:R-:W-:Y:S05]  /*1dcd0*/  BRA.DIV UR4, `(.L_x_2574) ;  /* 0x0000003e04b47947 */ /* 0x000fea000b800000 */
[----:B------:R-:W-:-:S13]  /*1dce0*/  ELECT P6, URZ, PT ;  /* 0x00000000003f782f */ /* 0x000fda00038c0000 */
.L_x_2723:
[----:B------:R-:W-:Y:S05]  /*1dcf0*/  @!P6 BRA `(.L_x_2304) ;  /* 0x000000000078e947 */ /* 0x000fea0003800000 */
[----:B------:R-:W-:-:S06]  /*1dd00*/  ULOP3.LUT UR4, UR36, 0x2, URZ, 0xfc, !UPT ;  /* 0x0000000224047892 */ /* 0x000fcc000f8efc3f */
[----:B0-----:R-:W-:-:S04]  /*1dd10*/  MOV R0, UR4 ;  /* 0x0000000400007c02 */ /* 0x001fc80008000f00 */
[----:B------:R-:W-:-:S13]  /*1dd20*/  ISETP.NE.AND P0, PT, R0, 0x3, PT ;  /* 0x000000030000780c */ /* 0x000fda0003f05270 */
[----:B------:R-:W-:Y:S05]  /*1dd30*/  @!P0 BRA `(.L_x_2575) ;  /* 0x0000000000048947 */ /* 0x000fea0003800000 */
[----:B------:R-:W-:Y:S01]  /*1dd40*/  BPT.TRAP 0x1 ;  /* 0x000000040000795c */ /* 0x000fe20000300000 */
.L_x_2575:
[----:B------:R-:W-:Y:S01]  /*1dd50*/  IMAD R3, R25, 0x8, R5 ;  /* 0x0000000819037824 */ /* 0x000fe200078e0205 */
[----:B------:R-:W-:Y:S01]  /*1dd60*/  SHF.L.U32 R2, R29, 0x1f, RZ ;  /* 0x0000001f1d027819 */ /* 0x000fe200000006ff */
[----:B------:R-:W-:-:S03]  /*1dd70*/  VIADD R25, R25, 0x1 ;  /* 0x0000000119197836 */ /* 0x000fc60000000000 */
[----:B------:R-:W0:Y:S02]  /*1dd80*/  SYNCS.PHASECHK.TRANS64.TRYWAIT P1, [R3+URZ+0x2d840], R2 ;  /* 0x02d84002030075a7 */ /* 0x000e24000802017f */
[----:B------:R-:W-:-:S04]  /*1dd90*/  ISETP.NE.AND P2, PT, R25, 0x2, PT ;  /* 0x000000021900780c */ /* 0x000fc80003f45270 */
[----:B------:R-:W-:Y:S01]  /*1dda0*/  SEL R0, RZ, 0x1, P2 ;  /* 0x00000001ff007807 */ /* 0x000fe20001000000 */
[----:B0-----:R-:W-:Y:S08]  /*1ddb0*/  @!P1 BRA `(.L_x_2576) ;  /* 0x0000003c009c9947 */ /* 0x001ff00003800000 */
.L_x_2724:
[----:B------:R-:W-:Y:S02]  /*1ddc0*/  SEL R25, R25, RZ, P2 ;  /* 0x000000ff19197207 */ /* 0x000fe40001000000 */
[----:B------:R-:W-:Y:S01]  /*1ddd0*/  LOP3.LUT R0, R29, R0, RZ, 0x3c, !PT ;  /* 0x000000001d007212 */ /* 0x000fe200078e3cff */
[----:B------:R-:W-:Y:S06]  /*1dde0*/  @!P0 BRA `(.L_x_2577) ;  /* 0x0000000000048947 */ /* 0x000fec0003800000 */
[----:B------:R-:W-:Y:S01]  /*1ddf0*/  BPT.TRAP 0x1 ;  /* 0x000000040000795c */ /* 0x000fe20000300000 */
.L_x_2577:
[----:B------:R-:W-:Y:S01]  /*1de00*/  IMAD R25, R25, 0x8, R5 ;  /* 0x0000000819197824 */ /* 0x000fe200078e0205 */
[----:B------:R-:W-:-:S04]  /*1de10*/  SHF.L.U32 R0, R0, 0x1f, RZ ;  /* 0x0000001f00007819 */ /* 0x000fc800000006ff */
[----:B------:R-:W4:Y:S02]  /*1de20*/  SYNCS.PHASECHK.TRANS64.TRYWAIT P1, [R25+URZ+0x2d840], R0 ;  /* 0x02d84000190075a7 */ /* 0x000f24000802017f */
[----:B----4-:R-:W-:Y:S05]  /*1de30*/  @!P1 BRA `(.L_x_2578) ;  /* 0x0000003c00909947 */ /* 0x010fea0003800000 */
.L_x_2725:
[----:B------:R-:W-:Y:S05]  /*1de40*/  @!P0 BRA `(.L_x_2579) ;  /* 0x0000000000048947 */ /* 0x000fea0003800000 */
[----:B------:R-:W-:Y:S01]  /*1de50*/  BPT.TRAP 0x1 ;  /* 0x000000040000795c */ /* 0x000fe20000300000 */
.L_x_2579:
[----:B------:R-:W5:Y:S02]  /*1de60*/  SYNCS.PHASECHK.TRANS64.TRYWAIT P1, [R3+URZ+0x2d860], R2 ;  /* 0x02d86002030075a7 */ /* 0x000f64000802017f */
[----:B-----5:R-:W-:Y:S05]  /*1de70*/  @!P1 BRA `(.L_x_2580) ;  /* 0x0000003c00949947 */ /* 0x020fea0003800000 */
.L_x_2726:
[----:B------:R-:W-:Y:S05]  /*1de80*/  @!P0 BRA `(.L_x_2581) ;  /* 0x0000000000048947 */ /* 0x000fea0003800000 */
[----:B------:R-:W-:Y:S01]  /*1de90*/  BPT.TRAP 0x1 ;  /* 0x000000040000795c */ /* 0x000fe20000300000 */
.L_x_2581:
[----:B------:R0:W0:Y:S02]  /*1dea0*/  SYNCS.PHASECHK.TRANS64.TRYWAIT P0, [R25+URZ+0x2d860], R0 ;  /* 0x02d86000190075a7 */ /* 0x000024000800017f */
[----:B0-----:R-:W-:Y:S05]  /*1deb0*/  @!P0 NANOSLEEP.SYNCS 0x989680 ;  /* 0x009896800000895d */ /* 0x001fea0003900000 */
[----:B------:R-:W0:Y:S02]  /*1dec0*/  @!P0 SYNCS.PHASECHK.TRANS64 P0, [R25+URZ+0x2d860], R0 ;  /* 0x02d86000190085a7 */ /* 0x000e24000800007f */
[----:B0-----:R-:W-:Y:S05]  /*1ded0*/  @!P0 BRA `(.L_x_2581) ;  /* 0xfffffffc00f08947 */ /* 0x001fea000383ffff */
.L_x_2304:
[----:B------:R-:W-:Y:S05]  /*1dee0*/  BSYNC B9 ;  /* 0x0000000000097941 */ /* 0x000fea0003800000 */
.L_x_2301:
[----:B------:R-:W-:Y:S05]  /*1def0*/  EXIT ;  /* 0x000000000000794d */ /* 0x000fea0003800000 */
.L_x_2320:
[----:B0-----:R0:W1:Y:S02]  /*1df00*/  SYNCS.PHASECHK.TRANS64.TRYWAIT P4, [R32+URZ+0x2d890], R85 ;  /* 0x02d89055200075a7 */ /* 0x001064000808017f */
[----:B-1----:R-:W-:Y:S05]  /*1df10*/  @!P4 NANOSLEEP.SYNCS 0x989680 ;  /* 0x009896800000c95d */ /* 0x002fea0003900000 */
[----:B------:R-:W1:Y:S02]  /*1df20*/  @!P4 SYNCS.PHASECHK.TRANS64 P4, [R32+URZ+0x2d890], R85 ;  /* 0x02d890552000c5a7 */ /* 0x000e64000808007f */
[----:B-1----:R-:W-:Y:S05]  /*1df30*/  @!P4 BRA `(.L_x_2320) ;  /* 0xfffffffc00f0c947 */ /* 0x002fea000383ffff */
[----:B------:R-:W-:Y:S05]  /*1df40*/  BRA `(.L_x_2582) ;  /* 0xfffffe5000cc7947 */ /* 0x000fea000383ffff */
.L_x_2321:
        /* <DEDUP_REMOVED lines=8> */
.L_x_2584:
[----:B------:R-:W-:Y:S05]  /*1dfd0*/  BSYNC B1 ;  /* 0x0000000000017941 */ /* 0x000fea0003800000 */
.L_x_2583:
        /* <DEDUP_REMOVED lines=8> */
.L_x_2585:
[----:B------:R-:W-:Y:S01]  /*1e060*/  IMAD.MOV.U32 R60, RZ, RZ, R14 ;  /* 0x000000ffff3c7224 */ /* 0x000fe200078e000e */
[----:B------:R-:W-:Y:S06]  /*1e070*/  BRA `(.L_x_2586) ;  /* 0xfffffe5000947947 */ /* 0x000fec000383ffff */
.L_x_2349:
[----:B0-----:R0:W1:Y:S02]  /*1e080*/  SYNCS.PHASECHK.TRANS64.TRYWAIT P4, [R32+URZ+0x2d890], R85 ;  /* 0x02d89055200075a7 */ /* 0x001064000808017f */
[----:B-1----:R-:W-:Y:S05]  /*1e090*/  @!P4 NANOSLEEP.SYNCS 0x989680 ;  /* 0x009896800000c95d */ /* 0x002fea0003900000 */
[----:B------:R-:W1:Y:S02]  /*1e0a0*/  @!P4 SYNCS.PHASECHK.TRANS64 P4, [R32+URZ+0x2d890], R85 ;  /* 0x02d890552000c5a7 */ /* 0x000e64000808007f */
[----:B-1----:R-:W-:Y:S05]  /*1e0b0*/  @!P4 BRA `(.L_x_2349) ;  /* 0xfffffffc00f0c947 */ /* 0x002fea000383ffff */
[----:B------:R-:W-:Y:S05]  /*1e0c0*/  BRA `(.L_x_2587) ;  /* 0xfffffe6c00647947 */ /* 0x000fea000383ffff */
.L_x_2350:
        /* <DEDUP_REMOVED lines=8> */
.L_x_2589:
[----:B------:R-:W-:Y:S05]  /*1e150*/  BSYNC B1 ;  /* 0x0000000000017941 */ /* 0x000fea0003800000 */
.L_x_2588:
        /* <DEDUP_REMOVED lines=8> */
.L_x_2590:
[----:B------:R-:W-:Y:S01]  /*1e1e0*/  IMAD.MOV.U32 R88, RZ, RZ, R14 ;  /* 0x000000ffff587224 */ /* 0x000fe200078e000e */
[----:B------:R-:W-:Y:S06]  /*1e1f0*/  BRA `(.L_x_2591) ;  /* 0xfffffe6c002c7947 */ /* 0x000fec000383ffff */
.L_x_2363:
[----:B0-----:R0:W1:Y:S02]  /*1e200*/  SYNCS.PHASECHK.TRANS64.TRYWAIT P3, [R32+URZ+0x2d890], R85 ;  /* 0x02d89055200075a7 */ /* 0x001064000806017f */
[----:B-1----:R-:W-:Y:S05]  /*1e210*/  @!P3 NANOSLEEP.SYNCS 0x989680 ;  /* 0x009896800000b95d */ /* 0x002fea0003900000 */
[----:B------:R-:W1:Y:S02]  /*1e220*/  @!P3 SYNCS.PHASECHK.TRANS64 P3, [R32+URZ+0x2d890], R85 ;  /* 0x02d890552000b5a7 */ /* 0x000e64000806007f */
[----:B-1----:R-:W-:Y:S05]  /*1e230*/  @!P3 BRA `(.L_x_2363) ;  /* 0xfffffffc00f0b947 */ /* 0x002fea000383ffff */
[----:B------:R-:W-:Y:S05]  /*1e240*/  BRA `(.L_x_2592) ;  /* 0xfffffe8400347947 */ /* 0x000fea000383ffff */
.L_x_2364:
[----:B------:R-:W-:Y:S01]  /*1e250*/  BSSY B1, `(.L_x_2593) ;  /* 0x0000007000017945 */ /* 0x000fe20003800000 */
[----:B------:R-:W-:Y:S01]  /*1e260*/  MOV R12, RZ ;  /* 0x000000ff000c7202 */ /* 0x000fe20000000f00 */
[----:B------:R-:W-:Y:S02]  /*1e270*/  IMAD.MOV.U32 R11, RZ, RZ, 0x1e1f ;  /* 0x00001e1fff0b7424 */ /* 0x000fe400078e00ff */
[----:B------:R-:W-:-:S07]  /*1e280*/  IMAD.MOV.U32 R15, RZ, RZ, -0x1 ;  /* 0xffffffffff0f7424 */ /* 0x000fce00078e00ff */
[----:B0-----:R-:W-:Y:S05]  /*1e290*/  WARPSYNC.COLLECTIVE R15, `(.L_x_2594) ;  /* 0x000000000f087348 */ /* 0x001fea0003c00000 */
[----:B------:R1:W2:Y:S02]  /*1e2a0*/  SHFL.IDX P6, R14, R13, R12, R11 ;  /* 0x0000000c0d0e7389 */ /* 0x0002a400000c000b */
[----:B012---:R-:W-:Y:S01]  /*1e2b0*/  ENDCOLLECTIVE ;  /* 0x000000000000791b */ /* 0x007fe20003800000 */
.L_x_2594:
[----:B------:R-:W-:Y:S05]  /*1e2c0*/  BSYNC B1 ;  /* 0x0000000000017941 */ /* 0x000fea0003800000 */
.L_x_2593:
        /* <DEDUP_REMOVED lines=8> */
.L_x_2595:
[----:B------:R-:W-:Y:S01]  /*1e350*/  MOV R42, R14 ;  /* 0x0000000e002a7202 */ /* 0x000fe20000000f00 */
[----:B------:R-:W-:Y:S06]  /*1e360*/  BRA `(.L_x_2596) ;  /* 0xfffffe8400587947 */ /* 0x000fec000383ffff */
.L_x_2368:
[----:B------:R0:W0:Y:S02]  /*1e370*/  SYNCS.PHASECHK.TRANS64.TRYWAIT P2, [R32+URZ+0x2d8b0], R85 ;  /* 0x02d8b055200075a7 */ /* 0x000024000804017f */
[----:B0-----:R-:W-:Y:S05]  /*1e380*/  @!P2 NANOSLEEP.SYNCS 0x989680 ;  /* 0x009896800000a95d */ /* 0x001fea0003900000 */
[----:B------:R-:W0:Y:S02]  /*1e390*/  @!P2 SYNCS.PHASECHK.TRANS64 P2, [R32+URZ+0x2d8b0], R85 ;  /* 0x02d8b0552000a5a7 */ /* 0x000e24000804007f */
[----:B0-----:R-:W-:Y:S05]  /*1e3a0*/  @!P2 BRA `(.L_x_2368) ;  /* 0xfffffffc00f0a947 */ /* 0x001fea000383ffff */
[----:B------:R-:W-:Y:S05]  /*1e3b0*/  BRA `(.L_x_2597) ;  /* 0xfffffe88003c7947 */ /* 0x000fea000383ffff */
.L_x_2374:
[----:B------:R-:W0:Y:S01]  /*1e3c0*/  S2R R4, SR_TID.X ;  /* 0x0000000000047919 */ /* 0x000e220000002100 */
[----:B------:R-:W-:Y:S01]  /*1e3d0*/  BSSY B0, `(.L_x_2598) ;  /* 0x000000c000007945 */ /* 0x000fe20003800000 */
[----:B------:R-:W-:Y:S01]  /*1e3e0*/  IMAD.MOV.U32 R12, RZ, RZ, RZ ;  /* 0x000000ffff0c7224 */ /* 0x000fe200078e00ff */
[----:B------:R-:W-:Y:S01]  /*1e3f0*/  MOV R11, 0x1f ;  /* 0x0000001f000b7802 */ /* 0x000fe20000000f00 */
[----:B------:R-:W-:Y:S02]  /*1e400*/  IMAD.MOV.U32 R15, RZ, RZ, -0x1 ;  /* 0xffffffffff0f7424 */ /* 0x000fe400078e00ff */
[----:B0-----:R-:W-:-:S05]  /*1e410*/  VIADD R5, R4, 0xffffff80 ;  /* 0xffffff8004057836 */ /* 0x001fca0000000000 */
[----:B------:R-:W-:-:S04]  /*1e420*/  SHF.R.S32.HI R4, RZ, 0x1f, R5 ;  /* 0x0000001fff047819 */ /* 0x000fc80000011405 */
[----:B------:R-:W-:-:S04]  /*1e430*/  LEA.HI R4, R4, R5, RZ, 0x7 ;  /* 0x0000000504047211 */ /* 0x000fc800078f38ff */
[----:B------:R-:W-:-:S05]  /*1e440*/  SHF.R.S32.HI R4, RZ, 0x7, R4 ;  /* 0x00000007ff047819 */ /* 0x000fca0000011404 */
[----:B------:R-:W-:-:S07]  /*1e450*/  IMAD.MOV.U32 R13, RZ, RZ, R4 ;  /* 0x000000ffff0d7224 */ /* 0x000fce00078e0004 */
[----:B--2--5:R-:W-:Y:S05]  /*1e460*/  WARPSYNC.COLLECTIVE R15, `(.L_x_2599) ;  /* 0x000000000f087348 */ /* 0x024fea0003c00000 */
[----:B------:R0:W1:Y:S02]  /*1e470*/  SHFL.IDX P6, R14, R13, R12, R11 ;  /* 0x0000000c0d0e7389 */ /* 0x00006400000c000b */
[----:B012--5:R-:W-:Y:S01]  /*1e480*/  ENDCOLLECTIVE ;  /* 0x000000000000791b */ /* 0x027fe20003800000 */
.L_x_2599:
[----:B------:R-:W-:Y:S05]  /*1e490*/  BSYNC B0 ;  /* 0x0000000000007941 */ /* 0x000fea0003800000 */
.L_x_2598:
[----:B------:R0:W-:Y:S01]  /*1e4a0*/  STL [R1+0x5c], R14 ;  /* 0x00005c0e01007387 */ /* 0x0001e20000100800 */
[----:B------:R-:W-:Y:S05]  /*1e4b0*/  BRA `(.L_x_2600) ;  /* 0xfffffe9000347947 */ /* 0x000fea000383ffff */
.L_x_2385:
[----:B------:R-:W-:Y:S01]  /*1e4c0*/  BSSY B1, `(.L_x_2601) ;  /* 0x0000007000017945 */ /* 0x000fe20003800000 */
[----:B------:R-:W-:Y:S01]  /*1e4d0*/  IMAD.MOV.U32 R12, RZ, RZ, RZ ;  /* 0x000000ffff0c7224 */ /* 0x000fe200078e00ff */
[----:B------:R-:W-:Y:S01]  /*1e4e0*/  MOV R15, 0xffffffff ;  /* 0xffffffff000f7802 */ /* 0x000fe20000000f00 */
[----:B------:R-:W-:-:S07]  /*1e4f0*/  IMAD.MOV.U32 R11, RZ, RZ, 0x1e1f ;  /* 0x00001e1fff0b7424 */ /* 0x000fce00078e00ff */
[----:B0-2---:R-:W-:Y:S05]  /*1e500*/  WARPSYNC.COLLECTIVE R15, `(.L_x_2602) ;  /* 0x000000000f087348 */ /* 0x005fea0003c00000 */
[----:B0-----:R0:W1:Y:S02]  /*1e510*/  SHFL.IDX P6, R14, R13, R12, R11 ;  /* 0x0000000c0d0e7389 */ /* 0x00106400000c000b */
[----:B012---:R-:W-:Y:S01]  /*1e520*/  ENDCOLLECTIVE ;  /* 0x000000000000791b */ /* 0x007fe20003800000 */
.L_x_2602:
[----:B------:R-:W-:Y:S05]  /*1e530*/  BSYNC B1 ;  /* 0x0000000000017941 */ /* 0x000fea0003800000 */
.L_x_2601:
        /* <DEDUP_REMOVED lines=8> */
.L_x_2603:
[----:B------:R-:W-:Y:S02]  /*1e5c0*/  IMAD.MOV.U32 R13, RZ, RZ, R5 ;  /* 0x000000ffff0d7224 */ /* 0x000fe400078e0005 */
[----:B------:R-:W-:-:S07]  /*1e5d0*/  IMAD.MOV.U32 R0, RZ, RZ, R14 ;  /* 0x000000ffff007224 */ /* 0x000fce00078e000e */
[----:B------:R-:W-:Y:S05]  /*1e5e0*/  WARPSYNC.COLLECTIVE R15, `(.L_x_2604) ;  /* 0x000000000f087348 */ /* 0x000fea0003c00000 */
[----:B------:R0:W1:Y:S02]  /*1e5f0*/  SHFL.IDX P6, R14, R13, R12, R11 ;  /* 0x0000000c0d0e7389 */ /* 0x00006400000c000b */
[----:B01----:R-:W-:Y:S01]  /*1e600*/  ENDCOLLECTIVE ;  /* 0x000000000000791b */ /* 0x003fe20003800000 */
.L_x_2604:
[----:B------:R-:W-:Y:S01]  /*1e610*/  IMAD.MOV.U32 R13, RZ, RZ, R4 ;  /* 0x000000ffff0d7224 */ /* 0x000fe200078e0004 */
[----:B------:R-:W-:-:S07]  /*1e620*/  MOV R5, R14 ;  /* 0x0000000e00057202 */ /* 0x000fce0000000f00 */
[----:B------:R-:W-:Y:S05]  /*1e630*/  WARPSYNC.COLLECTIVE R15, `(.L_x_2605) ;  /* 0x000000000f087348 */ /* 0x000fea0003c00000 */
[----:B------:R0:W1:Y:S02]  /*1e640*/  SHFL.IDX P6, R14, R13, R12, R11 ;  /* 0x0000000c0d0e7389 */ /* 0x00006400000c000b */
[----:B01----:R-:W-:Y:S01]  /*1e650*/  ENDCOLLECTIVE ;  /* 0x000000000000791b */ /* 0x003fe20003800000 */
.L_x_2605:
[----:B------:R-:W-:Y:S01]  /*1e660*/  IMAD.MOV.U32 R4, RZ, RZ, R14 ;  /* 0x000000ffff047224 */ /* 0x000fe200078e000e */
[----:B------:R-:W-:Y:S06]  /*1e670*/  BRA `(.L_x_2606) ;  /* 0xfffffe94009c7947 */ /* 0x000fec000383ffff */
.L_x_2389:
[----:B0-----:R0:W1:Y:S02]  /*1e680*/  SYNCS.PHASECHK.TRANS64.TRYWAIT P0, [R2+URZ+0x2d800], R3 ;  /* 0x02d80003020075a7 */ /* 0x001064000800017f */
[----:B-1----:R-:W-:Y:S05]  /*1e690*/  @!P0 NANOSLEEP.SYNCS 0x989680 ;  /* 0x009896800000895d */ /* 0x002fea0003900000 */
[----:B------:R-:W1:Y:S02]  /*1e6a0*/  @!P0 SYNCS.PHASECHK.TRANS64 P0, [R2+URZ+0x2d800], R3 ;  /* 0x02d80003020085a7 */ /* 0x000e64000800007f */
[----:B-1----:R-:W-:Y:S05]  /*1e6b0*/  @!P0 BRA `(.L_x_2389) ;  /* 0xfffffffc00f08947 */ /* 0x002fea000383ffff */
[----:B------:R-:W-:Y:S05]  /*1e6c0*/  BRA `(.L_x_2607) ;  /* 0xfffffe9c00c87947 */ /* 0x000fea000383ffff */
.L_x_2401:
[----:B------:R-:W-:Y:S01]  /*1e6d0*/  BSSY B1, `(.L_x_2608) ;  /* 0x0000007000017945 */ /* 0x000fe20003800000 */
[----:B------:R-:W-:Y:S01]  /*1e6e0*/  IMAD.MOV.U32 R12, RZ, RZ, RZ ;  /* 0x000000ffff0c7224 */ /* 0x000fe200078e00ff */
[----:B------:R-:W-:Y:S01]  /*1e6f0*/  MOV R11, 0x1e1f ;  /* 0x00001e1f000b7802 */ /* 0x000fe20000000f00 */
[----:B------:R-:W-:-:S07]  /*1e700*/  IMAD.MOV.U32 R15, RZ, RZ, -0x1 ;  /* 0xffffffffff0f7424 */ /* 0x000fce00078e00ff */
[----:B0-2---:R-:W-:Y:S05]  /*1e710*/  WARPSYNC.COLLECTIVE R15, `(.L_x_2609) ;  /* 0x000000000f087348 */ /* 0x005fea0003c00000 */
[----:B0-----:R0:W1:Y:S02]  /*1e720*/  SHFL.IDX P6, R14, R13, R12, R11 ;  /* 0x0000000c0d0e7389 */ /* 0x00106400000c000b */
[----:B012---:R-:W-:Y:S01]  /*1e730*/  ENDCOLLECTIVE ;  /* 0x000000000000791b */ /* 0x007fe20003800000 */
.L_x_2609:
[----:B------:R-:W-:Y:S05]  /*1e740*/  BSYNC B1 ;  /* 0x0000000000017941 */ /* 0x000fea0003800000 */
.L_x_2608:
        /* <DEDUP_REMOVED lines=8> */
.L_x_2610:
[----:B------:R-:W-:Y:S01]  /*1e7d0*/  MOV R13, R21 ;  /* 0x00000015000d7202 */ /* 0x000fe20000000f00 */
[----:B------:R-:W-:-:S07]  /*1e7e0*/  IMAD.MOV.U32 R0, RZ, RZ, R14 ;  /* 0x000000ffff007224 */ /* 0x000fce00078e000e */
[----:B------:R-:W-:Y:S05]  /*1e7f0*/  WARPSYNC.COLLECTIVE R15, `(.L_x_2611) ;  /* 0x000000000f087348 */ /* 0x000fea0003c00000 */
[----:B------:R0:W1:Y:S02]  /*1e800*/  SHFL.IDX P6, R14, R13, R12, R11 ;  /* 0x0000000c0d0e7389 */ /* 0x00006400000c000b */
[----:B01----:R-:W-:Y:S01]  /*1e810*/  ENDCOLLECTIVE ;  /* 0x000000000000791b */ /* 0x003fe20003800000 */
.L_x_2611:
[----:B------:R-:W-:Y:S02]  /*1e820*/  IMAD.MOV.U32 R13, RZ, RZ, R20 ;  /* 0x000000ffff0d7224 */ /* 0x000fe400078e0014 */
[----:B------:R-:W-:-:S07]  /*1e830*/  IMAD.MOV.U32 R21, RZ, RZ, R14 ;  /* 0x000000ffff157224 */ /* 0x000fce00078e000e */
[----:B------:R-:W-:Y:S05]  /*1e840*/  WARPSYNC.COLLECTIVE R15, `(.L_x_2612) ;  /* 0x000000000f087348 */ /* 0x000fea0003c00000 */
[----:B------:R0:W1:Y:S02]  /*1e850*/  SHFL.IDX P6, R14, R13, R12, R11 ;  /* 0x0000000c0d0e7389 */ /* 0x00006400000c000b */
[----:B01----:R-:W-:Y:S01]  /*1e860*/  ENDCOLLECTIVE ;  /* 0x000000000000791b */ /* 0x003fe20003800000 */
.L_x_2612:
[----:B------:R-:W-:Y:S01]  /*1e870*/  IMAD.MOV.U32 R20, RZ, RZ, R14 ;  /* 0x000000ffff147224 */ /* 0x000fe200078e000e */
[----:B------:R-:W-:Y:S06]  /*1e880*/  BRA `(.L_x_2613) ;  /* 0xfffffeb0006c7947 */ /* 0x000fec000383ffff */
.L_x_2405:
[----:B0-----:R0:W1:Y:S02]  /*1e890*/  SYNCS.PHASECHK.TRANS64.TRYWAIT P0, [R2+URZ+0x2d800], R3 ;  /* 0x02d80003020075a7 */ /* 0x001064000800017f */
[----:B-1----:R-:W-:Y:S05]  /*1e8a0*/  @!P0 NANOSLEEP.SYNCS 0x989680 ;  /* 0x009896800000895d */ /* 0x002fea0003900000 */
[----:B------:R-:W1:Y:S02]  /*1e8b0*/  @!P0 SYNCS.PHASECHK.TRANS64 P0, [R2+URZ+0x2d800], R3 ;  /* 0x02d80003020085a7 */ /* 0x000e64000800007f */
[----:B-1----:R-:W-:Y:S05]  /*1e8c0*/  @!P0 BRA `(.L_x_2405) ;  /* 0xfffffffc00f08947 */ /* 0x002fea000383ffff */
[----:B------:R-:W-:Y:S05]  /*1e8d0*/  BRA `(.L_x_2614) ;  /* 0xfffffeb800007947 */ /* 0x000fea000383ffff */
.L_x_2413:
[----:B-1----:R1:W3:Y:S02]  /*1e8e0*/  SYNCS.PHASECHK.TRANS64.TRYWAIT P1, [R0+URZ+0x2d830], R5 ;  /* 0x02d83005000075a7 */ /* 0x0022e4000802017f */
[----:B---3--:R-:W-:Y:S05]  /*1e8f0*/  @!P1 NANOSLEEP.SYNCS 0x989680 ;  /* 0x009896800000995d */ /* 0x008fea0003900000 */
[----:B------:R-:W3:Y:S02]  /*1e900*/  @!P1 SYNCS.PHASECHK.TRANS64 P1, [R0+URZ+0x2d830], R5 ;  /* 0x02d83005000095a7 */ /* 0x000ee4000802007f */
[----:B---3--:R-:W-:Y:S05]  /*1e910*/  @!P1 BRA `(.L_x_2413) ;  /* 0xfffffffc00f09947 */ /* 0x008fea000383ffff */
[----:B------:R-:W-:Y:S05]  /*1e920*/  BRA `(.L_x_2412) ;  /* 0xfffffecc00407947 */ /* 0x000fea000383ffff */
.L_x_2420:
[----:B-1----:R1:W2:Y:S02]  /*1e930*/  SYNCS.PHASECHK.TRANS64.TRYWAIT P2, [R7+URZ+0x2d830], R8 ;  /* 0x02d83008070075a7 */ /* 0x0022a4000804017f */
[----:B--2---:R-:W-:Y:S05]  /*1e940*/  @!P2 NANOSLEEP.SYNCS 0x989680 ;  /* 0x009896800000a95d */ /* 0x004fea0003900000 */
[----:B------:R-:W2:Y:S02]  /*1e950*/  @!P2 SYNCS.PHASECHK.TRANS64 P2, [R7+URZ+0x2d830], R8 ;  /* 0x02d830080700a5a7 */ /* 0x000ea4000804007f */
[----:B--2---:R-:W-:Y:S05]  /*1e960*/  @!P2 BRA `(.L_x_2420) ;  /* 0xfffffffc00f0a947 */ /* 0x004fea000383ffff */
[----:B------:R-:W-:Y:S05]  /*1e970*/  BRA `(.L_x_2419) ;  /* 0xfffffef800c47947 */ /* 0x000fea000383ffff */
.L_x_2424:
[----:B-1----:R1:W2:Y:S02]  /*1e980*/  SYNCS.PHASECHK.TRANS64.TRYWAIT P1, [R8+URZ+0x2d850], R7 ;  /* 0x02d85007080075a7 */ /* 0x0022a4000802017f */
[----:B--2---:R-:W-:Y:S05]  /*1e990*/  @!P1 NANOSLEEP.SYNCS 0x989680 ;  /* 0x009896800000995d */ /* 0x004fea0003900000 */
[----:B------:R-:W2:Y:S02]  /*1e9a0*/  @!P1 SYNCS.PHASECHK.TRANS64 P1, [R8+URZ+0x2d850], R7 ;  /* 0x02d85007080095a7 */ /* 0x000ea4000802007f */
[----:B--2---:R-:W-:Y:S05]  /*1e9b0*/  @!P1 BRA `(.L_x_2424) ;  /* 0xfffffffc00f09947 */ /* 0x004fea000383ffff */
[----:B------:R-:W-:Y:S05]  /*1e9c0*/  BRA `(.L_x_2421) ;  /* 0xfffffefc00e87947 */ /* 0x000fea000383ffff */
.L_x_2433:
[----:B-1----:R1:W3:Y:S02]  /*1e9d0*/  SYNCS.PHASECHK.TRANS64.TRYWAIT P2, [R7+URZ+0x2d830], R8 ;  /* 0x02d83008070075a7 */ /* 0x0022e4000804017f */
[----:B---3--:R-:W-:Y:S05]  /*1e9e0*/  @!P2 NANOSLEEP.SYNCS 0x989680 ;  /* 0x009896800000a95d */ /* 0x008fea0003900000 */
[----:B------:R-:W3:Y:S02]  /*1e9f0*/  @!P2 SYNCS.PHASECHK.TRANS64 P2, [R7+URZ+0x2d830], R8 ;  /* 0x02d830080700a5a7 */ /* 0x000ee4000804007f */
[----:B---3--:R-:W-:Y:S05]  /*1ea00*/  @!P2 BRA `(.L_x_2433) ;  /* 0xfffffffc00f0a947 */ /* 0x008fea000383ffff */
[----:B------:R-:W-:Y:S05]  /*1ea10*/  BRA `(.L_x_2432) ;  /* 0xffffff3000387947 */ /* 0x000fea000383ffff */
.L_x_2437:
[----:B-1----:R1:W2:Y:S02]  /*1ea20*/  SYNCS.PHASECHK.TRANS64.TRYWAIT P1, [R8+URZ+0x2d850], R7 ;  /* 0x02d85007080075a7 */ /* 0x0022a4000802017f */
[----:B--2---:R-:W-:Y:S05]  /*1ea30*/  @!P1 NANOSLEEP.SYNCS 0x989680 ;  /* 0x009896800000995d */ /* 0x004fea0003900000 */
[----:B------:R-:W2:Y:S02]  /*1ea40*/  @!P1 SYNCS.PHASECHK.TRANS64 P1, [R8+URZ+0x2d850], R7 ;  /* 0x02d85007080095a7 */ /* 0x000ea4000802007f */
[----:B--2---:R-:W-:Y:S05]  /*1ea50*/  @!P1 BRA `(.L_x_2437) ;  /* 0xfffffffc00f09947 */ /* 0x004fea000383ffff */
[----:B------:R-:W-:Y:S05]  /*1ea60*/  BRA `(.L_x_2434) ;  /* 0xffffff34005c7947 */ /* 0x000fea000383ffff */
.L_x_2444:
[----:B-1----:R1:W4:Y:S02]  /*1ea70*/  SYNCS.PHASECHK.TRANS64.TRYWAIT P1, [R6+URZ+0x2d850], R9 ;  /* 0x02d85009060075a7 */ /* 0x002324000802017f */
[----:B----4-:R-:W-:Y:S05]  /*1ea80*/  @!P1 NANOSLEEP.SYNCS 0x989680 ;  /* 0x009896800000995d */ /* 0x010fea0003900000 */
[----:B------:R-:W4:Y:S02]  /*1ea90*/  @!P1 SYNCS.PHASECHK.TRANS64 P1, [R6+URZ+0x2d850], R9 ;  /* 0x02d85009060095a7 */ /* 0x000f24000802007f */
[----:B----4-:R-:W-:Y:S05]  /*1eaa0*/  @!P1 BRA `(.L_x_2444) ;  /* 0xfffffffc00f09947 */ /* 0x010fea000383ffff */
[----:B------:R-:W-:Y:S05]  /*1eab0*/  BRA `(.L_x_2443) ;  /* 0xffffff5c00307947 */ /* 0x000fea000383ffff */
.L_x_2455:
[----:B------:R-:W-:Y:S01]  /*1eac0*/  MOV R13, R4 ;  /* 0x00000004000d7202 */ /* 0x000fe20000000f00 */
[----:B------:R-:W-:Y:S02]  /*1ead0*/  IMAD.MOV.U32 R12, RZ, RZ, RZ ;  /* 0x000000ffff0c7224 */ /* 0x000fe400078e00ff */
[----:B------:R-:W-:Y:S02]  /*1eae0*/  IMAD.MOV.U32 R11, RZ, RZ, 0x1c1f ;  /* 0x00001c1fff0b7424 */ /* 0x000fe400078e00ff */
[----:B------:R-:W-:-:S07]  /*1eaf0*/  IMAD.MOV.U32 R15, RZ, RZ, -0x1 ;  /* 0xffffffffff0f7424 */ /* 0x000fce00078e00ff */
[----:B-1----:R-:W-:Y:S05]  /*1eb00*/  WARPSYNC.COLLECTIVE R15, `(.L_x_2615) ;  /* 0x000000000f087348 */ /* 0x002fea0003c00000 */
[----:B------:R0:W2:Y:S02]  /*1eb10*/  SHFL.IDX P6, R14, R13, R12, R11 ;  /* 0x0000000c0d0e7389 */ /* 0x0000a400000c000b */
[----:B012---:R-:W-:Y:S01]  /*1eb20*/  ENDCOLLECTIVE ;  /* 0x000000000000791b */ /* 0x007fe20003800000 */
.L_x_2615:
[----:B------:R-:W-:Y:S01]  /*1eb30*/  IMAD.MOV.U32 R13, RZ, RZ, R0 ;  /* 0x000000ffff0d7224 */ /* 0x000fe200078e0000 */
[----:B------:R-:W-:-:S07]  /*1eb40*/  MOV R3, R14 ;  /* 0x0000000e00037202 */ /* 0x000fce0000000f00 */
[----:B------:R-:W-:Y:S05]  /*1eb50*/  WARPSYNC.COLLECTIVE R15, `(.L_x_2616) ;  /* 0x000000000f087348 */ /* 0x000fea0003c00000 */
[----:B------:R0:W1:Y:S02]  /*1eb60*/  SHFL.IDX P6, R14, R13, R12, R11 ;  /* 0x0000000c0d0e7389 */ /* 0x00006400000c000b */
[----:B01----:R-:W-:Y:S01]  /*1eb70*/  ENDCOLLECTIVE ;  /* 0x000000000000791b */ /* 0x003fe20003800000 */
.L_x_2616:
[----:B------:R-:W-:Y:S05]  /*1eb80*/  BRA `(.L_x_2617) ;  /* 0xffffff8000607947 */ /* 0x000fea000383ffff */
.L_x_2458:
[----:B------:R-:W-:Y:S01]  /*1eb90*/  BSSY B1, `(.L_x_2618) ;  /* 0x0000008000017945 */ /* 0x000fe20003800000 */
[----:B----4-:R-:W-:Y:S01]  /*1eba0*/  IMAD.MOV.U32 R13, RZ, RZ, R4 ;  /* 0x000000ffff0d7224 */ /* 0x010fe200078e0004 */
[----:B------:R-:W-:Y:S01]  /*1ebb0*/  MOV R11, 0x1c1f ;  /* 0x00001c1f000b7802 */ /* 0x000fe20000000f00 */
[----:B------:R-:W-:Y:S02]  /*1ebc0*/  IMAD.MOV.U32 R12, RZ, RZ, 0x1 ;  /* 0x00000001ff0c7424 */ /* 0x000fe400078e00ff */
[----:B------:R-:W-:-:S07]  /*1ebd0*/  IMAD.MOV.U32 R15, RZ, RZ, -0x1 ;  /* 0xffffffffff0f7424 */ /* 0x000fce00078e00ff */
[----:B0123--:R-:W-:Y:S05]  /*1ebe0*/  WARPSYNC.COLLECTIVE R15, `(.L_x_2619) ;  /* 0x000000000f087348 */ /* 0x00ffea0003c00000 */
[----:B---3--:R3:W4:Y:S02]  /*1ebf0*/  SHFL.IDX P6, R14, R13, R12, R11 ;  /* 0x0000000c0d0e7389 */ /* 0x00872400000c000b */
[----:B01234-:R-:W-:Y:S01]  /*1ec00*/  ENDCOLLECTIVE ;  /* 0x000000000000791b */ /* 0x01ffe20003800000 */
.L_x_2619:
[----:B------:R-:W-:Y:S05]  /*1ec10*/  BSYNC B1 ;  /* 0x0000000000017941 */ /* 0x000fea0003800000 */
.L_x_2618:
        /* <DEDUP_REMOVED lines=8> */
.L_x_2620:
[----:B------:R-:W-:Y:S05]  /*1eca0*/  BRA `(.L_x_2621) ;  /* 0xffffff8000747947 */ /* 0x000fea000383ffff */
.L_x_2475:
        /* <DEDUP_REMOVED lines=8> */
[----:B-1----:R-:W-:Y:S05]  /*1ed30*/  WARPSYNC.COLLECTIVE R15, `(.L_x_2623) ;  /* 0x000000000f087348 */ /* 0x002fea0003c00000 */
[----:B------:R0:W2:Y:S02]  /*1ed40*/  SHFL.IDX P6, R14, R13, R12, R11 ;  /* 0x0000000c0d0e7389 */ /* 0x0000a400000c000b */
[----:B012---:R-:W-:Y:S01]  /*1ed50*/  ENDCOLLECTIVE ;  /* 0x000000000000791b */ /* 0x007fe20003800000 */
.L_x_2623:
[----:B------:R-:W-:Y:S05]  /*1ed60*/  BSYNC B1 ;  /* 0x0000000000017941 */ /* 0x000fea0003800000 */
.L_x_2622:
[----:B------:R-:W-:Y:S05]  /*1ed70*/  BRA `(.L_x_2624) ;  /* 0xffffff9400f07947 */ /* 0x000fea000383ffff */
.L_x_2477:
[----:B------:R-:W-:Y:S01]  /*1ed80*/  BSSY B1, `(.L_x_2625) ;  /* 0x0000006000017945 */ /* 0x000fe20003800000 */
[----:B------:R-:W-:-:S07]  /*1ed90*/  IMAD.MOV.U32 R15, RZ, RZ, -0x1 ;  /* 0xffffffffff0f7424 */ /* 0x000fce00078e00ff */
[----:B01----:R-:W-:Y:S05]  /*1eda0*/  WARPSYNC.COLLECTIVE R15, `(.L_x_2626) ;  /* 0x000000000f0c7348 */ /* 0x003fea0003c00000 */
[----:B------:R-:W-:Y:S02]  /*1edb0*/  ELECT P6, UR62, PT ;  /* 0x00000000003e782f */ /* 0x000fe400038c0000 */
[----:B------:R-:W-:Y:S01]  /*1edc0*/  MOV R14, UR62 ;  /* 0x0000003e000e7c02 */ /* 0x000fe20008000f00 */
[----:B01----:R-:W-:Y:S10]  /*1edd0*/  ENDCOLLECTIVE ;  /* 0x000000000000791b */ /* 0x003ff40003800000 */
.L_x_2626:
[----:B------:R-:W-:Y:S05]  /*1ede0*/  BSYNC B1 ;  /* 0x0000000000017941 */ /* 0x000fea0003800000 */
.L_x_2625:
[----:B------:R-:W-:Y:S05]  /*1edf0*/  BRA `(.L_x_2476) ;  /* 0xffffff9400e87947 */ /* 0x000fea000383ffff */
.L_x_2479:
[----:B0-----:R0:W2:Y:S02]  /*1ee00*/  SYNCS.PHASECHK.TRANS64.TRYWAIT P0, [R22+URZ+0x2d820], R5 ;  /* 0x02d82005160075a7 */ /* 0x0010a4000800017f */
[----:B--2---:R-:W-:Y:S05]  /*1ee10*/  @!P0 NANOSLEEP.SYNCS 0x989680 ;  /* 0x009896800000895d */ /* 0x004fea0003900000 */
[----:B------:R-:W2:Y:S02]  /*1ee20*/  @!P0 SYNCS.PHASECHK.TRANS64 P0, [R22+URZ+0x2d820], R5 ;  /* 0x02d82005160085a7 */ /* 0x000ea4000800007f */
[----:B--2---:R-:W-:Y:S05]  /*1ee30*/  @!P0 BRA `(.L_x_2479) ;  /* 0xfffffffc00f08947 */ /* 0x004fea000383ffff */
[----:B------:R-:W-:Y:S05]  /*1ee40*/  BRA `(.L_x_2627) ;  /* 0xffffff9400f87947 */ /* 0x000fea000383ffff */
.L_x_2483:
[----:B--2---:R2:W3:Y:S02]  /*1ee50*/  SYNCS.PHASECHK.TRANS64.TRYWAIT P0, [R8+URZ+0x2d8a0], R10 ;  /* 0x02d8a00a080075a7 */ /* 0x0044e4000800017f */
[----:B---3--:R-:W-:Y:S05]  /*1ee60*/  @!P0 NANOSLEEP.SYNCS 0x989680 ;  /* 0x009896800000895d */ /* 0x008fea0003900000 */
[----:B------:R-:W3:Y:S02]  /*1ee70*/  @!P0 SYNCS.PHASECHK.TRANS64 P0, [R8+URZ+0x2d8a0], R10 ;  /* 0x02d8a00a080085a7 */ /* 0x000ee4000800007f */
[----:B---3--:R-:W-:Y:S05]  /*1ee80*/  @!P0 BRA `(.L_x_2483) ;  /* 0xfffffffc00f08947 */ /* 0x008fea000383ffff */
[----:B------:R-:W-:Y:S05]  /*1ee90*/  BRA `(.L_x_2628) ;  /* 0xffffff9800147947 */ /* 0x000fea000383ffff */
.L_x_2490:
[----:B0-----:R0:W1:Y:S02]  /*1eea0*/  SYNCS.PHASECHK.TRANS64.TRYWAIT P0, [R8+URZ+0x2d8c0], R10 ;  /* 0x02d8c00a080075a7 */ /* 0x001064000800017f */
[----:B-1----:R-:W-:Y:S05]  /*1eeb0*/  @!P0 NANOSLEEP.SYNCS 0x989680 ;  /* 0x009896800000895d */ /* 0x002fea0003900000 */
[----:B------:R-:W1:Y:S02]  /*1eec0*/  @!P0 SYNCS.PHASECHK.TRANS64 P0, [R8+URZ+0x2d8c0], R10 ;  /* 0x02d8c00a080085a7 */ /* 0x000e64000800007f */
[----:B-1----:R-:W-:Y:S05]  /*1eed0*/  @!P0 BRA `(.L_x_2490) ;  /* 0xfffffffc00f08947 */ /* 0x002fea000383ffff */
[----:B------:R-:W-:Y:S05]  /*1eee0*/  BRA `(.L_x_2629) ;  /* 0xffffff9c00107947 */ /* 0x000fea000383ffff */
.L_x_2499:
[----:B0-----:R0:W1:Y:S02]  /*1eef0*/  SYNCS.PHASECHK.TRANS64.TRYWAIT P1, [R8+URZ+0x2d8a0], R7 ;  /* 0x02d8a007080075a7 */ /* 0x001064000802017f */
[----:B-1----:R-:W-:Y:S05]  /*1ef00*/  @!P1 NANOSLEEP.SYNCS 0x989680 ;  /* 0x009896800000995d */ /* 0x002fea0003900000 */
[----:B------:R-:W1:Y:S02]  /*1ef10*/  @!P1 SYNCS.PHASECHK.TRANS64 P1, [R8+URZ+0x2d8a0], R7 ;  /* 0x02d8a007080095a7 */ /* 0x000e64000802007f */
[----:B-1----:R-:W-:Y:S05]  /*1ef20*/  @!P1 BRA `(.L_x_2499) ;  /* 0xfffffffc00f09947 */ /* 0x002fea000383ffff */
[----:B------:R-:W-:Y:S05]  /*1ef30*/  BRA `(.L_x_2630) ;  /* 0xffffffa000507947 */ /* 0x000fea000383ffff */
.L_x_2506:
[----:B-1----:R1:W2:Y:S02]  /*1ef40*/  SYNCS.PHASECHK.TRANS64.TRYWAIT P1, [R8+URZ+0x2d8c0], R7 ;  /* 0x02d8c007080075a7 */ /* 0x0022a4000802017f */
[----:B--2---:R-:W-:Y:S05]  /*1ef50*/  @!P1 NANOSLEEP.SYNCS 0x989680 ;  /* 0x009896800000995d */ /* 0x004fea0003900000 */
[----:B------:R-:W2:Y:S02]  /*1ef60*/  @!P1 SYNCS.PHASECHK.TRANS64 P1, [R8+URZ+0x2d8c0], R7 ;  /* 0x02d8c007080095a7 */ /* 0x000ea4000802007f */
[----:B--2---:R-:W-:Y:S05]  /*1ef70*/  @!P1 BRA `(.L_x_2506) ;  /* 0xfffffffc00f09947 */ /* 0x004fea000383ffff */
[----:B------:R-:W-:Y:S05]  /*1ef80*/  BRA `(.L_x_2631) ;  /* 0xffffffa400487947 */ /* 0x000fea000383ffff */
.L_x_2521:
        /* <DEDUP_REMOVED lines=11> */
.L_x_2633:
[----:B------:R-:W-:Y:S05]  /*1f040*/  BSYNC B0 ;  /* 0x0000000000007941 */ /* 0x000fea0003800000 */
.L_x_2632:
[----:B------:R-:W-:Y:S05]  /*1f050*/  BRA `(.L_x_2634) ;  /* 0xffffffb000b87947 */ /* 0x000fea000383ffff */
.L_x_2524:
[----:B0-----:R0:W1:Y:S02]  /*1f060*/  SYNCS.PHASECHK.TRANS64.TRYWAIT P0, [R0+URZ+0x2d840], R5 ;  /* 0x02d84005000075a7 */ /* 0x001064000800017f */
[----:B-1----:R-:W-:Y:S05]  /*1f070*/  @!P0 NANOSLEEP.SYNCS 0x989680 ;  /* 0x009896800000895d */ /* 0x002fea0003900000 */
[----:B------:R-:W1:Y:S02]  /*1f080*/  @!P0 SYNCS.PHASECHK.TRANS64 P0, [R0+URZ+0x2d840], R5 ;  /* 0x02d84005000085a7 */ /* 0x000e64000800007f */
[----:B-1----:R-:W-:Y:S05]  /*1f090*/  @!P0 BRA `(.L_x_2524) ;  /* 0xfffffffc00f08947 */ /* 0x002fea000383ffff */
[----:B------:R-:W-:Y:S05]  /*1f0a0*/  BRA `(.L_x_2635) ;  /* 0xffffffb400187947 */ /* 0x000fea000383ffff */
.L_x_2525:
        /* <DEDUP_REMOVED lines=8> */
.L_x_2637:
[----:B------:R-:W-:Y:S05]  /*1f130*/  BSYNC B0 ;  /* 0x0000000000007941 */ /* 0x000fea0003800000 */
.L_x_2636:
        /* <DEDUP_REMOVED lines=8> */
.L_x_2638:
[----:B------:R-:W-:Y:S01]  /*1f1c0*/  MOV R13, R7 ;  /* 0x00000007000d7202 */ /* 0x000fe20000000f00 */
[----:B------:R-:W-:Y:S02]  /*1f1d0*/  IMAD.MOV.U32 R12, RZ, RZ, 0x1 ;  /* 0x00000001ff0c7424 */ /* 0x000fe400078e00ff */
[----:B------:R-:W-:-:S07]  /*1f1e0*/  IMAD.MOV.U32 R4, RZ, RZ, R14 ;  /* 0x000000ffff047224 */ /* 0x000fce00078e000e */
[----:B------:R-:W-:Y:S05]  /*1f1f0*/  WARPSYNC.COLLECTIVE R15, `(.L_x_2639) ;  /* 0x000000000f087348 */ /* 0x000fea0003c00000 */
[----:B------:R0:W1:Y:S02]  /*1f200*/  SHFL.IDX P6, R14, R13, R12, R11 ;  /* 0x0000000c0d0e7389 */ /* 0x00006400000c000b */
[----:B01----:R-:W-:Y:S01]  /*1f210*/  ENDCOLLECTIVE ;  /* 0x000000000000791b */ /* 0x003fe20003800000 */
.L_x_2639:
        /* <DEDUP_REMOVED lines=18> */
.L_x_2640:
[----:B------:R-:W-:Y:S01]  /*1f340*/  IMAD.MOV.U32 R13, RZ, RZ, R7 ;  /* 0x000000ffff0d7224 */ /* 0x000fe200078e0007 */
[----:B------:R-:W-:Y:S02]  /*1f350*/  MOV R12, 0x2 ;  /* 0x00000002000c7802 */ /* 0x000fe40000000f00 */
[----:B------:R-:W-:-:S07]  /*1f360*/  MOV R4, R14 ;  /* 0x0000000e00047202 */ /* 0x000fce0000000f00 */
[----:B------:R-:W-:Y:S05]  /*1f370*/  WARPSYNC.COLLECTIVE R15, `(.L_x_2641) ;  /* 0x000000000f087348 */ /* 0x000fea0003c00000 */
[----:B------:R0:W1:Y:S02]  /*1f380*/  SHFL.IDX P6, R14, R13, R12, R11 ;  /* 0x0000000c0d0e7389 */ /* 0x00006400000c000b */
[----:B01----:R-:W-:Y:S01]  /*1f390*/  ENDCOLLECTIVE ;  /* 0x000000000000791b */ /* 0x003fe20003800000 */
.L_x_2641:
        /* <DEDUP_REMOVED lines=18> */
.L_x_2642:
[----:B------:R-:W-:Y:S02]  /*1f4c0*/  IMAD.MOV.U32 R13, RZ, RZ, R7 ;  /* 0x000000ffff0d7224 */ /* 0x000fe400078e0007 */
[----:B------:R-:W-:Y:S02]  /*1f4d0*/  IMAD.MOV.U32 R12, RZ, RZ, 0x3 ;  /* 0x00000003ff0c7424 */ /* 0x000fe400078e00ff */
[----:B------:R-:W-:-:S07]  /*1f4e0*/  IMAD.MOV.U32 R4, RZ, RZ, R14 ;  /* 0x000000ffff047224 */ /* 0x000fce00078e000e */
[----:B------:R-:W-:Y:S05]  /*1f4f0*/  WARPSYNC.COLLECTIVE R15, `(.L_x_2643) ;  /* 0x000000000f087348 */ /* 0x000fea0003c00000 */
[----:B------:R0:W1:Y:S02]  /*1f500*/  SHFL.IDX P6, R14, R13, R12, R11 ;  /* 0x0000000c0d0e7389 */ /* 0x00006400000c000b */
[----:B01----:R-:W-:Y:S01]  /*1f510*/  ENDCOLLECTIVE ;  /* 0x000000000000791b */ /* 0x003fe20003800000 */
.L_x_2643:
        /* <DEDUP_REMOVED lines=15> */
.L_x_2644:
[----:B------:R-:W-:Y:S01]  /*1f610*/  @!PT LDS RZ, [RZ] ;  /* 0x00000000fffff984 */ /* 0x000fe20000000800 */
[----:B------:R-:W-:Y:S01]  /*1f620*/  @!PT LDS RZ, [RZ] ;  /* 0x00000000fffff984 */ /* 0x000fe20000000800 */
[----:B------:R-:W-:Y:S01]  /*1f630*/  @!PT LDS RZ, [RZ] ;  /* 0x00000000fffff984 */ /* 0x000fe20000000800 */
[----:B------:R1:W-:Y:S04]  /*1f640*/  @P1 LDGSTS.E.BYPASS.LTC128B.128 [R6+0x18400], desc[UR38][R4.64+0x40], !P3 ;  /* 0x1840004004061fae */ /* 0x0003e8000d901d66 */
[----:B------:R1:W-:Y:S01]  /*1f650*/  @P1 LDGSTS.E.BYPASS.LTC128B.128 [R6+0x1a400], desc[UR38][R4.64+0x80], !P2 ;  /* 0x1a40008004061fae */ /* 0x0003e2000d101d66 */
[----:B------:R-:W-:Y:S01]  /*1f660*/  IMAD.MOV.U32 R2, RZ, RZ, R14 ;  /* 0x000000ffff027224 */ /* 0x000fe200078e000e */
[----:B------:R-:W-:Y:S06]  /*1f670*/  BRA `(.L_x_2645) ;  /* 0xffffffb000d47947 */ /* 0x000fec000383ffff */
.L_x_2530:
[----:B-----5:R-:W-:Y:S02]  /*1f680*/  IMAD R0, R21, R9, RZ ;  /* 0x0000000915007224 */ /* 0x020fe400078e02ff */
[----:B------:R0:W5:Y:S01]  /*1f690*/  LDL R21, [R1+0x30] ;  /* 0x0000300001157983 */ /* 0x0001620000100800 */
[----:B------:R-:W-:Y:S01]  /*1f6a0*/  IMAD.MOV.U32 R13, RZ, RZ, R4 ;  /* 0x000000ffff0d7224 */ /* 0x000fe200078e0004 */
[----:B------:R-:W-:Y:S01]  /*1f6b0*/  MOV R12, RZ ;  /* 0x000000ff000c7202 */ /* 0x000fe20000000f00 */
[----:B------:R-:W-:Y:S02]  /*1f6c0*/  IMAD.MOV.U32 R11, RZ, RZ, 0x1c1f ;  /* 0x00001c1fff0b7424 */ /* 0x000fe400078e00ff */
[----:B------:R-:W-:Y:S02]  /*1f6d0*/  IMAD.MOV.U32 R15, RZ, RZ, -0x1 ;  /* 0xffffffffff0f7424 */ /* 0x000fe400078e00ff */
[----:B------:R-:W-:-:S07]  /*1f6e0*/  IMAD R17, R17, 0xc0, R20 ;  /* 0x000000c011117824 */ /* 0x000fce00078e0214 */
[----:B0----5:R-:W-:Y:S05]  /*1f6f0*/  WARPSYNC.COLLECTIVE R15, `(.L_x_2646) ;  /* 0x000000000f087348 */ /* 0x021fea0003c00000 */
[----:B------:R1:W2:Y:S02]  /*1f700*/  SHFL.IDX P6, R14, R13, R12, R11 ;  /* 0x0000000c0d0e7389 */ /* 0x0002a400000c000b */
[----:B012--5:R-:W-:Y:S01]  /*1f710*/  ENDCOLLECTIVE ;  /* 0x000000000000791b */ /* 0x027fe20003800000 */
.L_x_2646:
[C---:B------:R-:W-:Y:S01]  /*1f720*/  VIADD R9, R17.reuse, 0x20 ;  /* 0x0000002011097836 */ /* 0x040fe20000000000 */
[----:B------:R-:W-:Y:S02]  /*1f730*/  ISETP.GE.AND P3, PT, R17, R0, PT ;  /* 0x000000001100720c */ /* 0x000fe40003f66270 */
[----:B------:R-:W-:Y:S01]  /*1f740*/  MOV R13, R5 ;  /* 0x00000005000d7202 */ /* 0x000fe20000000f00 */
[----:B------:R-:W-:-:S10]  /*1f750*/  IMAD.MOV.U32 R2, RZ, RZ, R14 ;  /* 0x000000ffff027224 */ /* 0x000fd400078e000e */
[----:B------:R-:W-:Y:S05]  /*1f760*/  WARPSYNC.COLLECTIVE R15, `(.L_x_2647) ;  /* 0x000000000f087348 */ /* 0x000fea0003c00000 */
[----:B------:R0:W1:Y:S02]  /*1f770*/  SHFL.IDX P6, R14, R13, R12, R11 ;  /* 0x0000000c0d0e7389 */ /* 0x00006400000c000b */
[----:B01----:R-:W-:Y:S01]  /*1f780*/  ENDCOLLECTIVE ;  /* 0x000000000000791b */ /* 0x003fe20003800000 */
.L_x_2647:
[----:B------:R-:W-:Y:S01]  /*1f790*/  MOV R13, R4 ;  /* 0x00000004000d7202 */ /* 0x000fe20000000f00 */
[----:B------:R-:W-:Y:S02]  /*1f7a0*/  IMAD.MOV.U32 R12, RZ, RZ, 0x1 ;  /* 0x00000001ff0c7424 */ /* 0x000fe400078e00ff */
[----:B------:R-:W-:-:S07]  /*1f7b0*/  IMAD.MOV.U32 R3, RZ, RZ, R14 ;  /* 0x000000ffff037224 */ /* 0x000fce00078e000e */
[----:B------:R-:W-:Y:S05]  /*1f7c0*/  WARPSYNC.COLLECTIVE R15, `(.L_x_2648) ;  /* 0x000000000f087348 */ /* 0x000fea0003c00000 */
[----:B------:R0:W1:Y:S02]  /*1f7d0*/  SHFL.IDX P6, R14, R13, R12, R11 ;  /* 0x0000000c0d0e7389 */ /* 0x00006400000c000b */
[----:B01----:R-:W-:Y:S01]  /*1f7e0*/  ENDCOLLECTIVE ;  /* 0x000000000000791b */ /* 0x003fe20003800000 */
.L_x_2648:
        /* <DEDUP_REMOVED lines=10> */
.L_x_2649:
[----:B------:R-:W-:Y:S01]  /*1f890*/  IMAD.MOV.U32 R13, RZ, RZ, R4 ;  /* 0x000000ffff0d7224 */ /* 0x000fe200078e0004 */
[----:B------:R-:W-:Y:S01]  /*1f8a0*/  MOV R12, 0x2 ;  /* 0x00000002000c7802 */ /* 0x000fe20000000f00 */
[----:B------:R-:W-:Y:S01]  /*1f8b0*/  @!PT LDS RZ, [RZ] ;  /* 0x00000000fffff984 */ /* 0x000fe20000000800 */
[----:B------:R-:W-:Y:S01]  /*1f8c0*/  @!PT LDS RZ, [RZ] ;  /* 0x00000000fffff984 */ /* 0x000fe20000000800 */
[----:B------:R-:W-:Y:S01]  /*1f8d0*/  @!PT LDS RZ, [RZ] ;  /* 0x00000000fffff984 */ /* 0x000fe20000000800 */
[----:B------:R-:W-:Y:S04]  /*1f8e0*/  @!P3 LDGSTS.E.BYPASS.LTC128B.128 [R21+0xc400], desc[UR38][R2.64], !P0 ;  /* 0x0c4000000215bfae */ /* 0x000fe8000c101d66 */
[----:B------:R-:W-:Y:S04]  /*1f8f0*/  @!P3 LDGSTS.E.BYPASS.LTC128B.128 [R21+0xf400], desc[UR38][R2.64+0x40], !P1 ;  /* 0x0f4000400215bfae */ /* 0x000fe8000c901d66 */
[----:B------:R0:W-:Y:S01]  /*1f900*/  @!P3 LDGSTS.E.BYPASS.LTC128B.128 [R21+0x12400], desc[UR38][R2.64+0x80], !P2 ;  /* 0x124000800215bfae */ /* 0x0001e2000d101d66 */
[----:B------:R-:W-:-:S02]  /*1f910*/  ISETP.GE.AND P3, PT, R9, R0, PT ;  /* 0x000000000900720c */ /* 0x000fc40003f66270 */
[----:B0-----:R-:W-:-:S11]  /*1f920*/  MOV R2, R14 ;  /* 0x0000000e00027202 */ /* 0x001fd60000000f00 */
[----:B------:R-:W-:Y:S05]  /*1f930*/  WARPSYNC.COLLECTIVE R15, `(.L_x_2650) ;  /* 0x000000000f087348 */ /* 0x000fea0003c00000 */
[----:B------:R0:W1:Y:S02]  /*1f940*/  SHFL.IDX P6, R14, R13, R12, R11 ;  /* 0x0000000c0d0e7389 */ /* 0x00006400000c000b */
[----:B01----:R-:W-:Y:S01]  /*1f950*/  ENDCOLLECTIVE ;  /* 0x000000000000791b */ /* 0x003fe20003800000 */
.L_x_2650:
[----:B------:R-:W-:-:S05]  /*1f960*/  @!P3 LEA R3, P4, R10, R2, 0x1 ;  /* 0x000000020a03b211 */ /* 0x000fca00078808ff */
[----:B------:R-:W-:-:S05]  /*1f970*/  @!P3 IMAD.X R2, RZ, RZ, R8, P4 ;  /* 0x000000ffff02b224 */ /* 0x000fca00020e0608 */
[----:B------:R-:W-:Y:S01]  /*1f980*/  @!P3 LOP3.LUT R3, R3, R2, RZ, 0x3c, !PT ;  /* 0x000000020303b212 */ /* 0x000fe200078e3cff */
[----:B------:R-:W-:-:S03]  /*1f990*/  IMAD.MOV.U32 R13, RZ, RZ, R5 ;  /* 0x000000ffff0d7224 */ /* 0x000fc600078e0005 */
        /* <DEDUP_REMOVED lines=10> */
.L_x_2651:
[----:B------:R-:W-:Y:S01]  /*1fa40*/  @!PT LDS RZ, [RZ] ;  /* 0x00000000fffff984 */ /* 0x000fe20000000800 */
[----:B------:R-:W-:Y:S01]  /*1fa50*/  @!PT LDS RZ, [RZ] ;  /* 0x00000000fffff984 */ /* 0x000fe20000000800 */
[----:B------:R-:W-:Y:S01]  /*1fa60*/  @!PT LDS RZ, [RZ] ;  /* 0x00000000fffff984 */ /* 0x000fe20000000800 */
[----:B------:R-:W-:Y:S04]  /*1fa70*/  @!P3 LDGSTS.E.BYPASS.LTC128B.128 [R21+0xfc00], desc[UR38][R2.64+0x40], !P1 ;  /* 0x0fc000400215bfae */ /* 0x000fe8000c901d66 */
[----:B------:R0:W-:Y:S01]  /*1fa80*/  @!P3 LDGSTS.E.BYPASS.LTC128B.128 [R21+0x12c00], desc[UR38][R2.64+0x80], !P2 ;  /* 0x12c000800215bfae */ /* 0x0001e2000d101d66 */
[----:B------:R-:W-:Y:S02]  /*1fa90*/  IMAD.MOV.U32 R13, RZ, RZ, R4 ;  /* 0x000000ffff0d7224 */ /* 0x000fe400078e0004 */
[----:B------:R-:W-:Y:S02]  /*1faa0*/  IMAD.MOV.U32 R12, RZ, RZ, 0x3 ;  /* 0x00000003ff0c7424 */ /* 0x000fe400078e00ff */
[----:B0-----:R-:W-:-:S05]  /*1fab0*/  VIADD R2, R17, 0x40 ;  /* 0x0000004011027836 */ /* 0x001fca0000000000 */
[----:B------:R-:W-:Y:S01]  /*1fac0*/  ISETP.GE.AND P3, PT, R2, R0, PT ;  /* 0x000000000200720c */ /* 0x000fe20003f66270 */
[----:B------:R-:W-:-:S12]  /*1fad0*/  IMAD.MOV.U32 R2, RZ, RZ, R14 ;  /* 0x000000ffff027224 */ /* 0x000fd800078e000e */
[----:B------:R-:W-:Y:S05]  /*1fae0*/  WARPSYNC.COLLECTIVE R15, `(.L_x_2652) ;  /* 0x000000000f087348 */ /* 0x000fea0003c00000 */
[----:B------:R0:W1:Y:S02]  /*1faf0*/  SHFL.IDX P6, R14, R13, R12, R11 ;  /* 0x0000000c0d0e7389 */ /* 0x00006400000c000b */
[----:B01----:R-:W-:Y:S01]  /*1fb00*/  ENDCOLLECTIVE ;  /* 0x000000000000791b */ /* 0x003fe20003800000 */
.L_x_2652:
[----:B------:R-:W-:Y:S02]  /*1fb10*/  @!P3 LEA R3, P4, R10, R2, 0x1 ;  /* 0x000000020a03b211 */ /* 0x000fe400078808ff */
[----:B------:R-:W-:Y:S02]  /*1fb20*/  MOV R13, R5 ;  /* 0x00000005000d7202 */ /* 0x000fe40000000f00 */
[----:B------:R-:W-:-:S04]  /*1fb30*/  @!P3 IADD3.X R2, RZ, R8, RZ, P4, !PT ;  /* 0x00000008ff02b210 */ /* 0x000fc800027fe4ff */
[----:B------:R-:W-:Y:S01]  /*1fb40*/  @!P3 LOP3.LUT R3, R3, R2, RZ, 0x3c, !PT ;  /* 0x000000020303b212 */ /* 0x000fe200078e3cff */
[----:B------:R-:W-:-:S03]  /*1fb50*/  IMAD.MOV.U32 R4, RZ, RZ, R14 ;  /* 0x000000ffff047224 */ /* 0x000fc600078e000e */
[----:B------:R-:W-:-:S07]  /*1fb60*/  @!P3 LOP3.LUT R2, R3, R2, RZ, 0x3c, !PT ;  /* 0x000000020302b212 */ /* 0x000fce00078e3cff */
[----:B------:R-:W-:Y:S05]  /*1fb70*/  WARPSYNC.COLLECTIVE R15, `(.L_x_2653) ;  /* 0x000000000f087348 */ /* 0x000fea0003c00000 */
[----:B------:R0:W1:Y:S02]  /*1fb80*/  SHFL.IDX P6, R14, R13, R12, R11 ;  /* 0x0000000c0d0e7389 */ /* 0x00006400000c000b */
[----:B01----:R-:W-:Y:S01]  /*1fb90*/  ENDCOLLECTIVE ;  /* 0x000000000000791b */ /* 0x003fe20003800000 */
.L_x_2653:
[----:B------:R-:W-:-:S05]  /*1fba0*/  @!P3 LOP3.LUT R3, R3, R2, RZ, 0x3c, !PT ;  /* 0x000000020303b212 */ /* 0x000fca00078e3cff */
[----:B------:R-:W-:Y:S01]  /*1fbb0*/  @!PT LDS RZ, [RZ] ;  /* 0x00000000fffff984 */ /* 0x000fe20000000800 */
[----:B------:R-:W-:Y:S01]  /*1fbc0*/  @!PT LDS RZ, [RZ] ;  /* 0x00000000fffff984 */ /* 0x000fe20000000800 */
[----:B------:R-:W-:Y:S01]  /*1fbd0*/  @!PT LDS RZ, [RZ] ;  /* 0x00000000fffff984 */ /* 0x000fe20000000800 */
[----:B------:R0:W-:Y:S04]  /*1fbe0*/  @!P3 LDGSTS.E.BYPASS.LTC128B.128 [R21+0xd400], desc[UR38][R2.64], !P0 ;  /* 0x0d4000000215bfae */ /* 0x0001e8000c101d66 */
[----:B------:R0:W-:Y:S01]  /*1fbf0*/  @!P3 LDGSTS.E.BYPASS.LTC128B.128 [R21+0x10400], desc[UR38][R2.64+0x40], !P1 ;  /* 0x104000400215bfae */ /* 0x0001e2000c901d66 */
[----:B------:R-:W-:Y:S02]  /*1fc00*/  IMAD.MOV.U32 R13, RZ, RZ, R6 ;  /* 0x000000ffff0d7224 */ /* 0x000fe400078e0006 */
[----:B------:R-:W-:Y:S01]  /*1fc10*/  IMAD.MOV.U32 R12, RZ, RZ, RZ ;  /* 0x000000ffff0c7224 */ /* 0x000fe200078e00ff */
[----:B------:R0:W-:Y:S01]  /*1fc20*/  @!P3 LDGSTS.E.BYPASS.LTC128B.128 [R21+0x13400], desc[UR38][R2.64+0x80], !P2 ;  /* 0x134000800215bfae */ /* 0x0001e2000d101d66 */
[----:B------:R-:W-:-:S07]  /*1fc30*/  IMAD.MOV.U32 R5, RZ, RZ, R14 ;  /* 0x000000ffff057224 */ /* 0x000fce00078e000e */
[----:B0-----:R-:W-:Y:S05]  /*1fc40*/  WARPSYNC.COLLECTIVE R15, `(.L_x_2654) ;  /* 0x000000000f087348 */ /* 0x001fea0003c00000 */
[----:B------:R1:W2:Y:S02]  /*1fc50*/  SHFL.IDX P6, R14, R13, R12, R11 ;  /* 0x0000000c0d0e7389 */ /* 0x0002a400000c000b */
[----:B012---:R-:W-:Y:S01]  /*1fc60*/  ENDCOLLECTIVE ;  /* 0x000000000000791b */ /* 0x007fe20003800000 */
.L_x_2654:
[----:B------:R-:W-:-:S05]  /*1fc70*/  VIADD R2, R17, 0x60 ;  /* 0x0000006011027836 */ /* 0x000fca0000000000 */
[----:B------:R-:W-:Y:S02]  /*1fc80*/  ISETP.GE.AND P3, PT, R2, R0, PT ;  /* 0x000000000200720c */ /* 0x000fe40003f66270 */
[----:B------:R-:W-:-:S11]  /*1fc90*/  MOV R13, R7 ;  /* 0x00000007000d7202 */ /* 0x000fd60000000f00 */
[----:B------:R-:W-:-:S05]  /*1fca0*/  @!P3 LEA R2, P4, R10, R5, 0x1 ;  /* 0x000000050a02b211 */ /* 0x000fca00078808ff */
[----:B------:R-:W-:Y:S02]  /*1fcb0*/  @!P3 IMAD.X R3, RZ, RZ, R4, P4 ;  /* 0x000000ffff03b224 */ /* 0x000fe400020e0604 */
[----:B------:R-:W-:-:S07]  /*1fcc0*/  IMAD.MOV.U32 R4, RZ, RZ, R14 ;  /* 0x000000ffff047224 */ /* 0x000fce00078e000e */
[----:B------:R-:W-:Y:S05]  /*1fcd0*/  WARPSYNC.COLLECTIVE R15, `(.L_x_2655) ;  /* 0x000000000f087348 */ /* 0x000fea0003c00000 */
[----:B------:R0:W1:Y:S02]  /*1fce0*/  SHFL.IDX P6, R14, R13, R12, R11 ;  /* 0x0000000c0d0e7389 */ /* 0x00006400000c000b */
[----:B01----:R-:W-:Y:S01]  /*1fcf0*/  ENDCOLLECTIVE ;  /* 0x000000000000791b */ /* 0x003fe20003800000 */
.L_x_2655:
[----:B------:R-:W-:Y:S01]  /*1fd00*/  @!PT LDS RZ, [RZ] ;  /* 0x00000000fffff984 */ /* 0x000fe20000000800 */
[----:B------:R-:W-:Y:S01]  /*1fd10*/  @!PT LDS RZ, [RZ] ;  /* 0x00000000fffff984 */ /* 0x000fe20000000800 */
[----:B------:R-:W-:Y:S01]  /*1fd20*/  @!PT LDS RZ, [RZ] ;  /* 0x00000000fffff984 */ /* 0x000fe20000000800 */
[----:B------:R-:W-:Y:S04]  /*1fd30*/  @!P3 LDGSTS.E.BYPASS.LTC128B.128 [R21+0xdc00], desc[UR38][R2.64], !P0 ;  /* 0x0dc000000215bfae */ /* 0x000fe8000c101d66 */
[----:B------:R-:W-:Y:S04]  /*1fd40*/  @!P3 LDGSTS.E.BYPASS.LTC128B.128 [R21+0x10c00], desc[UR38][R2.64+0x40], !P1 ;  /* 0x10c000400215bfae */ /* 0x000fe8000c901d66 */
[----:B------:R0:W-:Y:S01]  /*1fd50*/  @!P3 LDGSTS.E.BYPASS.LTC128B.128 [R21+0x13c00], desc[UR38][R2.64+0x80], !P2 ;  /* 0x13c000800215bfae */ /* 0x0001e2000d101d66 */
[----:B------:R-:W-:Y:S01]  /*1fd60*/  IMAD.MOV.U32 R13, RZ, RZ, R6 ;  /* 0x000000ffff0d7224 */ /* 0x000fe200078e0006 */
[----:B------:R-:W-:-:S02]  /*1fd70*/  MOV R12, 0x1 ;  /* 0x00000001000c7802 */ /* 0x000fc40000000f00 */
[----:B0-----:R-:W-:-:S04]  /*1fd80*/  IADD3 R2, R17, 0x80, RZ ;  /* 0x0000008011027810 */ /* 0x001fc80007ffe0ff */
[----:B------:R-:W-:Y:S01]  /*1fd90*/  ISETP.GE.AND P3, PT, R2, R0, PT ;  /* 0x000000000200720c */ /* 0x000fe20003f66270 */
[----:B------:R-:W-:-:S12]  /*1fda0*/  IMAD.MOV.U32 R2, RZ, RZ, R14 ;  /* 0x000000ffff027224 */ /* 0x000fd800078e000e */
[----:B------:R-:W-:Y:S05]  /*1fdb0*/  WARPSYNC.COLLECTIVE R15, `(.L_x_2656) ;  /* 0x000000000f087348 */ /* 0x000fea0003c00000 */
[----:B------:R0:W1:Y:S02]  /*1fdc0*/  SHFL.IDX P6, R14, R13, R12, R11 ;  /* 0x0000000c0d0e7389 */ /* 0x00006400000c000b */
[----:B01----:R-:W-:Y:S01]  /*1fdd0*/  ENDCOLLECTIVE ;  /* 0x000000000000791b */ /* 0x003fe20003800000 */
.L_x_2656:
        /* <DEDUP_REMOVED lines=12> */
.L_x_2657:
[----:B------:R-:W-:Y:S01]  /*1fea0*/  @!PT LDS RZ, [RZ] ;  /* 0x00000000fffff984 */ /* 0x000fe20000000800 */
[----:B------:R-:W-:Y:S01]  /*1feb0*/  @!PT LDS RZ, [RZ] ;  /* 0x00000000fffff984 */ /* 0x000fe20000000800 */
[----:B------:R-:W-:Y:S01]  /*1fec0*/  @!PT LDS RZ, [RZ] ;  /* 0x00000000fffff984 */ /* 0x000fe20000000800 */
[----:B------:R0:W-:Y:S02]  /*1fed0*/  @!P3 LDGSTS.E.BYPASS.LTC128B.128 [R21+0x14400], desc[UR38][R2.64+0x80], !P2 ;  /* 0x144000800215bfae */ /* 0x0001e4000d101d66 */
[----:B0-----:R-:W-:Y:S01]  /*1fee0*/  IMAD.MOV.U32 R2, RZ, RZ, R14 ;  /* 0x000000ffff027224 */ /* 0x001fe200078e000e */
[----:B------:R-:W-:Y:S06]  /*1fef0*/  BRA `(.L_x_2658) ;  /* 0xffffffb400e87947 */ /* 0x000fec000383ffff */
.L_x_2533:
[----:B-1----:R1:W2:Y:S02]  /*1ff00*/  SYNCS.PHASECHK.TRANS64.TRYWAIT P0, [R22+URZ+0x2d820], R0 ;  /* 0x02d82000160075a7 */ /* 0x0022a4000800017f */
[----:B--2---:R-:W-:Y:S05]  /*1ff10*/  @!P0 NANOSLEEP.SYNCS 0x989680 ;  /* 0x009896800000895d */ /* 0x004fea0003900000 */
[----:B------:R-:W2:Y:S02]  /*1ff20*/  @!P0 SYNCS.PHASECHK.TRANS64 P0, [R22+URZ+0x2d820], R0 ;  /* 0x02d82000160085a7 */ /* 0x000ea4000800007f */
[----:B--2---:R-:W-:Y:S05]  /*1ff30*/  @!P0 BRA `(.L_x_2533) ;  /* 0xfffffffc00f08947 */ /* 0x004fea000383ffff */
[----:B------:R-:W-:Y:S05]  /*1ff40*/  BRA `(.L_x_2659) ;  /* 0xffffffb800507947 */ /* 0x000fea000383ffff */
.L_x_2538:
[----:B0-----:R0:W1:Y:S02]  /*1ff50*/  SYNCS.PHASECHK.TRANS64.TRYWAIT P0, [R5+URZ+0x2d840], R0 ;  /* 0x02d84000050075a7 */ /* 0x001064000800017f */
[----:B-1----:R-:W-:Y:S05]  /*1ff60*/  @!P0 NANOSLEEP.SYNCS 0x989680 ;  /* 0x009896800000895d */ /* 0x002fea0003900000 */
[----:B------:R-:W1:Y:S02]  /*1ff70*/  @!P0 SYNCS.PHASECHK.TRANS64 P0, [R5+URZ+0x2d840], R0 ;  /* 0x02d84000050085a7 */ /* 0x000e64000800007f */
[----:B-1----:R-:W-:Y:S05]  /*1ff80*/  @!P0 BRA `(.L_x_2538) ;  /* 0xfffffffc00f08947 */ /* 0x002fea000383ffff */
[----:B------:R-:W-:Y:S05]  /*1ff90*/  BRA `(.L_x_2660) ;  /* 0xffffffbc003c7947 */ /* 0x000fea000383ffff */
.L_x_2539:
        /* <DEDUP_REMOVED lines=8> */
.L_x_2662:
[----:B------:R-:W-:Y:S05]  /*20020*/  BSYNC B1 ;  /* 0x0000000000017941 */ /* 0x000fea0003800000 */
.L_x_2661:
[----:B------:R0:W-:Y:S04]  /*20030*/  STL [R1+0xb4], R5 ;  /* 0x0000b40501007387 */ /* 0x0001e80000100800 */
[----:B0-----:R0:W5:Y:S01]  /*20040*/  LDL.LU R5, [R1] ;  /* 0x0000000001057983 */ /* 0x0011620000300800 */
[----:B------:R-:W-:Y:S01]  /*20050*/  IMAD.MOV.U32 R13, RZ, RZ, R6 ;  /* 0x000000ffff0d7224 */ /* 0x000fe200078e0006 */
[----:B------:R-:W-:Y:S01]  /*20060*/  MOV R3, R14 ;  /* 0x0000000e00037202 */ /* 0x000fe20000000f00 */
[----:B------:R-:W-:Y:S01]  /*20070*/  IMAD.MOV.U32 R12, RZ, RZ, RZ ;  /* 0x000000ffff0c7224 */ /* 0x000fe200078e00ff */
[----:B------:R-:W1:Y:S01]  /*20080*/  S2R R20, SR_TID.X ;  /* 0x0000000000147919 */ /* 0x000e620000002100 */
[----:B------:R-:W-:Y:S02]  /*20090*/  IMAD.MOV.U32 R11, RZ, RZ, 0x1c1f ;  /* 0x00001c1fff0b7424 */ /* 0x000fe400078e00ff */
[----:B------:R-:W-:-:S02]  /*200a0*/  IMAD.MOV.U32 R15, RZ, RZ, -0x1 ;  /* 0xffffffffff0f7424 */ /* 0x000fc400078e00ff */
[----:B0-----:R-:W-:-:S07]  /*200b0*/  IMAD R4, R4, 0x2, R22 ;  /* 0x0000000204047824 */ /* 0x001fce00078e0216 */
[----:B-1---5:R-:W-:Y:S05]  /*200c0*/  WARPSYNC.COLLECTIVE R15, `(.L_x_2663) ;  /* 0x000000000f087348 */ /* 0x022fea0003c00000 */
[----:B------:R0:W2:Y:S02]  /*200d0*/  SHFL.IDX P6, R14, R13, R12, R11 ;  /* 0x0000000c0d0e7389 */ /* 0x0000a400000c000b */
[----:B012--5:R-:W-:Y:S01]  /*200e0*/  ENDCOLLECTIVE ;  /* 0x000000000000791b */ /* 0x027fe20003800000 */
.L_x_2663:
[----:B------:R-:W-:Y:S02]  /*200f0*/  IMAD.MOV.U32 R13, RZ, RZ, R8 ;  /* 0x000000ffff0d7224 */ /* 0x000fe400078e0008 */
[----:B------:R-:W-:Y:S01]  /*20100*/  IMAD.MOV.U32 R12, RZ, RZ, 0x1 ;  /* 0x00000001ff0c7424 */ /* 0x000fe200078e00ff */
[----:B------:R-:W-:Y:S01]  /*20110*/  SHF.L.U32 R20, R20, 0x3, RZ ;  /* 0x0000000314147819 */ /* 0x000fe200000006ff */
[----:B------:R-:W-:-:S07]  /*20120*/  IMAD.MOV.U32 R2, RZ, RZ, R14 ;  /* 0x000000ffff027224 */ /* 0x000fce00078e000e */
[----:B------:R-:W-:Y:S05]  /*20130*/  WARPSYNC.COLLECTIVE R15, `(.L_x_2664) ;  /* 0x000000000f087348 */ /* 0x000fea0003c00000 */
[----:B------:R0:W1:Y:S02]  /*20140*/  SHFL.IDX P6, R14, R13, R12, R11 ;  /* 0x0000000c0d0e7389 */ /* 0x00006400000c000b */
[----:B01----:R-:W-:Y:S01]  /*20150*/  ENDCOLLECTIVE ;  /* 0x000000000000791b */ /* 0x003fe20003800000 */
.L_x_2664:
[----:B------:R-:W-:-:S05]  /*20160*/  LOP3.LUT R20, R20, 0x18, RZ, 0xc0, !PT ;  /* 0x0000001814147812 */ /* 0x000fca00078ec0ff */
[----:B------:R-:W-:-:S05]  /*20170*/  IMAD.SHL.U32 R0, R20, 0x2, RZ ;  /* 0x0000000214007824 */ /* 0x000fca00078e00ff */
[----:B------:R-:W-:Y:S01]  /*20180*/  IADD3 R2, P0, R2, R0, RZ ;  /* 0x0000000002027210 */ /* 0x000fe20007f1e0ff */
[----:B------:R-:W-:-:S03]  /*20190*/  IMAD.MOV.U32 R13, RZ, RZ, R6 ;  /* 0x000000ffff0d7224 */ /* 0x000fc600078e0006 */
[----:B------:R-:W-:Y:S02]  /*201a0*/  IADD3.X R3, RZ, R3, RZ, P0, !PT ;  /* 0x00000003ff037210 */ /* 0x000fe400007fe4ff */
[----:B------:R-:W-:-:S04]  /*201b0*/  LOP3.LUT R5, R5, 0xffffffdf, RZ, 0xc0, !PT ;  /* 0xffffffdf05057812 */ /* 0x000fc800078ec0ff */
[----:B------:R-:W-:-:S04]  /*201c0*/  @P1 LOP3.LUT R5, R5, 0x20, RZ, 0xfc, !PT ;  /* 0x0000002005051812 */ /* 0x000fc800078efcff */
[----:B------:R-:W-:Y:S01]  /*201d0*/  LOP3.LUT P1, RZ, R5, 0x4, RZ, 0xc0, !PT ;  /* 0x0000000405ff7812 */ /* 0x000fe2000782c0ff */
[----:B------:R0:W-:-:S12]  /*201e0*/  STL [R1], R5 ;  /* 0x0000000501007387 */ /* 0x0001d80000100800 */
[----:B------:R-:W-:Y:S01]  /*201f0*/  @!PT LDS RZ, [RZ] ;  /* 0x00000000fffff984 */ /* 0x000fe20000000800 */
[----:B------:R-:W-:Y:S01]  /*20200*/  @!PT LDS RZ, [RZ] ;  /* 0x00000000fffff984 */ /* 0x000fe20000000800 */
[----:B------:R-:W-:Y:S01]  /*20210*/  @!PT LDS RZ, [RZ] ;  /* 0x00000000fffff984 */ /* 0x000fe20000000800 */
[----:B------:R-:W-:Y:S04]  /*20220*/  LDGSTS.E.BYPASS.LTC128B.128 [R4+0x15400], desc[UR38][R2.64], !P1 ;  /* 0x1540000002047fae */ /* 0x000fe8000c901d66 */
[----:B------:R-:W-:Y:S04]  /*20230*/  LDGSTS.E.BYPASS.LTC128B.128 [R4+0x17400], desc[UR38][R2.64+0x40], !P5 ;  /* 0x1740004002047fae */ /* 0x000fe8000e901d66 */
[----:B------:R1:W-:Y:S02]  /*20240*/  LDGSTS.E.BYPASS.LTC128B.128 [R4+0x19400], desc[UR38][R2.64+0x80], !P4 ;  /* 0x1940008002047fae */ /* 0x0003e4000e101d66 */
[----:B01----:R-:W-:-:S07]  /*20250*/  MOV R3, R14 ;  /* 0x0000000e00037202 */ /* 0x003fce0000000f00 */
[----:B------:R-:W-:Y:S05]  /*20260*/  WARPSYNC.COLLECTIVE R15, `(.L_x_2665) ;  /* 0x000000000f087348 */ /* 0x000fea0003c00000 */
[----:B------:R0:W1:Y:S02]  /*20270*/  SHFL.IDX P6, R14, R13, R12, R11 ;  /* 0x0000000c0d0e7389 */ /* 0x00006400000c000b */
[----:B01----:R-:W-:Y:S01]  /*20280*/  ENDCOLLECTIVE ;  /* 0x000000000000791b */ /* 0x003fe20003800000 */
.L_x_2665:
[----:B------:R-:W-:Y:S01]  /*20290*/  MOV R13, R8 ;  /* 0x00000008000d7202 */ /* 0x000fe20000000f00 */
[----:B------:R-:W-:Y:S02]  /*202a0*/  IMAD.MOV.U32 R12, RZ, RZ, 0x2 ;  /* 0x00000002ff0c7424 */ /* 0x000fe400078e00ff */
[----:B------:R-:W-:-:S07]  /*202b0*/  IMAD.MOV.U32 R2, RZ, RZ, R14 ;  /* 0x000000ffff027224 */ /* 0x000fce00078e000e */
[----:B------:R-:W-:Y:S05]  /*202c0*/  WARPSYNC.COLLECTIVE R15, `(.L_x_2666) ;  /* 0x000000000f087348 */ /* 0x000fea0003c00000 */
[----:B------:R0:W1:Y:S02]  /*202d0*/  SHFL.IDX P6, R14, R13, R12, R11 ;  /* 0x0000000c0d0e7389 */ /* 0x00006400000c000b */
[----:B01----:R-:W-:Y:S01]  /*202e0*/  ENDCOLLECTIVE ;  /* 0x000000000000791b */ /* 0x003fe20003800000 */
.L_x_2666:
        /* <DEDUP_REMOVED lines=13> */
.L_x_2667:
[----:B------:R-:W-:-:S04]  /*203c0*/  MOV R2, R14 ;  /* 0x0000000e00027202 */ /* 0x000fc80000000f00 */
[----:B------:R-:W-:-:S05]  /*203d0*/  IADD3 R2, P0, R2, R0, RZ ;  /* 0x0000000002027210 */ /* 0x000fca0007f1e0ff */
[----:B------:R-:W-:-:S05]  /*203e0*/  IMAD.X R3, RZ, RZ, R20, P0 ;  /* 0x000000ffff037224 */ /* 0x000fca00000e0614 */
[----:B------:R-:W-:Y:S01]  /*203f0*/  @!PT LDS RZ, [RZ] ;  /* 0x00000000fffff984 */ /* 0x000fe20000000800 */
[----:B------:R-:W-:Y:S01]  /*20400*/  @!PT LDS RZ, [RZ] ;  /* 0x00000000fffff984 */ /* 0x000fe20000000800 */
[----:B------:R-:W-:Y:S01]  /*20410*/  @!PT LDS RZ, [RZ] ;  /* 0x00000000fffff984 */ /* 0x000fe20000000800 */
[----:B------:R0:W-:Y:S01]  /*20420*/  LDGSTS.E.BYPASS.LTC128B.128 [R4+0x16400], desc[UR38][R2.64], !P1 ;  /* 0x1640000002047fae */ /* 0x0001e2000c901d66 */
[----:B------:R-:W-:-:S03]  /*20430*/  LOP3.LUT P1, RZ, R5, 0x20, RZ, 0xc0, !PT ;  /* 0x0000002005ff7812 */ /* 0x000fc6000782c0ff */
[----:B------:R0:W5:Y:S01]  /*20440*/  LDL.LU R5, [R1+0xb4] ;  /* 0x0000b40001057983 */ /* 0x0001620000300800 */
[----:B------:R-:W-:Y:S02]  /*20450*/  IMAD.MOV.U32 R13, RZ, RZ, R8 ;  /* 0x000000ffff0d7224 */ /* 0x000fe400078e0008 */
[----:B------:R-:W-:Y:S01]  /*20460*/  IMAD.MOV.U32 R12, RZ, RZ, 0x3 ;  /* 0x00000003ff0c7424 */ /* 0x000fe200078e00ff */
[----:B------:R0:W-:Y:S06]  /*20470*/  LDGSTS.E.BYPASS.LTC128B.128 [R4+0x18400], desc[UR38][R2.64+0x40], !P5 ;  /* 0x1840004002047fae */ /* 0x0001ec000e901d66 */
[----:B0----5:R-:W-:Y:S05]  /*20480*/  WARPSYNC.COLLECTIVE R15, `(.L_x_2668) ;  /* 0x000000000f087348 */ /* 0x021fea0003c00000 */
[----:B------:R1:W2:Y:S02]  /*20490*/  SHFL.IDX P6, R14, R13, R12, R11 ;  /* 0x0000000c0d0e7389 */ /* 0x0002a400000c000b */
[----:B012--5:R-:W-:Y:S01]  /*204a0*/  ENDCOLLECTIVE ;  /* 0x000000000000791b */ /* 0x027fe20003800000 */
.L_x_2668:
[----:B------:R-:W-:Y:S01]  /*204b0*/  @!PT LDS RZ, [RZ] ;  /* 0x00000000fffff984 */ /* 0x000fe20000000800 */
[----:B------:R-:W-:Y:S01]  /*204c0*/  @!PT LDS RZ, [RZ] ;  /* 0x00000000fffff984 */ /* 0x000fe20000000800 */
[----:B------:R-:W-:Y:S01]  /*204d0*/  @!PT LDS RZ, [RZ] ;  /* 0x00000000fffff984 */ /* 0x000fe20000000800 */
[----:B------:R0:W-:Y:S01]  /*204e0*/  LDGSTS.E.BYPASS.LTC128B.128 [R4+0x1a400], desc[UR38][R2.64+0x80], !P4 ;  /* 0x1a40008002047fae */ /* 0x0001e2000e101d66 */
[----:B------:R-:W-:Y:S01]  /*204f0*/  IMAD.MOV.U32 R13, RZ, RZ, R6 ;  /* 0x000000ffff0d7224 */ /* 0x000fe200078e0006 */
[----:B------:R-:W-:-:S07]  /*20500*/  MOV R20, R14 ;  /* 0x0000000e00147202 */ /* 0x000fce0000000f00 */
[----:B0-----:R-:W-:Y:S05]  /*20510*/  WARPSYNC.COLLECTIVE R15, `(.L_x_2669) ;  /* 0x000000000f087348 */ /* 0x001fea0003c00000 */
[----:B------:R1:W2:Y:S02]  /*20520*/  SHFL.IDX P6, R14, R13, R12, R11 ;  /* 0x0000000c0d0e7389 */ /* 0x0002a400000c000b */
[----:B012---:R-:W-:Y:S01]  /*20530*/  ENDCOLLECTIVE ;  /* 0x000000000000791b */ /* 0x007fe20003800000 */
.L_x_2669:
[----:B------:R-:W-:Y:S01]  /*20540*/  IMAD.MOV.U32 R2, RZ, RZ, R14 ;  /* 0x000000ffff027224 */ /* 0x000fe200078e000e */
[----:B------:R-:W-:Y:S06]  /*20550*/  BRA `(.L_x_2670) ;  /* 0xffffffb800b47947 */ /* 0x000fec000383ffff */
.L_x_2544:
[----:B-1----:R1:W2:Y:S02]  /*20560*/  SYNCS.PHASECHK.TRANS64.TRYWAIT P0, [R5+URZ+0x2d860], R2 ;  /* 0x02d86002050075a7 */ /* 0x0022a4000800017f */
[----:B--2---:R-:W-:Y:S05]  /*20570*/  @!P0 NANOSLEEP.SYNCS 0x989680 ;  /* 0x009896800000895d */ /* 0x004fea0003900000 */
[----:B------:R-:W2:Y:S02]  /*20580*/  @!P0 SYNCS.PHASECHK.TRANS64 P0, [R5+URZ+0x2d860], R2 ;  /* 0x02d86002050085a7 */ /* 0x000ea4000800007f */
[----:B--2---:R-:W-:Y:S05]  /*20590*/  @!P0 BRA `(.L_x_2544) ;  /* 0xfffffffc00f08947 */ /* 0x004fea000383ffff */
[----:B------:R-:W-:Y:S05]  /*205a0*/  BRA `(.L_x_2671) ;  /* 0xffffffbc001c7947 */ /* 0x000fea000383ffff */
.L_x_2545:
        /* <DEDUP_REMOVED lines=8> */
.L_x_2673:
[----:B------:R-:W-:Y:S05]  /*20630*/  BSYNC B1 ;  /* 0x0000000000017941 */ /* 0x000fea0003800000 */
.L_x_2672:
        /* <DEDUP_REMOVED lines=9> */
.L_x_2674:
[----:B------:R-:W-:Y:S01]  /*206d0*/  IMAD.MOV.U32 R13, RZ, RZ, R24 ;  /* 0x000000ffff0d7224 */ /* 0x000fe200078e0018 */
[----:B------:R-:W-:Y:S02]  /*206e0*/  MOV R12, 0x1 ;  /* 0x00000001000c7802 */ /* 0x000fe40000000f00 */
[----:B------:R-:W-:-:S07]  /*206f0*/  MOV R2, R14 ;  /* 0x0000000e00027202 */ /* 0x000fce0000000f00 */
[----:B------:R-:W-:Y:S05]  /*20700*/  WARPSYNC.COLLECTIVE R15, `(.L_x_2675) ;  /* 0x000000000f087348 */ /* 0x000fea0003c00000 */
[----:B------:R0:W1:Y:S02]  /*20710*/  SHFL.IDX P6, R14, R13, R12, R11 ;  /* 0x0000000c0d0e7389 */ /* 0x00006400000c000b */
[----:B01----:R-:W-:Y:S01]  /*20720*/  ENDCOLLECTIVE ;  /* 0x000000000000791b */ /* 0x003fe20003800000 */
.L_x_2675:
        /* <DEDUP_REMOVED lines=16> */
.L_x_2676:
[----:B------:R-:W-:Y:S02]  /*20830*/  IMAD.MOV.U32 R13, RZ, RZ, R24 ;  /* 0x000000ffff0d7224 */ /* 0x000fe400078e0018 */
[----:B------:R-:W-:Y:S02]  /*20840*/  IMAD.MOV.U32 R12, RZ, RZ, 0x2 ;  /* 0x00000002ff0c7424 */ /* 0x000fe400078e00ff */
[----:B------:R-:W-:-:S07]  /*20850*/  IMAD.MOV.U32 R2, RZ, RZ, R14 ;  /* 0x000000ffff027224 */ /* 0x000fce00078e000e */
[----:B------:R-:W-:Y:S05]  /*20860*/  WARPSYNC.COLLECTIVE R15, `(.L_x_2677) ;  /* 0x000000000f087348 */ /* 0x000fea0003c00000 */
[----:B------:R0:W1:Y:S02]  /*20870*/  SHFL.IDX P6, R14, R13, R12, R11 ;  /* 0x0000000c0d0e7389 */ /* 0x00006400000c000b */
[----:B01----:R-:W-:Y:S01]  /*20880*/  ENDCOLLECTIVE ;  /* 0x000000000000791b */ /* 0x003fe20003800000 */
.L_x_2677:
        /* <DEDUP_REMOVED lines=16> */
.L_x_2678:
[----:B------:R-:W-:Y:S01]  /*20990*/  IMAD.MOV.U32 R13, RZ, RZ, R24 ;  /* 0x000000ffff0d7224 */ /* 0x000fe200078e0018 */
[----:B------:R-:W-:Y:S01]  /*209a0*/  MOV R12, 0x3 ;  /* 0x00000003000c7802 */ /* 0x000fe20000000f00 */
[----:B------:R-:W-:-:S07]  /*209b0*/  IMAD.MOV.U32 R2, RZ, RZ, R14 ;  /* 0x000000ffff027224 */ /* 0x000fce00078e000e */
[----:B------:R-:W-:Y:S05]  /*209c0*/  WARPSYNC.COLLECTIVE R15, `(.L_x_2679) ;  /* 0x000000000f087348 */ /* 0x000fea0003c00000 */
[----:B------:R0:W1:Y:S02]  /*209d0*/  SHFL.IDX P6, R14, R13, R12, R11 ;  /* 0x0000000c0d0e7389 */ /* 0x00006400000c000b */
[----:B01----:R-:W-:Y:S01]  /*209e0*/  ENDCOLLECTIVE ;  /* 0x000000000000791b */ /* 0x003fe20003800000 */
.L_x_2679:
        /* <DEDUP_REMOVED lines=13> */
.L_x_2680:
        /* <DEDUP_REMOVED lines=8> */
.L_x_2553:
[----:B-1----:R1:W2:Y:S02]  /*20b40*/  SYNCS.PHASECHK.TRANS64.TRYWAIT P0, [R0+URZ+0x2d860], R3 ;  /* 0x02d86003000075a7 */ /* 0x0022a4000800017f */
[----:B--2---:R-:W-:Y:S05]  /*20b50*/  @!P0 NANOSLEEP.SYNCS 0x989680 ;  /* 0x009896800000895d */ /* 0x004fea0003900000 */
[----:B------:R-:W2:Y:S02]  /*20b60*/  @!P0 SYNCS.PHASECHK.TRANS64 P0, [R0+URZ+0x2d860], R3 ;  /* 0x02d86003000085a7 */ /* 0x000ea4000800007f */
[----:B--2---:R-:W-:Y:S05]  /*20b70*/  @!P0 BRA `(.L_x_2553) ;  /* 0xfffffffc00f08947 */ /* 0x004fea000383ffff */
[----:B------:R-:W-:Y:S05]  /*20b80*/  BRA `(.L_x_2682) ;  /* 0xffffffbc00a07947 */ /* 0x000fea000383ffff */
.L_x_2554:
[----:B------:R-:W-:Y:S01]  /*20b90*/  BSSY B0, `(.L_x_2683) ;  /* 0x0000008000007945 */ /* 0x000fe20003800000 */
[----:B------:R-:W-:Y:S01]  /*20ba0*/  MOV R13, R24 ;  /* 0x00000018000d7202 */ /* 0x000fe20000000f00 */
[----:B------:R-:W-:Y:S02]  /*20bb0*/  IMAD.MOV.U32 R12, RZ, RZ, RZ ;  /* 0x000000ffff0c7224 */ /* 0x000fe400078e00ff */
[----:B------:R-:W-:Y:S02]  /*20bc0*/  IMAD.MOV.U32 R11, RZ, RZ, 0x1c1f ;  /* 0x00001c1fff0b7424 */ /* 0x000fe400078e00ff */
[----:B------:R-:W-:-:S07]  /*20bd0*/  IMAD.MOV.U32 R15, RZ, RZ, -0x1 ;  /* 0xffffffffff0f7424 */ /* 0x000fce00078e00ff */
[----:B01----:R-:W-:Y:S05]  /*20be0*/  WARPSYNC.COLLECTIVE R15, `(.L_x_2684) ;  /* 0x000000000f087348 */ /* 0x003fea0003c00000 */
[----:B------:R2:W3:Y:S02]  /*20bf0*/  SHFL.IDX P6, R14, R13, R12, R11 ;  /* 0x0000000c0d0e7389 */ /* 0x0004e400000c000b */
[----:B0123--:R-:W-:Y:S01]  /*20c00*/  ENDCOLLECTIVE ;  /* 0x000000000000791b */ /* 0x00ffe20003800000 */
.L_x_2684:
[----:B------:R-:W-:Y:S05]  /*20c10*/  BSYNC B0 ;  /* 0x0000000000007941 */ /* 0x000fea0003800000 */
.L_x_2683:
        /* <DEDUP_REMOVED lines=10> */
.L_x_2685:
        /* <DEDUP_REMOVED lines=17> */
.L_x_2686:
        /* <DEDUP_REMOVED lines=14> */
.L_x_2687:
[----:B------:R-:W-:Y:S02]  /*20eb0*/  IMAD.MOV.U32 R13, RZ, RZ, R24 ;  /* 0x000000ffff0d7224 */ /* 0x000fe400078e0018 */
[----:B------:R-:W-:Y:S01]  /*20ec0*/  IMAD.MOV.U32 R12, RZ, RZ, 0x2 ;  /* 0x00000002ff0c7424 */ /* 0x000fe200078e00ff */
[----:B------:R-:W-:-:S13]  /*20ed0*/  IADD3 R2, P4, R14, R5, RZ ;  /* 0x000000050e027210 */ /* 0x000fda0007f9e0ff */
[----:B------:R-:W-:Y:S05]  /*20ee0*/  WARPSYNC.COLLECTIVE R15, `(.L_x_2688) ;  /* 0x000000000f087348 */ /* 0x000fea0003c00000 */
[----:B------:R0:W1:Y:S02]  /*20ef0*/  SHFL.IDX P6, R14, R13, R12, R11 ;  /* 0x0000000c0d0e7389 */ /* 0x00006400000c000b */
[----:B01----:R-:W-:Y:S01]  /*20f00*/  ENDCOLLECTIVE ;  /* 0x000000000000791b */ /* 0x003fe20003800000 */
.L_x_2688:
        /* <DEDUP_REMOVED lines=15> */
.L_x_2689:
[----:B------:R-:W-:Y:S01]  /*21000*/  IMAD.MOV.U32 R13, RZ, RZ, R24 ;  /* 0x000000ffff0d7224 */ /* 0x000fe200078e0018 */
[----:B------:R-:W-:Y:S02]  /*21010*/  MOV R12, 0x3 ;  /* 0x00000003000c7802 */ /* 0x000fe40000000f00 */
[----:B------:R-:W-:-:S13]  /*21020*/  IADD3 R2, P4, R14, R5, RZ ;  /* 0x000000050e027210 */ /* 0x000fda0007f9e0ff */
[----:B------:R-:W-:Y:S05]  /*21030*/  WARPSYNC.COLLECTIVE R15, `(.L_x_2690) ;  /* 0x000000000f087348 */ /* 0x000fea0003c00000 */
[----:B------:R0:W1:Y:S02]  /*21040*/  SHFL.IDX P6, R14, R13, R12, R11 ;  /* 0x0000000c0d0e7389 */ /* 0x00006400000c000b */
[----:B01----:R-:W-:Y:S01]  /*21050*/  ENDCOLLECTIVE ;  /* 0x000000000000791b */ /* 0x003fe20003800000 */
.L_x_2690:
        /* <DEDUP_REMOVED lines=14> */
.L_x_2691:
[----:B------:R-:W-:Y:S05]  /*21140*/  BRA `(.L_x_2692) ;  /* 0xffffffbc00007947 */ /* 0x000fea000383ffff */
.L_x_2559:
[----:B------:R-:W-:Y:S01]  /*21150*/  BSSY B0, `(.L_x_2693) ;  /* 0x0000008000007945 */ /* 0x000fe20003800000 */
[----:B------:R-:W-:Y:S01]  /*21160*/  IMAD.MOV.U32 R13, RZ, RZ, R16 ;  /* 0x000000ffff0d7224 */ /* 0x000fe200078e0010 */
[----:B------:R-:W-:Y:S01]  /*21170*/  MOV R12, RZ ;  /* 0x000000ff000c7202 */ /* 0x000fe20000000f00 */
[----:B------:R-:W-:Y:S02]  /*21180*/  IMAD.MOV.U32 R11, RZ, RZ, 0x1f ;  /* 0x0000001fff0b7424 */ /* 0x000fe400078e00ff */
[----:B------:R-:W-:-:S07]  /*21190*/  IMAD.MOV.U32 R15, RZ, RZ, -0x1 ;  /* 0xffffffffff0f7424 */ /* 0x000fce00078e00ff */
[----:B01----:R-:W-:Y:S05]  /*211a0*/  WARPSYNC.COLLECTIVE R15, `(.L_x_2694) ;  /* 0x000000000f087348 */ /* 0x003fea0003c00000 */
[----:B------:R2:W3:Y:S02]  /*211b0*/  SHFL.IDX P6, R14, R13, R12, R11 ;  /* 0x0000000c0d0e7389 */ /* 0x0004e400000c000b */
[----:B0123--:R-:W-:Y:S01]  /*211c0*/  ENDCOLLECTIVE ;  /* 0x000000000000791b */ /* 0x00ffe20003800000 */
.L_x_2694:
[----:B------:R-:W-:Y:S05]  /*211d0*/  BSYNC B0 ;  /* 0x0000000000007941 */ /* 0x000fea0003800000 */
.L_x_2693:
        /* <DEDUP_REMOVED lines=9> */
.L_x_2695:
        /* <DEDUP_REMOVED lines=18> */
.L_x_2696:
[----:B------:R-:W-:Y:S02]  /*21390*/  MOV R12, 0x2 ;  /* 0x00000002000c7802 */ /* 0x000fe40000000f00 */
[----:B------:R-:W-:-:S05]  /*213a0*/  SEL R5, R14, RZ, P1 ;  /* 0x000000ff0e057207 */ /* 0x000fca0000800000 */
[----:B------:R-:W-:-:S04]  /*213b0*/  IMAD.IADD R4, R2, 0x1, R5 ;  /* 0x0000000102047824 */ /* 0x000fc800078e0205 */
[----:B------:R-:W-:-:S07]  /*213c0*/  IMAD.MOV.U32 R13, RZ, RZ, R4 ;  /* 0x000000ffff0d7224 */ /* 0x000fce00078e0004 */
[----:B------:R-:W-:Y:S05]  /*213d0*/  WARPSYNC.COLLECTIVE R15, `(.L_x_2697) ;  /* 0x000000000f087348 */ /* 0x000fea0003c00000 */
[----:B------:R0:W1:Y:S02]  /*213e0*/  SHFL.UP P6, R14, R13, R12, R11 ;  /* 0x0400000c0d0e7389 */ /* 0x00006400000c000b */
[----:B01----:R-:W-:Y:S01]  /*213f0*/  ENDCOLLECTIVE ;  /* 0x000000000000791b */ /* 0x003fe20003800000 */
.L_x_2697:
[----:B------:R-:W-:Y:S01]  /*21400*/  IMAD.MOV.U32 R12, RZ, RZ, 0x4 ;  /* 0x00000004ff0c7424 */ /* 0x000fe200078e00ff */
[----:B------:R-:W-:-:S05]  /*21410*/  SEL R5, R14, RZ, P2 ;  /* 0x000000ff0e057207 */ /* 0x000fca0001000000 */
[----:B------:R-:W-:-:S04]  /*21420*/  IMAD.IADD R5, R4, 0x1, R5 ;  /* 0x0000000104057824 */ /* 0x000fc800078e0205 */
[----:B------:R-:W-:-:S07]  /*21430*/  IMAD.MOV.U32 R13, RZ, RZ, R5 ;  /* 0x000000ffff0d7224 */ /* 0x000fce00078e0005 */
[----:B------:R-:W-:Y:S05]  /*21440*/  WARPSYNC.COLLECTIVE R15, `(.L_x_2698) ;  /* 0x000000000f087348 */ /* 0x000fea0003c00000 */
[----:B------:R0:W1:Y:S02]  /*21450*/  SHFL.UP P6, R14, R13, R12, R11 ;  /* 0x0400000c0d0e7389 */ /* 0x00006400000c000b */
[----:B01----:R-:W-:Y:S01]  /*21460*/  ENDCOLLECTIVE ;  /* 0x000000000000791b */ /* 0x003fe20003800000 */
.L_x_2698:
[----:B------:R-:W-:Y:S01]  /*21470*/  IMAD.MOV.U32 R12, RZ, RZ, 0x8 ;  /* 0x00000008ff0c7424 */ /* 0x000fe200078e00ff */
[----:B------:R-:W-:-:S04]  /*21480*/  SEL R6, R14, RZ, P3 ;  /* 0x000000ff0e067207 */ /* 0x000fc80001800000 */
[----:B------:R-:W-:-:S05]  /*21490*/  IADD3 R6, R5, R6, RZ ;  /* 0x0000000605067210 */ /* 0x000fca0007ffe0ff */
[----:B------:R-:W-:-:S07]  /*214a0*/  IMAD.MOV.U32 R13, RZ, RZ, R6 ;  /* 0x000000ffff0d7224 */ /* 0x000fce00078e0006 */
[----:B------:R-:W-:Y:S05]  /*214b0*/  WARPSYNC.COLLECTIVE R15, `(.L_x_2699) ;  /* 0x000000000f087348 */ /* 0x000fea0003c00000 */
[----:B------:R0:W1:Y:S02]  /*214c0*/  SHFL.UP P6, R14, R13, R12, R11 ;  /* 0x0400000c0d0e7389 */ /* 0x00006400000c000b */
[----:B01----:R-:W-:Y:S01]  /*214d0*/  ENDCOLLECTIVE ;  /* 0x000000000000791b */ /* 0x003fe20003800000 */
.L_x_2699:
[----:B------:R-:W-:Y:S01]  /*214e0*/  IMAD.MOV.U32 R12, RZ, RZ, 0x10 ;  /* 0x00000010ff0c7424 */ /* 0x000fe200078e00ff */
[----:B------:R-:W-:-:S05]  /*214f0*/  SEL R3, R14, RZ, P4 ;  /* 0x000000ff0e037207 */ /* 0x000fca0002000000 */
[----:B------:R-:W-:-:S05]  /*21500*/  IMAD.IADD R4, R6, 0x1, R3 ;  /* 0x0000000106047824 */ /* 0x000fca00078e0203 */
[----:B------:R-:W-:-:S07]  /*21510*/  MOV R13, R4 ;  /* 0x00000004000d7202 */ /* 0x000fce0000000f00 */
[----:B------:R-:W-:Y:S05]  /*21520*/  WARPSYNC.COLLECTIVE R15, `(.L_x_2700) ;  /* 0x000000000f087348 */ /* 0x000fea0003c00000 */
[----:B------:R0:W1:Y:S02]  /*21530*/  SHFL.UP P6, R14, R13, R12, R11 ;  /* 0x0400000c0d0e7389 */ /* 0x00006400000c000b */
[----:B01----:R-:W-:Y:S01]  /*21540*/  ENDCOLLECTIVE ;  /* 0x000000000000791b */ /* 0x003fe20003800000 */
.L_x_2700:
        /* <DEDUP_REMOVED lines=8> */
.L_x_2701:
[----:B------:R-:W-:Y:S05]  /*215d0*/  BRA `(.L_x_2702) ;  /* 0xffffffbc00187947 */ /* 0x000fea000383ffff */
.L_x_2564:
[----:B------:R-:W-:Y:S01]  /*215e0*/  BSSY B0, `(.L_x_2703) ;  /* 0x0000008000007945 */ /* 0x000fe20003800000 */
[----:B-----5:R-:W-:Y:S01]  /*215f0*/  IMAD.MOV.U32 R13, RZ, RZ, R2 ;  /* 0x000000ffff0d7224 */ /* 0x020fe200078e0002 */
[----:B------:R-:W-:Y:S01]  /*21600*/  MOV R11, RZ ;  /* 0x000000ff000b7202 */ /* 0x000fe20000000f00 */
[----:B------:R-:W-:Y:S02]  /*21610*/  IMAD.MOV.U32 R12, RZ, RZ, 0x1 ;  /* 0x00000001ff0c7424 */ /* 0x000fe400078e00ff */
[----:B------:R-:W-:-:S07]  /*21620*/  IMAD.MOV.U32 R15, RZ, RZ, -0x1 ;  /* 0xffffffffff0f7424 */ /* 0x000fce00078e00ff */
[----:B012---:R-:W-:Y:S05]  /*21630*/  WARPSYNC.COLLECTIVE R15, `(.L_x_2704) ;  /* 0x000000000f087348 */ /* 0x007fea0003c00000 */
[----:B------:R3:W4:Y:S02]  /*21640*/  SHFL.UP P6, R14, R13, R12, R11 ;  /* 0x0400000c0d0e7389 */ /* 0x00072400000c000b */
[----:B01234-:R-:W-:Y:S01]  /*21650*/  ENDCOLLECTIVE ;  /* 0x000000000000791b */ /* 0x01ffe20003800000 */
.L_x_2704:
[----:B------:R-:W-:Y:S05]  /*21660*/  BSYNC B0 ;  /* 0x0000000000007941 */ /* 0x000fea0003800000 */
.L_x_2703:
        /* <DEDUP_REMOVED lines=8> */
.L_x_2705:
[----:B------:R-:W-:Y:S02]  /*216f0*/  MOV R12, 0x4 ;  /* 0x00000004000c7802 */ /* 0x000fe40000000f00 */
[----:B------:R-:W-:-:S05]  /*21700*/  SEL R14, R14, RZ, P2 ;  /* 0x000000ff0e0e7207 */ /* 0x000fca0001000000 */
[----:B------:R-:W-:-:S04]  /*21710*/  IMAD.IADD R3, R13, 0x1, R14 ;  /* 0x000000010d037824 */ /* 0x000fc800078e020e */
[----:B------:R-:W-:-:S07]  /*21720*/  IMAD.MOV.U32 R13, RZ, RZ, R3 ;  /* 0x000000ffff0d7224 */ /* 0x000fce00078e0003 */
[----:B------:R-:W-:Y:S05]  /*21730*/  WARPSYNC.COLLECTIVE R15, `(.L_x_2706) ;  /* 0x000000000f087348 */ /* 0x000fea0003c00000 */
[----:B------:R0:W1:Y:S02]  /*21740*/  SHFL.UP P6, R14, R13, R12, R11 ;  /* 0x0400000c0d0e7389 */ /* 0x00006400000c000b */
[----:B01----:R-:W-:Y:S01]  /*21750*/  ENDCOLLECTIVE ;  /* 0x000000000000791b */ /* 0x003fe20003800000 */
.L_x_2706:
[----:B------:R-:W-:Y:S01]  /*21760*/  IMAD.MOV.U32 R12, RZ, RZ, 0x8 ;  /* 0x00000008ff0c7424 */ /* 0x000fe200078e00ff */
[----:B------:R-:W-:-:S05]  /*21770*/  SEL R4, R14, RZ, P3 ;  /* 0x000000ff0e047207 */ /* 0x000fca0001800000 */
[----:B------:R-:W-:-:S04]  /*21780*/  IMAD.IADD R4, R3, 0x1, R4 ;  /* 0x0000000103047824 */ /* 0x000fc800078e0204 */
[----:B------:R-:W-:-:S07]  /*21790*/  IMAD.MOV.U32 R13, RZ, RZ, R4 ;  /* 0x000000ffff0d7224 */ /* 0x000fce00078e0004 */
[----:B------:R-:W-:Y:S05]  /*217a0*/  WARPSYNC.COLLECTIVE R15, `(.L_x_2707) ;  /* 0x000000000f087348 */ /* 0x000fea0003c00000 */
[----:B------:R0:W1:Y:S02]  /*217b0*/  SHFL.UP P6, R14, R13, R12, R11 ;  /* 0x0400000c0d0e7389 */ /* 0x00006400000c000b */
[----:B01----:R-:W-:Y:S01]  /*217c0*/  ENDCOLLECTIVE ;  /* 0x000000000000791b */ /* 0x003fe20003800000 */
.L_x_2707:
[----:B------:R-:W-:Y:S01]  /*217d0*/  IMAD.MOV.U32 R12, RZ, RZ, 0x10 ;  /* 0x00000010ff0c7424 */ /* 0x000fe200078e00ff */
[----:B------:R-:W-:-:S04]  /*217e0*/  SEL R5, R14, RZ, P4 ;  /* 0x000000ff0e057207 */ /* 0x000fc80002000000 */
[----:B------:R-:W-:-:S05]  /*217f0*/  IADD3 R5, R4, R5, RZ ;  /* 0x0000000504057210 */ /* 0x000fca0007ffe0ff */
[----:B------:R-:W-:-:S07]  /*21800*/  IMAD.MOV.U32 R13, RZ, RZ, R5 ;  /* 0x000000ffff0d7224 */ /* 0x000fce00078e0005 */
[----:B------:R-:W-:Y:S05]  /*21810*/  WARPSYNC.COLLECTIVE R15, `(.L_x_2708) ;  /* 0x000000000f087348 */ /* 0x000fea0003c00000 */
[----:B------:R0:W1:Y:S02]  /*21820*/  SHFL.UP P6, R14, R13, R12, R11 ;  /* 0x0400000c0d0e7389 */ /* 0x00006400000c000b */
[----:B01----:R-:W-:Y:S01]  /*21830*/  ENDCOLLECTIVE ;  /* 0x000000000000791b */ /* 0x003fe20003800000 */
.L_x_2708:
        /* <DEDUP_REMOVED lines=8> */
.L_x_2709:
[----:B------:R-:W-:Y:S05]  /*218c0*/  BRA `(.L_x_2710) ;  /* 0xffffffb800f87947 */ /* 0x000fea000383ffff */
.L_x_2566:
[----:B------:R-:W-:Y:S01]  /*218d0*/  BSSY B0, `(.L_x_2711) ;  /* 0x0000006000007945 */ /* 0x000fe20003800000 */
[----:B------:R-:W-:Y:S01]  /*218e0*/  PLOP3.LUT P6, PT, P6, PT, PT, 0x8, 0x0 ;  /* 0x000000000000781c */ /* 0x000fe200037ce170 */
[----:B------:R-:W-:-:S12]  /*218f0*/  IMAD.MOV.U32 R15, RZ, RZ, -0x1 ;  /* 0xffffffffff0f7424 */ /* 0x000fd800078e00ff */
[----:B01----:R-:W-:Y:S05]  /*21900*/  WARPSYNC.COLLECTIVE R15, `(.L_x_2712) ;  /* 0x000000000f087348 */ /* 0x003fea0003c00000 */
[----:B------:R-:W-:Y:S01]  /*21910*/  VOTE.ANY R14, PT, P6 ;  /* 0x00000000000e7806 */ /* 0x000fe200030e0100 */
[----:B01----:R-:W-:Y:S06]  /*21920*/  ENDCOLLECTIVE ;  /* 0x000000000000791b */ /* 0x003fec0003800000 */
.L_x_2712:
[----:B------:R-:W-:Y:S05]  /*21930*/  BSYNC B0 ;  /* 0x0000000000007941 */ /* 0x000fea0003800000 */
.L_x_2711:
[----:B------:R-:W-:Y:S01]  /*21940*/  MOV R5, R14 ;  /* 0x0000000e00057202 */ /* 0x000fe20000000f00 */
[----:B------:R-:W-:Y:S01]  /*21950*/  IMAD.MOV.U32 R13, RZ, RZ, R2 ;  /* 0x000000ffff0d7224 */ /* 0x000fe200078e0002 */
[----:B------:R-:W-:Y:S01]  /*21960*/  MOV R15, 0xffffffff ;  /* 0xffffffff000f7802 */ /* 0x000fe20000000f00 */
[----:B------:R-:W-:Y:S01]  /*21970*/  IMAD.MOV.U32 R11, RZ, RZ, 0x1f ;  /* 0x0000001fff0b7424 */ /* 0x000fe200078e00ff */
[----:B------:R-:W0:Y:S02]  /*21980*/  POPC R6, R5 ;  /* 0x0000000500067309 */ /* 0x000e240000000000 */
[----:B0-----:R-:W-:-:S07]  /*21990*/  IMAD.MOV.U32 R12, RZ, RZ, R6 ;  /* 0x000000ffff0c7224 */ /* 0x001fce00078e0006 */
[----:B------:R-:W-:Y:S05]  /*219a0*/  WARPSYNC.COLLECTIVE R15, `(.L_x_2713) ;  /* 0x000000000f087348 */ /* 0x000fea0003c00000 */
[----:B------:R0:W1:Y:S02]  /*219b0*/  SHFL.IDX P6, R14, R13, R12, R11 ;  /* 0x0000000c0d0e7389 */ /* 0x00006400000c000b */
[----:B01----:R-:W-:Y:S01]  /*219c0*/  ENDCOLLECTIVE ;  /* 0x000000000000791b */ /* 0x003fe20003800000 */
.L_x_2713:
[----:B------:R-:W-:Y:S01]  /*219d0*/  IMAD.MOV.U32 R17, RZ, RZ, R14 ;  /* 0x000000ffff117224 */ /* 0x000fe200078e000e */
[----:B------:R-:W-:Y:S06]  /*219e0*/  BRA `(.L_x_2714) ;  /* 0xffffffb800e87947 */ /* 0x000fec000383ffff */
.L_x_2568:
[----:B------:R-:W-:Y:S01]  /*219f0*/  BSSY B0, `(.L_x_2715) ;  /* 0x0000007000007945 */ /* 0x000fe20003800000 */
[----:B------:R-:W-:Y:S01]  /*21a00*/  IMAD.MOV.U32 R13, RZ, RZ, R3 ;  /* 0x000000ffff0d7224 */ /* 0x000fe200078e0003 */
[----:B------:R-:W-:Y:S01]  /*21a10*/  MOV R15, 0xffffffff ;  /* 0xffffffff000f7802 */ /* 0x000fe20000000f00 */
[----:B------:R-:W-:-:S07]  /*21a20*/  IMAD.MOV.U32 R11, RZ, RZ, 0x1f ;  /* 0x0000001fff0b7424 */ /* 0x000fce00078e00ff */
[----:B0123--:R-:W-:Y:S05]  /*21a30*/  WARPSYNC.COLLECTIVE R15, `(.L_x_2716) ;  /* 0x000000000f087348 */ /* 0x00ffea0003c00000 */
[----:B------:R4:W0:Y:S02]  /*21a40*/  SHFL.IDX P6, R14, R13, R12, R11 ;  /* 0x0000000c0d0e7389 */ /* 0x00082400000c000b */
[----:B01234-:R-:W-:Y:S01]  /*21a50*/  ENDCOLLECTIVE ;  /* 0x000000000000791b */ /* 0x01ffe20003800000 */
.L_x_2716:
[----:B------:R-:W-:Y:S05]  /*21a60*/  BSYNC B0 ;  /* 0x0000000000007941 */ /* 0x000fea0003800000 */
.L_x_2715:
[----:B------:R-:W-:Y:S01]  /*21a70*/  IMAD.MOV.U32 R5, RZ, RZ, R14 ;  /* 0x000000ffff057224 */ /* 0x000fe200078e000e */
[----:B------:R-:W-:Y:S06]  /*21a80*/  BRA `(.L_x_2567) ;  /* 0xffffffb800dc7947 */ /* 0x000fec000383ffff */
.L_x_2572:
[----:B0-----:R0:W4:Y:S02]  /*21a90*/  SYNCS.PHASECHK.TRANS64.TRYWAIT P0, [R5+URZ+0x2d820], R0 ;  /* 0x02d82000050075a7 */ /* 0x001124000800017f */
[----:B----4-:R-:W-:Y:S05]  /*21aa0*/  @!P0 NANOSLEEP.SYNCS 0x989680 ;  /* 0x009896800000895d */ /* 0x010fea0003900000 */
[----:B------:R-:W4:Y:S02]  /*21ab0*/  @!P0 SYNCS.PHASECHK.TRANS64 P0, [R5+URZ+0x2d820], R0 ;  /* 0x02d82000050085a7 */ /* 0x000f24000800007f */
[----:B----4-:R-:W-:Y:S05]  /*21ac0*/  @!P0 BRA `(.L_x_2572) ;  /* 0xfffffffc00f08947 */ /* 0x010fea000383ffff */
[----:B------:R-:W-:Y:S05]  /*21ad0*/  BRA `(.L_x_2717) ;  /* 0xffffffc000547947 */ /* 0x000fea000383ffff */
.L_x_2573:
[----:B------:R-:W4:Y:S01]  /*21ae0*/  S2R R2, SR_TID.X ;  /* 0x0000000000027919 */ /* 0x000f220000002100 */
[----:B------:R-:W-:Y:S01]  /*21af0*/  BSSY B0, `(.L_x_2718) ;  /* 0x000000a000007945 */ /* 0x000fe20003800000 */
[----:B------:R-:W-:Y:S01]  /*21b00*/  IMAD.MOV.U32 R12, RZ, RZ, RZ ;  /* 0x000000ffff0c7224 */ /* 0x000fe200078e00ff */
[----:B------:R-:W-:Y:S01]  /*21b10*/  MOV R11, 0x1f ;  /* 0x0000001f000b7802 */ /* 0x000fe20000000f00 */
[----:B------:R-:W-:Y:S01]  /*21b20*/  IMAD.MOV.U32 R15, RZ, RZ, -0x1 ;  /* 0xffffffffff0f7424 */ /* 0x000fe200078e00ff */
[----:B----4-:R-:W-:-:S04]  /*21b30*/  SHF.R.U32.HI R2, RZ, 0x5, R2 ;  /* 0x00000005ff027819 */ /* 0x010fc80000011602 */
[----:B------:R-:W-:-:S05]  /*21b40*/  LOP3.LUT R2, R2, 0x3, RZ, 0xc0, !PT ;  /* 0x0000000302027812 */ /* 0x000fca00078ec0ff */
[----:B------:R-:W-:-:S07]  /*21b50*/  IMAD.MOV.U32 R13, RZ, RZ, R2 ;  /* 0x000000ffff0d7224 */ /* 0x000fce00078e0002 */
[----:B0123--:R-:W-:Y:S05]  /*21b60*/  WARPSYNC.COLLECTIVE R15, `(.L_x_2719) ;  /* 0x000000000f087348 */ /* 0x00ffea0003c00000 */
[----:B------:R4:W0:Y:S02]  /*21b70*/  SHFL.IDX P6, R14, R13, R12, R11 ;  /* 0x0000000c0d0e7389 */ /* 0x00082400000c000b */
[----:B01234-:R-:W-:Y:S01]  /*21b80*/  ENDCOLLECTIVE ;  /* 0x000000000000791b */ /* 0x01ffe20003800000 */
.L_x_2719:
[----:B------:R-:W-:Y:S05]  /*21b90*/  BSYNC B0 ;  /* 0x0000000000007941 */ /* 0x000fea0003800000 */
.L_x_2718:
[----:B------:R-:W-:Y:S05]  /*21ba0*/  BRA `(.L_x_2720) ;  /* 0xffffffc0003c7947 */ /* 0x000fea000383ffff */
.L_x_2574:
[----:B------:R-:W-:Y:S01]  /*21bb0*/  BSSY B0, `(.L_x_2721) ;  /* 0x0000006000007945 */ /* 0x000fe20003800000 */
[----:B------:R-:W-:-:S07]  /*21bc0*/  IMAD.MOV.U32 R15, RZ, RZ, -0x1 ;  /* 0xffffffffff0f7424 */ /* 0x000fce00078e00ff */
[----:B0123--:R-:W-:Y:S05]  /*21bd0*/  WARPSYNC.COLLECTIVE R15, `(.L_x_2722) ;  /* 0x000000000f0c7348 */ /* 0x00ffea0003c00000 */
[----:B------:R-:W-:Y:S02]  /*21be0*/  ELECT P6, UR62, PT ;  /* 0x00000000003e782f */ /* 0x000fe400038c0000 */
[----:B------:R-:W-:Y:S01]  /*21bf0*/  MOV R14, UR62 ;  /* 0x0000003e000e7c02 */ /* 0x000fe20008000f00 */
[----:B0123--:R-:W-:Y:S10]  /*21c00*/  ENDCOLLECTIVE ;  /* 0x000000000000791b */ /* 0x00fff40003800000 */
.L_x_2722:
[----:B------:R-:W-:Y:S05]  /*21c10*/  BSYNC B0 ;  /* 0x0000000000007941 */ /* 0x000fea0003800000 */
.L_x_2721:
[----:B------:R-:W-:Y:S05]  /*21c20*/  BRA `(.L_x_2723) ;  /* 0xffffffc000307947 */ /* 0x000fea000383ffff */
.L_x_2576:
[----:B0-----:R0:W4:Y:S02]  /*21c30*/  SYNCS.PHASECHK.TRANS64.TRYWAIT P1, [R3+URZ+0x2d840], R2 ;  /* 0x02d84002030075a7 */ /* 0x001124000802017f */
[----:B----4-:R-:W-:Y:S05]  /*21c40*/  @!P1 NANOSLEEP.SYNCS 0x989680 ;  /* 0x009896800000995d */ /* 0x010fea0003900000 */
[----:B------:R-:W4:Y:S02]  /*21c50*/  @!P1 SYNCS.PHASECHK.TRANS64 P1, [R3+URZ+0x2d840], R2 ;  /* 0x02d84002030095a7 */ /* 0x000f24000802007f */
[----:B----4-:R-:W-:Y:S05]  /*21c60*/  @!P1 BRA `(.L_x_2576) ;  /* 0xfffffffc00f09947 */ /* 0x010fea000383ffff */
[----:B------:R-:W-:Y:S05]  /*21c70*/  BRA `(.L_x_2724) ;  /* 0xffffffc000507947 */ /* 0x000fea000383ffff */
.L_x_2578:
[----:B----4-:R4:W0:Y:S02]  /*21c80*/  SYNCS.PHASECHK.TRANS64.TRYWAIT P1, [R25+URZ+0x2d840], R0 ;  /* 0x02d84000190075a7 */ /* 0x010824000802017f */
[----:B0-----:R-:W-:Y:S05]  /*21c90*/  @!P1 NANOSLEEP.SYNCS 0x989680 ;  /* 0x009896800000995d */ /* 0x001fea0003900000 */
[----:B------:R-:W0:Y:S02]  /*21ca0*/  @!P1 SYNCS.PHASECHK.TRANS64 P1, [R25+URZ+0x2d840], R0 ;  /* 0x02d84000190095a7 */ /* 0x000e24000802007f */
[----:B0-----:R-:W-:Y:S05]  /*21cb0*/  @!P1 BRA `(.L_x_2578) ;  /* 0xfffffffc00f09947 */ /* 0x001fea000383ffff */
[----:B------:R-:W-:Y:S05]  /*21cc0*/  BRA `(.L_x_2725) ;  /* 0xffffffc0005c7947 */ /* 0x000fea000383ffff */
.L_x_2580:
[----:B------:R0:W0:Y:S02]  /*21cd0*/  SYNCS.PHASECHK.TRANS64.TRYWAIT P1, [R3+URZ+0x2d860], R2 ;  /* 0x02d86002030075a7 */ /* 0x000024000802017f */
[----:B0-----:R-:W-:Y:S05]  /*21ce0*/  @!P1 NANOSLEEP.SYNCS 0x989680 ;  /* 0x009896800000995d */ /* 0x001fea0003900000 */
[----:B------:R-:W0:Y:S02]  /*21cf0*/  @!P1 SYNCS.PHASECHK.TRANS64 P1, [R3+URZ+0x2d860], R2 ;  /* 0x02d86002030095a7 */ /* 0x000e24000802007f */
[----:B0-----:R-:W-:Y:S05]  /*21d00*/  @!P1 BRA `(.L_x_2580) ;  /* 0xfffffffc00f09947 */ /* 0x001fea000383ffff */
[----:B------:R-:W-:Y:S05]  /*21d10*/  BRA `(.L_x_2726) ;  /* 0xffffffc000587947 */ /* 0x000fea000383ffff */
.L_x_2727:
        /* <DEDUP_REMOVED lines=14> */
.L_x_2736:


//--------------------- .nv.global.init           --------------------------
	.section	.nv.global.init,"aw",@progbits
.nv.global.init:
	.type		$str$23,@object
	.size		$str$23,($str$24 - $str$23)
$str$23:
        /*0000*/ 	.byte	0x28, 0x61, 0x64, 0x64, 0x72, 0x65, 0x73, 0x73, 0x20, 0x26, 0x20, 0x6d, 0x61, 0x73, 0x6b, 0x29
        /*0010*/ 	.byte	0x20, 0x3d, 0x3d, 0x20, 0x30, 0x00
	.type		$str$24,@object
	.size		$str$24,(__unnamed_4 - $str$24)
$str$24:
        /*0016*/ 	.byte	0x2f, 0x74, 0x6d, 0x70, 0x2f, 0x6f, 0x73, 0x73, 0x5f, 0x6b, 0x65, 0x72, 0x6e, 0x65, 0x6c, 0x73
        /*0026*/ 	.byte	0x5f, 0x73, 0x72, 0x63, 0x2f, 0x66, 0x6c, 0x61, 0x73, 0x68, 0x5f, 0x61, 0x74, 0x74, 0x65, 0x6e
        /*0036*/ 	.byte	0x74, 0x69, 0x6f, 0x6e, 0x2f, 0x63, 0x73, 0x72, 0x63, 0x2f, 0x63, 0x75, 0x74, 0x6c, 0x61, 0x73
        /*0046*/ 	.byte	0x73, 0x2f, 0x69, 0x6e, 0x63, 0x6c, 0x75, 0x64, 0x65, 0x2f, 0x63, 0x75, 0x74, 0x65, 0x2f, 0x70
        /*0056*/ 	.byte	0x6f, 0x69, 0x6e, 0x74, 0x65, 0x72, 0x5f, 0x66, 0x6c, 0x61, 0x67, 0x67, 0x65, 0x64, 0x2e, 0x68
        /*0066*/ 	.byte	0x70, 0x70, 0x00
	.type		__unnamed_4,@object
	.size		__unnamed_4,(__unnamed_5 - __unnamed_4)
__unnamed_4:
        /* <DEDUP_REMOVED lines=24> */
	.type		__unnamed_5,@object
	.size		__unnamed_5,(__unnamed_3 - __unnamed_5)
__unnamed_5:
        /* <DEDUP_REMOVED lines=24> */
        /*0369*/ 	.byte	0x00
	.type		__unnamed_3,@object
	.size		__unnamed_3,(__unnamed_2 - __unnamed_3)
__unnamed_3:
        /* <DEDUP_REMOVED lines=29> */
	.type		__unnamed_2,@object
	.size		__unnamed_2,(__unnamed_1 - __unnamed_2)
__unnamed_2:
        /* <DEDUP_REMOVED lines=29> */
	.type		__unnamed_1,@object
	.size		__unnamed_1,(.L_0 - __unnamed_1)
__unnamed_1:
        /* <DEDUP_REMOVED lines=28> */
        /*08c2*/ 	.byte	0x31, 0x32, 0x32, 0x38, 0x38, 0x3e, 0x3e, 0x3e, 0x3e, 0x3e, 0x20, 0x26, 0x5d, 0x00
.L_0:


//--------------------- .nv.shared._ZN7cutlass13device_kernelIN5flash11enable_sm90INS1_16FlashAttnFwdSm90INS1_25CollectiveMainloopFwdSm90ILi2EN4cute5tupleIJNS5_1CILi1EEES8_S8_EEENS6_IJNS7_ILi192EEENS7_ILi128EEENS7_ILi96EEEEEELi96ENS_6half_tEfNS_4arch4Sm90ELb0ELb0ELb1ELb0ELb1ELb0ELb0ELb0ELb1ELb1ELb0ELb0EEENS1_21CollectiveEpilogueFwdINS6_IJSA_SC_SB_EEES9_SE_SG_Li384ELb0ELb1ELb0ELb0EEENS1_29StaticPersistentTileSchedulerILb0EEEEEEEEEvNT_6ParamsE --------------------------
	.section	.nv.shared._ZN7cutlass13device_kernelIN5flash11enable_sm90INS1_16FlashAttnFwdSm90INS1_25CollectiveMainloopFwdSm90ILi2EN4cute5tupleIJNS5_1CILi1EEES8_S8_EEENS6_IJNS7_ILi192EEENS7_ILi128EEENS7_ILi96EEEEEELi96ENS_6half_tEfNS_4arch4Sm90ELb0ELb0ELb1ELb0ELb1ELb0ELb0ELb0ELb1ELb1ELb0ELb0EEENS1_21CollectiveEpilogueFwdINS6_IJSA_SC_SB_EEES9_SE_SG_Li384ELb0ELb1ELb0ELb0EEENS1_29StaticPersistentTileSchedulerILb0EEEEEEEEEvNT_6ParamsE,"aw",@nobits
	.sectionflags	@""
	.align	16
	.zero		1024


//--------------------- .nv.shared.reserved.0     --------------------------
	.section	.nv.shared.reserved.0,"aw",@nobits
	.weak		__nv_reservedSMEM_offset_0_alias
	.size		__nv_reservedSMEM_offset_0_alias, 0, 0
	.other		__nv_reservedSMEM_offset_0_alias,@"STO_CUDA_RESERVED_SHARED STV_DEFAULT"
__nv_reservedSMEM_offset_0_alias:
	.zero		0


//--------------------- .nv.global                --------------------------
	.section	.nv.global,"aw",@nobits
.nv.global:
	.type		_ZN79_INTERNAL_953768fe_43_flash_fwd_hdim96_fp16_paged_softcap_sm90_cu_d53ad458_34174cute1_E,@object
	.size		_ZN79_INTERNAL_953768fe_43_flash_fwd_hdim96_fp16_paged_softcap_sm90_cu_d53ad458_34174cute1_E,(_ZN79_INTERNAL_953768fe_43_flash_fwd_hdim96_fp16_paged_softcap_sm90_cu_d53ad458_34174cuda3std3__45__cpo6cbeginE - _ZN79_INTERNAL_953768fe_43_flash_fwd_hdim96_fp16_paged_softcap_sm90_cu_d53ad458_34174cute1_E)
_ZN79_INTERNAL_953768fe_43_flash_fwd_hdim96_fp16_paged_softcap_sm90_cu_d53ad458_34174cute1_E:
	.zero		1
	.type		_ZN79_INTERNAL_953768fe_43_flash_fwd_hdim96_fp16_paged_softcap_sm90_cu_d53ad458_34174cuda3std3__45__cpo6cbeginE,@object
	.size		_ZN79_INTERNAL_953768fe_43_flash_fwd_hdim96_fp16_paged_softcap_sm90_cu_d53ad458_34174cuda3std3__45__cpo6cbeginE,(_ZN79_INTERNAL_953768fe_43_flash_fwd_hdim96_fp16_paged_softcap_sm90_cu_d53ad458_34174cuda3std3__48in_placeE - _ZN79_INTERNAL_953768fe_43_flash_fwd_hdim96_fp16_paged_softcap_sm90_cu_d53ad458_34174cuda3std3__45__cpo6cbeginE)
_ZN79_INTERNAL_953768fe_43_flash_fwd_hdim96_fp16_paged_softcap_sm90_cu_d53ad458_34174cuda3std3__45__cpo6cbeginE:
	.zero		1
	.type		_ZN79_INTERNAL_953768fe_43_flash_fwd_hdim96_fp16_paged_softcap_sm90_cu_d53ad458_34174cuda3std3__48in_placeE,@object
	.size		_ZN79_INTERNAL_953768fe_43_flash_fwd_hdim96_fp16_paged_softcap_sm90_cu_d53ad458_34174cuda3std3__48in_placeE,(_ZN79_INTERNAL_953768fe_43_flash_fwd_hdim96_fp16_paged_softcap_sm90_cu_d53ad458_34174cuda3std6ranges3__45__cpo9iter_moveE - _ZN79_INTERNAL_953768fe_43_flash_fwd_hdim96_fp16_paged_softcap_sm90_cu_d53ad458_34174cuda3std3__48in_placeE)
_ZN79_INTERNAL_953768fe_43_flash_fwd_hdim96_fp16_paged_softcap_sm90_cu_d53ad458_34174cuda3std3__48in_placeE:
	.zero		1
	.type		_ZN79_INTERNAL_953768fe_43_flash_fwd_hdim96_fp16_paged_softcap_sm90_cu_d53ad458_34174cuda3std6ranges3__45__cpo9iter_moveE,@object
	.size		_ZN79_INTERNAL_953768fe_43_flash_fwd_hdim96_fp16_paged_softcap_sm90_cu_d53ad458_34174cuda3std6ranges3__45__cpo9iter_moveE,(_ZN79_INTERNAL_953768fe_43_flash_fwd_hdim96_fp16_paged_softcap_sm90_cu_d53ad458_34174cuda3std3__45__cpo5beginE - _ZN79_INTERNAL_953768fe_43_flash_fwd_hdim96_fp16_paged_softcap_sm90_cu_d53ad458_34174cuda3std6ranges3__45__cpo9iter_moveE)
_ZN79_INTERNAL_953768fe_43_flash_fwd_hdim96_fp16_paged_softcap_sm90_cu_d53ad458_34174cuda3std6ranges3__45__cpo9iter_moveE:
	.zero		1
	.type		_ZN79_INTERNAL_953768fe_43_flash_fwd_hdim96_fp16_paged_softcap_sm90_cu_d53ad458_34174cuda3std3__45__cpo5beginE,@object
	.size		_ZN79_INTERNAL_953768fe_43_flash_fwd_hdim96_fp16_paged_softcap_sm90_cu_d53ad458_34174cuda3std3__45__cpo5beginE,(_ZN79_INTERNAL_953768fe_43_flash_fwd_hdim96_fp16_paged_softcap_sm90_cu_d53ad458_34174cuda3std3__481_GLOBAL__N__953768fe_43_flash_fwd_hdim96_fp16_paged_softcap_sm90_cu_d53ad458_34176ignoreE - _ZN79_INTERNAL_953768fe_43_flash_fwd_hdim96_fp16_paged_softcap_sm90_cu_d53ad458_34174cuda3std3__45__cpo5beginE)
_ZN79_INTERNAL_953768fe_43_flash_fwd_hdim96_fp16_paged_softcap_sm90_cu_d53ad458_34174cuda3std3__45__cpo5beginE:
	.zero		1
	.type		_ZN79_INTERNAL_953768fe_43_flash_fwd_hdim96_fp16_paged_softcap_sm90_cu_d53ad458_34174cuda3std3__481_GLOBAL__N__953768fe_43_flash_fwd_hdim96_fp16_paged_softcap_sm90_cu_d53ad458_34176ignoreE,@object
	.size		_ZN79_INTERNAL_953768fe_43_flash_fwd_hdim96_fp16_paged_softcap_sm90_cu_d53ad458_34174cuda3std3__481_GLOBAL__N__953768fe_43_flash_fwd_hdim96_fp16_paged_softcap_sm90_cu_d53ad458_34176ignoreE,(_ZN79_INTERNAL_953768fe_43_flash_fwd_hdim96_fp16_paged_softcap_sm90_cu_d53ad458_34174cute7productE - _ZN79_INTERNAL_953768fe_43_flash_fwd_hdim96_fp16_paged_softcap_sm90_cu_d53ad458_34174cuda3std3__481_GLOBAL__N__953768fe_43_flash_fwd_hdim96_fp16_paged_softcap_sm90_cu_d53ad458_34176ignoreE)
_ZN79_INTERNAL_953768fe_43_flash_fwd_hdim96_fp16_paged_softcap_sm90_cu_d53ad458_34174cuda3std3__481_GLOBAL__N__953768fe_43_flash_fwd_hdim96_fp16_paged_softcap_sm90_cu_d53ad458_34176ignoreE:
	.zero		1
	.type		_ZN79_INTERNAL_953768fe_43_flash_fwd_hdim96_fp16_paged_softcap_sm90_cu_d53ad458_34174cute7productE,@object
	.size		_ZN79_INTERNAL_953768fe_43_flash_fwd_hdim96_fp16_paged_softcap_sm90_cu_d53ad458_34174cute7productE,(_ZN79_INTERNAL_953768fe_43_flash_fwd_hdim96_fp16_paged_softcap_sm90_cu_d53ad458_34174cuda3std3__45__cpo3endE - _ZN79_INTERNAL_953768fe_43_flash_fwd_hdim96_fp16_paged_softcap_sm90_cu_d53ad458_34174cute7productE)
_ZN79_INTERNAL_953768fe_43_flash_fwd_hdim96_fp16_paged_softcap_sm90_cu_d53ad458_34174cute7productE:
	.zero		1
	.type		_ZN79_INTERNAL_953768fe_43_flash_fwd_hdim96_fp16_paged_softcap_sm90_cu_d53ad458_34174cuda3std3__45__cpo3endE,@object
	.size		_ZN79_INTERNAL_953768fe_43_flash_fwd_hdim96_fp16_paged_softcap_sm90_cu_d53ad458_34174cuda3std3__45__cpo3endE,(_ZN79_INTERNAL_953768fe_43_flash_fwd_hdim96_fp16_paged_softcap_sm90_cu_d53ad458_34174cuda3std3__419piecewise_constructE - _ZN79_INTERNAL_953768fe_43_flash_fwd_hdim96_fp16_paged_softcap_sm90_cu_d53ad458_34174cuda3std3__45__cpo3endE)
_ZN79_INTERNAL_953768fe_43_flash_fwd_hdim96_fp16_paged_softcap_sm90_cu_d53ad458_34174cuda3std3__45__cpo3endE:
	.zero		1
	.type		_ZN79_INTERNAL_953768fe_43_flash_fwd_hdim96_fp16_paged_softcap_sm90_cu_d53ad458_34174cuda3std3__419piecewise_constructE,@object
	.size		_ZN79_INTERNAL_953768fe_43_flash_fwd_hdim96_fp16_paged_softcap_sm90_cu_d53ad458_34174cuda3std3__419piecewise_constructE,(_ZN79_INTERNAL_953768fe_43_flash_fwd_hdim96_fp16_paged_softcap_sm90_cu_d53ad458_34174cuda3std3__45__cpo4cendE - _ZN79_INTERNAL_953768fe_43_flash_fwd_hdim96_fp16_paged_softcap_sm90_cu_d53ad458_34174cuda3std3__419piecewise_constructE)
_ZN79_INTERNAL_953768fe_43_flash_fwd_hdim96_fp16_paged_softcap_sm90_cu_d53ad458_34174cuda3std3__419piecewise_constructE:
	.zero		1
	.type		_ZN79_INTERNAL_953768fe_43_flash_fwd_hdim96_fp16_paged_softcap_sm90_cu_d53ad458_34174cuda3std3__45__cpo4cendE,@object
	.size		_ZN79_INTERNAL_953768fe_43_flash_fwd_hdim96_fp16_paged_softcap_sm90_cu_d53ad458_34174cuda3std3__45__cpo4cendE,(_ZN79_INTERNAL_953768fe_43_flash_fwd_hdim96_fp16_paged_softcap_sm90_cu_d53ad458_34174cuda3std6ranges3__45__cpo4swapE - _ZN79_INTERNAL_953768fe_43_flash_fwd_hdim96_fp16_paged_softcap_sm90_cu_d53ad458_34174cuda3std3__45__cpo4cendE)
_ZN79_INTERNAL_953768fe_43_flash_fwd_hdim96_fp16_paged_softcap_sm90_cu_d53ad458_34174cuda3std3__45__cpo4cendE:
	.zero		1
	.type		_ZN79_INTERNAL_953768fe_43_flash_fwd_hdim96_fp16_paged_softcap_sm90_cu_d53ad458_34174cuda3std6ranges3__45__cpo4swapE,@object
	.size		_ZN79_INTERNAL_953768fe_43_flash_fwd_hdim96_fp16_paged_softcap_sm90_cu_d53ad458_34174cuda3std6ranges3__45__cpo4swapE,(.L_12 - _ZN79_INTERNAL_953768fe_43_flash_fwd_hdim96_fp16_paged_softcap_sm90_cu_d53ad458_34174cuda3std6ranges3__45__cpo4swapE)
_ZN79_INTERNAL_953768fe_43_flash_fwd_hdim96_fp16_paged_softcap_sm90_cu_d53ad458_34174cuda3std6ranges3__45__cpo4swapE:
	.zero		1
.L_12:


//--------------------- .nv.shared._ZN7cutlass13device_kernelIN5flash11enable_sm90INS1_16FlashAttnFwdSm90INS1_25CollectiveMainloopFwdSm90ILi2EN4cute5tupleIJNS5_1CILi1EEES8_S8_EEENS6_IJNS7_ILi192EEENS7_ILi128EEENS7_ILi96EEEEEELi96ENS_6half_tEfNS_4arch4Sm90ELb0ELb0ELb1ELb1ELb1ELb0ELb0ELb0ELb1ELb1ELb0ELb0EEENS1_21CollectiveEpilogueFwdINS6_IJSA_SC_SB_EEES9_SE_SG_Li384ELb1ELb1ELb0ELb0EEENS1_36VarlenDynamicPersistentTileSchedulerILi192ELi128ELi384ELi128ELb0ELb1ELb1ELb0ELb1ELb1EEEEEEEEEvNT_6ParamsE --------------------------
	.section	.nv.shared._ZN7cutlass13device_kernelIN5flash11enable_sm90INS1_16FlashAttnFwdSm90INS1_25CollectiveMainloopFwdSm90ILi2EN4cute5tupleIJNS5_1CILi1EEES8_S8_EEENS6_IJNS7_ILi192EEENS7_ILi128EEENS7_ILi96EEEEEELi96ENS_6half_tEfNS_4arch4Sm90ELb0ELb0ELb1ELb1ELb1ELb0ELb0ELb0ELb1ELb1ELb0ELb0EEENS1_21CollectiveEpilogueFwdINS6_IJSA_SC_SB_EEES9_SE_SG_Li384ELb1ELb1ELb0ELb0EEENS1_36VarlenDynamicPersistentTileSchedulerILi192ELi128ELi384ELi128ELb0ELb1ELb1ELb0ELb1ELb1EEEEEEEEEvNT_6ParamsE,"aw",@nobits
	.sectionflags	@""
	.align	16
	.zero		1024


//--------------------- .nv.shared._ZN7cutlass13device_kernelIN5flash11enable_sm90INS1_16FlashAttnFwdSm90INS1_25CollectiveMainloopFwdSm90ILi2EN4cute5tupleIJNS5_1CILi1EEES8_S8_EEENS6_IJNS7_ILi192EEENS7_ILi128EEENS7_ILi96EEEEEELi96ENS_6half_tEfNS_4arch4Sm90ELb0ELb0ELb1ELb1ELb1ELb1ELb0ELb0ELb1ELb1ELb0ELb0EEENS1_21CollectiveEpilogueFwdINS6_IJSA_SC_SB_EEES9_SE_SG_Li384ELb1ELb1ELb0ELb0EEENS1_36VarlenDynamicPersistentTileSchedulerILi192ELi128ELi384ELi128ELb0ELb1ELb1ELb0ELb1ELb1EEEEEEEEEvNT_6ParamsE --------------------------
	.section	.nv.shared._ZN7cutlass13device_kernelIN5flash11enable_sm90INS1_16FlashAttnFwdSm90INS1_25CollectiveMainloopFwdSm90ILi2EN4cute5tupleIJNS5_1CILi1EEES8_S8_EEENS6_IJNS7_ILi192EEENS7_ILi128EEENS7_ILi96EEEEEELi96ENS_6half_tEfNS_4arch4Sm90ELb0ELb0ELb1ELb1ELb1ELb1ELb0ELb0ELb1ELb1ELb0ELb0EEENS1_21CollectiveEpilogueFwdINS6_IJSA_SC_SB_EEES9_SE_SG_Li384ELb1ELb1ELb0ELb0EEENS1_36VarlenDynamicPersistentTileSchedulerILi192ELi128ELi384ELi128ELb0ELb1ELb1ELb0ELb1ELb1EEEEEEEEEvNT_6ParamsE,"aw",@nobits
	.sectionflags	@""
	.align	16
	.zero		1024


//--------------------- .nv.shared._ZN7cutlass13device_kernelIN5flash11enable_sm90INS1_16FlashAttnFwdSm90INS1_25CollectiveMainloopFwdSm90ILi2EN4cute5tupleIJNS5_1CILi1EEES8_S8_EEENS6_IJNS7_ILi192EEENS7_ILi128EEENS7_ILi96EEEEEELi96ENS_6half_tEfNS_4arch4Sm90ELb0ELb1ELb1ELb0ELb1ELb0ELb0ELb0ELb1ELb1ELb0ELb0EEENS1_21CollectiveEpilogueFwdINS6_IJSA_SC_SB_EEES9_SE_SG_Li384ELb0ELb1ELb0ELb0EEENS1_30DynamicPersistentTileSchedulerILi384ELi128ELb0ELb1ELb1EEEEEEEEEvNT_6ParamsE --------------------------
	.section	.nv.shared._ZN7cutlass13device_kernelIN5flash11enable_sm90INS1_16FlashAttnFwdSm90INS1_25CollectiveMainloopFwdSm90ILi2EN4cute5tupleIJNS5_1CILi1EEES8_S8_EEENS6_IJNS7_ILi192EEENS7_ILi128EEENS7_ILi96EEEEEELi96ENS_6half_tEfNS_4arch4Sm90ELb0ELb1ELb1ELb0ELb1ELb0ELb0ELb0ELb1ELb1ELb0ELb0EEENS1_21CollectiveEpilogueFwdINS6_IJSA_SC_SB_EEES9_SE_SG_Li384ELb0ELb1ELb0ELb0EEENS1_30DynamicPersistentTileSchedulerILi384ELi128ELb0ELb1ELb1EEEEEEEEEvNT_6ParamsE,"aw",@nobits
	.sectionflags	@""
	.align	16
	.zero		1024


//--------------------- .nv.shared._ZN7cutlass13device_kernelIN5flash11enable_sm90INS1_16FlashAttnFwdSm90INS1_25CollectiveMainloopFwdSm90ILi2EN4cute5tupleIJNS5_1CILi1EEES8_S8_EEENS6_IJNS7_ILi192EEENS7_ILi128EEENS7_ILi96EEEEEELi96ENS_6half_tEfNS_4arch4Sm90ELb0ELb1ELb1ELb1ELb1ELb0ELb0ELb0ELb1ELb1ELb0ELb0EEENS1_21CollectiveEpilogueFwdINS6_IJSA_SC_SB_EEES9_SE_SG_Li384ELb1ELb1ELb0ELb0EEENS1_36VarlenDynamicPersistentTileSchedulerILi192ELi128ELi384ELi128ELb0ELb1ELb1ELb1ELb0ELb1EEEEEEEEEvNT_6ParamsE --------------------------
	.section	.nv.shared._ZN7cutlass13device_kernelIN5flash11enable_sm90INS1_16FlashAttnFwdSm90INS1_25CollectiveMainloopFwdSm90ILi2EN4cute5tupleIJNS5_1CILi1EEES8_S8_EEENS6_IJNS7_ILi192EEENS7_ILi128EEENS7_ILi96EEEEEELi96ENS_6half_tEfNS_4arch4Sm90ELb0ELb1ELb1ELb1ELb1ELb0ELb0ELb0ELb1ELb1ELb0ELb0EEENS1_21CollectiveEpilogueFwdINS6_IJSA_SC_SB_EEES9_SE_SG_Li384ELb1ELb1ELb0ELb0EEENS1_36VarlenDynamicPersistentTileSchedulerILi192ELi128ELi384ELi128ELb0ELb1ELb1ELb1ELb0ELb1EEEEEEEEEvNT_6ParamsE,"aw",@nobits
	.sectionflags	@""
	.align	16
	.zero		1024


//--------------------- .nv.shared._ZN7cutlass13device_kernelIN5flash11enable_sm90INS1_16FlashAttnFwdSm90INS1_25CollectiveMainloopFwdSm90ILi2EN4cute5tupleIJNS5_1CILi1EEES8_S8_EEENS6_IJNS7_ILi192EEENS7_ILi128EEENS7_ILi96EEEEEELi96ENS_6half_tEfNS_4arch4Sm90ELb0ELb1ELb1ELb1ELb1ELb1ELb0ELb0ELb1ELb1ELb0ELb0EEENS1_21CollectiveEpilogueFwdINS6_IJSA_SC_SB_EEES9_SE_SG_Li384ELb1ELb1ELb0ELb0EEENS1_36VarlenDynamicPersistentTileSchedulerILi192ELi128ELi384ELi128ELb0ELb1ELb1ELb1ELb0ELb1EEEEEEEEEvNT_6ParamsE --------------------------
	.section	.nv.shared._ZN7cutlass13device_kernelIN5flash11enable_sm90INS1_16FlashAttnFwdSm90INS1_25CollectiveMainloopFwdSm90ILi2EN4cute5tupleIJNS5_1CILi1EEES8_S8_EEENS6_IJNS7_ILi192EEENS7_ILi128EEENS7_ILi96EEEEEELi96ENS_6half_tEfNS_4arch4Sm90ELb0ELb1ELb1ELb1ELb1ELb1ELb0ELb0ELb1ELb1ELb0ELb0EEENS1_21CollectiveEpilogueFwdINS6_IJSA_SC_SB_EEES9_SE_SG_Li384ELb1ELb1ELb0ELb0EEENS1_36VarlenDynamicPersistentTileSchedulerILi192ELi128ELi384ELi128ELb0ELb1ELb1ELb1ELb0ELb1EEEEEEEEEvNT_6ParamsE,"aw",@nobits
	.sectionflags	@""
	.align	16
	.zero		1024


//--------------------- .nv.shared._ZN7cutlass13device_kernelIN5flash11enable_sm90INS1_16FlashAttnFwdSm90INS1_25CollectiveMainloopFwdSm90ILi2EN4cute5tupleIJNS5_1CILi1EEES8_S8_EEENS6_IJNS7_ILi192EEENS7_ILi128EEENS7_ILi96EEEEEELi96ENS_6half_tEfNS_4arch4Sm90ELb1ELb0ELb1ELb0ELb1ELb0ELb0ELb0ELb1ELb1ELb0ELb0EEENS1_21CollectiveEpilogueFwdINS6_IJSA_SC_SB_EEES9_SE_SG_Li384ELb0ELb1ELb0ELb0EEENS1_30DynamicPersistentTileSchedulerILi384ELi128ELb0ELb1ELb1EEEEEEEEEvNT_6ParamsE --------------------------
	.section	.nv.shared._ZN7cutlass13device_kernelIN5flash11enable_sm90INS1_16FlashAttnFwdSm90INS1_25CollectiveMainloopFwdSm90ILi2EN4cute5tupleIJNS5_1CILi1EEES8_S8_EEENS6_IJNS7_ILi192EEENS7_ILi128EEENS7_ILi96EEEEEELi96ENS_6half_tEfNS_4arch4Sm90ELb1ELb0ELb1ELb0ELb1ELb0ELb0ELb0ELb1ELb1ELb0ELb0EEENS1_21CollectiveEpilogueFwdINS6_IJSA_SC_SB_EEES9_SE_SG_Li384ELb0ELb1ELb0ELb0EEENS1_30DynamicPersistentTileSchedulerILi384ELi128ELb0ELb1ELb1EEEEEEEEEvNT_6ParamsE,"aw",@nobits
	.sectionflags	@""
	.align	16
	.zero		1024


//--------------------- .nv.shared._ZN7cutlass13device_kernelIN5flash11enable_sm90INS1_16FlashAttnFwdSm90INS1_25CollectiveMainloopFwdSm90ILi2EN4cute5tupleIJNS5_1CILi1EEES8_S8_EEENS6_IJNS7_ILi192EEENS7_ILi128EEENS7_ILi96EEEEEELi96ENS_6half_tEfNS_4arch4Sm90ELb1ELb0ELb1ELb1ELb1ELb0ELb0ELb0ELb1ELb1ELb0ELb0EEENS1_21CollectiveEpilogueFwdINS6_IJSA_SC_SB_EEES9_SE_SG_Li384ELb1ELb1ELb0ELb0EEENS1_36VarlenDynamicPersistentTileSchedulerILi192ELi128ELi384ELi128ELb0ELb1ELb1ELb1ELb1ELb1EEEEEEEEEvNT_6ParamsE --------------------------
	.section	.nv.shared._ZN7cutlass13device_kernelIN5flash11enable_sm90INS1_16FlashAttnFwdSm90INS1_25CollectiveMainloopFwdSm90ILi2EN4cute5tupleIJNS5_1CILi1EEES8_S8_EEENS6_IJNS7_ILi192EEENS7_ILi128EEENS7_ILi96EEEEEELi96ENS_6half_tEfNS_4arch4Sm90ELb1ELb0ELb1ELb1ELb1ELb0ELb0ELb0ELb1ELb1ELb0ELb0EEENS1_21CollectiveEpilogueFwdINS6_IJSA_SC_SB_EEES9_SE_SG_Li384ELb1ELb1ELb0ELb0EEENS1_36VarlenDynamicPersistentTileSchedulerILi192ELi128ELi384ELi128ELb0ELb1ELb1ELb1ELb1ELb1EEEEEEEEEvNT_6ParamsE,"aw",@nobits
	.sectionflags	@""
	.align	16
	.zero		1024


//--------------------- .nv.shared._ZN7cutlass13device_kernelIN5flash11enable_sm90INS1_16FlashAttnFwdSm90INS1_25CollectiveMainloopFwdSm90ILi2EN4cute5tupleIJNS5_1CILi1EEES8_S8_EEENS6_IJNS7_ILi192EEENS7_ILi128EEENS7_ILi96EEEEEELi96ENS_6half_tEfNS_4arch4Sm90ELb1ELb0ELb1ELb1ELb1ELb1ELb0ELb0ELb1ELb1ELb0ELb0EEENS1_21CollectiveEpilogueFwdINS6_IJSA_SC_SB_EEES9_SE_SG_Li384ELb1ELb1ELb0ELb0EEENS1_36VarlenDynamicPersistentTileSchedulerILi192ELi128ELi384ELi128ELb0ELb1ELb1ELb1ELb1ELb1EEEEEEEEEvNT_6ParamsE --------------------------
	.section	.nv.shared._ZN7cutlass13device_kernelIN5flash11enable_sm90INS1_16FlashAttnFwdSm90INS1_25CollectiveMainloopFwdSm90ILi2EN4cute5tupleIJNS5_1CILi1EEES8_S8_EEENS6_IJNS7_ILi192EEENS7_ILi128EEENS7_ILi96EEEEEELi96ENS_6half_tEfNS_4arch4Sm90ELb1ELb0ELb1ELb1ELb1ELb1ELb0ELb0ELb1ELb1ELb0ELb0EEENS1_21CollectiveEpilogueFwdINS6_IJSA_SC_SB_EEES9_SE_SG_Li384ELb1ELb1ELb0ELb0EEENS1_36VarlenDynamicPersistentTileSchedulerILi192ELi128ELi384ELi128ELb0ELb1ELb1ELb1ELb1ELb1EEEEEEEEEvNT_6ParamsE,"aw",@nobits
	.sectionflags	@""
	.align	16
	.zero		1024


//--------------------- .nv.constant0._ZN7cutlass13device_kernelIN5flash11enable_sm90INS1_16FlashAttnFwdSm90INS1_25CollectiveMainloopFwdSm90ILi2EN4cute5tupleIJNS5_1CILi1EEES8_S8_EEENS6_IJNS7_ILi192EEENS7_ILi128EEENS7_ILi96EEEEEELi96ENS_6half_tEfNS_4arch4Sm90ELb0ELb0ELb1ELb0ELb1ELb0ELb0ELb0ELb1ELb1ELb0ELb0EEENS1_21CollectiveEpilogueFwdINS6_IJSA_SC_SB_EEES9_SE_SG_Li384ELb0ELb1ELb0ELb0EEENS1_29StaticPersistentTileSchedulerILb0EEEEEEEEEvNT_6ParamsE --------------------------
	.section	.nv.constant0._ZN7cutlass13device_kernelIN5flash11enable_sm90INS1_16FlashAttnFwdSm90INS1_25CollectiveMainloopFwdSm90ILi2EN4cute5tupleIJNS5_1CILi1EEES8_S8_EEENS6_IJNS7_ILi192EEENS7_ILi128EEENS7_ILi96EEEEEELi96ENS_6half_tEfNS_4arch4Sm90ELb0ELb0ELb1ELb0ELb1ELb0ELb0ELb0ELb1ELb1ELb0ELb0EEENS1_21CollectiveEpilogueFwdINS6_IJSA_SC_SB_EEES9_SE_SG_Li384ELb0ELb1ELb0ELb0EEENS1_29StaticPersistentTileSchedulerILb0EEEEEEEEEvNT_6ParamsE,"a",@progbits
	.sectionflags	@""
	.align	4
.nv.constant0._ZN7cutlass13device_kernelIN5flash11enable_sm90INS1_16FlashAttnFwdSm90INS1_25CollectiveMainloopFwdSm90ILi2EN4cute5tupleIJNS5_1CILi1EEES8_S8_EEENS6_IJNS7_ILi192EEENS7_ILi128EEENS7_ILi96EEEEEELi96ENS_6half_tEfNS_4arch4Sm90ELb0ELb0ELb1ELb0ELb1ELb0ELb0ELb0ELb1ELb1ELb0ELb0EEENS1_21CollectiveEpilogueFwdINS6_IJSA_SC_SB_EEES9_SE_SG_Li384ELb0ELb1ELb0ELb0EEENS1_29StaticPersistentTileSchedulerILb0EEEEEEEEEvNT_6ParamsE:
	.zero		3200


//--------------------- .nv.constant0._ZN7cutlass13device_kernelIN5flash11enable_sm90INS1_16FlashAttnFwdSm90INS1_25CollectiveMainloopFwdSm90ILi2EN4cute5tupleIJNS5_1CILi1EEES8_S8_EEENS6_IJNS7_ILi192EEENS7_ILi128EEENS7_ILi96EEEEEELi96ENS_6half_tEfNS_4arch4Sm90ELb0ELb0ELb1ELb1ELb1ELb0ELb0ELb0ELb1ELb1ELb0ELb0EEENS1_21CollectiveEpilogueFwdINS6_IJSA_SC_SB_EEES9_SE_SG_Li384ELb1ELb1ELb0ELb0EEENS1_36VarlenDynamicPersistentTileSchedulerILi192ELi128ELi384ELi128ELb0ELb1ELb1ELb0ELb1ELb1EEEEEEEEEvNT_6ParamsE --------------------------
	.section	.nv.constant0._ZN7cutlass13device_kernelIN5flash11enable_sm90INS1_16FlashAttnFwdSm90INS1_25CollectiveMainloopFwdSm90ILi2EN4cute5tupleIJNS5_1CILi1EEES8_S8_EEENS6_IJNS7_ILi192EEENS7_ILi128EEENS7_ILi96EEEEEELi96ENS_6half_tEfNS_4arch4Sm90ELb0ELb0ELb1ELb1ELb1ELb0ELb0ELb0ELb1ELb1ELb0ELb0EEENS1_21CollectiveEpilogueFwdINS6_IJSA_SC_SB_EEES9_SE_SG_Li384ELb1ELb1ELb0ELb0EEENS1_36VarlenDynamicPersistentTileSchedulerILi192ELi128ELi384ELi128ELb0ELb1ELb1ELb0ELb1ELb1EEEEEEEEEvNT_6ParamsE,"a",@progbits
	.sectionflags	@""
	.align	4
.nv.constant0._ZN7cutlass13device_kernelIN5flash11enable_sm90INS1_16FlashAttnFwdSm90INS1_25CollectiveMainloopFwdSm90ILi2EN4cute5tupleIJNS5_1CILi1EEES8_S8_EEENS6_IJNS7_ILi192EEENS7_ILi128EEENS7_ILi96EEEEEELi96ENS_6half_tEfNS_4arch4Sm90ELb0ELb0ELb1ELb1ELb1ELb0ELb0ELb0ELb1ELb1ELb0ELb0EEENS1_21CollectiveEpilogueFwdINS6_IJSA_SC_SB_EEES9_SE_SG_Li384ELb1ELb1ELb0ELb0EEENS1_36VarlenDynamicPersistentTileSchedulerILi192ELi128ELi384ELi128ELb0ELb1ELb1ELb0ELb1ELb1EEEEEEEEEvNT_6ParamsE:
	.zero		3328


//--------------------- .nv.constant0._ZN7cutlass13device_kernelIN5flash11enable_sm90INS1_16FlashAttnFwdSm90INS1_25CollectiveMainloopFwdSm90ILi2EN4cute5tupleIJNS5_1CILi1EEES8_S8_EEENS6_IJNS7_ILi192EEENS7_ILi128EEENS7_ILi96EEEEEELi96ENS_6half_tEfNS_4arch4Sm90ELb0ELb0ELb1ELb1ELb1ELb1ELb0ELb0ELb1ELb1ELb0ELb0EEENS1_21CollectiveEpilogueFwdINS6_IJSA_SC_SB_EEES9_SE_SG_Li384ELb1ELb1ELb0ELb0EEENS1_36VarlenDynamicPersistentTileSchedulerILi192ELi128ELi384ELi128ELb0ELb1ELb1ELb0ELb1ELb1EEEEEEEEEvNT_6ParamsE --------------------------
	.section	.nv.constant0._ZN7cutlass13device_kernelIN5flash11enable_sm90INS1_16FlashAttnFwdSm90INS1_25CollectiveMainloopFwdSm90ILi2EN4cute5tupleIJNS5_1CILi1EEES8_S8_EEENS6_IJNS7_ILi192EEENS7_ILi128EEENS7_ILi96EEEEEELi96ENS_6half_tEfNS_4arch4Sm90ELb0ELb0ELb1ELb1ELb1ELb1ELb0ELb0ELb1ELb1ELb0ELb0EEENS1_21CollectiveEpilogueFwdINS6_IJSA_SC_SB_EEES9_SE_SG_Li384ELb1ELb1ELb0ELb0EEENS1_36VarlenDynamicPersistentTileSchedulerILi192ELi128ELi384ELi128ELb0ELb1ELb1ELb0ELb1ELb1EEEEEEEEEvNT_6ParamsE,"a",@progbits
	.sectionflags	@""
	.align	4
.nv.constant0._ZN7cutlass13device_kernelIN5flash11enable_sm90INS1_16FlashAttnFwdSm90INS1_25CollectiveMainloopFwdSm90ILi2EN4cute5tupleIJNS5_1CILi1EEES8_S8_EEENS6_IJNS7_ILi192EEENS7_ILi128EEENS7_ILi96EEEEEELi96ENS_6half_tEfNS_4arch4Sm90ELb0ELb0ELb1ELb1ELb1ELb1ELb0ELb0ELb1ELb1ELb0ELb0EEENS1_21CollectiveEpilogueFwdINS6_IJSA_SC_SB_EEES9_SE_SG_Li384ELb1ELb1ELb0ELb0EEENS1_36VarlenDynamicPersistentTileSchedulerILi192ELi128ELi384ELi128ELb0ELb1ELb1ELb0ELb1ELb1EEEEEEEEEvNT_6ParamsE:
	.zero		3328


//--------------------- .nv.constant0._ZN7cutlass13device_kernelIN5flash11enable_sm90INS1_16FlashAttnFwdSm90INS1_25CollectiveMainloopFwdSm90ILi2EN4cute5tupleIJNS5_1CILi1EEES8_S8_EEENS6_IJNS7_ILi192EEENS7_ILi128EEENS7_ILi96EEEEEELi96ENS_6half_tEfNS_4arch4Sm90ELb0ELb1ELb1ELb0ELb1ELb0ELb0ELb0ELb1ELb1ELb0ELb0EEENS1_21CollectiveEpilogueFwdINS6_IJSA_SC_SB_EEES9_SE_SG_Li384ELb0ELb1ELb0ELb0EEENS1_30DynamicPersistentTileSchedulerILi384ELi128ELb0ELb1ELb1EEEEEEEEEvNT_6ParamsE --------------------------
	.section	.nv.constant0._ZN7cutlass13device_kernelIN5flash11enable_sm90INS1_16FlashAttnFwdSm90INS1_25CollectiveMainloopFwdSm90ILi2EN4cute5tupleIJNS5_1CILi1EEES8_S8_EEENS6_IJNS7_ILi192EEENS7_ILi128EEENS7_ILi96EEEEEELi96ENS_6half_tEfNS_4arch4Sm90ELb0ELb1ELb1ELb0ELb1ELb0ELb0ELb0ELb1ELb1ELb0ELb0EEENS1_21CollectiveEpilogueFwdINS6_IJSA_SC_SB_EEES9_SE_SG_Li384ELb0ELb1ELb0ELb0EEENS1_30DynamicPersistentTileSchedulerILi384ELi128ELb0ELb1ELb1EEEEEEEEEvNT_6ParamsE,"a",@progbits
	.sectionflags	@""
	.align	4
.nv.constant0._ZN7cutlass13device_kernelIN5flash11enable_sm90INS1_16FlashAttnFwdSm90INS1_25CollectiveMainloopFwdSm90ILi2EN4cute5tupleIJNS5_1CILi1EEES8_S8_EEENS6_IJNS7_ILi192EEENS7_ILi128EEENS7_ILi96EEEEEELi96ENS_6half_tEfNS_4arch4Sm90ELb0ELb1ELb1ELb0ELb1ELb0ELb0ELb0ELb1ELb1ELb0ELb0EEENS1_21CollectiveEpilogueFwdINS6_IJSA_SC_SB_EEES9_SE_SG_Li384ELb0ELb1ELb0ELb0EEENS1_30DynamicPersistentTileSchedulerILi384ELi128ELb0ELb1ELb1EEEEEEEEEvNT_6ParamsE:
	.zero		3328


//--------------------- .nv.constant0._ZN7cutlass13device_kernelIN5flash11enable_sm90INS1_16FlashAttnFwdSm90INS1_25CollectiveMainloopFwdSm90ILi2EN4cute5tupleIJNS5_1CILi1EEES8_S8_EEENS6_IJNS7_ILi192EEENS7_ILi128EEENS7_ILi96EEEEEELi96ENS_6half_tEfNS_4arch4Sm90ELb0ELb1ELb1ELb1ELb1ELb0ELb0ELb0ELb1ELb1ELb0ELb0EEENS1_21CollectiveEpilogueFwdINS6_IJSA_SC_SB_EEES9_SE_SG_Li384ELb1ELb1ELb0ELb0EEENS1_36VarlenDynamicPersistentTileSchedulerILi192ELi128ELi384ELi128ELb0ELb1ELb1ELb1ELb0ELb1EEEEEEEEEvNT_6ParamsE --------------------------
	.section	.nv.constant0._ZN7cutlass13device_kernelIN5flash11enable_sm90INS1_16FlashAttnFwdSm90INS1_25CollectiveMainloopFwdSm90ILi2EN4cute5tupleIJNS5_1CILi1EEES8_S8_EEENS6_IJNS7_ILi192EEENS7_ILi128EEENS7_ILi96EEEEEELi96ENS_6half_tEfNS_4arch4Sm90ELb0ELb1ELb1ELb1ELb1ELb0ELb0ELb0ELb1ELb1ELb0ELb0EEENS1_21CollectiveEpilogueFwdINS6_IJSA_SC_SB_EEES9_SE_SG_Li384ELb1ELb1ELb0ELb0EEENS1_36VarlenDynamicPersistentTileSchedulerILi192ELi128ELi384ELi128ELb0ELb1ELb1ELb1ELb0ELb1EEEEEEEEEvNT_6ParamsE,"a",@progbits
	.sectionflags	@""
	.align	4
.nv.constant0._ZN7cutlass13device_kernelIN5flash11enable_sm90INS1_16FlashAttnFwdSm90INS1_25CollectiveMainloopFwdSm90ILi2EN4cute5tupleIJNS5_1CILi1EEES8_S8_EEENS6_IJNS7_ILi192EEENS7_ILi128EEENS7_ILi96EEEEEELi96ENS_6half_tEfNS_4arch4Sm90ELb0ELb1ELb1ELb1ELb1ELb0ELb0ELb0ELb1ELb1ELb0ELb0EEENS1_21CollectiveEpilogueFwdINS6_IJSA_SC_SB_EEES9_SE_SG_Li384ELb1ELb1ELb0ELb0EEENS1_36VarlenDynamicPersistentTileSchedulerILi192ELi128ELi384ELi128ELb0ELb1ELb1ELb1ELb0ELb1EEEEEEEEEvNT_6ParamsE:
	.zero		3328


//--------------------- .nv.constant0._ZN7cutlass13device_kernelIN5flash11enable_sm90INS1_16FlashAttnFwdSm90INS1_25CollectiveMainloopFwdSm90ILi2EN4cute5tupleIJNS5_1CILi1EEES8_S8_EEENS6_IJNS7_ILi192EEENS7_ILi128EEENS7_ILi96EEEEEELi96ENS_6half_tEfNS_4arch4Sm90ELb0ELb1ELb1ELb1ELb1ELb1ELb0ELb0ELb1ELb1ELb0ELb0EEENS1_21CollectiveEpilogueFwdINS6_IJSA_SC_SB_EEES9_SE_SG_Li384ELb1ELb1ELb0ELb0EEENS1_36VarlenDynamicPersistentTileSchedulerILi192ELi128ELi384ELi128ELb0ELb1ELb1ELb1ELb0ELb1EEEEEEEEEvNT_6ParamsE --------------------------
	.section	.nv.constant0._ZN7cutlass13device_kernelIN5flash11enable_sm90INS1_16FlashAttnFwdSm90INS1_25CollectiveMainloopFwdSm90ILi2EN4cute5tupleIJNS5_1CILi1EEES8_S8_EEENS6_IJNS7_ILi192EEENS7_ILi128EEENS7_ILi96EEEEEELi96ENS_6half_tEfNS_4arch4Sm90ELb0ELb1ELb1ELb1ELb1ELb1ELb0ELb0ELb1ELb1ELb0ELb0EEENS1_21CollectiveEpilogueFwdINS6_IJSA_SC_SB_EEES9_SE_SG_Li384ELb1ELb1ELb0ELb0EEENS1_36VarlenDynamicPersistentTileSchedulerILi192ELi128ELi384ELi128ELb0ELb1ELb1ELb1ELb0ELb1EEEEEEEEEvNT_6ParamsE,"a",@progbits
	.sectionflags	@""
	.align	4
.nv.constant0._ZN7cutlass13device_kernelIN5flash11enable_sm90INS1_16FlashAttnFwdSm90INS1_25CollectiveMainloopFwdSm90ILi2EN4cute5tupleIJNS5_1CILi1EEES8_S8_EEENS6_IJNS7_ILi192EEENS7_ILi128EEENS7_ILi96EEEEEELi96ENS_6half_tEfNS_4arch4Sm90ELb0ELb1ELb1ELb1ELb1ELb1ELb0ELb0ELb1ELb1ELb0ELb0EEENS1_21CollectiveEpilogueFwdINS6_IJSA_SC_SB_EEES9_SE_SG_Li384ELb1ELb1ELb0ELb0EEENS1_36VarlenDynamicPersistentTileSchedulerILi192ELi128ELi384ELi128ELb0ELb1ELb1ELb1ELb0ELb1EEEEEEEEEvNT_6ParamsE:
	.zero		3328


//--------------------- .nv.constant0._ZN7cutlass13device_kernelIN5flash11enable_sm90INS1_16FlashAttnFwdSm90INS1_25CollectiveMainloopFwdSm90ILi2EN4cute5tupleIJNS5_1CILi1EEES8_S8_EEENS6_IJNS7_ILi192EEENS7_ILi128EEENS7_ILi96EEEEEELi96ENS_6half_tEfNS_4arch4Sm90ELb1ELb0ELb1ELb0ELb1ELb0ELb0ELb0ELb1ELb1ELb0ELb0EEENS1_21CollectiveEpilogueFwdINS6_IJSA_SC_SB_EEES9_SE_SG_Li384ELb0ELb1ELb0ELb0EEENS1_30DynamicPersistentTileSchedulerILi384ELi128ELb0ELb1ELb1EEEEEEEEEvNT_6ParamsE --------------------------
	.section	.nv.constant0._ZN7cutlass13device_kernelIN5flash11enable_sm90INS1_16FlashAttnFwdSm90INS1_25CollectiveMainloopFwdSm90ILi2EN4cute5tupleIJNS5_1CILi1EEES8_S8_EEENS6_IJNS7_ILi192EEENS7_ILi128EEENS7_ILi96EEEEEELi96ENS_6half_tEfNS_4arch4Sm90ELb1ELb0ELb1ELb0ELb1ELb0ELb0ELb0ELb1ELb1ELb0ELb0EEENS1_21CollectiveEpilogueFwdINS6_IJSA_SC_SB_EEES9_SE_SG_Li384ELb0ELb1ELb0ELb0EEENS1_30DynamicPersistentTileSchedulerILi384ELi128ELb0ELb1ELb1EEEEEEEEEvNT_6ParamsE,"a",@progbits
	.sectionflags	@""
	.align	4
.nv.constant0._ZN7cutlass13device_kernelIN5flash11enable_sm90INS1_16FlashAttnFwdSm90INS1_25CollectiveMainloopFwdSm90ILi2EN4cute5tupleIJNS5_1CILi1EEES8_S8_EEENS6_IJNS7_ILi192EEENS7_ILi128EEENS7_ILi96EEEEEELi96ENS_6half_tEfNS_4arch4Sm90ELb1ELb0ELb1ELb0ELb1ELb0ELb0ELb0ELb1ELb1ELb0ELb0EEENS1_21CollectiveEpilogueFwdINS6_IJSA_SC_SB_EEES9_SE_SG_Li384ELb0ELb1ELb0ELb0EEENS1_30DynamicPersistentTileSchedulerILi384ELi128ELb0ELb1ELb1EEEEEEEEEvNT_6ParamsE:
	.zero		3328


//--------------------- .nv.constant0._ZN7cutlass13device_kernelIN5flash11enable_sm90INS1_16FlashAttnFwdSm90INS1_25CollectiveMainloopFwdSm90ILi2EN4cute5tupleIJNS5_1CILi1EEES8_S8_EEENS6_IJNS7_ILi192EEENS7_ILi128EEENS7_ILi96EEEEEELi96ENS_6half_tEfNS_4arch4Sm90ELb1ELb0ELb1ELb1ELb1ELb0ELb0ELb0ELb1ELb1ELb0ELb0EEENS1_21CollectiveEpilogueFwdINS6_IJSA_SC_SB_EEES9_SE_SG_Li384ELb1ELb1ELb0ELb0EEENS1_36VarlenDynamicPersistentTileSchedulerILi192ELi128ELi384ELi128ELb0ELb1ELb1ELb1ELb1ELb1EEEEEEEEEvNT_6ParamsE --------------------------
	.section	.nv.constant0._ZN7cutlass13device_kernelIN5flash11enable_sm90INS1_16FlashAttnFwdSm90INS1_25CollectiveMainloopFwdSm90ILi2EN4cute5tupleIJNS5_1CILi1EEES8_S8_EEENS6_IJNS7_ILi192EEENS7_ILi128EEENS7_ILi96EEEEEELi96ENS_6half_tEfNS_4arch4Sm90ELb1ELb0ELb1ELb1ELb1ELb0ELb0ELb0ELb1ELb1ELb0ELb0EEENS1_21CollectiveEpilogueFwdINS6_IJSA_SC_SB_EEES9_SE_SG_Li384ELb1ELb1ELb0ELb0EEENS1_36VarlenDynamicPersistentTileSchedulerILi192ELi128ELi384ELi128ELb0ELb1ELb1ELb1ELb1ELb1EEEEEEEEEvNT_6ParamsE,"a",@progbits
	.sectionflags	@""
	.align	4
.nv.constant0._ZN7cutlass13device_kernelIN5flash11enable_sm90INS1_16FlashAttnFwdSm90INS1_25CollectiveMainloopFwdSm90ILi2EN4cute5tupleIJNS5_1CILi1EEES8_S8_EEENS6_IJNS7_ILi192EEENS7_ILi128EEENS7_ILi96EEEEEELi96ENS_6half_tEfNS_4arch4Sm90ELb1ELb0ELb1ELb1ELb1ELb0ELb0ELb0ELb1ELb1ELb0ELb0EEENS1_21CollectiveEpilogueFwdINS6_IJSA_SC_SB_EEES9_SE_SG_Li384ELb1ELb1ELb0ELb0EEENS1_36VarlenDynamicPersistentTileSchedulerILi192ELi128ELi384ELi128ELb0ELb1ELb1ELb1ELb1ELb1EEEEEEEEEvNT_6ParamsE:
	.zero		3328


//--------------------- .nv.constant0._ZN7cutlass13device_kernelIN5flash11enable_sm90INS1_16FlashAttnFwdSm90INS1_25CollectiveMainloopFwdSm90ILi2EN4cute5tupleIJNS5_1CILi1EEES8_S8_EEENS6_IJNS7_ILi192EEENS7_ILi128EEENS7_ILi96EEEEEELi96ENS_6half_tEfNS_4arch4Sm90ELb1ELb0ELb1ELb1ELb1ELb1ELb0ELb0ELb1ELb1ELb0ELb0EEENS1_21CollectiveEpilogueFwdINS6_IJSA_SC_SB_EEES9_SE_SG_Li384ELb1ELb1ELb0ELb0EEENS1_36VarlenDynamicPersistentTileSchedulerILi192ELi128ELi384ELi128ELb0ELb1ELb1ELb1ELb1ELb1EEEEEEEEEvNT_6ParamsE --------------------------
	.section	.nv.constant0._ZN7cutlass13device_kernelIN5flash11enable_sm90INS1_16FlashAttnFwdSm90INS1_25CollectiveMainloopFwdSm90ILi2EN4cute5tupleIJNS5_1CILi1EEES8_S8_EEENS6_IJNS7_ILi192EEENS7_ILi128EEENS7_ILi96EEEEEELi96ENS_6half_tEfNS_4arch4Sm90ELb1ELb0ELb1ELb1ELb1ELb1ELb0ELb0ELb1ELb1ELb0ELb0EEENS1_21CollectiveEpilogueFwdINS6_IJSA_SC_SB_EEES9_SE_SG_Li384ELb1ELb1ELb0ELb0EEENS1_36VarlenDynamicPersistentTileSchedulerILi192ELi128ELi384ELi128ELb0ELb1ELb1ELb1ELb1ELb1EEEEEEEEEvNT_6ParamsE,"a",@progbits
	.sectionflags	@""
	.align	4
.nv.constant0._ZN7cutlass13device_kernelIN5flash11enable_sm90INS1_16FlashAttnFwdSm90INS1_25CollectiveMainloopFwdSm90ILi2EN4cute5tupleIJNS5_1CILi1EEES8_S8_EEENS6_IJNS7_ILi192EEENS7_ILi128EEENS7_ILi96EEEEEELi96ENS_6half_tEfNS_4arch4Sm90ELb1ELb0ELb1ELb1ELb1ELb1ELb0ELb0ELb1ELb1ELb0ELb0EEENS1_21CollectiveEpilogueFwdINS6_IJSA_SC_SB_EEES9_SE_SG_Li384ELb1ELb1ELb0ELb0EEENS1_36VarlenDynamicPersistentTileSchedulerILi192ELi128ELi384ELi128ELb0ELb1ELb1ELb1ELb1ELb1EEEEEEEEEvNT_6ParamsE:
	.zero		3328


//--------------------- SYMBOLS --------------------------

	.type		.nv.reservedSmem.offset0,@object
	.size		.nv.reservedSmem.offset0,0x4
	.type		__assertfail,@function
